// Copyright (c) 2024, Jay Shah, Ganesh Bikshandi, Ying Zhang, Vijay Thakkar, Pradeep Ramani, Tri Dao.
// Splitting the different template instantiations to different files to speed up compilation.
// This file is auto-generated. See "generate_kernels.py"

#include "flash_fwd_launch_template.h"

#ifndef FLASHATTENTION_DISABLE_HDIM128
template void run_mha_fwd_<90, cutlass::bfloat16_t, 128, 128, true, false, false, true>(Flash_fwd_params &params, cudaStream_t stream);
#endif


// ===== COMPILED SASS (sm_90a) =====

	.target	sm_90a

	.elftype	@"ET_EXEC"


//--------------------- .note.nv.tkinfo           --------------------------
	.section	.note.nv.tkinfo,"",@"SHT_NOTE"
	.sectionflags	@"SHF_NOTE_NV_TKINFO"
	.tkinfo
        /*0018*/ 	.word	0x00000002
        /*0030*/ 	.string	""
        /*0030*/ 	.string	"ptxas"
        /*0030*/ 	.string	"Cuda compilation tools, release 13.0, V13.0.88"
        /*0030*/ 	.string	"Build cuda_13.0.r13.0/compiler.36424714_0"
        /*0030*/ 	.string	"-arch sm_90a -m 64 "



//--------------------- .note.nv.cuinfo           --------------------------
	.section	.note.nv.cuinfo,"",@"SHT_NOTE"
	.sectionflags	@"SHF_NOTE_NV_CUINFO"
        /*0018*/ 	.short	0x0002
        /*001a*/ 	.short	0x005a
        /*001c*/ 	.short	0x0082
	.zero		2


//--------------------- .nv.info                  --------------------------
	.section	.nv.info,"",@"SHT_CUDA_INFO"
	.align	4


	//----- nvinfo : EIATTR_REGCOUNT
	.align		4
        /*0000*/ 	.byte	0x04, 0x2f
        /*0002*/ 	.short	(.L_22 - .L_21)
	.align		4
.L_21:
        /*0004*/ 	.word	index@(_ZN7cutlass13device_kernelIN5flash11enable_sm90INS1_16FlashAttnFwdSm90INS1_25CollectiveMainloopFwdSm90ILi2EN4cute5tupleIJNS5_1CILi1EEES8_S8_EEENS6_IJNS7_ILi128EEESA_SA_EEELi128ENS_10bfloat16_tEfNS_4arch4Sm90ELb1ELb0ELb0ELb1ELb0ELb1ELb0ELb1ELb1ELb1ELb1ELb0EEENS1_21CollectiveEpilogueFwdISB_S9_SC_SE_Li256ELb1ELb1ELb1ELb0EEENS1_36VarlenDynamicPersistentTileSchedulerILi128ELi128ELi256ELi128ELb1ELb1ELb1ELb1ELb1ELb1EEEEEEEEEvNT_6ParamsE)
        /*0008*/ 	.word	0x000000a8


	//----- nvinfo : EIATTR_FRAME_SIZE
	.align		4
.L_22:
        /*000c*/ 	.byte	0x04, 0x11
        /*000e*/ 	.short	(.L_24 - .L_23)
	.align		4
.L_23:
        /*0010*/ 	.word	index@(_ZN7cutlass13device_kernelIN5flash11enable_sm90INS1_16FlashAttnFwdSm90INS1_25CollectiveMainloopFwdSm90ILi2EN4cute5tupleIJNS5_1CILi1EEES8_S8_EEENS6_IJNS7_ILi128EEESA_SA_EEELi128ENS_10bfloat16_tEfNS_4arch4Sm90ELb1ELb0ELb0ELb1ELb0ELb1ELb0ELb1ELb1ELb1ELb1ELb0EEENS1_21CollectiveEpilogueFwdISB_S9_SC_SE_Li256ELb1ELb1ELb1ELb0EEENS1_36VarlenDynamicPersistentTileSchedulerILi128ELi128ELi256ELi128ELb1ELb1ELb1ELb1ELb1ELb1EEEEEEEEEvNT_6ParamsE)
        /*0014*/ 	.word	0x00000068


	//----- nvinfo : EIATTR_REGCOUNT
	.align		4
.L_24:
        /*0018*/ 	.byte	0x04, 0x2f
        /*001a*/ 	.short	(.L_26 - .L_25)
	.align		4
.L_25:
        /*001c*/ 	.word	index@(_ZN7cutlass13device_kernelIN5flash11enable_sm90INS1_16FlashAttnFwdSm90INS1_25CollectiveMainloopFwdSm90ILi2EN4cute5tupleIJNS5_1CILi1EEES8_S8_EEENS6_IJNS7_ILi128EEESA_SA_EEELi128ENS_10bfloat16_tEfNS_4arch4Sm90ELb1ELb0ELb0ELb1ELb0ELb0ELb0ELb1ELb1ELb1ELb1ELb0EEENS1_21CollectiveEpilogueFwdISB_S9_SC_SE_Li256ELb1ELb1ELb1ELb0EEENS1_36VarlenDynamicPersistentTileSchedulerILi128ELi128ELi256ELi128ELb1ELb1ELb1ELb1ELb1ELb1EEEEEEEEEvNT_6ParamsE)
        /*0020*/ 	.word	0x000000a8


	//----- nvinfo : EIATTR_FRAME_SIZE
	.align		4
.L_26:
        /*0024*/ 	.byte	0x04, 0x11
        /*0026*/ 	.short	(.L_28 - .L_27)
	.align		4
.L_27:
        /*0028*/ 	.word	index@(_ZN7cutlass13device_kernelIN5flash11enable_sm90INS1_16FlashAttnFwdSm90INS1_25CollectiveMainloopFwdSm90ILi2EN4cute5tupleIJNS5_1CILi1EEES8_S8_EEENS6_IJNS7_ILi128EEESA_SA_EEELi128ENS_10bfloat16_tEfNS_4arch4Sm90ELb1ELb0ELb0ELb1ELb0ELb0ELb0ELb1ELb1ELb1ELb1ELb0EEENS1_21CollectiveEpilogueFwdISB_S9_SC_SE_Li256ELb1ELb1ELb1ELb0EEENS1_36VarlenDynamicPersistentTileSchedulerILi128ELi128ELi256ELi128ELb1ELb1ELb1ELb1ELb1ELb1EEEEEEEEEvNT_6ParamsE)
        /*002c*/ 	.word	0x00000060


	//----- nvinfo : EIATTR_REGCOUNT
	.align		4
.L_28:
        /*0030*/ 	.byte	0x04, 0x2f
        /*0032*/ 	.short	(.L_30 - .L_29)
	.align		4
.L_29:
        /*0034*/ 	.word	index@(_ZN7cutlass13device_kernelIN5flash11enable_sm90INS1_16FlashAttnFwdSm90INS1_25CollectiveMainloopFwdSm90ILi2EN4cute5tupleIJNS5_1CILi1EEES8_S8_EEENS6_IJNS7_ILi128EEESA_SA_EEELi128ENS_10bfloat16_tEfNS_4arch4Sm90ELb1ELb0ELb0ELb0ELb0ELb0ELb0ELb1ELb1ELb1ELb1ELb0EEENS1_21CollectiveEpilogueFwdISB_S9_SC_SE_Li256ELb0ELb1ELb1ELb0EEENS1_19SingleTileSchedulerILb0ELb1ELb1ELi128EEEEEEEEEvNT_6ParamsE)
        /*0038*/ 	.word	0x000000a8


	//----- nvinfo : EIATTR_FRAME_SIZE
	.align		4
.L_30:
        /*003c*/ 	.byte	0x04, 0x11
        /*003e*/ 	.short	(.L_32 - .L_31)
	.align		4
.L_31:
        /*0040*/ 	.word	index@(_ZN7cutlass13device_kernelIN5flash11enable_sm90INS1_16FlashAttnFwdSm90INS1_25CollectiveMainloopFwdSm90ILi2EN4cute5tupleIJNS5_1CILi1EEES8_S8_EEENS6_IJNS7_ILi128EEESA_SA_EEELi128ENS_10bfloat16_tEfNS_4arch4Sm90ELb1ELb0ELb0ELb0ELb0ELb0ELb0ELb1ELb1ELb1ELb1ELb0EEENS1_21CollectiveEpilogueFwdISB_S9_SC_SE_Li256ELb0ELb1ELb1ELb0EEENS1_19SingleTileSchedulerILb0ELb1ELb1ELi128EEEEEEEEEvNT_6ParamsE)
        /*0044*/ 	.word	0x00000018


	//----- nvinfo : EIATTR_REGCOUNT
	.align		4
.L_32:
        /*0048*/ 	.byte	0x04, 0x2f
        /*004a*/ 	.short	(.L_34 - .L_33)
	.align		4
.L_33:
        /*004c*/ 	.word	index@(_ZN7cutlass13device_kernelIN5flash11enable_sm90INS1_16FlashAttnFwdSm90INS1_25CollectiveMainloopFwdSm90ILi2EN4cute5tupleIJNS5_1CILi1EEES8_S8_EEENS6_IJNS7_ILi128EEESA_SA_EEELi128ENS_10bfloat16_tEfNS_4arch4Sm90ELb0ELb1ELb0ELb1ELb0ELb1ELb0ELb1ELb1ELb1ELb1ELb0EEENS1_21CollectiveEpilogueFwdISB_S9_SC_SE_Li256ELb1ELb1ELb1ELb0EEENS1_36VarlenDynamicPersistentTileSchedulerILi128ELi128ELi256ELi128ELb1ELb1ELb1ELb1ELb0ELb1EEEEEEEEEvNT_6ParamsE)
        /*0050*/ 	.word	0x000000a8


	//----- nvinfo : EIATTR_FRAME_SIZE
	.align		4
.L_34:
        /*0054*/ 	.byte	0x04, 0x11
        /*0056*/ 	.short	(.L_36 - .L_35)
	.align		4
.L_35:
        /*0058*/ 	.word	index@(_ZN7cutlass13device_kernelIN5flash11enable_sm90INS1_16FlashAttnFwdSm90INS1_25CollectiveMainloopFwdSm90ILi2EN4cute5tupleIJNS5_1CILi1EEES8_S8_EEENS6_IJNS7_ILi128EEESA_SA_EEELi128ENS_10bfloat16_tEfNS_4arch4Sm90ELb0ELb1ELb0ELb1ELb0ELb1ELb0ELb1ELb1ELb1ELb1ELb0EEENS1_21CollectiveEpilogueFwdISB_S9_SC_SE_Li256ELb1ELb1ELb1ELb0EEENS1_36VarlenDynamicPersistentTileSchedulerILi128ELi128ELi256ELi128ELb1ELb1ELb1ELb1ELb0ELb1EEEEEEEEEvNT_6ParamsE)
        /*005c*/ 	.word	0x00000068


	//----- nvinfo : EIATTR_REGCOUNT
	.align		4
.L_36:
        /*0060*/ 	.byte	0x04, 0x2f
        /*0062*/ 	.short	(.L_38 - .L_37)
	.align		4
.L_37:
        /*0064*/ 	.word	index@(_ZN7cutlass13device_kernelIN5flash11enable_sm90INS1_16FlashAttnFwdSm90INS1_25CollectiveMainloopFwdSm90ILi2EN4cute5tupleIJNS5_1CILi1EEES8_S8_EEENS6_IJNS7_ILi128EEESA_SA_EEELi128ENS_10bfloat16_tEfNS_4arch4Sm90ELb0ELb1ELb0ELb1ELb0ELb0ELb0ELb1ELb1ELb1ELb1ELb0EEENS1_21CollectiveEpilogueFwdISB_S9_SC_SE_Li256ELb1ELb1ELb1ELb0EEENS1_36VarlenDynamicPersistentTileSchedulerILi128ELi128ELi256ELi128ELb1ELb1ELb1ELb1ELb0ELb1EEEEEEEEEvNT_6ParamsE)
        /*0068*/ 	.word	0x000000a8


	//----- nvinfo : EIATTR_FRAME_SIZE
	.align		4
.L_38:
        /*006c*/ 	.byte	0x04, 0x11
        /*006e*/ 	.short	(.L_40 - .L_39)
	.align		4
.L_39:
        /*0070*/ 	.word	index@(_ZN7cutlass13device_kernelIN5flash11enable_sm90INS1_16FlashAttnFwdSm90INS1_25CollectiveMainloopFwdSm90ILi2EN4cute5tupleIJNS5_1CILi1EEES8_S8_EEENS6_IJNS7_ILi128EEESA_SA_EEELi128ENS_10bfloat16_tEfNS_4arch4Sm90ELb0ELb1ELb0ELb1ELb0ELb0ELb0ELb1ELb1ELb1ELb1ELb0EEENS1_21CollectiveEpilogueFwdISB_S9_SC_SE_Li256ELb1ELb1ELb1ELb0EEENS1_36VarlenDynamicPersistentTileSchedulerILi128ELi128ELi256ELi128ELb1ELb1ELb1ELb1ELb0ELb1EEEEEEEEEvNT_6ParamsE)
        /*0074*/ 	.word	0x00000060


	//----- nvinfo : EIATTR_REGCOUNT
	.align		4
.L_40:
        /*0078*/ 	.byte	0x04, 0x2f
        /*007a*/ 	.short	(.L_42 - .L_41)
	.align		4
.L_41:
        /*007c*/ 	.word	index@(_ZN7cutlass13device_kernelIN5flash11enable_sm90INS1_16FlashAttnFwdSm90INS1_25CollectiveMainloopFwdSm90ILi2EN4cute5tupleIJNS5_1CILi1EEES8_S8_EEENS6_IJNS7_ILi128EEESA_SA_EEELi128ENS_10bfloat16_tEfNS_4arch4Sm90ELb0ELb1ELb0ELb0ELb0ELb0ELb0ELb1ELb1ELb1ELb1ELb0EEENS1_21CollectiveEpilogueFwdISB_S9_SC_SE_Li256ELb0ELb1ELb1ELb0EEENS1_19SingleTileSchedulerILb0ELb1ELb1ELi128EEEEEEEEEvNT_6ParamsE)
        /*0080*/ 	.word	0x000000a8


	//----- nvinfo : EIATTR_FRAME_SIZE
	.align		4
.L_42:
        /*0084*/ 	.byte	0x04, 0x11
        /*0086*/ 	.short	(.L_44 - .L_43)
	.align		4
.L_43:
        /*0088*/ 	.word	index@(_ZN7cutlass13device_kernelIN5flash11enable_sm90INS1_16FlashAttnFwdSm90INS1_25CollectiveMainloopFwdSm90ILi2EN4cute5tupleIJNS5_1CILi1EEES8_S8_EEENS6_IJNS7_ILi128EEESA_SA_EEELi128ENS_10bfloat16_tEfNS_4arch4Sm90ELb0ELb1ELb0ELb0ELb0ELb0ELb0ELb1ELb1ELb1ELb1ELb0EEENS1_21CollectiveEpilogueFwdISB_S9_SC_SE_Li256ELb0ELb1ELb1ELb0EEENS1_19SingleTileSchedulerILb0ELb1ELb1ELi128EEEEEEEEEvNT_6ParamsE)
        /*008c*/ 	.word	0x00000018


	//----- nvinfo : EIATTR_REGCOUNT
	.align		4
.L_44:
        /*0090*/ 	.byte	0x04, 0x2f
        /*0092*/ 	.short	(.L_46 - .L_45)
	.align		4
.L_45:
        /*0094*/ 	.word	index@(_ZN7cutlass13device_kernelIN5flash11enable_sm90INS1_16FlashAttnFwdSm90INS1_25CollectiveMainloopFwdSm90ILi2EN4cute5tupleIJNS5_1CILi1EEES8_S8_EEENS6_IJNS7_ILi128EEENS7_ILi176EEESA_EEELi128ENS_10bfloat16_tEfNS_4arch4Sm90ELb0ELb0ELb0ELb1ELb0ELb1ELb0ELb1ELb1ELb1ELb1ELb0EEENS1_21CollectiveEpilogueFwdINS6_IJSA_SA_SB_EEES9_SD_SF_Li256ELb1ELb1ELb1ELb0EEENS1_36VarlenDynamicPersistentTileSchedulerILi128ELi176ELi256ELi128ELb1ELb1ELb1ELb0ELb1ELb1EEEEEEEEEvNT_6ParamsE)
        /*0098*/ 	.word	0x000000a8


	//----- nvinfo : EIATTR_FRAME_SIZE
	.align		4
.L_46:
        /*009c*/ 	.byte	0x04, 0x11
        /*009e*/ 	.short	(.L_48 - .L_47)
	.align		4
.L_47:
        /*00a0*/ 	.word	index@(_ZN7cutlass13device_kernelIN5flash11enable_sm90INS1_16FlashAttnFwdSm90INS1_25CollectiveMainloopFwdSm90ILi2EN4cute5tupleIJNS5_1CILi1EEES8_S8_EEENS6_IJNS7_ILi128EEENS7_ILi176EEESA_EEELi128ENS_10bfloat16_tEfNS_4arch4Sm90ELb0ELb0ELb0ELb1ELb0ELb1ELb0ELb1ELb1ELb1ELb1ELb0EEENS1_21CollectiveEpilogueFwdINS6_IJSA_SA_SB_EEES9_SD_SF_Li256ELb1ELb1ELb1ELb0EEENS1_36VarlenDynamicPersistentTileSchedulerILi128ELi176ELi256ELi128ELb1ELb1ELb1ELb0ELb1ELb1EEEEEEEEEvNT_6ParamsE)
        /*00a4*/ 	.word	0x000000a8


	//----- nvinfo : EIATTR_REGCOUNT
	.align		4
.L_48:
        /*00a8*/ 	.byte	0x04, 0x2f
        /*00aa*/ 	.short	(.L_50 - .L_49)
	.align		4
.L_49:
        /*00ac*/ 	.word	index@(_ZN7cutlass13device_kernelIN5flash11enable_sm90INS1_16FlashAttnFwdSm90INS1_25CollectiveMainloopFwdSm90ILi2EN4cute5tupleIJNS5_1CILi1EEES8_S8_EEENS6_IJNS7_ILi128EEENS7_ILi176EEESA_EEELi128ENS_10bfloat16_tEfNS_4arch4Sm90ELb0ELb0ELb0ELb1ELb0ELb0ELb0ELb1ELb1ELb1ELb1ELb0EEENS1_21CollectiveEpilogueFwdINS6_IJSA_SA_SB_EEES9_SD_SF_Li256ELb1ELb1ELb1ELb0EEENS1_36VarlenDynamicPersistentTileSchedulerILi128ELi176ELi256ELi128ELb1ELb1ELb1ELb0ELb1ELb1EEEEEEEEEvNT_6ParamsE)
        /*00b0*/ 	.word	0x000000a8


	//----- nvinfo : EIATTR_FRAME_SIZE
	.align		4
.L_50:
        /*00b4*/ 	.byte	0x04, 0x11
        /*00b6*/ 	.short	(.L_52 - .L_51)
	.align		4
.L_51:
        /*00b8*/ 	.word	index@(_ZN7cutlass13device_kernelIN5flash11enable_sm90INS1_16FlashAttnFwdSm90INS1_25CollectiveMainloopFwdSm90ILi2EN4cute5tupleIJNS5_1CILi1EEES8_S8_EEENS6_IJNS7_ILi128EEENS7_ILi176EEESA_EEELi128ENS_10bfloat16_tEfNS_4arch4Sm90ELb0ELb0ELb0ELb1ELb0ELb0ELb0ELb1ELb1ELb1ELb1ELb0EEENS1_21CollectiveEpilogueFwdINS6_IJSA_SA_SB_EEES9_SD_SF_Li256ELb1ELb1ELb1ELb0EEENS1_36VarlenDynamicPersistentTileSchedulerILi128ELi176ELi256ELi128ELb1ELb1ELb1ELb0ELb1ELb1EEEEEEEEEvNT_6ParamsE)
        /*00bc*/ 	.word	0x00000070


	//----- nvinfo : EIATTR_REGCOUNT
	.align		4
.L_52:
        /*00c0*/ 	.byte	0x04, 0x2f
        /*00c2*/ 	.short	(.L_54 - .L_53)
	.align		4
.L_53:
        /*00c4*/ 	.word	index@(_ZN7cutlass13device_kernelIN5flash11enable_sm90INS1_16FlashAttnFwdSm90INS1_25CollectiveMainloopFwdSm90ILi2EN4cute5tupleIJNS5_1CILi1EEES8_S8_EEENS6_IJNS7_ILi128EEENS7_ILi176EEESA_EEELi128ENS_10bfloat16_tEfNS_4arch4Sm90ELb0ELb0ELb0ELb0ELb0ELb0ELb0ELb1ELb1ELb1ELb1ELb0EEENS1_21CollectiveEpilogueFwdINS6_IJSA_SA_SB_EEES9_SD_SF_Li256ELb0ELb1ELb1ELb0EEENS1_19SingleTileSchedulerILb0ELb1ELb1ELi128EEEEEEEEEvNT_6ParamsE)
        /*00c8*/ 	.word	0x000000a8


	//----- nvinfo : EIATTR_FRAME_SIZE
	.align		4
.L_54:
        /*00cc*/ 	.byte	0x04, 0x11
        /*00ce*/ 	.short	(.L_56 - .L_55)
	.align		4
.L_55:
        /*00d0*/ 	.word	index@(_ZN7cutlass13device_kernelIN5flash11enable_sm90INS1_16FlashAttnFwdSm90INS1_25CollectiveMainloopFwdSm90ILi2EN4cute5tupleIJNS5_1CILi1EEES8_S8_EEENS6_IJNS7_ILi128EEENS7_ILi176EEESA_EEELi128ENS_10bfloat16_tEfNS_4arch4Sm90ELb0ELb0ELb0ELb0ELb0ELb0ELb0ELb1ELb1ELb1ELb1ELb0EEENS1_21CollectiveEpilogueFwdINS6_IJSA_SA_SB_EEES9_SD_SF_Li256ELb0ELb1ELb1ELb0EEENS1_19SingleTileSchedulerILb0ELb1ELb1ELi128EEEEEEEEEvNT_6ParamsE)
        /*00d4*/ 	.word	0x00000010


	//----- nvinfo : EIATTR_MIN_STACK_SIZE
	.align		4
.L_56:
        /*00d8*/ 	.byte	0x04, 0x12
        /*00da*/ 	.short	(.L_58 - .L_57)
	.align		4
.L_57:
        /*00dc*/ 	.word	index@(_ZN7cutlass13device_kernelIN5flash11enable_sm90INS1_16FlashAttnFwdSm90INS1_25CollectiveMainloopFwdSm90ILi2EN4cute5tupleIJNS5_1CILi1EEES8_S8_EEENS6_IJNS7_ILi128EEENS7_ILi176EEESA_EEELi128ENS_10bfloat16_tEfNS_4arch4Sm90ELb0ELb0ELb0ELb0ELb0ELb0ELb0ELb1ELb1ELb1ELb1ELb0EEENS1_21CollectiveEpilogueFwdINS6_IJSA_SA_SB_EEES9_SD_SF_Li256ELb0ELb1ELb1ELb0EEENS1_19SingleTileSchedulerILb0ELb1ELb1ELi128EEEEEEEEEvNT_6ParamsE)
        /*00e0*/ 	.word	0x00000010


	//----- nvinfo : EIATTR_MIN_STACK_SIZE
	.align		4
.L_58:
        /*00e4*/ 	.byte	0x04, 0x12
        /*00e6*/ 	.short	(.L_60 - .L_59)
	.align		4
.L_59:
        /*00e8*/ 	.word	index@(_ZN7cutlass13device_kernelIN5flash11enable_sm90INS1_16FlashAttnFwdSm90INS1_25CollectiveMainloopFwdSm90ILi2EN4cute5tupleIJNS5_1CILi1EEES8_S8_EEENS6_IJNS7_ILi128EEENS7_ILi176EEESA_EEELi128ENS_10bfloat16_tEfNS_4arch4Sm90ELb0ELb0ELb0ELb1ELb0ELb0ELb0ELb1ELb1ELb1ELb1ELb0EEENS1_21CollectiveEpilogueFwdINS6_IJSA_SA_SB_EEES9_SD_SF_Li256ELb1ELb1ELb1ELb0EEENS1_36VarlenDynamicPersistentTileSchedulerILi128ELi176ELi256ELi128ELb1ELb1ELb1ELb0ELb1ELb1EEEEEEEEEvNT_6ParamsE)
        /*00ec*/ 	.word	0x00000070


	//----- nvinfo : EIATTR_MIN_STACK_SIZE
	.align		4
.L_60:
        /*00f0*/ 	.byte	0x04, 0x12
        /*00f2*/ 	.short	(.L_62 - .L_61)
	.align		4
.L_61:
        /*00f4*/ 	.word	index@(_ZN7cutlass13device_kernelIN5flash11enable_sm90INS1_16FlashAttnFwdSm90INS1_25CollectiveMainloopFwdSm90ILi2EN4cute5tupleIJNS5_1CILi1EEES8_S8_EEENS6_IJNS7_ILi128EEENS7_ILi176EEESA_EEELi128ENS_10bfloat16_tEfNS_4arch4Sm90ELb0ELb0ELb0ELb1ELb0ELb1ELb0ELb1ELb1ELb1ELb1ELb0EEENS1_21CollectiveEpilogueFwdINS6_IJSA_SA_SB_EEES9_SD_SF_Li256ELb1ELb1ELb1ELb0EEENS1_36VarlenDynamicPersistentTileSchedulerILi128ELi176ELi256ELi128ELb1ELb1ELb1ELb0ELb1ELb1EEEEEEEEEvNT_6ParamsE)
        /*00f8*/ 	.word	0x000000a8


	//----- nvinfo : EIATTR_MIN_STACK_SIZE
	.align		4
.L_62:
        /*00fc*/ 	.byte	0x04, 0x12
        /*00fe*/ 	.short	(.L_64 - .L_63)
	.align		4
.L_63:
        /*0100*/ 	.word	index@(_ZN7cutlass13device_kernelIN5flash11enable_sm90INS1_16FlashAttnFwdSm90INS1_25CollectiveMainloopFwdSm90ILi2EN4cute5tupleIJNS5_1CILi1EEES8_S8_EEENS6_IJNS7_ILi128EEESA_SA_EEELi128ENS_10bfloat16_tEfNS_4arch4Sm90ELb0ELb1ELb0ELb0ELb0ELb0ELb0ELb1ELb1ELb1ELb1ELb0EEENS1_21CollectiveEpilogueFwdISB_S9_SC_SE_Li256ELb0ELb1ELb1ELb0EEENS1_19SingleTileSchedulerILb0ELb1ELb1ELi128EEEEEEEEEvNT_6ParamsE)
        /*0104*/ 	.word	0x00000018


	//----- nvinfo : EIATTR_MIN_STACK_SIZE
	.align		4
.L_64:
        /*0108*/ 	.byte	0x04, 0x12
        /*010a*/ 	.short	(.L_66 - .L_65)
	.align		4
.L_65:
        /*010c*/ 	.word	index@(_ZN7cutlass13device_kernelIN5flash11enable_sm90INS1_16FlashAttnFwdSm90INS1_25CollectiveMainloopFwdSm90ILi2EN4cute5tupleIJNS5_1CILi1EEES8_S8_EEENS6_IJNS7_ILi128EEESA_SA_EEELi128ENS_10bfloat16_tEfNS_4arch4Sm90ELb0ELb1ELb0ELb1ELb0ELb0ELb0ELb1ELb1ELb1ELb1ELb0EEENS1_21CollectiveEpilogueFwdISB_S9_SC_SE_Li256ELb1ELb1ELb1ELb0EEENS1_36VarlenDynamicPersistentTileSchedulerILi128ELi128ELi256ELi128ELb1ELb1ELb1ELb1ELb0ELb1EEEEEEEEEvNT_6ParamsE)
        /*0110*/ 	.word	0x00000060


	//----- nvinfo : EIATTR_MIN_STACK_SIZE
	.align		4
.L_66:
        /*0114*/ 	.byte	0x04, 0x12
        /*0116*/ 	.short	(.L_68 - .L_67)
	.align		4
.L_67:
        /*0118*/ 	.word	index@(_ZN7cutlass13device_kernelIN5flash11enable_sm90INS1_16FlashAttnFwdSm90INS1_25CollectiveMainloopFwdSm90ILi2EN4cute5tupleIJNS5_1CILi1EEES8_S8_EEENS6_IJNS7_ILi128EEESA_SA_EEELi128ENS_10bfloat16_tEfNS_4arch4Sm90ELb0ELb1ELb0ELb1ELb0ELb1ELb0ELb1ELb1ELb1ELb1ELb0EEENS1_21CollectiveEpilogueFwdISB_S9_SC_SE_Li256ELb1ELb1ELb1ELb0EEENS1_36VarlenDynamicPersistentTileSchedulerILi128ELi128ELi256ELi128ELb1ELb1ELb1ELb1ELb0ELb1EEEEEEEEEvNT_6ParamsE)
        /*011c*/ 	.word	0x00000068


	//----- nvinfo : EIATTR_MIN_STACK_SIZE
	.align		4
.L_68:
        /*0120*/ 	.byte	0x04, 0x12
        /*0122*/ 	.short	(.L_70 - .L_69)
	.align		4
.L_69:
        /*0124*/ 	.word	index@(_ZN7cutlass13device_kernelIN5flash11enable_sm90INS1_16FlashAttnFwdSm90INS1_25CollectiveMainloopFwdSm90ILi2EN4cute5tupleIJNS5_1CILi1EEES8_S8_EEENS6_IJNS7_ILi128EEESA_SA_EEELi128ENS_10bfloat16_tEfNS_4arch4Sm90ELb1ELb0ELb0ELb0ELb0ELb0ELb0ELb1ELb1ELb1ELb1ELb0EEENS1_21CollectiveEpilogueFwdISB_S9_SC_SE_Li256ELb0ELb1ELb1ELb0EEENS1_19SingleTileSchedulerILb0ELb1ELb1ELi128EEEEEEEEEvNT_6ParamsE)
        /*0128*/ 	.word	0x00000018


	//----- nvinfo : EIATTR_MIN_STACK_SIZE
	.align		4
.L_70:
        /*012c*/ 	.byte	0x04, 0x12
        /*012e*/ 	.short	(.L_72 - .L_71)
	.align		4
.L_71:
        /*0130*/ 	.word	index@(_ZN7cutlass13device_kernelIN5flash11enable_sm90INS1_16FlashAttnFwdSm90INS1_25CollectiveMainloopFwdSm90ILi2EN4cute5tupleIJNS5_1CILi1EEES8_S8_EEENS6_IJNS7_ILi128EEESA_SA_EEELi128ENS_10bfloat16_tEfNS_4arch4Sm90ELb1ELb0ELb0ELb1ELb0ELb0ELb0ELb1ELb1ELb1ELb1ELb0EEENS1_21CollectiveEpilogueFwdISB_S9_SC_SE_Li256ELb1ELb1ELb1ELb0EEENS1_36VarlenDynamicPersistentTileSchedulerILi128ELi128ELi256ELi128ELb1ELb1ELb1ELb1ELb1ELb1EEEEEEEEEvNT_6ParamsE)
        /*0134*/ 	.word	0x00000060


	//----- nvinfo : EIATTR_MIN_STACK_SIZE
	.align		4
.L_72:
        /*0138*/ 	.byte	0x04, 0x12
        /*013a*/ 	.short	(.L_74 - .L_73)
	.align		4
.L_73:
        /*013c*/ 	.word	index@(_ZN7cutlass13device_kernelIN5flash11enable_sm90INS1_16FlashAttnFwdSm90INS1_25CollectiveMainloopFwdSm90ILi2EN4cute5tupleIJNS5_1CILi1EEES8_S8_EEENS6_IJNS7_ILi128EEESA_SA_EEELi128ENS_10bfloat16_tEfNS_4arch4Sm90ELb1ELb0ELb0ELb1ELb0ELb1ELb0ELb1ELb1ELb1ELb1ELb0EEENS1_21CollectiveEpilogueFwdISB_S9_SC_SE_Li256ELb1ELb1ELb1ELb0EEENS1_36VarlenDynamicPersistentTileSchedulerILi128ELi128ELi256ELi128ELb1ELb1ELb1ELb1ELb1ELb1EEEEEEEEEvNT_6ParamsE)
        /*0140*/ 	.word	0x00000068
.L_74:


//--------------------- .nv.compat                --------------------------
	.section	.nv.compat,"",@"SHT_CUDA_COMPAT_INFO"
	.align	4
        /*0000*/ 	.byte	0x02, 0x09, 0x01, 0x00, 0x02, 0x02, 0x04, 0x00, 0x02, 0x05, 0x05, 0x00, 0x03, 0x07, 0x01, 0x01
        /*0010*/ 	.byte	0x02, 0x03, 0x01, 0x00, 0x02, 0x06, 0x01, 0x00, 0x04, 0x0b, 0x08, 0x00, 0x00, 0x00, 0x00, 0x00
        /*0020*/ 	.byte	0x00, 0x00, 0x00, 0x00


//--------------------- .nv.info._ZN7cutlass13device_kernelIN5flash11enable_sm90INS1_16FlashAttnFwdSm90INS1_25CollectiveMainloopFwdSm90ILi2EN4cute5tupleIJNS5_1CILi1EEES8_S8_EEENS6_IJNS7_ILi128EEENS7_ILi176EEESA_EEELi128ENS_10bfloat16_tEfNS_4arch4Sm90ELb0ELb0ELb0ELb0ELb0ELb0ELb0ELb1ELb1ELb1ELb1ELb0EEENS1_21CollectiveEpilogueFwdINS6_IJSA_SA_SB_EEES9_SD_SF_Li256ELb0ELb1ELb1ELb0EEENS1_19SingleTileSchedulerILb0ELb1ELb1ELi128EEEEEEEEEvNT_6ParamsE --------------------------
	.section	.nv.info._ZN7cutlass13device_kernelIN5flash11enable_sm90INS1_16FlashAttnFwdSm90INS1_25CollectiveMainloopFwdSm90ILi2EN4cute5tupleIJNS5_1CILi1EEES8_S8_EEENS6_IJNS7_ILi128EEENS7_ILi176EEESA_EEELi128ENS_10bfloat16_tEfNS_4arch4Sm90ELb0ELb0ELb0ELb0ELb0ELb0ELb0ELb1ELb1ELb1ELb1ELb0EEENS1_21CollectiveEpilogueFwdINS6_IJSA_SA_SB_EEES9_SD_SF_Li256ELb0ELb1ELb1ELb0EEENS1_19SingleTileSchedulerILb0ELb1ELb1ELi128EEEEEEEEEvNT_6ParamsE,"",@"SHT_CUDA_INFO"
	.sectionflags	@""
	.align	4


	//----- nvinfo : EIATTR_CUDA_API_VERSION
	.align		4
        /*0000*/ 	.byte	0x04, 0x37
        /*0002*/ 	.short	(.L_76 - .L_75)
.L_75:
        /*0004*/ 	.word	0x00000082


	//----- nvinfo : EIATTR_KPARAM_INFO
	.align		4
.L_76:
        /*0008*/ 	.byte	0x04, 0x17
        /*000a*/ 	.short	(.L_78 - .L_77)
.L_77:
        /*000c*/ 	.word	0x00000000
        /*0010*/ 	.short	0x0000
        /*0012*/ 	.short	0x0070
        /*0014*/ 	.byte	0x00, 0xf0, 0x01, 0x28


	//----- nvinfo : EIATTR_SPARSE_MMA_MASK
	.align		4
.L_78:
        /*0018*/ 	.byte	0x03, 0x50
        /*001a*/ 	.short	0x0000


	//----- nvinfo : EIATTR_MAXREG_COUNT
	.align		4
        /*001c*/ 	.byte	0x03, 0x1b
        /*001e*/ 	.short	0x00a8


	//----- nvinfo : EIATTR_NUM_BARRIERS
	.align		4
        /*0020*/ 	.byte	0x02, 0x4c
        /*0022*/ 	.byte	0x10
	.zero		1


	//----- nvinfo : EIATTR_EXTERNS
	.align		4
        /*0024*/ 	.byte	0x04, 0x0f
        /*0026*/ 	.short	(.L_80 - .L_79)


	//   ....[0]....
	.align		4
.L_79:
        /*0028*/ 	.word	index@(__assertfail)


	//----- nvinfo : EIATTR_ANNOTATIONS
	.align		4
.L_80:
        /*002c*/ 	.byte	0x04, 0x55
        /*002e*/ 	.short	(.L_82 - .L_81)


	//   ....[0]....
.L_81:
        /*0030*/ 	.word	0x00000001
        /*0034*/ 	.byte	0x60, 0x09, 0x00, 0x00, 0x01, 0x00, 0x00, 0x00, 0x90, 0x13, 0x00, 0x00, 0x01, 0x00, 0x00, 0x00
        /*0044*/ 	.byte	0x90, 0xd7, 0x00, 0x00, 0x01, 0x00, 0x00, 0x00, 0x80, 0xdc, 0x00, 0x00, 0x01, 0x00, 0x00, 0x00
        /*0054*/ 	.byte	0xf0, 0xeb, 0x00, 0x00, 0x01, 0x00, 0x00, 0x00, 0x90, 0xee, 0x00, 0x00, 0x01, 0x00, 0x00, 0x00
        /*0064*/ 	.byte	0x50, 0xf6, 0x00, 0x00, 0x01, 0x00, 0x00, 0x00, 0x70, 0xfe, 0x00, 0x00, 0x01, 0x00, 0x00, 0x00
        /*0074*/ 	.byte	0xd0, 0x0a, 0x01, 0x00


	//----- nvinfo : EIATTR_MERCURY_ISA_VERSION
	.align		4
.L_82:
        /*0078*/ 	.byte	0x03, 0x5f
        /*007a*/ 	.short	0x0101


	//----- nvinfo : EIATTR_INT_WARP_WIDE_INSTR_OFFSETS
	.align		4
        /*007c*/ 	.byte	0x04, 0x31
        /*007e*/ 	.short	(.L_84 - .L_83)


	//   ....[0]....
.L_83:
        /*0080*/ 	.word	0x00000130


	//   ....[1]....
        /*0084*/ 	.word	0x00000170


	//   ....[2]....
        /*0088*/ 	.word	0x000001e0


	//----- nvinfo : EIATTR_COOP_GROUP_MASK_REGIDS
	.align		4
.L_84:
        /*008c*/ 	.byte	0x04, 0x29
        /*008e*/ 	.short	(.L_86 - .L_85)


	//   ....[0]....
.L_85:
        /*0090*/ 	.word	0xffffffff


	//   ....[1]....
        /*0094*/ 	.word	0xffffffff


	//   ....[2]....
        /*0098*/ 	.word	0xffffffff


	//   ....[3]....
        /*009c*/ 	.word	0xffffffff


	//   ....[4]....
        /*00a0*/ 	.word	0xffffffff


	//   ....[5]....
        /*00a4*/ 	.word	0xffffffff


	//   ....[6]....
        /*00a8*/ 	.word	0xffffffff


	//   ....[7]....
        /*00ac*/ 	.word	0xffffffff


	//   ....[8]....
        /*00b0*/ 	.word	0xffffffff


	//   ....[9]....
        /*00b4*/ 	.word	0xffffffff


	//   ....[10]....
        /*00b8*/ 	.word	0xffffffff


	//   ....[11]....
        /*00bc*/ 	.word	0xffffffff


	//   ....[12]....
        /*00c0*/ 	.word	0xffffffff


	//   ....[13]....
        /*00c4*/ 	.word	0xffffffff


	//   ....[14]....
        /*00c8*/ 	.word	0xffffffff


	//   ....[15]....
        /*00cc*/ 	.word	0xffffffff


	//   ....[16]....
        /*00d0*/ 	.word	0xffffffff


	//   ....[17]....
        /*00d4*/ 	.word	0xffffffff


	//   ....[18]....
        /*00d8*/ 	.word	0xffffffff


	//   ....[19]....
        /*00dc*/ 	.word	0xffffffff


	//   ....[20]....
        /*00e0*/ 	.word	0xffffffff


	//   ....[21]....
        /*00e4*/ 	.word	0xffffffff


	//   ....[22]....
        /*00e8*/ 	.word	0xffffffff


	//   ....[23]....
        /*00ec*/ 	.word	0xffffffff


	//   ....[24]....
        /*00f0*/ 	.word	0xffffffff


	//   ....[25]....
        /*00f4*/ 	.word	0xffffffff


	//   ....[26]....
        /*00f8*/ 	.word	0xffffffff


	//   ....[27]....
        /*00fc*/ 	.word	0xffffffff


	//   ....[28]....
        /*0100*/ 	.word	0xffffffff


	//   ....[29]....
        /*0104*/ 	.word	0xffffffff


	//   ....[30]....
        /*0108*/ 	.word	0xffffffff


	//   ....[31]....
        /*010c*/ 	.word	0xffffffff


	//   ....[32]....
        /*0110*/ 	.word	0xffffffff


	//   ....[33]....
        /*0114*/ 	.word	0xffffffff


	//   ....[34]....
        /*0118*/ 	.word	0xffffffff


	//   ....[35]....
        /*011c*/ 	.word	0xffffffff


	//   ....[36]....
        /*0120*/ 	.word	0xffffffff


	//   ....[37]....
        /*0124*/ 	.word	0xffffffff


	//   ....[38]....
        /*0128*/ 	.word	0xffffffff


	//   ....[39]....
        /*012c*/ 	.word	0xffffffff


	//   ....[40]....
        /*0130*/ 	.word	0xffffffff


	//   ....[41]....
        /*0134*/ 	.word	0xffffffff


	//   ....[42]....
        /*0138*/ 	.word	0xffffffff


	//   ....[43]....
        /*013c*/ 	.word	0xffffffff


	//   ....[44]....
        /*0140*/ 	.word	0xffffffff


	//   ....[45]....
        /*0144*/ 	.word	0xffffffff


	//   ....[46]....
        /*0148*/ 	.word	0xffffffff


	//   ....[47]....
        /*014c*/ 	.word	0x0500000f


	//   ....[48]....
        /*0150*/ 	.word	0x0500000f


	//   ....[49]....
        /*0154*/ 	.word	0x0500000f


	//   ....[50]....
        /*0158*/ 	.word	0x0500000f


	//   ....[51]....
        /*015c*/ 	.word	0x0500000f


	//   ....[52]....
        /*0160*/ 	.word	0x0500000f


	//   ....[53]....
        /*0164*/ 	.word	0x0500000f


	//   ....[54]....
        /*0168*/ 	.word	0x0500000f


	//   ....[55]....
        /*016c*/ 	.word	0x0500000f


	//   ....[56]....
        /*0170*/ 	.word	0x0500000f


	//   ....[57]....
        /*0174*/ 	.word	0x0500000f


	//   ....[58]....
        /*0178*/ 	.word	0x0500000f


	//   ....[59]....
        /*017c*/ 	.word	0x0500000f


	//   ....[60]....
        /*0180*/ 	.word	0x0500000f


	//   ....[61]....
        /*0184*/ 	.word	0x0500000f


	//   ....[62]....
        /*0188*/ 	.word	0x0500000f


	//   ....[63]....
        /*018c*/ 	.word	0x0500000f


	//   ....[64]....
        /*0190*/ 	.word	0x0500000f


	//----- nvinfo : EIATTR_COOP_GROUP_INSTR_OFFSETS
	.align		4
.L_86:
        /*0194*/ 	.byte	0x04, 0x28
        /*0196*/ 	.short	(.L_88 - .L_87)


	//   ....[0]....
.L_87:
        /*0198*/ 	.word	0x00000070


	//   ....[1]....
        /*019c*/ 	.word	0x00000140


	//   ....[2]....
        /*01a0*/ 	.word	0x00000190


	//   ....[3]....
        /*01a4*/ 	.word	0x000003c0


	//   ....[4]....
        /*01a8*/ 	.word	0x00000520


	//   ....[5]....
        /*01ac*/ 	.word	0x00000640


	//   ....[6]....
        /*01b0*/ 	.word	0x000007a0


	//   ....[7]....
        /*01b4*/ 	.word	0x00001160


	//   ....[8]....
        /*01b8*/ 	.word	0x00004600


	//   ....[9]....
        /*01bc*/ 	.word	0x000046a0


	//   ....[10]....
        /*01c0*/ 	.word	0x00004de0


	//   ....[11]....
        /*01c4*/ 	.word	0x00004e50


	//   ....[12]....
        /*01c8*/ 	.word	0x00008e80


	//   ....[13]....
        /*01cc*/ 	.word	0x00008ef0


	//   ....[14]....
        /*01d0*/ 	.word	0x00009550


	//   ....[15]....
        /*01d4*/ 	.word	0x000095b0


	//   ....[16]....
        /*01d8*/ 	.word	0x0000af00


	//   ....[17]....
        /*01dc*/ 	.word	0x0000af30


	//   ....[18]....
        /*01e0*/ 	.word	0x0000afd0


	//   ....[19]....
        /*01e4*/ 	.word	0x0000b020


	//   ....[20]....
        /*01e8*/ 	.word	0x0000c070


	//   ....[21]....
        /*01ec*/ 	.word	0x0000c0b0


	//   ....[22]....
        /*01f0*/ 	.word	0x0000c0f0


	//   ....[23]....
        /*01f4*/ 	.word	0x0000c130


	//   ....[24]....
        /*01f8*/ 	.word	0x0000c140


	//   ....[25]....
        /*01fc*/ 	.word	0x0000c160


	//   ....[26]....
        /*0200*/ 	.word	0x0000c7b0


	//   ....[27]....
        /*0204*/ 	.word	0x0000c7c0


	//   ....[28]....
        /*0208*/ 	.word	0x0000d230


	//   ....[29]....
        /*020c*/ 	.word	0x0000dca0


	//   ....[30]....
        /*0210*/ 	.word	0x0000e620


	//   ....[31]....
        /*0214*/ 	.word	0x0000e630


	//   ....[32]....
        /*0218*/ 	.word	0x0000e650


	//   ....[33]....
        /*021c*/ 	.word	0x0000e6b0


	//   ....[34]....
        /*0220*/ 	.word	0x0000e710


	//   ....[35]....
        /*0224*/ 	.word	0x0000e750


	//   ....[36]....
        /*0228*/ 	.word	0x0000e7b0


	//   ....[37]....
        /*022c*/ 	.word	0x0000e7f0


	//   ....[38]....
        /*0230*/ 	.word	0x0000e850


	//   ....[39]....
        /*0234*/ 	.word	0x0000e890


	//   ....[40]....
        /*0238*/ 	.word	0x0000e8f0


	//   ....[41]....
        /*023c*/ 	.word	0x0000e930


	//   ....[42]....
        /*0240*/ 	.word	0x0000e990


	//   ....[43]....
        /*0244*/ 	.word	0x0000e9d0


	//   ....[44]....
        /*0248*/ 	.word	0x0000ea30


	//   ....[45]....
        /*024c*/ 	.word	0x0000ea60


	//   ....[46]....
        /*0250*/ 	.word	0x00010a60


	//   ....[47]....
        /*0254*/ 	.word	0x00010f20


	//   ....[48]....
        /*0258*/ 	.word	0x000110a0


	//   ....[49]....
        /*025c*/ 	.word	0x000110f0


	//   ....[50]....
        /*0260*/ 	.word	0x00011220


	//   ....[51]....
        /*0264*/ 	.word	0x00011290


	//   ....[52]....
        /*0268*/ 	.word	0x00011380


	//   ....[53]....
        /*026c*/ 	.word	0x000113f0


	//   ....[54]....
        /*0270*/ 	.word	0x000114e0


	//   ....[55]....
        /*0274*/ 	.word	0x00011550


	//   ....[56]....
        /*0278*/ 	.word	0x00011640


	//   ....[57]....
        /*027c*/ 	.word	0x000116b0


	//   ....[58]....
        /*0280*/ 	.word	0x000117a0


	//   ....[59]....
        /*0284*/ 	.word	0x00011810


	//   ....[60]....
        /*0288*/ 	.word	0x00011900


	//   ....[61]....
        /*028c*/ 	.word	0x00011960


	//   ....[62]....
        /*0290*/ 	.word	0x00011a40


	//   ....[63]....
        /*0294*/ 	.word	0x00011a90


	//   ....[64]....
        /*0298*/ 	.word	0x00011e90


	//----- nvinfo : EIATTR_REG_RECONFIG
	.align		4
.L_88:
        /*029c*/ 	.byte	0x01, 0x54
	.zero		2


	//----- nvinfo : EIATTR_SYSCALL_OFFSETS
	.align		4
        /*02a0*/ 	.byte	0x04, 0x46
        /*02a2*/ 	.short	(.L_90 - .L_89)


	//   ....[0]....
.L_89:
        /*02a4*/ 	.word	0x00001340


	//   ....[1]....
        /*02a8*/ 	.word	0x0000d910


	//   ....[2]....
        /*02ac*/ 	.word	0x0000da50


	//   ....[3]....
        /*02b0*/ 	.word	0x0000db40


	//   ....[4]....
        /*02b4*/ 	.word	0x0000e240


	//----- nvinfo : EIATTR_MBARRIER_INSTR_OFFSETS
	.align		4
.L_90:
        /*02b8*/ 	.byte	0x04, 0x39
        /*02ba*/ 	.short	(.L_92 - .L_91)


	//   ....[0]....
.L_91:
        /*02bc*/ 	.word	0x00000270
        /*02c0*/ 	.word	0x000000ff
        /*02c4*/ 	.word	0x00034800
        /*02c8*/ 	.short	0x0100
        /*02ca*/ 	.byte	0x08
	.zero		1


	//   ....[1]....
        /*02cc*/ 	.word	0x00000280
        /*02d0*/ 	.word	0x000000ff
        /*02d4*/ 	.word	0x00034820
        /*02d8*/ 	.short	0x0100
        /*02da*/ 	.byte	0x08
	.zero		1


	//   ....[2]....
        /*02dc*/ 	.word	0x00000370
        /*02e0*/ 	.word	0x000000ff
        /*02e4*/ 	.word	0x00034830
        /*02e8*/ 	.short	0x0100
        /*02ea*/ 	.byte	0x08
	.zero		1


	//   ....[3]....
        /*02ec*/ 	.word	0x00000380
        /*02f0*/ 	.word	0x000000ff
        /*02f4*/ 	.word	0x00034840
        /*02f8*/ 	.short	0x0100
        /*02fa*/ 	.byte	0x08
	.zero		1


	//   ....[4]....
        /*02fc*/ 	.word	0x00000390
        /*0300*/ 	.word	0x000000ff
        /*0304*/ 	.word	0x00034838
        /*0308*/ 	.short	0x0100
        /*030a*/ 	.byte	0x08
	.zero		1


	//   ....[5]....
        /*030c*/ 	.word	0x000003a0
        /*0310*/ 	.word	0x000000ff
        /*0314*/ 	.word	0x00034848
        /*0318*/ 	.short	0x0100
        /*031a*/ 	.byte	0x08
	.zero		1


	//   ....[6]....
        /*031c*/ 	.word	0x000004d0
        /*0320*/ 	.word	0x000000ff
        /*0324*/ 	.word	0x00034850
        /*0328*/ 	.short	0x0100
        /*032a*/ 	.byte	0x08
	.zero		1


	//   ....[7]....
        /*032c*/ 	.word	0x000004e0
        /*0330*/ 	.word	0x000000ff
        /*0334*/ 	.word	0x00034860
        /*0338*/ 	.short	0x0100
        /*033a*/ 	.byte	0x08
	.zero		1


	//   ....[8]....
        /*033c*/ 	.word	0x000004f0
        /*0340*/ 	.word	0x000000ff
        /*0344*/ 	.word	0x00034858
        /*0348*/ 	.short	0x0100
        /*034a*/ 	.byte	0x08
	.zero		1


	//   ....[9]....
        /*034c*/ 	.word	0x00000500
        /*0350*/ 	.word	0x000000ff
        /*0354*/ 	.word	0x00034868
        /*0358*/ 	.short	0x0100
        /*035a*/ 	.byte	0x08
	.zero		1


	//   ....[10]....
        /*035c*/ 	.word	0x000005f0
        /*0360*/ 	.word	0x000000ff
        /*0364*/ 	.word	0x00034870
        /*0368*/ 	.short	0x0100
        /*036a*/ 	.byte	0x06
	.zero		1


	//   ....[11]....
        /*036c*/ 	.word	0x00000600
        /*0370*/ 	.word	0x000000ff
        /*0374*/ 	.word	0x00034880
        /*0378*/ 	.short	0x0100
        /*037a*/ 	.byte	0x06
	.zero		1


	//   ....[12]....
        /*037c*/ 	.word	0x00000610
        /*0380*/ 	.word	0x000000ff
        /*0384*/ 	.word	0x00034878
        /*0388*/ 	.short	0x0100
        /*038a*/ 	.byte	0x06
	.zero		1


	//   ....[13]....
        /*038c*/ 	.word	0x00000620
        /*0390*/ 	.word	0x000000ff
        /*0394*/ 	.word	0x00034888
        /*0398*/ 	.short	0x0100
        /*039a*/ 	.byte	0x06
	.zero		1


	//   ....[14]....
        /*039c*/ 	.word	0x00000750
        /*03a0*/ 	.word	0x000000ff
        /*03a4*/ 	.word	0x00034890
        /*03a8*/ 	.short	0x0100
        /*03aa*/ 	.byte	0x08
	.zero		1


	//   ....[15]....
        /*03ac*/ 	.word	0x00000760
        /*03b0*/ 	.word	0x000000ff
        /*03b4*/ 	.word	0x000348a0
        /*03b8*/ 	.short	0x0100
        /*03ba*/ 	.byte	0x08
	.zero		1


	//   ....[16]....
        /*03bc*/ 	.word	0x00000770
        /*03c0*/ 	.word	0x000000ff
        /*03c4*/ 	.word	0x00034898
        /*03c8*/ 	.short	0x0100
        /*03ca*/ 	.byte	0x08
	.zero		1


	//   ....[17]....
        /*03cc*/ 	.word	0x00000780
        /*03d0*/ 	.word	0x000000ff
        /*03d4*/ 	.word	0x000348a8
        /*03d8*/ 	.short	0x0100
        /*03da*/ 	.byte	0x08
	.zero		1


	//   ....[18]....
        /*03dc*/ 	.word	0x000008b0
        /*03e0*/ 	.word	0x000000ff
        /*03e4*/ 	.word	0x000348b0
        /*03e8*/ 	.short	0x0100
        /*03ea*/ 	.byte	0x08
	.zero		1


	//   ....[19]....
        /*03ec*/ 	.word	0x000008c0
        /*03f0*/ 	.word	0x000000ff
        /*03f4*/ 	.word	0x000348c0
        /*03f8*/ 	.short	0x0100
        /*03fa*/ 	.byte	0x08
	.zero		1


	//   ....[20]....
        /*03fc*/ 	.word	0x000008d0
        /*0400*/ 	.word	0x000000ff
        /*0404*/ 	.word	0x000348b8
        /*0408*/ 	.short	0x0100
        /*040a*/ 	.byte	0x08
	.zero		1


	//   ....[21]....
        /*040c*/ 	.word	0x000008e0
        /*0410*/ 	.word	0x000000ff
        /*0414*/ 	.word	0x000348c8
        /*0418*/ 	.short	0x0100
        /*041a*/ 	.byte	0x08
	.zero		1


	//   ....[22]....
        /*041c*/ 	.word	0x00001370
        /*0420*/ 	.word	0x000000ff
        /*0424*/ 	.word	0x00034800
        /*0428*/ 	.short	0x010a
        /*042a*/ 	.byte	0x04
	.zero		1


	//   ....[23]....
        /*042c*/ 	.word	0x00001410
        /*0430*/ 	.word	0x000000ff
        /*0434*/ 	.word	0x00034830
        /*0438*/ 	.short	0x010a
        /*043a*/ 	.byte	0x04
	.zero		1


	//   ....[24]....
        /*043c*/ 	.word	0x000014a0
        /*0440*/ 	.word	0x000000ff
        /*0444*/ 	.word	0x00034830
        /*0448*/ 	.short	0x010a
        /*044a*/ 	.byte	0x04
	.zero		1


	//   ....[25]....
        /*044c*/ 	.word	0x00005560
        /*0450*/ 	.word	0x00000032
        /*0454*/ 	.word	0x00000000
        /*0458*/ 	.short	0x0101
        /*045a*/ 	.byte	0x3f
	.zero		1


	//   ....[26]....
        /*045c*/ 	.word	0x00006490
        /*0460*/ 	.word	0x00000005
        /*0464*/ 	.word	0x00034830
        /*0468*/ 	.short	0x010a
        /*046a*/ 	.byte	0x3f
	.zero		1


	//   ....[27]....
        /*046c*/ 	.word	0x000064d0
        /*0470*/ 	.word	0x00000005
        /*0474*/ 	.word	0x00034830
        /*0478*/ 	.short	0x010a
        /*047a*/ 	.byte	0x3f
	.zero		1


	//   ....[28]....
        /*047c*/ 	.word	0x00008a80
        /*0480*/ 	.word	0x000000ff
        /*0484*/ 	.word	0x00034850
        /*0488*/ 	.short	0x010a
        /*048a*/ 	.byte	0x06
	.zero		1


	//   ....[29]....
        /*048c*/ 	.word	0x00008ac0
        /*0490*/ 	.word	0x000000ff
        /*0494*/ 	.word	0x00034850
        /*0498*/ 	.short	0x010a
        /*049a*/ 	.byte	0x06
	.zero		1


	//   ....[30]....
        /*049c*/ 	.word	0x0000a070
        /*04a0*/ 	.word	0x00000085
        /*04a4*/ 	.word	0x00000000
        /*04a8*/ 	.short	0x0101
        /*04aa*/ 	.byte	0x3f
	.zero		1


	//   ....[31]....
        /*04ac*/ 	.word	0x0000a290
        /*04b0*/ 	.word	0x00000083
        /*04b4*/ 	.word	0x00000000
        /*04b8*/ 	.short	0x0101
        /*04ba*/ 	.byte	0x3f
	.zero		1


	//   ....[32]....
        /*04bc*/ 	.word	0x0000ae60
        /*04c0*/ 	.word	0x0000000b
        /*04c4*/ 	.word	0x00034850
        /*04c8*/ 	.short	0x010a
        /*04ca*/ 	.byte	0x3f
	.zero		1


	//   ....[33]....
        /*04cc*/ 	.word	0x0000aea0
        /*04d0*/ 	.word	0x0000000b
        /*04d4*/ 	.word	0x00034850
        /*04d8*/ 	.short	0x010a
        /*04da*/ 	.byte	0x3f
	.zero		1


	//   ....[34]....
        /*04dc*/ 	.word	0x0000b600
        /*04e0*/ 	.word	0x00000009
        /*04e4*/ 	.word	0x00000000
        /*04e8*/ 	.short	0x0101
        /*04ea*/ 	.byte	0x3f
	.zero		1


	//   ....[35]....
        /*04ec*/ 	.word	0x0000c150
        /*04f0*/ 	.word	0x000000ff
        /*04f4*/ 	.word	0x00000000
        /*04f8*/ 	.short	0x0101
        /*04fa*/ 	.byte	0x04
	.zero		1


	//   ....[36]....
        /*04fc*/ 	.word	0x0000dec0
        /*0500*/ 	.word	0x000000ff
        /*0504*/ 	.word	0x00034840
        /*0508*/ 	.short	0x010a
        /*050a*/ 	.byte	0x26
	.zero		1


	//   ....[37]....
        /*050c*/ 	.word	0x0000eb90
        /*0510*/ 	.word	0x000000ff
        /*0514*/ 	.word	0x00034800
        /*0518*/ 	.short	0x0107
        /*051a*/ 	.byte	0x26
	.zero		1


	//   ....[38]....
        /*051c*/ 	.word	0x0000ec00
        /*0520*/ 	.word	0x000000ff
        /*0524*/ 	.word	0x00034800
        /*0528*/ 	.short	0x0101
        /*052a*/ 	.byte	0x26
	.zero		1


	//   ....[39]....
        /*052c*/ 	.word	0x0000ec10
        /*0530*/ 	.word	0x000000ff
        /*0534*/ 	.word	0x00034820
        /*0538*/ 	.short	0x010a
        /*053a*/ 	.byte	0x26
	.zero		1


	//   ....[40]....
        /*053c*/ 	.word	0x0000f020
        /*0540*/ 	.word	0x000000ff
        /*0544*/ 	.word	0x00034848
        /*0548*/ 	.short	0x010a
        /*054a*/ 	.byte	0x26
	.zero		1


	//   ....[41]....
        /*054c*/ 	.word	0x0000f2e0
        /*0550*/ 	.word	0x000000ff
        /*0554*/ 	.word	0x00034860
        /*0558*/ 	.short	0x010a
        /*055a*/ 	.byte	0x26
	.zero		1


	//   ....[42]....
        /*055c*/ 	.word	0x0000f7e0
        /*0560*/ 	.word	0x000000ff
        /*0564*/ 	.word	0x00034840
        /*0568*/ 	.short	0x010a
        /*056a*/ 	.byte	0x26
	.zero		1


	//   ....[43]....
        /*056c*/ 	.word	0x0000fac0
        /*0570*/ 	.word	0x000000ff
        /*0574*/ 	.word	0x00034868
        /*0578*/ 	.short	0x010a
        /*057a*/ 	.byte	0x26
	.zero		1


	//   ....[44]....
        /*057c*/ 	.word	0x00010010
        /*0580*/ 	.word	0x000000ff
        /*0584*/ 	.word	0x00034848
        /*0588*/ 	.short	0x010a
        /*058a*/ 	.byte	0x26
	.zero		1


	//   ....[45]....
        /*058c*/ 	.word	0x000102d0
        /*0590*/ 	.word	0x000000ff
        /*0594*/ 	.word	0x00034860
        /*0598*/ 	.short	0x010a
        /*059a*/ 	.byte	0x26
	.zero		1


	//   ....[46]....
        /*059c*/ 	.word	0x00010660
        /*05a0*/ 	.word	0x00000003
        /*05a4*/ 	.word	0x00034860
        /*05a8*/ 	.short	0x010a
        /*05aa*/ 	.byte	0x3f
	.zero		1


	//   ....[47]....
        /*05ac*/ 	.word	0x000109f0
        /*05b0*/ 	.word	0x00000002
        /*05b4*/ 	.word	0x00034820
        /*05b8*/ 	.short	0x010a
        /*05ba*/ 	.byte	0x3f
	.zero		1


	//   ....[48]....
        /*05bc*/ 	.word	0x00010b90
        /*05c0*/ 	.word	0x00000007
        /*05c4*/ 	.word	0x00000000
        /*05c8*/ 	.short	0x010a
        /*05ca*/ 	.byte	0x3f
	.zero		1


	//   ....[49]....
        /*05cc*/ 	.word	0x00010c00
        /*05d0*/ 	.word	0x00000008
        /*05d4*/ 	.word	0x00000000
        /*05d8*/ 	.short	0x010a
        /*05da*/ 	.byte	0x3f
	.zero		1


	//   ....[50]....
        /*05dc*/ 	.word	0x00010c60
        /*05e0*/ 	.word	0x00000007
        /*05e4*/ 	.word	0x00000000
        /*05e8*/ 	.short	0x010a
        /*05ea*/ 	.byte	0x3f
	.zero		1


	//   ....[51]....
        /*05ec*/ 	.word	0x00010c90
        /*05f0*/ 	.word	0x00000006
        /*05f4*/ 	.word	0x00000000
        /*05f8*/ 	.short	0x010a
        /*05fa*/ 	.byte	0x3f
	.zero		1


	//   ....[52]....
        /*05fc*/ 	.word	0x00010d10
        /*0600*/ 	.word	0x00000003
        /*0604*/ 	.word	0x00034800
        /*0608*/ 	.short	0x010a
        /*060a*/ 	.byte	0x3f
	.zero		1


	//   ....[53]....
        /*060c*/ 	.word	0x00010d80
        /*0610*/ 	.word	0x00000003
        /*0614*/ 	.word	0x00034830
        /*0618*/ 	.short	0x010a
        /*061a*/ 	.byte	0x3f
	.zero		1


	//   ....[54]....
        /*061c*/ 	.word	0x00010dd0
        /*0620*/ 	.word	0x00000005
        /*0624*/ 	.word	0x00034830
        /*0628*/ 	.short	0x010a
        /*062a*/ 	.byte	0x3f
	.zero		1


	//   ....[55]....
        /*062c*/ 	.word	0x00010e30
        /*0630*/ 	.word	0x00000005
        /*0634*/ 	.word	0x00034850
        /*0638*/ 	.short	0x010a
        /*063a*/ 	.byte	0x3f
	.zero		1


	//   ....[56]....
        /*063c*/ 	.word	0x00010e80
        /*0640*/ 	.word	0x0000000b
        /*0644*/ 	.word	0x00034850
        /*0648*/ 	.short	0x010a
        /*064a*/ 	.byte	0x3f
	.zero		1


	//   ....[57]....
        /*064c*/ 	.word	0x00010fe0
        /*0650*/ 	.word	0x00000003
        /*0654*/ 	.word	0x00034840
        /*0658*/ 	.short	0x010a
        /*065a*/ 	.byte	0x3f
	.zero		1


	//   ....[58]....
        /*065c*/ 	.word	0x00011ad0
        /*0660*/ 	.word	0x00000003
        /*0664*/ 	.word	0x00034820
        /*0668*/ 	.short	0x010a
        /*066a*/ 	.byte	0x3f
	.zero		1


	//   ....[59]....
        /*066c*/ 	.word	0x00011b30
        /*0670*/ 	.word	0x00000003
        /*0674*/ 	.word	0x00034848
        /*0678*/ 	.short	0x010a
        /*067a*/ 	.byte	0x3f
	.zero		1


	//   ....[60]....
        /*067c*/ 	.word	0x00011b90
        /*0680*/ 	.word	0x00000003
        /*0684*/ 	.word	0x00034860
        /*0688*/ 	.short	0x010a
        /*068a*/ 	.byte	0x3f
	.zero		1


	//   ....[61]....
        /*068c*/ 	.word	0x00011bf0
        /*0690*/ 	.word	0x00000003
        /*0694*/ 	.word	0x00034840
        /*0698*/ 	.short	0x010a
        /*069a*/ 	.byte	0x3f
	.zero		1


	//   ....[62]....
        /*069c*/ 	.word	0x00011c50
        /*06a0*/ 	.word	0x00000003
        /*06a4*/ 	.word	0x00034868
        /*06a8*/ 	.short	0x010a
        /*06aa*/ 	.byte	0x3f
	.zero		1


	//   ....[63]....
        /*06ac*/ 	.word	0x00011cb0
        /*06b0*/ 	.word	0x00000003
        /*06b4*/ 	.word	0x00034848
        /*06b8*/ 	.short	0x010a
        /*06ba*/ 	.byte	0x3f
	.zero		1


	//   ....[64]....
        /*06bc*/ 	.word	0x00011d10
        /*06c0*/ 	.word	0x00000003
        /*06c4*/ 	.word	0x00034860
        /*06c8*/ 	.short	0x010a
        /*06ca*/ 	.byte	0x3f
	.zero		1


	//   ....[65]....
        /*06cc*/ 	.word	0x00011d60
        /*06d0*/ 	.word	0x00000003
        /*06d4*/ 	.word	0x00034860
        /*06d8*/ 	.short	0x010a
        /*06da*/ 	.byte	0x3f
	.zero		1


	//   ....[66]....
        /*06dc*/ 	.word	0x00011db0
        /*06e0*/ 	.word	0x00000002
        /*06e4*/ 	.word	0x00034820
        /*06e8*/ 	.short	0x010a
        /*06ea*/ 	.byte	0x3f
	.zero		1


	//   ....[67]....
        /*06ec*/ 	.word	0x00011f50
        /*06f0*/ 	.word	0x00000007
        /*06f4*/ 	.word	0x00000000
        /*06f8*/ 	.short	0x010a
        /*06fa*/ 	.byte	0x3f
	.zero		1


	//   ....[68]....
        /*06fc*/ 	.word	0x00011fa0
        /*0700*/ 	.word	0x00000008
        /*0704*/ 	.word	0x00000000
        /*0708*/ 	.short	0x010a
        /*070a*/ 	.byte	0x3f
	.zero		1


	//   ....[69]....
        /*070c*/ 	.word	0x00011ff0
        /*0710*/ 	.word	0x00000007
        /*0714*/ 	.word	0x00000000
        /*0718*/ 	.short	0x010a
        /*071a*/ 	.byte	0x3f
	.zero		1


	//----- nvinfo : EIATTR_NUM_MBARRIERS
	.align		4
.L_92:
        /*071c*/ 	.byte	0x03, 0x38
        /*071e*/ 	.short	0x0016


	//----- nvinfo : EIATTR_EXIT_INSTR_OFFSETS
	.align		4
        /*0720*/ 	.byte	0x04, 0x1c
        /*0722*/ 	.short	(.L_94 - .L_93)


	//   ....[0]....
.L_93:
        /*0724*/ 	.word	0x00010ce0


	//----- nvinfo : EIATTR_MAX_THREADS
	.align		4
.L_94:
        /*0728*/ 	.byte	0x04, 0x05
        /*072a*/ 	.short	(.L_96 - .L_95)
.L_95:
        /*072c*/ 	.word	0x00000180
        /*0730*/ 	.word	0x00000001
        /*0734*/ 	.word	0x00000001


	//----- nvinfo : EIATTR_CRS_STACK_SIZE
	.align		4
.L_96:
        /*0738*/ 	.byte	0x04, 0x1e
        /*073a*/ 	.short	(.L_98 - .L_97)
.L_97:
        /*073c*/ 	.word	0x00000000


	//----- nvinfo : EIATTR_CBANK_PARAM_SIZE
	.align		4
.L_98:
        /*0740*/ 	.byte	0x03, 0x19
        /*0742*/ 	.short	0x0a70


	//----- nvinfo : EIATTR_PARAM_CBANK
	.align		4
        /*0744*/ 	.byte	0x04, 0x0a
        /*0746*/ 	.short	(.L_100 - .L_99)
	.align		4
.L_99:
        /*0748*/ 	.word	index@(.nv.constant0._ZN7cutlass13device_kernelIN5flash11enable_sm90INS1_16FlashAttnFwdSm90INS1_25CollectiveMainloopFwdSm90ILi2EN4cute5tupleIJNS5_1CILi1EEES8_S8_EEENS6_IJNS7_ILi128EEENS7_ILi176EEESA_EEELi128ENS_10bfloat16_tEfNS_4arch4Sm90ELb0ELb0ELb0ELb0ELb0ELb0ELb0ELb1ELb1ELb1ELb1ELb0EEENS1_21CollectiveEpilogueFwdINS6_IJSA_SA_SB_EEES9_SD_SF_Li256ELb0ELb1ELb1ELb0EEENS1_19SingleTileSchedulerILb0ELb1ELb1ELi128EEEEEEEEEvNT_6ParamsE)
        /*074c*/ 	.short	0x0210
        /*074e*/ 	.short	0x0a70


	//----- nvinfo : EIATTR_SW_WAR
	.align		4
.L_100:
        /*0750*/ 	.byte	0x04, 0x36
        /*0752*/ 	.short	(.L_102 - .L_101)
.L_101:
        /*0754*/ 	.word	0x00000008
.L_102:


//--------------------- .nv.info._ZN7cutlass13device_kernelIN5flash11enable_sm90INS1_16FlashAttnFwdSm90INS1_25CollectiveMainloopFwdSm90ILi2EN4cute5tupleIJNS5_1CILi1EEES8_S8_EEENS6_IJNS7_ILi128EEENS7_ILi176EEESA_EEELi128ENS_10bfloat16_tEfNS_4arch4Sm90ELb0ELb0ELb0ELb1ELb0ELb0ELb0ELb1ELb1ELb1ELb1ELb0EEENS1_21CollectiveEpilogueFwdINS6_IJSA_SA_SB_EEES9_SD_SF_Li256ELb1ELb1ELb1ELb0EEENS1_36VarlenDynamicPersistentTileSchedulerILi128ELi176ELi256ELi128ELb1ELb1ELb1ELb0ELb1ELb1EEEEEEEEEvNT_6ParamsE --------------------------
	.section	.nv.info._ZN7cutlass13device_kernelIN5flash11enable_sm90INS1_16FlashAttnFwdSm90INS1_25CollectiveMainloopFwdSm90ILi2EN4cute5tupleIJNS5_1CILi1EEES8_S8_EEENS6_IJNS7_ILi128EEENS7_ILi176EEESA_EEELi128ENS_10bfloat16_tEfNS_4arch4Sm90ELb0ELb0ELb0ELb1ELb0ELb0ELb0ELb1ELb1ELb1ELb1ELb0EEENS1_21CollectiveEpilogueFwdINS6_IJSA_SA_SB_EEES9_SD_SF_Li256ELb1ELb1ELb1ELb0EEENS1_36VarlenDynamicPersistentTileSchedulerILi128ELi176ELi256ELi128ELb1ELb1ELb1ELb0ELb1ELb1EEEEEEEEEvNT_6ParamsE,"",@"SHT_CUDA_INFO"
	.sectionflags	@""
	.align	4


	//----- nvinfo : EIATTR_CUDA_API_VERSION
	.align		4
        /*0000*/ 	.byte	0x04, 0x37
        /*0002*/ 	.short	(.L_104 - .L_103)
.L_103:
        /*0004*/ 	.word	0x00000082


	//----- nvinfo : EIATTR_KPARAM_INFO
	.align		4
.L_104:
        /*0008*/ 	.byte	0x04, 0x17
        /*000a*/ 	.short	(.L_106 - .L_105)
.L_105:
        /*000c*/ 	.word	0x00000000
        /*0010*/ 	.short	0x0000
        /*0012*/ 	.short	0x0070
        /*0014*/ 	.byte	0x00, 0xf0, 0x01, 0x2a


	//----- nvinfo : EIATTR_SPARSE_MMA_MASK
	.align		4
.L_106:
        /*0018*/ 	.byte	0x03, 0x50
        /*001a*/ 	.short	0x0000


	//----- nvinfo : EIATTR_MAXREG_COUNT
	.align		4
        /*001c*/ 	.byte	0x03, 0x1b
        /*001e*/ 	.short	0x00a8


	//----- nvinfo : EIATTR_NUM_BARRIERS
	.align		4
        /*0020*/ 	.byte	0x02, 0x4c
        /*0022*/ 	.byte	0x10
	.zero		1


	//----- nvinfo : EIATTR_EXTERNS
	.align		4
        /*0024*/ 	.byte	0x04, 0x0f
        /*0026*/ 	.short	(.L_108 - .L_107)


	//   ....[0]....
	.align		4
.L_107:
        /*0028*/ 	.word	index@(__assertfail)


	//----- nvinfo : EIATTR_ANNOTATIONS
	.align		4
.L_108:
        /*002c*/ 	.byte	0x04, 0x55
        /*002e*/ 	.short	(.L_110 - .L_109)


	//   ....[0]....
.L_109:
        /*0030*/ 	.word	0x00000001
        /*0034*/ 	.byte	0x50, 0x09, 0x00, 0x00, 0x01, 0x00, 0x00, 0x00, 0xa0, 0x0a, 0x00, 0x00, 0x01, 0x00, 0x00, 0x00
        /* <DEDUP_REMOVED lines=80> */
        /*0544*/ 	.byte	0x30, 0x71, 0x01, 0x00, 0x01, 0x00, 0x00, 0x00, 0xd0, 0x71, 0x01, 0x00


	//----- nvinfo : EIATTR_MERCURY_ISA_VERSION
	.align		4
.L_110:
        /*0550*/ 	.byte	0x03, 0x5f
        /*0552*/ 	.short	0x0101


	//----- nvinfo : EIATTR_UNUSED_LOAD_BYTE_OFFSET
	.align		4
        /*0554*/ 	.byte	0x04, 0x44
        /*0556*/ 	.short	(.L_112 - .L_111)


	//   ....[0]....
.L_111:
        /*0558*/ 	.word	0x00000a50
        /*055c*/ 	.word	0x0000fff0


	//   ....[1]....
        /*0560*/ 	.word	0x0000c6a0
        /*0564*/ 	.word	0x0000fff0


	//----- nvinfo : EIATTR_INT_WARP_WIDE_INSTR_OFFSETS
	.align		4
.L_112:
        /*0568*/ 	.byte	0x04, 0x31
        /*056a*/ 	.short	(.L_114 - .L_113)


	//   ....[0]....
.L_113:
        /*056c*/ 	.word	0x00000130


	//   ....[1]....
        /*0570*/ 	.word	0x00000170


	//   ....[2]....
        /*0574*/ 	.word	0x000001e0


	//   ....[3]....
        /*0578*/ 	.word	0x000111d0


	//   ....[4]....
        /*057c*/ 	.word	0x00011270


	//   ....[5]....
        /*0580*/ 	.word	0x00014970


	//   ....[6]....
        /*0584*/ 	.word	0x00014a10


	//----- nvinfo : EIATTR_COOP_GROUP_MASK_REGIDS
	.align		4
.L_114:
        /*0588*/ 	.byte	0x04, 0x29
        /*058a*/ 	.short	(.L_116 - .L_115)


	//   ....[0]....
.L_115:
        /*058c*/ 	.word	0xffffffff


	//   ....[1]....
        /*0590*/ 	.word	0xffffffff


	//   ....[2]....
        /*0594*/ 	.word	0xffffffff


	//   ....[3]....
        /*0598*/ 	.word	0xffffffff


	//   ....[4]....
        /*059c*/ 	.word	0xffffffff


	//   ....[5]....
        /*05a0*/ 	.word	0xffffffff


	//   ....[6]....
        /*05a4*/ 	.word	0xffffffff


	//   ....[7]....
        /*05a8*/ 	.word	0xffffffff


	//   ....[8]....
        /*05ac*/ 	.word	0xffffffff


	//   ....[9]....
        /*05b0*/ 	.word	0xffffffff


	//   ....[10]....
        /*05b4*/ 	.word	0xffffffff


	//   ....[11]....
        /*05b8*/ 	.word	0xffffffff


	//   ....[12]....
        /*05bc*/ 	.word	0xffffffff


	//   ....[13]....
        /*05c0*/ 	.word	0xffffffff


	//   ....[14]....
        /*05c4*/ 	.word	0xffffffff


	//   ....[15]....
        /*05c8*/ 	.word	0xffffffff


	//   ....[16]....
        /*05cc*/ 	.word	0xffffffff


	//   ....[17]....
        /*05d0*/ 	.word	0xffffffff


	//   ....[18]....
        /*05d4*/ 	.word	0xffffffff


	//   ....[19]....
        /*05d8*/ 	.word	0xffffffff


	//   ....[20]....
        /*05dc*/ 	.word	0xffffffff


	//   ....[21]....
        /*05e0*/ 	.word	0xffffffff


	//   ....[22]....
        /*05e4*/ 	.word	0xffffffff


	//   ....[23]....
        /*05e8*/ 	.word	0xffffffff


	//   ....[24]....
        /*05ec*/ 	.word	0xffffffff


	//   ....[25]....
        /*05f0*/ 	.word	0xffffffff


	//   ....[26]....
        /*05f4*/ 	.word	0xffffffff


	//   ....[27]....
        /*05f8*/ 	.word	0xffffffff


	//   ....[28]....
        /*05fc*/ 	.word	0xffffffff


	//   ....[29]....
        /*0600*/ 	.word	0xffffffff


	//   ....[30]....
        /*0604*/ 	.word	0xffffffff


	//   ....[31]....
        /*0608*/ 	.word	0xffffffff


	//   ....[32]....
        /*060c*/ 	.word	0xffffffff


	//   ....[33]....
        /*0610*/ 	.word	0xffffffff


	//   ....[34]....
        /*0614*/ 	.word	0xffffffff


	//   ....[35]....
        /*0618*/ 	.word	0xffffffff


	//   ....[36]....
        /*061c*/ 	.word	0xffffffff


	//   ....[37]....
        /*0620*/ 	.word	0xffffffff


	//   ....[38]....
        /*0624*/ 	.word	0xffffffff


	//   ....[39]....
        /*0628*/ 	.word	0xffffffff


	//   ....[40]....
        /*062c*/ 	.word	0xffffffff


	//   ....[41]....
        /*0630*/ 	.word	0xffffffff


	//   ....[42]....
        /*0634*/ 	.word	0xffffffff


	//   ....[43]....
        /*0638*/ 	.word	0xffffffff


	//   ....[44]....
        /*063c*/ 	.word	0xffffffff


	//   ....[45]....
        /*0640*/ 	.word	0xffffffff


	//   ....[46]....
        /*0644*/ 	.word	0xffffffff


	//   ....[47]....
        /*0648*/ 	.word	0xffffffff


	//   ....[48]....
        /*064c*/ 	.word	0xffffffff


	//   ....[49]....
        /*0650*/ 	.word	0xffffffff


	//   ....[50]....
        /*0654*/ 	.word	0xffffffff


	//   ....[51]....
        /*0658*/ 	.word	0xffffffff


	//   ....[52]....
        /*065c*/ 	.word	0xffffffff


	//   ....[53]....
        /*0660*/ 	.word	0xffffffff


	//   ....[54]....
        /*0664*/ 	.word	0xffffffff


	//   ....[55]....
        /*0668*/ 	.word	0xffffffff


	//   ....[56]....
        /*066c*/ 	.word	0xffffffff


	//   ....[57]....
        /*0670*/ 	.word	0xffffffff


	//   ....[58]....
        /*0674*/ 	.word	0xffffffff


	//   ....[59]....
        /*0678*/ 	.word	0xffffffff


	//   ....[60]....
        /*067c*/ 	.word	0xffffffff


	//   ....[61]....
        /*0680*/ 	.word	0xffffffff


	//   ....[62]....
        /*0684*/ 	.word	0xffffffff


	//   ....[63]....
        /*0688*/ 	.word	0xffffffff


	//   ....[64]....
        /*068c*/ 	.word	0xffffffff


	//   ....[65]....
        /*0690*/ 	.word	0xffffffff


	//   ....[66]....
        /*0694*/ 	.word	0xffffffff


	//   ....[67]....
        /*0698*/ 	.word	0xffffffff


	//   ....[68]....
        /*069c*/ 	.word	0xffffffff


	//   ....[69]....
        /*06a0*/ 	.word	0xffffffff


	//   ....[70]....
        /*06a4*/ 	.word	0xffffffff


	//   ....[71]....
        /*06a8*/ 	.word	0xffffffff


	//   ....[72]....
        /*06ac*/ 	.word	0xffffffff


	//   ....[73]....
        /*06b0*/ 	.word	0xffffffff


	//   ....[74]....
        /*06b4*/ 	.word	0xffffffff


	//   ....[75]....
        /*06b8*/ 	.word	0xffffffff


	//   ....[76]....
        /*06bc*/ 	.word	0xffffffff


	//   ....[77]....
        /*06c0*/ 	.word	0xffffffff


	//   ....[78]....
        /*06c4*/ 	.word	0xffffffff


	//   ....[79]....
        /*06c8*/ 	.word	0xffffffff


	//   ....[80]....
        /*06cc*/ 	.word	0xffffffff


	//   ....[81]....
        /*06d0*/ 	.word	0xffffffff


	//   ....[82]....
        /*06d4*/ 	.word	0xffffffff


	//   ....[83]....
        /*06d8*/ 	.word	0xffffffff


	//   ....[84]....
        /*06dc*/ 	.word	0xffffffff


	//   ....[85]....
        /*06e0*/ 	.word	0xffffffff


	//   ....[86]....
        /*06e4*/ 	.word	0xffffffff


	//   ....[87]....
        /*06e8*/ 	.word	0xffffffff


	//   ....[88]....
        /*06ec*/ 	.word	0xffffffff


	//   ....[89]....
        /*06f0*/ 	.word	0xffffffff


	//   ....[90]....
        /*06f4*/ 	.word	0xffffffff


	//   ....[91]....
        /*06f8*/ 	.word	0xffffffff


	//   ....[92]....
        /*06fc*/ 	.word	0xffffffff


	//   ....[93]....
        /*0700*/ 	.word	0xffffffff


	//   ....[94]....
        /*0704*/ 	.word	0xffffffff


	//   ....[95]....
        /*0708*/ 	.word	0xffffffff


	//   ....[96]....
        /*070c*/ 	.word	0xffffffff


	//   ....[97]....
        /*0710*/ 	.word	0x0500000f


	//   ....[98]....
        /*0714*/ 	.word	0x0500000f


	//   ....[99]....
        /*0718*/ 	.word	0x0500000f


	//   ....[100]....
        /*071c*/ 	.word	0x0500000f


	//   ....[101]....
        /*0720*/ 	.word	0x0500000f


	//   ....[102]....
        /*0724*/ 	.word	0x0500000f


	//   ....[103]....
        /*0728*/ 	.word	0x0500000f


	//   ....[104]....
        /*072c*/ 	.word	0x0500000f


	//   ....[105]....
        /*0730*/ 	.word	0x0500000f


	//   ....[106]....
        /*0734*/ 	.word	0x0500000f


	//   ....[107]....
        /*0738*/ 	.word	0x0500000f


	//   ....[108]....
        /*073c*/ 	.word	0x0500000f


	//   ....[109]....
        /*0740*/ 	.word	0x0500000f


	//   ....[110]....
        /*0744*/ 	.word	0x0500000f


	//   ....[111]....
        /*0748*/ 	.word	0x0500000f


	//   ....[112]....
        /*074c*/ 	.word	0x0500000f


	//   ....[113]....
        /*0750*/ 	.word	0x0500000f


	//   ....[114]....
        /*0754*/ 	.word	0x0500000f


	//   ....[115]....
        /*0758*/ 	.word	0x0500000f


	//   ....[116]....
        /*075c*/ 	.word	0x0500000f


	//   ....[117]....
        /*0760*/ 	.word	0x0500000f


	//   ....[118]....
        /*0764*/ 	.word	0x0500000f


	//   ....[119]....
        /*0768*/ 	.word	0x0500000f


	//   ....[120]....
        /*076c*/ 	.word	0x0500000f


	//   ....[121]....
        /*0770*/ 	.word	0x0500000f


	//   ....[122]....
        /*0774*/ 	.word	0x0500000f


	//   ....[123]....
        /*0778*/ 	.word	0x0500000f


	//   ....[124]....
        /*077c*/ 	.word	0x0500000f


	//   ....[125]....
        /*0780*/ 	.word	0x0500000f


	//   ....[126]....
        /*0784*/ 	.word	0x0500000f


	//   ....[127]....
        /*0788*/ 	.word	0x0500000f


	//   ....[128]....
        /*078c*/ 	.word	0x0500000f


	//   ....[129]....
        /*0790*/ 	.word	0x0500000f


	//   ....[130]....
        /*0794*/ 	.word	0x0500000f


	//   ....[131]....
        /*0798*/ 	.word	0x0500000f


	//   ....[132]....
        /*079c*/ 	.word	0x0500000f


	//----- nvinfo : EIATTR_COOP_GROUP_INSTR_OFFSETS
	.align		4
.L_116:
        /*07a0*/ 	.byte	0x04, 0x28
        /*07a2*/ 	.short	(.L_118 - .L_117)


	//   ....[0]....
.L_117:
        /*07a4*/ 	.word	0x00000070


	//   ....[1]....
        /*07a8*/ 	.word	0x00000140


	//   ....[2]....
        /*07ac*/ 	.word	0x00000190


	//   ....[3]....
        /*07b0*/ 	.word	0x000003c0


	//   ....[4]....
        /*07b4*/ 	.word	0x00000520


	//   ....[5]....
        /*07b8*/ 	.word	0x00000640


	//   ....[6]....
        /*07bc*/ 	.word	0x000007a0


	//   ....[7]....
        /*07c0*/ 	.word	0x00001b10


	//   ....[8]....
        /*07c4*/ 	.word	0x00005120


	//   ....[9]....
        /*07c8*/ 	.word	0x00005150


	//   ....[10]....
        /*07cc*/ 	.word	0x000058b0


	//   ....[11]....
        /*07d0*/ 	.word	0x00005940


	//   ....[12]....
        /*07d4*/ 	.word	0x00009af0


	//   ....[13]....
        /*07d8*/ 	.word	0x00009b10


	//   ....[14]....
        /*07dc*/ 	.word	0x0000a590


	//   ....[15]....
        /*07e0*/ 	.word	0x0000a630


	//   ....[16]....
        /*07e4*/ 	.word	0x0000bb30


	//   ....[17]....
        /*07e8*/ 	.word	0x0000bb90


	//   ....[18]....
        /*07ec*/ 	.word	0x0000c080


	//   ....[19]....
        /*07f0*/ 	.word	0x0000c090


	//   ....[20]....
        /*07f4*/ 	.word	0x0000d2e0


	//   ....[21]....
        /*07f8*/ 	.word	0x0000d2f0


	//   ....[22]....
        /*07fc*/ 	.word	0x0000d340


	//   ....[23]....
        /*0800*/ 	.word	0x0000d370


	//   ....[24]....
        /*0804*/ 	.word	0x0000db60


	//   ....[25]....
        /*0808*/ 	.word	0x0000db90


	//   ....[26]....
        /*080c*/ 	.word	0x0000dc60


	//   ....[27]....
        /*0810*/ 	.word	0x0000dc80


	//   ....[28]....
        /*0814*/ 	.word	0x0000dd50


	//   ....[29]....
        /*0818*/ 	.word	0x0000dd70


	//   ....[30]....
        /*081c*/ 	.word	0x0000de50


	//   ....[31]....
        /*0820*/ 	.word	0x0000de70


	//   ....[32]....
        /*0824*/ 	.word	0x0000e370


	//   ....[33]....
        /*0828*/ 	.word	0x0000e380


	//   ....[34]....
        /*082c*/ 	.word	0x0000e7d0


	//   ....[35]....
        /*0830*/ 	.word	0x0000e7e0


	//   ....[36]....
        /*0834*/ 	.word	0x0000f6d0


	//   ....[37]....
        /*0838*/ 	.word	0x0000f6f0


	//   ....[38]....
        /*083c*/ 	.word	0x0000f7c0


	//   ....[39]....
        /*0840*/ 	.word	0x0000f7e0


	//   ....[40]....
        /*0844*/ 	.word	0x0000f8b0


	//   ....[41]....
        /*0848*/ 	.word	0x0000f8d0


	//   ....[42]....
        /*084c*/ 	.word	0x0000f9b0


	//   ....[43]....
        /*0850*/ 	.word	0x0000f9d0


	//   ....[44]....
        /*0854*/ 	.word	0x0000fb30


	//   ....[45]....
        /*0858*/ 	.word	0x0000fd80


	//   ....[46]....
        /*085c*/ 	.word	0x0000fdb0


	//   ....[47]....
        /*0860*/ 	.word	0x0000fde0


	//   ....[48]....
        /*0864*/ 	.word	0x0000fe10


	//   ....[49]....
        /*0868*/ 	.word	0x0000fe40


	//   ....[50]....
        /*086c*/ 	.word	0x0000fe70


	//   ....[51]....
        /*0870*/ 	.word	0x00010020


	//   ....[52]....
        /*0874*/ 	.word	0x00010050


	//   ....[53]....
        /*0878*/ 	.word	0x00010080


	//   ....[54]....
        /*087c*/ 	.word	0x000100b0


	//   ....[55]....
        /*0880*/ 	.word	0x000100e0


	//   ....[56]....
        /*0884*/ 	.word	0x00010110


	//   ....[57]....
        /*0888*/ 	.word	0x000101a0


	//   ....[58]....
        /*088c*/ 	.word	0x000101d0


	//   ....[59]....
        /*0890*/ 	.word	0x000101e0


	//   ....[60]....
        /*0894*/ 	.word	0x00010290


	//   ....[61]....
        /*0898*/ 	.word	0x000117d0


	//   ....[62]....
        /*089c*/ 	.word	0x00012380


	//   ....[63]....
        /*08a0*/ 	.word	0x000123b0


	//   ....[64]....
        /*08a4*/ 	.word	0x000123d0


	//   ....[65]....
        /*08a8*/ 	.word	0x000123f0


	//   ....[66]....
        /*08ac*/ 	.word	0x00012500


	//   ....[67]....
        /*08b0*/ 	.word	0x00012510


	//   ....[68]....
        /*08b4*/ 	.word	0x000125a0


	//   ....[69]....
        /*08b8*/ 	.word	0x000125b0


	//   ....[70]....
        /*08bc*/ 	.word	0x00012640


	//   ....[71]....
        /*08c0*/ 	.word	0x00012650


	//   ....[72]....
        /*08c4*/ 	.word	0x000126e0


	//   ....[73]....
        /*08c8*/ 	.word	0x000126f0


	//   ....[74]....
        /*08cc*/ 	.word	0x00012780


	//   ....[75]....
        /*08d0*/ 	.word	0x00012790


	//   ....[76]....
        /*08d4*/ 	.word	0x000127e0


	//   ....[77]....
        /*08d8*/ 	.word	0x00012810


	//   ....[78]....
        /*08dc*/ 	.word	0x000150c0


	//   ....[79]....
        /*08e0*/ 	.word	0x000150f0


	//   ....[80]....
        /*08e4*/ 	.word	0x00015150


	//   ....[81]....
        /*08e8*/ 	.word	0x00015180


	//   ....[82]....
        /*08ec*/ 	.word	0x000151b0


	//   ....[83]....
        /*08f0*/ 	.word	0x000151e0


	//   ....[84]....
        /*08f4*/ 	.word	0x00015210


	//   ....[85]....
        /*08f8*/ 	.word	0x00015240


	//   ....[86]....
        /*08fc*/ 	.word	0x00015410


	//   ....[87]....
        /*0900*/ 	.word	0x00015440


	//   ....[88]....
        /*0904*/ 	.word	0x00015470


	//   ....[89]....
        /*0908*/ 	.word	0x000154a0


	//   ....[90]....
        /*090c*/ 	.word	0x000154d0


	//   ....[91]....
        /*0910*/ 	.word	0x00015500


	//   ....[92]....
        /*0914*/ 	.word	0x000155c0


	//   ....[93]....
        /*0918*/ 	.word	0x000155e0


	//   ....[94]....
        /*091c*/ 	.word	0x000155f0


	//   ....[95]....
        /*0920*/ 	.word	0x00015650


	//   ....[96]....
        /*0924*/ 	.word	0x00015d70


	//   ....[97]....
        /*0928*/ 	.word	0x00016250


	//   ....[98]....
        /*092c*/ 	.word	0x00016420


	//   ....[99]....
        /*0930*/ 	.word	0x00016470


	//   ....[100]....
        /*0934*/ 	.word	0x00016590


	//   ....[101]....
        /*0938*/ 	.word	0x000165e0


	//   ....[102]....
        /*093c*/ 	.word	0x00016710


	//   ....[103]....
        /*0940*/ 	.word	0x00016760


	//   ....[104]....
        /*0944*/ 	.word	0x00016880


	//   ....[105]....
        /*0948*/ 	.word	0x000168d0


	//   ....[106]....
        /*094c*/ 	.word	0x000169f0


	//   ....[107]....
        /*0950*/ 	.word	0x00016a40


	//   ....[108]....
        /*0954*/ 	.word	0x00016b60


	//   ....[109]....
        /*0958*/ 	.word	0x00016bb0


	//   ....[110]....
        /*095c*/ 	.word	0x00016cb0


	//   ....[111]....
        /*0960*/ 	.word	0x00016d20


	//   ....[112]....
        /*0964*/ 	.word	0x00016e20


	//   ....[113]....
        /*0968*/ 	.word	0x00016e70


	//   ....[114]....
        /*096c*/ 	.word	0x000171a0


	//   ....[115]....
        /*0970*/ 	.word	0x00017240


	//   ....[116]....
        /*0974*/ 	.word	0x000173e0


	//   ....[117]....
        /*0978*/ 	.word	0x00017460


	//   ....[118]....
        /*097c*/ 	.word	0x000174e0


	//   ....[119]....
        /*0980*/ 	.word	0x00017560


	//   ....[120]....
        /*0984*/ 	.word	0x000175e0


	//   ....[121]....
        /*0988*/ 	.word	0x00017670


	//   ....[122]....
        /*098c*/ 	.word	0x00017710


	//   ....[123]....
        /*0990*/ 	.word	0x000177c0


	//   ....[124]....
        /*0994*/ 	.word	0x00017840


	//   ....[125]....
        /*0998*/ 	.word	0x000178c0


	//   ....[126]....
        /*099c*/ 	.word	0x00017940


	//   ....[127]....
        /*09a0*/ 	.word	0x000179d0


	//   ....[128]....
        /*09a4*/ 	.word	0x00017a50


	//   ....[129]....
        /*09a8*/ 	.word	0x00017af0


	//   ....[130]....
        /*09ac*/ 	.word	0x00017b40


	//   ....[131]....
        /*09b0*/ 	.word	0x00017bd0


	//   ....[132]....
        /*09b4*/ 	.word	0x00017d00


	//----- nvinfo : EIATTR_REG_RECONFIG
	.align		4
.L_118:
        /*09b8*/ 	.byte	0x01, 0x54
	.zero		2


	//----- nvinfo : EIATTR_SYSCALL_OFFSETS
	.align		4
        /*09bc*/ 	.byte	0x04, 0x46
        /*09be*/ 	.short	(.L_120 - .L_119)


	//   ....[0]....
.L_119:
        /*09c0*/ 	.word	0x00001ca0


	//   ....[1]....
        /*09c4*/ 	.word	0x000113e0


	//   ....[2]....
        /*09c8*/ 	.word	0x00011530


	//   ....[3]....
        /*09cc*/ 	.word	0x00011630


	//   ....[4]....
        /*09d0*/ 	.word	0x00011f60


	//----- nvinfo : EIATTR_MBARRIER_INSTR_OFFSETS
	.align		4
.L_120:
        /*09d4*/ 	.byte	0x04, 0x39
        /*09d6*/ 	.short	(.L_122 - .L_121)


	//   ....[0]....
.L_121:
        /*09d8*/ 	.word	0x00000270
        /*09dc*/ 	.word	0x000000ff
        /*09e0*/ 	.word	0x00034800
        /*09e4*/ 	.short	0x0100
        /*09e6*/ 	.byte	0x08
	.zero		1


	//   ....[1]....
        /*09e8*/ 	.word	0x00000280
        /*09ec*/ 	.word	0x000000ff
        /*09f0*/ 	.word	0x00034820
        /*09f4*/ 	.short	0x0100
        /*09f6*/ 	.byte	0x08
	.zero		1


	//   ....[2]....
        /*09f8*/ 	.word	0x00000370
        /*09fc*/ 	.word	0x000000ff
        /*0a00*/ 	.word	0x00034830
        /*0a04*/ 	.short	0x0100
        /*0a06*/ 	.byte	0x08
	.zero		1


	//   ....[3]....
        /*0a08*/ 	.word	0x00000380
        /*0a0c*/ 	.word	0x000000ff
        /*0a10*/ 	.word	0x00034840
        /*0a14*/ 	.short	0x0100
        /*0a16*/ 	.byte	0x08
	.zero		1


	//   ....[4]....
        /*0a18*/ 	.word	0x00000390
        /*0a1c*/ 	.word	0x000000ff
        /*0a20*/ 	.word	0x00034838
        /*0a24*/ 	.short	0x0100
        /*0a26*/ 	.byte	0x08
	.zero		1


	//   ....[5]....
        /*0a28*/ 	.word	0x000003a0
        /*0a2c*/ 	.word	0x000000ff
        /*0a30*/ 	.word	0x00034848
        /*0a34*/ 	.short	0x0100
        /*0a36*/ 	.byte	0x08
	.zero		1


	//   ....[6]....
        /*0a38*/ 	.word	0x000004d0
        /*0a3c*/ 	.word	0x000000ff
        /*0a40*/ 	.word	0x00034850
        /*0a44*/ 	.short	0x0100
        /*0a46*/ 	.byte	0x08
	.zero		1


	//   ....[7]....
        /*0a48*/ 	.word	0x000004e0
        /*0a4c*/ 	.word	0x000000ff
        /*0a50*/ 	.word	0x00034860
        /*0a54*/ 	.short	0x0100
        /*0a56*/ 	.byte	0x08
	.zero		1


	//   ....[8]....
        /*0a58*/ 	.word	0x000004f0
        /*0a5c*/ 	.word	0x000000ff
        /*0a60*/ 	.word	0x00034858
        /*0a64*/ 	.short	0x0100
        /*0a66*/ 	.byte	0x08
	.zero		1


	//   ....[9]....
        /*0a68*/ 	.word	0x00000500
        /*0a6c*/ 	.word	0x000000ff
        /*0a70*/ 	.word	0x00034868
        /*0a74*/ 	.short	0x0100
        /*0a76*/ 	.byte	0x08
	.zero		1


	//   ....[10]....
        /*0a78*/ 	.word	0x000005f0
        /*0a7c*/ 	.word	0x000000ff
        /*0a80*/ 	.word	0x00034870
        /*0a84*/ 	.short	0x0100
        /*0a86*/ 	.byte	0x06
	.zero		1


	//   ....[11]....
        /*0a88*/ 	.word	0x00000600
        /*0a8c*/ 	.word	0x000000ff
        /*0a90*/ 	.word	0x00034880
        /*0a94*/ 	.short	0x0100
        /*0a96*/ 	.byte	0x06
	.zero		1


	//   ....[12]....
        /*0a98*/ 	.word	0x00000610
        /*0a9c*/ 	.word	0x000000ff
        /*0aa0*/ 	.word	0x00034878
        /*0aa4*/ 	.short	0x0100
        /*0aa6*/ 	.byte	0x06
	.zero		1


	//   ....[13]....
        /*0aa8*/ 	.word	0x00000620
        /*0aac*/ 	.word	0x000000ff
        /*0ab0*/ 	.word	0x00034888
        /*0ab4*/ 	.short	0x0100
        /*0ab6*/ 	.byte	0x06
	.zero		1


	//   ....[14]....
        /*0ab8*/ 	.word	0x00000750
        /*0abc*/ 	.word	0x000000ff
        /*0ac0*/ 	.word	0x00034890
        /*0ac4*/ 	.short	0x0100
        /*0ac6*/ 	.byte	0x08
	.zero		1


	//   ....[15]....
        /*0ac8*/ 	.word	0x00000760
        /*0acc*/ 	.word	0x000000ff
        /*0ad0*/ 	.word	0x000348a0
        /*0ad4*/ 	.short	0x0100
        /*0ad6*/ 	.byte	0x08
	.zero		1


	//   ....[16]....
        /*0ad8*/ 	.word	0x00000770
        /*0adc*/ 	.word	0x000000ff
        /*0ae0*/ 	.word	0x00034898
        /*0ae4*/ 	.short	0x0100
        /*0ae6*/ 	.byte	0x08
	.zero		1


	//   ....[17]....
        /*0ae8*/ 	.word	0x00000780
        /*0aec*/ 	.word	0x000000ff
        /*0af0*/ 	.word	0x000348a8
        /*0af4*/ 	.short	0x0100
        /*0af6*/ 	.byte	0x08
	.zero		1


	//   ....[18]....
        /*0af8*/ 	.word	0x000008b0
        /*0afc*/ 	.word	0x000000ff
        /*0b00*/ 	.word	0x000348b0
        /*0b04*/ 	.short	0x0100
        /*0b06*/ 	.byte	0x08
	.zero		1


	//   ....[19]....
        /*0b08*/ 	.word	0x000008c0
        /*0b0c*/ 	.word	0x000000ff
        /*0b10*/ 	.word	0x000348c0
        /*0b14*/ 	.short	0x0100
        /*0b16*/ 	.byte	0x08
	.zero		1


	//   ....[20]....
        /*0b18*/ 	.word	0x000008d0
        /*0b1c*/ 	.word	0x000000ff
        /*0b20*/ 	.word	0x000348b8
        /*0b24*/ 	.short	0x0100
        /*0b26*/ 	.byte	0x08
	.zero		1


	//   ....[21]....
        /*0b28*/ 	.word	0x000008e0
        /*0b2c*/ 	.word	0x000000ff
        /*0b30*/ 	.word	0x000348c8
        /*0b34*/ 	.short	0x0100
        /*0b36*/ 	.byte	0x08
	.zero		1


	//   ....[22]....
        /*0b38*/ 	.word	0x00001d60
        /*0b3c*/ 	.word	0x00000000
        /*0b40*/ 	.word	0x00034800
        /*0b44*/ 	.short	0x010a
        /*0b46*/ 	.byte	0x3f
	.zero		1


	//   ....[23]....
        /*0b48*/ 	.word	0x00001e00
        /*0b4c*/ 	.word	0x0000000b
        /*0b50*/ 	.word	0x00034830
        /*0b54*/ 	.short	0x010a
        /*0b56*/ 	.byte	0x3f
	.zero		1


	//   ....[24]....
        /*0b58*/ 	.word	0x00001e70
        /*0b5c*/ 	.word	0x0000000b
        /*0b60*/ 	.word	0x00034830
        /*0b64*/ 	.short	0x010a
        /*0b66*/ 	.byte	0x3f
	.zero		1


	//   ....[25]....
        /*0b68*/ 	.word	0x00005130
        /*0b6c*/ 	.word	0x0000000b
        /*0b70*/ 	.word	0x00000000
        /*0b74*/ 	.short	0x0101
        /*0b76*/ 	.byte	0x3f
	.zero		1


	//   ....[26]....
        /*0b78*/ 	.word	0x00006f60
        /*0b7c*/ 	.word	0x00000000
        /*0b80*/ 	.word	0x00034830
        /*0b84*/ 	.short	0x010a
        /*0b86*/ 	.byte	0x3f
	.zero		1


	//   ....[27]....
        /*0b88*/ 	.word	0x00006fa0
        /*0b8c*/ 	.word	0x00000000
        /*0b90*/ 	.word	0x00034830
        /*0b94*/ 	.short	0x010a
        /*0b96*/ 	.byte	0x3f
	.zero		1


	//   ....[28]....
        /*0b98*/ 	.word	0x00009680
        /*0b9c*/ 	.word	0x000000ff
        /*0ba0*/ 	.word	0x00034850
        /*0ba4*/ 	.short	0x010a
        /*0ba6*/ 	.byte	0x06
	.zero		1


	//   ....[29]....
        /*0ba8*/ 	.word	0x000096c0
        /*0bac*/ 	.word	0x000000ff
        /*0bb0*/ 	.word	0x00034850
        /*0bb4*/ 	.short	0x010a
        /*0bb6*/ 	.byte	0x06
	.zero		1


	//   ....[30]....
        /*0bb8*/ 	.word	0x0000adf0
        /*0bbc*/ 	.word	0x0000008d
        /*0bc0*/ 	.word	0x00000000
        /*0bc4*/ 	.short	0x0101
        /*0bc6*/ 	.byte	0x3f
	.zero		1


	//   ....[31]....
        /*0bc8*/ 	.word	0x0000af80
        /*0bcc*/ 	.word	0x0000007a
        /*0bd0*/ 	.word	0x00000000
        /*0bd4*/ 	.short	0x0101
        /*0bd6*/ 	.byte	0x3f
	.zero		1


	//   ....[32]....
        /*0bd8*/ 	.word	0x0000ba70
        /*0bdc*/ 	.word	0x00000008
        /*0be0*/ 	.word	0x00034850
        /*0be4*/ 	.short	0x010a
        /*0be6*/ 	.byte	0x3f
	.zero		1


	//   ....[33]....
        /*0be8*/ 	.word	0x0000bab0
        /*0bec*/ 	.word	0x00000008
        /*0bf0*/ 	.word	0x00034850
        /*0bf4*/ 	.short	0x010a
        /*0bf6*/ 	.byte	0x3f
	.zero		1


	//   ....[34]....
        /*0bf8*/ 	.word	0x0000c230
        /*0bfc*/ 	.word	0x00000008
        /*0c00*/ 	.word	0x00000000
        /*0c04*/ 	.short	0x0101
        /*0c06*/ 	.byte	0x3f
	.zero		1


	//   ....[35]....
        /*0c08*/ 	.word	0x0000db50
        /*0c0c*/ 	.word	0x00000012
        /*0c10*/ 	.word	0x00000000
        /*0c14*/ 	.short	0x0101
        /*0c16*/ 	.byte	0x3f
	.zero		1


	//   ....[36]....
        /*0c18*/ 	.word	0x0000e0c0
        /*0c1c*/ 	.word	0x00000012
        /*0c20*/ 	.word	0x00000000
        /*0c24*/ 	.short	0x0101
        /*0c26*/ 	.byte	0x3f
	.zero		1


	//   ....[37]....
        /*0c28*/ 	.word	0x00011a50
        /*0c2c*/ 	.word	0x00000000
        /*0c30*/ 	.word	0x00034840
        /*0c34*/ 	.short	0x010a
        /*0c36*/ 	.byte	0x3f
	.zero		1


	//   ....[38]....
        /*0c38*/ 	.word	0x000128f0
        /*0c3c*/ 	.word	0x00000012
        /*0c40*/ 	.word	0x00034800
        /*0c44*/ 	.short	0x0107
        /*0c46*/ 	.byte	0x3f
	.zero		1


	//   ....[39]....
        /*0c48*/ 	.word	0x00012a00
        /*0c4c*/ 	.word	0x00000012
        /*0c50*/ 	.word	0x00034800
        /*0c54*/ 	.short	0x0101
        /*0c56*/ 	.byte	0x3f
	.zero		1


	//   ....[40]....
        /*0c58*/ 	.word	0x00012a20
        /*0c5c*/ 	.word	0x00000012
        /*0c60*/ 	.word	0x00034820
        /*0c64*/ 	.short	0x010a
        /*0c66*/ 	.byte	0x3f
	.zero		1


	//   ....[41]....
        /*0c68*/ 	.word	0x00012df0
        /*0c6c*/ 	.word	0x00000003
        /*0c70*/ 	.word	0x00034840
        /*0c74*/ 	.short	0x010a
        /*0c76*/ 	.byte	0x3f
	.zero		1


	//   ....[42]....
        /*0c78*/ 	.word	0x00013190
        /*0c7c*/ 	.word	0x00000003
        /*0c80*/ 	.word	0x00000060
        /*0c84*/ 	.short	0x010a
        /*0c86*/ 	.byte	0x3f
	.zero		1


	//   ....[43]....
        /*0c88*/ 	.word	0x00013830
        /*0c8c*/ 	.word	0x00000003
        /*0c90*/ 	.word	0x00034840
        /*0c94*/ 	.short	0x010a
        /*0c96*/ 	.byte	0x3f
	.zero		1


	//   ....[44]....
        /*0c98*/ 	.word	0x00013bd0
        /*0c9c*/ 	.word	0x00000002
        /*0ca0*/ 	.word	0x00000060
        /*0ca4*/ 	.short	0x010a
        /*0ca6*/ 	.byte	0x3f
	.zero		1


	//   ....[45]....
        /*0ca8*/ 	.word	0x000141b0
        /*0cac*/ 	.word	0x00000002
        /*0cb0*/ 	.word	0x00034840
        /*0cb4*/ 	.short	0x010a
        /*0cb6*/ 	.byte	0x3f
	.zero		1


	//   ....[46]....
        /*0cb8*/ 	.word	0x00014550
        /*0cbc*/ 	.word	0x00000002
        /*0cc0*/ 	.word	0x00000060
        /*0cc4*/ 	.short	0x010a
        /*0cc6*/ 	.byte	0x3f
	.zero		1


	//   ....[47]....
        /*0cc8*/ 	.word	0x00014ae0
        /*0ccc*/ 	.word	0x00000000
        /*0cd0*/ 	.word	0x00034860
        /*0cd4*/ 	.short	0x010a
        /*0cd6*/ 	.byte	0x3f
	.zero		1


	//   ....[48]....
        /*0cd8*/ 	.word	0x00015cf0
        /*0cdc*/ 	.word	0x00000000
        /*0ce0*/ 	.word	0x00034820
        /*0ce4*/ 	.short	0x010a
        /*0ce6*/ 	.byte	0x3f
	.zero		1


	//   ....[49]....
        /*0ce8*/ 	.word	0x00015f00
        /*0cec*/ 	.word	0x00000006
        /*0cf0*/ 	.word	0x00000000
        /*0cf4*/ 	.short	0x010a
        /*0cf6*/ 	.byte	0x3f
	.zero		1


	//   ....[50]....
        /*0cf8*/ 	.word	0x00015f30
        /*0cfc*/ 	.word	0x00000007
        /*0d00*/ 	.word	0x00000000
        /*0d04*/ 	.short	0x010a
        /*0d06*/ 	.byte	0x3f
	.zero		1


	//   ....[51]....
        /*0d08*/ 	.word	0x00015f90
        /*0d0c*/ 	.word	0x00000004
        /*0d10*/ 	.word	0x00000000
        /*0d14*/ 	.short	0x010a
        /*0d16*/ 	.byte	0x3f
	.zero		1


	//   ....[52]....
        /*0d18*/ 	.word	0x00015fc0
        /*0d1c*/ 	.word	0x00000003
        /*0d20*/ 	.word	0x00000000
        /*0d24*/ 	.short	0x010a
        /*0d26*/ 	.byte	0x3f
	.zero		1


	//   ....[53]....
        /*0d28*/ 	.word	0x00016020
        /*0d2c*/ 	.word	0x00000000
        /*0d30*/ 	.word	0x00034800
        /*0d34*/ 	.short	0x010a
        /*0d36*/ 	.byte	0x3f
	.zero		1


	//   ....[54]....
        /*0d38*/ 	.word	0x00016070
        /*0d3c*/ 	.word	0x0000000b
        /*0d40*/ 	.word	0x00034830
        /*0d44*/ 	.short	0x010a
        /*0d46*/ 	.byte	0x3f
	.zero		1


	//   ....[55]....
        /*0d48*/ 	.word	0x000160c0
        /*0d4c*/ 	.word	0x00000000
        /*0d50*/ 	.word	0x00034830
        /*0d54*/ 	.short	0x010a
        /*0d56*/ 	.byte	0x3f
	.zero		1


	//   ....[56]....
        /*0d58*/ 	.word	0x00016120
        /*0d5c*/ 	.word	0x0000000a
        /*0d60*/ 	.word	0x00034850
        /*0d64*/ 	.short	0x010a
        /*0d66*/ 	.byte	0x3f
	.zero		1


	//   ....[57]....
        /*0d68*/ 	.word	0x00016170
        /*0d6c*/ 	.word	0x00000008
        /*0d70*/ 	.word	0x00034850
        /*0d74*/ 	.short	0x010a
        /*0d76*/ 	.byte	0x3f
	.zero		1


	//   ....[58]....
        /*0d78*/ 	.word	0x00016310
        /*0d7c*/ 	.word	0x00000000
        /*0d80*/ 	.word	0x00034840
        /*0d84*/ 	.short	0x010a
        /*0d86*/ 	.byte	0x3f
	.zero		1


	//   ....[59]....
        /*0d88*/ 	.word	0x00016eb0
        /*0d8c*/ 	.word	0x00000012
        /*0d90*/ 	.word	0x00034820
        /*0d94*/ 	.short	0x010a
        /*0d96*/ 	.byte	0x3f
	.zero		1


	//   ....[60]....
        /*0d98*/ 	.word	0x00016f00
        /*0d9c*/ 	.word	0x00000003
        /*0da0*/ 	.word	0x00034840
        /*0da4*/ 	.short	0x010a
        /*0da6*/ 	.byte	0x3f
	.zero		1


	//   ....[61]....
        /*0da8*/ 	.word	0x00016f50
        /*0dac*/ 	.word	0x00000003
        /*0db0*/ 	.word	0x00000060
        /*0db4*/ 	.short	0x010a
        /*0db6*/ 	.byte	0x3f
	.zero		1


	//   ....[62]....
        /*0db8*/ 	.word	0x00016fa0
        /*0dbc*/ 	.word	0x00000003
        /*0dc0*/ 	.word	0x00034840
        /*0dc4*/ 	.short	0x010a
        /*0dc6*/ 	.byte	0x3f
	.zero		1


	//   ....[63]....
        /*0dc8*/ 	.word	0x00016ff0
        /*0dcc*/ 	.word	0x00000002
        /*0dd0*/ 	.word	0x00000060
        /*0dd4*/ 	.short	0x010a
        /*0dd6*/ 	.byte	0x3f
	.zero		1


	//   ....[64]....
        /*0dd8*/ 	.word	0x00017040
        /*0ddc*/ 	.word	0x00000002
        /*0de0*/ 	.word	0x00034840
        /*0de4*/ 	.short	0x010a
        /*0de6*/ 	.byte	0x3f
	.zero		1


	//   ....[65]....
        /*0de8*/ 	.word	0x00017090
        /*0dec*/ 	.word	0x00000002
        /*0df0*/ 	.word	0x00000060
        /*0df4*/ 	.short	0x010a
        /*0df6*/ 	.byte	0x3f
	.zero		1


	//   ....[66]....
        /*0df8*/ 	.word	0x000170e0
        /*0dfc*/ 	.word	0x00000000
        /*0e00*/ 	.word	0x00034860
        /*0e04*/ 	.short	0x010a
        /*0e06*/ 	.byte	0x3f
	.zero		1


	//   ....[67]....
        /*0e08*/ 	.word	0x00017c20
        /*0e0c*/ 	.word	0x00000000
        /*0e10*/ 	.word	0x00034820
        /*0e14*/ 	.short	0x010a
        /*0e16*/ 	.byte	0x3f
	.zero		1


	//   ....[68]....
        /*0e18*/ 	.word	0x00017dc0
        /*0e1c*/ 	.word	0x00000006
        /*0e20*/ 	.word	0x00000000
        /*0e24*/ 	.short	0x010a
        /*0e26*/ 	.byte	0x3f
	.zero		1


	//   ....[69]....
        /*0e28*/ 	.word	0x00017e10
        /*0e2c*/ 	.word	0x00000007
        /*0e30*/ 	.word	0x00000000
        /*0e34*/ 	.short	0x010a
        /*0e36*/ 	.byte	0x3f
	.zero		1


	//   ....[70]....
        /*0e38*/ 	.word	0x00017e60
        /*0e3c*/ 	.word	0x00000004
        /*0e40*/ 	.word	0x00000000
        /*0e44*/ 	.short	0x010a
        /*0e46*/ 	.byte	0x3f
	.zero		1


	//----- nvinfo : EIATTR_NUM_MBARRIERS
	.align		4
.L_122:
        /*0e48*/ 	.byte	0x03, 0x38
        /*0e4a*/ 	.short	0x0016


	//----- nvinfo : EIATTR_EXIT_INSTR_OFFSETS
	.align		4
        /*0e4c*/ 	.byte	0x04, 0x1c
        /*0e4e*/ 	.short	(.L_124 - .L_123)


	//   ....[0]....
.L_123:
        /*0e50*/ 	.word	0x00000a90


	//   ....[1]....
        /*0e54*/ 	.word	0x0000fad0


	//   ....[2]....
        /*0e58*/ 	.word	0x00016010


	//----- nvinfo : EIATTR_MAX_THREADS
	.align		4
.L_124:
        /*0e5c*/ 	.byte	0x04, 0x05
        /*0e5e*/ 	.short	(.L_126 - .L_125)
.L_125:
        /*0e60*/ 	.word	0x00000180
        /*0e64*/ 	.word	0x00000001
        /*0e68*/ 	.word	0x00000001


	//----- nvinfo : EIATTR_CRS_STACK_SIZE
	.align		4
.L_126:
        /*0e6c*/ 	.byte	0x04, 0x1e
        /*0e6e*/ 	.short	(.L_128 - .L_127)
.L_127:
        /*0e70*/ 	.word	0x00000000


	//----- nvinfo : EIATTR_CBANK_PARAM_SIZE
	.align		4
.L_128:
        /*0e74*/ 	.byte	0x03, 0x19
        /*0e76*/ 	.short	0x0af0


	//----- nvinfo : EIATTR_PARAM_CBANK
	.align		4
        /*0e78*/ 	.byte	0x04, 0x0a
        /*0e7a*/ 	.short	(.L_130 - .L_129)
	.align		4
.L_129:
        /*0e7c*/ 	.word	index@(.nv.constant0._ZN7cutlass13device_kernelIN5flash11enable_sm90INS1_16FlashAttnFwdSm90INS1_25CollectiveMainloopFwdSm90ILi2EN4cute5tupleIJNS5_1CILi1EEES8_S8_EEENS6_IJNS7_ILi128EEENS7_ILi176EEESA_EEELi128ENS_10bfloat16_tEfNS_4arch4Sm90ELb0ELb0ELb0ELb1ELb0ELb0ELb0ELb1ELb1ELb1ELb1ELb0EEENS1_21CollectiveEpilogueFwdINS6_IJSA_SA_SB_EEES9_SD_SF_Li256ELb1ELb1ELb1ELb0EEENS1_36VarlenDynamicPersistentTileSchedulerILi128ELi176ELi256ELi128ELb1ELb1ELb1ELb0ELb1ELb1EEEEEEEEEvNT_6ParamsE)
        /*0e80*/ 	.short	0x0210
        /*0e82*/ 	.short	0x0af0


	//----- nvinfo : EIATTR_SW_WAR
	.align		4
.L_130:
        /*0e84*/ 	.byte	0x04, 0x36
        /*0e86*/ 	.short	(.L_132 - .L_131)
.L_131:
        /*0e88*/ 	.word	0x00000008
.L_132:


//--------------------- .nv.info._ZN7cutlass13device_kernelIN5flash11enable_sm90INS1_16FlashAttnFwdSm90INS1_25CollectiveMainloopFwdSm90ILi2EN4cute5tupleIJNS5_1CILi1EEES8_S8_EEENS6_IJNS7_ILi128EEENS7_ILi176EEESA_EEELi128ENS_10bfloat16_tEfNS_4arch4Sm90ELb0ELb0ELb0ELb1ELb0ELb1ELb0ELb1ELb1ELb1ELb1ELb0EEENS1_21CollectiveEpilogueFwdINS6_IJSA_SA_SB_EEES9_SD_SF_Li256ELb1ELb1ELb1ELb0EEENS1_36VarlenDynamicPersistentTileSchedulerILi128ELi176ELi256ELi128ELb1ELb1ELb1ELb0ELb1ELb1EEEEEEEEEvNT_6ParamsE --------------------------
	.section	.nv.info._ZN7cutlass13device_kernelIN5flash11enable_sm90INS1_16FlashAttnFwdSm90INS1_25CollectiveMainloopFwdSm90ILi2EN4cute5tupleIJNS5_1CILi1EEES8_S8_EEENS6_IJNS7_ILi128EEENS7_ILi176EEESA_EEELi128ENS_10bfloat16_tEfNS_4arch4Sm90ELb0ELb0ELb0ELb1ELb0ELb1ELb0ELb1ELb1ELb1ELb1ELb0EEENS1_21CollectiveEpilogueFwdINS6_IJSA_SA_SB_EEES9_SD_SF_Li256ELb1ELb1ELb1ELb0EEENS1_36VarlenDynamicPersistentTileSchedulerILi128ELi176ELi256ELi128ELb1ELb1ELb1ELb0ELb1ELb1EEEEEEEEEvNT_6ParamsE,"",@"SHT_CUDA_INFO"
	.sectionflags	@""
	.align	4


	//----- nvinfo : EIATTR_CUDA_API_VERSION
	.align		4
        /*0000*/ 	.byte	0x04, 0x37
        /*0002*/ 	.short	(.L_134 - .L_133)
.L_133:
        /*0004*/ 	.word	0x00000082


	//----- nvinfo : EIATTR_KPARAM_INFO
	.align		4
.L_134:
        /*0008*/ 	.byte	0x04, 0x17
        /*000a*/ 	.short	(.L_136 - .L_135)
.L_135:
        /*000c*/ 	.word	0x00000000
        /*0010*/ 	.short	0x0000
        /*0012*/ 	.short	0x0070
        /*0014*/ 	.byte	0x00, 0xf0, 0x01, 0x2a


	//----- nvinfo : EIATTR_SPARSE_MMA_MASK
	.align		4
.L_136:
        /*0018*/ 	.byte	0x03, 0x50
        /*001a*/ 	.short	0x0000


	//----- nvinfo : EIATTR_MAXREG_COUNT
	.align		4
        /*001c*/ 	.byte	0x03, 0x1b
        /*001e*/ 	.short	0x00a8


	//----- nvinfo : EIATTR_NUM_BARRIERS
	.align		4
        /*0020*/ 	.byte	0x02, 0x4c
        /*0022*/ 	.byte	0x10
	.zero		1


	//----- nvinfo : EIATTR_EXTERNS
	.align		4
        /*0024*/ 	.byte	0x04, 0x0f
        /*0026*/ 	.short	(.L_138 - .L_137)


	//   ....[0]....
	.align		4
.L_137:
        /*0028*/ 	.word	index@(__assertfail)


	//----- nvinfo : EIATTR_ANNOTATIONS
	.align		4
.L_138:
        /*002c*/ 	.byte	0x04, 0x55
        /*002e*/ 	.short	(.L_140 - .L_139)


	//   ....[0]....
.L_139:
        /* <DEDUP_REMOVED lines=132> */
        /*0864*/ 	.byte	0xc0, 0xa8, 0x02, 0x00


	//----- nvinfo : EIATTR_MERCURY_ISA_VERSION
	.align		4
.L_140:
        /*0868*/ 	.byte	0x03, 0x5f
        /*086a*/ 	.short	0x0101


	//----- nvinfo : EIATTR_UNUSED_LOAD_BYTE_OFFSET
	.align		4
        /*086c*/ 	.byte	0x04, 0x44
        /*086e*/ 	.short	(.L_142 - .L_141)


	//   ....[0]....
.L_141:
        /*0870*/ 	.word	0x00000ab0
        /*0874*/ 	.word	0x0000fff0


	//   ....[1]....
        /*0878*/ 	.word	0x0001d650
        /*087c*/ 	.word	0x0000fff0


	//----- nvinfo : EIATTR_INT_WARP_WIDE_INSTR_OFFSETS
	.align		4
.L_142:
        /*0880*/ 	.byte	0x04, 0x31
        /*0882*/ 	.short	(.L_144 - .L_143)


	//   ....[0]....
.L_143:
        /*0884*/ 	.word	0x00000180


	//   ....[1]....
        /*0888*/ 	.word	0x00000220


	//   ....[2]....
        /*088c*/ 	.word	0x00000290


	//   ....[3]....
        /*0890*/ 	.word	0x000235f0


	//   ....[4]....
        /*0894*/ 	.word	0x00023690


	//   ....[5]....
        /*0898*/ 	.word	0x00026da0


	//   ....[6]....
        /*089c*/ 	.word	0x00026e10


	//----- nvinfo : EIATTR_COOP_GROUP_MASK_REGIDS
	.align		4
.L_144:
        /*08a0*/ 	.byte	0x04, 0x29
        /*08a2*/ 	.short	(.L_146 - .L_145)


	//   ....[0]....
.L_145:
        /*08a4*/ 	.word	0xffffffff


	//   ....[1]....
        /*08a8*/ 	.word	0xffffffff


	//   ....[2]....
        /*08ac*/ 	.word	0xffffffff


	//   ....[3]....
        /*08b0*/ 	.word	0xffffffff


	//   ....[4]....
        /*08b4*/ 	.word	0xffffffff


	//   ....[5]....
        /*08b8*/ 	.word	0xffffffff


	//   ....[6]....
        /*08bc*/ 	.word	0xffffffff


	//   ....[7]....
        /*08c0*/ 	.word	0xffffffff


	//   ....[8]....
        /*08c4*/ 	.word	0xffffffff


	//   ....[9]....
        /*08c8*/ 	.word	0xffffffff


	//   ....[10]....
        /*08cc*/ 	.word	0xffffffff


	//   ....[11]....
        /*08d0*/ 	.word	0xffffffff


	//   ....[12]....
        /*08d4*/ 	.word	0xffffffff


	//   ....[13]....
        /*08d8*/ 	.word	0xffffffff


	//   ....[14]....
        /*08dc*/ 	.word	0xffffffff


	//   ....[15]....
        /*08e0*/ 	.word	0xffffffff


	//   ....[16]....
        /*08e4*/ 	.word	0xffffffff


	//   ....[17]....
        /*08e8*/ 	.word	0xffffffff


	//   ....[18]....
        /*08ec*/ 	.word	0xffffffff


	//   ....[19]....
        /*08f0*/ 	.word	0xffffffff


	//   ....[20]....
        /*08f4*/ 	.word	0xffffffff


	//   ....[21]....
        /*08f8*/ 	.word	0xffffffff


	//   ....[22]....
        /*08fc*/ 	.word	0xffffffff


	//   ....[23]....
        /*0900*/ 	.word	0xffffffff


	//   ....[24]....
        /*0904*/ 	.word	0xffffffff


	//   ....[25]....
        /*0908*/ 	.word	0xffffffff


	//   ....[26]....
        /*090c*/ 	.word	0xffffffff


	//   ....[27]....
        /*0910*/ 	.word	0xffffffff


	//   ....[28]....
        /*0914*/ 	.word	0xffffffff


	//   ....[29]....
        /*0918*/ 	.word	0xffffffff


	//   ....[30]....
        /*091c*/ 	.word	0xffffffff


	//   ....[31]....
        /*0920*/ 	.word	0xffffffff


	//   ....[32]....
        /*0924*/ 	.word	0xffffffff


	//   ....[33]....
        /*0928*/ 	.word	0xffffffff


	//   ....[34]....
        /*092c*/ 	.word	0xffffffff


	//   ....[35]....
        /*0930*/ 	.word	0xffffffff


	//   ....[36]....
        /*0934*/ 	.word	0xffffffff


	//   ....[37]....
        /*0938*/ 	.word	0xffffffff


	//   ....[38]....
        /*093c*/ 	.word	0xffffffff


	//   ....[39]....
        /*0940*/ 	.word	0xffffffff


	//   ....[40]....
        /*0944*/ 	.word	0xffffffff


	//   ....[41]....
        /*0948*/ 	.word	0xffffffff


	//   ....[42]....
        /*094c*/ 	.word	0xffffffff


	//   ....[43]....
        /*0950*/ 	.word	0xffffffff


	//   ....[44]....
        /*0954*/ 	.word	0xffffffff


	//   ....[45]....
        /*0958*/ 	.word	0xffffffff


	//   ....[46]....
        /*095c*/ 	.word	0xffffffff


	//   ....[47]....
        /*0960*/ 	.word	0xffffffff


	//   ....[48]....
        /*0964*/ 	.word	0xffffffff


	//   ....[49]....
        /*0968*/ 	.word	0xffffffff


	//   ....[50]....
        /*096c*/ 	.word	0xffffffff


	//   ....[51]....
        /*0970*/ 	.word	0xffffffff


	//   ....[52]....
        /*0974*/ 	.word	0xffffffff


	//   ....[53]....
        /*0978*/ 	.word	0xffffffff


	//   ....[54]....
        /*097c*/ 	.word	0xffffffff


	//   ....[55]....
        /*0980*/ 	.word	0xffffffff


	//   ....[56]....
        /*0984*/ 	.word	0xffffffff


	//   ....[57]....
        /*0988*/ 	.word	0xffffffff


	//   ....[58]....
        /*098c*/ 	.word	0xffffffff


	//   ....[59]....
        /*0990*/ 	.word	0xffffffff


	//   ....[60]....
        /*0994*/ 	.word	0xffffffff


	//   ....[61]....
        /*0998*/ 	.word	0xffffffff


	//   ....[62]....
        /*099c*/ 	.word	0xffffffff


	//   ....[63]....
        /*09a0*/ 	.word	0xffffffff


	//   ....[64]....
        /*09a4*/ 	.word	0xffffffff


	//   ....[65]....
        /*09a8*/ 	.word	0xffffffff


	//   ....[66]....
        /*09ac*/ 	.word	0xffffffff


	//   ....[67]....
        /*09b0*/ 	.word	0xffffffff


	//   ....[68]....
        /*09b4*/ 	.word	0xffffffff


	//   ....[69]....
        /*09b8*/ 	.word	0xffffffff


	//   ....[70]....
        /*09bc*/ 	.word	0xffffffff


	//   ....[71]....
        /*09c0*/ 	.word	0xffffffff


	//   ....[72]....
        /*09c4*/ 	.word	0xffffffff


	//   ....[73]....
        /*09c8*/ 	.word	0xffffffff


	//   ....[74]....
        /*09cc*/ 	.word	0xffffffff


	//   ....[75]....
        /*09d0*/ 	.word	0xffffffff


	//   ....[76]....
        /*09d4*/ 	.word	0xffffffff


	//   ....[77]....
        /*09d8*/ 	.word	0xffffffff


	//   ....[78]....
        /*09dc*/ 	.word	0xffffffff


	//   ....[79]....
        /*09e0*/ 	.word	0xffffffff


	//   ....[80]....
        /*09e4*/ 	.word	0xffffffff


	//   ....[81]....
        /*09e8*/ 	.word	0xffffffff


	//   ....[82]....
        /*09ec*/ 	.word	0xffffffff


	//   ....[83]....
        /*09f0*/ 	.word	0xffffffff


	//   ....[84]....
        /*09f4*/ 	.word	0xffffffff


	//   ....[85]....
        /*09f8*/ 	.word	0xffffffff


	//   ....[86]....
        /*09fc*/ 	.word	0xffffffff


	//   ....[87]....
        /*0a00*/ 	.word	0xffffffff


	//   ....[88]....
        /*0a04*/ 	.word	0xffffffff


	//   ....[89]....
        /*0a08*/ 	.word	0xffffffff


	//   ....[90]....
        /*0a0c*/ 	.word	0xffffffff


	//   ....[91]....
        /*0a10*/ 	.word	0xffffffff


	//   ....[92]....
        /*0a14*/ 	.word	0xffffffff


	//   ....[93]....
        /*0a18*/ 	.word	0xffffffff


	//   ....[94]....
        /*0a1c*/ 	.word	0xffffffff


	//   ....[95]....
        /*0a20*/ 	.word	0xffffffff


	//   ....[96]....
        /*0a24*/ 	.word	0xffffffff


	//   ....[97]....
        /*0a28*/ 	.word	0xffffffff


	//   ....[98]....
        /*0a2c*/ 	.word	0xffffffff


	//   ....[99]....
        /*0a30*/ 	.word	0xffffffff


	//   ....[100]....
        /*0a34*/ 	.word	0xffffffff


	//   ....[101]....
        /*0a38*/ 	.word	0xffffffff


	//   ....[102]....
        /*0a3c*/ 	.word	0xffffffff


	//   ....[103]....
        /*0a40*/ 	.word	0xffffffff


	//   ....[104]....
        /*0a44*/ 	.word	0xffffffff


	//   ....[105]....
        /*0a48*/ 	.word	0xffffffff


	//   ....[106]....
        /*0a4c*/ 	.word	0x0500000f


	//   ....[107]....
        /*0a50*/ 	.word	0x0500000f


	//   ....[108]....
        /*0a54*/ 	.word	0x0500000f


	//   ....[109]....
        /*0a58*/ 	.word	0x0500000f


	//   ....[110]....
        /*0a5c*/ 	.word	0x0500000f


	//   ....[111]....
        /*0a60*/ 	.word	0x0500000f


	//   ....[112]....
        /*0a64*/ 	.word	0x0500000f


	//   ....[113]....
        /*0a68*/ 	.word	0x0500000f


	//   ....[114]....
        /*0a6c*/ 	.word	0x0500000f


	//   ....[115]....
        /*0a70*/ 	.word	0x0500000f


	//   ....[116]....
        /*0a74*/ 	.word	0x0500000f


	//   ....[117]....
        /*0a78*/ 	.word	0x0500000f


	//   ....[118]....
        /*0a7c*/ 	.word	0x0500000f


	//   ....[119]....
        /*0a80*/ 	.word	0x0500000f


	//   ....[120]....
        /*0a84*/ 	.word	0x0500000f


	//   ....[121]....
        /*0a88*/ 	.word	0x0500000f


	//   ....[122]....
        /*0a8c*/ 	.word	0x0500000f


	//   ....[123]....
        /*0a90*/ 	.word	0x0500000f


	//   ....[124]....
        /*0a94*/ 	.word	0x0500000f


	//   ....[125]....
        /*0a98*/ 	.word	0x0500000f


	//   ....[126]....
        /*0a9c*/ 	.word	0x0500000f


	//   ....[127]....
        /*0aa0*/ 	.word	0x0500000f


	//   ....[128]....
        /*0aa4*/ 	.word	0x0500000f


	//   ....[129]....
        /*0aa8*/ 	.word	0x0500000f


	//   ....[130]....
        /*0aac*/ 	.word	0x0500000f


	//   ....[131]....
        /*0ab0*/ 	.word	0x0500000f


	//   ....[132]....
        /*0ab4*/ 	.word	0x0500000f


	//   ....[133]....
        /*0ab8*/ 	.word	0x0500000f


	//   ....[134]....
        /*0abc*/ 	.word	0x0500000f


	//   ....[135]....
        /*0ac0*/ 	.word	0x0500000f


	//   ....[136]....
        /*0ac4*/ 	.word	0x0500000f


	//   ....[137]....
        /*0ac8*/ 	.word	0x0500000f


	//   ....[138]....
        /*0acc*/ 	.word	0x0500000f


	//   ....[139]....
        /*0ad0*/ 	.word	0x0500000f


	//   ....[140]....
        /*0ad4*/ 	.word	0x0500000f


	//   ....[141]....
        /*0ad8*/ 	.word	0x0500000f


	//   ....[142]....
        /*0adc*/ 	.word	0x0500000f


	//   ....[143]....
        /*0ae0*/ 	.word	0x0500000f


	//   ....[144]....
        /*0ae4*/ 	.word	0x0500000f


	//   ....[145]....
        /*0ae8*/ 	.word	0x0500000f


	//   ....[146]....
        /*0aec*/ 	.word	0x0500000f


	//   ....[147]....
        /*0af0*/ 	.word	0x0500000f


	//   ....[148]....
        /*0af4*/ 	.word	0x0500000f


	//   ....[149]....
        /*0af8*/ 	.word	0x0500000f


	//   ....[150]....
        /*0afc*/ 	.word	0x0500000f


	//   ....[151]....
        /*0b00*/ 	.word	0x0500000f


	//   ....[152]....
        /*0b04*/ 	.word	0x0500000f


	//   ....[153]....
        /*0b08*/ 	.word	0x0500000f


	//   ....[154]....
        /*0b0c*/ 	.word	0x0500000f


	//   ....[155]....
        /*0b10*/ 	.word	0x0500000f


	//   ....[156]....
        /*0b14*/ 	.word	0x0500000f


	//   ....[157]....
        /*0b18*/ 	.word	0x0500000f


	//   ....[158]....
        /*0b1c*/ 	.word	0x0500000f


	//   ....[159]....
        /*0b20*/ 	.word	0x0500000f


	//   ....[160]....
        /*0b24*/ 	.word	0x0500000f


	//   ....[161]....
        /*0b28*/ 	.word	0x0500000f


	//   ....[162]....
        /*0b2c*/ 	.word	0x0500000f


	//   ....[163]....
        /*0b30*/ 	.word	0x0500000f


	//   ....[164]....
        /*0b34*/ 	.word	0x0500000f


	//   ....[165]....
        /*0b38*/ 	.word	0x0500000f


	//   ....[166]....
        /*0b3c*/ 	.word	0x0500000f


	//   ....[167]....
        /*0b40*/ 	.word	0x0500000f


	//   ....[168]....
        /*0b44*/ 	.word	0x0500000f


	//   ....[169]....
        /*0b48*/ 	.word	0x0500000f


	//   ....[170]....
        /*0b4c*/ 	.word	0x0500000f


	//   ....[171]....
        /*0b50*/ 	.word	0x0500000f


	//----- nvinfo : EIATTR_COOP_GROUP_INSTR_OFFSETS
	.align		4
.L_146:
        /*0b54*/ 	.byte	0x04, 0x28
        /*0b56*/ 	.short	(.L_148 - .L_147)


	//   ....[0]....
.L_147:
        /*0b58*/ 	.word	0x00000060


	//   ....[1]....
        /*0b5c*/ 	.word	0x00000190


	//   ....[2]....
        /*0b60*/ 	.word	0x00000240


	//   ....[3]....
        /*0b64*/ 	.word	0x00000400


	//   ....[4]....
        /*0b68*/ 	.word	0x00000560


	//   ....[5]....
        /*0b6c*/ 	.word	0x00000680


	//   ....[6]....
        /*0b70*/ 	.word	0x000007e0


	//   ....[7]....
        /*0b74*/ 	.word	0x0000d000


	//   ....[8]....
        /*0b78*/ 	.word	0x0000d5c0


	//   ....[9]....
        /*0b7c*/ 	.word	0x0000d5d0


	//   ....[10]....
        /*0b80*/ 	.word	0x0000d5e0


	//   ....[11]....
        /*0b84*/ 	.word	0x0000d5f0


	//   ....[12]....
        /*0b88*/ 	.word	0x0000f070


	//   ....[13]....
        /*0b8c*/ 	.word	0x0000f080


	//   ....[14]....
        /*0b90*/ 	.word	0x0000f090


	//   ....[15]....
        /*0b94*/ 	.word	0x0000f0a0


	//   ....[16]....
        /*0b98*/ 	.word	0x00014e20


	//   ....[17]....
        /*0b9c*/ 	.word	0x00014e40


	//   ....[18]....
        /*0ba0*/ 	.word	0x00015280


	//   ....[19]....
        /*0ba4*/ 	.word	0x000152c0


	//   ....[20]....
        /*0ba8*/ 	.word	0x0001aa50


	//   ....[21]....
        /*0bac*/ 	.word	0x0001aa70


	//   ....[22]....
        /*0bb0*/ 	.word	0x0001b420


	//   ....[23]....
        /*0bb4*/ 	.word	0x0001b4a0


	//   ....[24]....
        /*0bb8*/ 	.word	0x0001cb40


	//   ....[25]....
        /*0bbc*/ 	.word	0x0001d020


	//   ....[26]....
        /*0bc0*/ 	.word	0x0001d030


	//   ....[27]....
        /*0bc4*/ 	.word	0x0001d060


	//   ....[28]....
        /*0bc8*/ 	.word	0x0001e200


	//   ....[29]....
        /*0bcc*/ 	.word	0x0001e220


	//   ....[30]....
        /*0bd0*/ 	.word	0x0001e240


	//   ....[31]....
        /*0bd4*/ 	.word	0x0001e250


	//   ....[32]....
        /*0bd8*/ 	.word	0x0001e980


	//   ....[33]....
        /*0bdc*/ 	.word	0x0001e990


	//   ....[34]....
        /*0be0*/ 	.word	0x0001eaa0


	//   ....[35]....
        /*0be4*/ 	.word	0x0001eab0


	//   ....[36]....
        /*0be8*/ 	.word	0x0001ebd0


	//   ....[37]....
        /*0bec*/ 	.word	0x0001ebe0


	//   ....[38]....
        /*0bf0*/ 	.word	0x0001ed00


	//   ....[39]....
        /*0bf4*/ 	.word	0x0001ed10


	//   ....[40]....
        /*0bf8*/ 	.word	0x0001f2d0


	//   ....[41]....
        /*0bfc*/ 	.word	0x0001f2e0


	//   ....[42]....
        /*0c00*/ 	.word	0x0001f770


	//   ....[43]....
        /*0c04*/ 	.word	0x0001f780


	//   ....[44]....
        /*0c08*/ 	.word	0x00020500


	//   ....[45]....
        /*0c0c*/ 	.word	0x00020510


	//   ....[46]....
        /*0c10*/ 	.word	0x00020630


	//   ....[47]....
        /*0c14*/ 	.word	0x00020640


	//   ....[48]....
        /*0c18*/ 	.word	0x00020760


	//   ....[49]....
        /*0c1c*/ 	.word	0x00020770


	//   ....[50]....
        /*0c20*/ 	.word	0x00020890


	//   ....[51]....
        /*0c24*/ 	.word	0x000208a0


	//   ....[52]....
        /*0c28*/ 	.word	0x00020a20


	//   ....[53]....
        /*0c2c*/ 	.word	0x00020c60


	//   ....[54]....
        /*0c30*/ 	.word	0x00020c90


	//   ....[55]....
        /*0c34*/ 	.word	0x00020cc0


	//   ....[56]....
        /*0c38*/ 	.word	0x00020cf0


	//   ....[57]....
        /*0c3c*/ 	.word	0x00020d20


	//   ....[58]....
        /*0c40*/ 	.word	0x00020d50


	//   ....[59]....
        /*0c44*/ 	.word	0x00020f00


	//   ....[60]....
        /*0c48*/ 	.word	0x00020f30


	//   ....[61]....
        /*0c4c*/ 	.word	0x00020f60


	//   ....[62]....
        /*0c50*/ 	.word	0x00020f90


	//   ....[63]....
        /*0c54*/ 	.word	0x00020fc0


	//   ....[64]....
        /*0c58*/ 	.word	0x00020ff0


	//   ....[65]....
        /*0c5c*/ 	.word	0x00021080


	//   ....[66]....
        /*0c60*/ 	.word	0x000210b0


	//   ....[67]....
        /*0c64*/ 	.word	0x000210c0


	//   ....[68]....
        /*0c68*/ 	.word	0x00021170


	//   ....[69]....
        /*0c6c*/ 	.word	0x00022220


	//   ....[70]....
        /*0c70*/ 	.word	0x00023bf0


	//   ....[71]....
        /*0c74*/ 	.word	0x000247b0


	//   ....[72]....
        /*0c78*/ 	.word	0x000247e0


	//   ....[73]....
        /*0c7c*/ 	.word	0x00024800


	//   ....[74]....
        /*0c80*/ 	.word	0x00024820


	//   ....[75]....
        /*0c84*/ 	.word	0x00024930


	//   ....[76]....
        /*0c88*/ 	.word	0x00024940


	//   ....[77]....
        /*0c8c*/ 	.word	0x000249d0


	//   ....[78]....
        /*0c90*/ 	.word	0x000249e0


	//   ....[79]....
        /*0c94*/ 	.word	0x00024a70


	//   ....[80]....
        /*0c98*/ 	.word	0x00024a80


	//   ....[81]....
        /*0c9c*/ 	.word	0x00024b10


	//   ....[82]....
        /*0ca0*/ 	.word	0x00024b20


	//   ....[83]....
        /*0ca4*/ 	.word	0x00024bb0


	//   ....[84]....
        /*0ca8*/ 	.word	0x00024bc0


	//   ....[85]....
        /*0cac*/ 	.word	0x00024c10


	//   ....[86]....
        /*0cb0*/ 	.word	0x00024c40


	//   ....[87]....
        /*0cb4*/ 	.word	0x00027500


	//   ....[88]....
        /*0cb8*/ 	.word	0x00027530


	//   ....[89]....
        /*0cbc*/ 	.word	0x00027590


	//   ....[90]....
        /*0cc0*/ 	.word	0x000275c0


	//   ....[91]....
        /*0cc4*/ 	.word	0x000275f0


	//   ....[92]....
        /*0cc8*/ 	.word	0x00027620


	//   ....[93]....
        /*0ccc*/ 	.word	0x00027650


	//   ....[94]....
        /*0cd0*/ 	.word	0x00027680


	//   ....[95]....
        /*0cd4*/ 	.word	0x00027850


	//   ....[96]....
        /*0cd8*/ 	.word	0x00027880


	//   ....[97]....
        /*0cdc*/ 	.word	0x000278b0


	//   ....[98]....
        /*0ce0*/ 	.word	0x000278e0


	//   ....[99]....
        /*0ce4*/ 	.word	0x00027910


	//   ....[100]....
        /*0ce8*/ 	.word	0x00027940


	//   ....[101]....
        /*0cec*/ 	.word	0x00027a00


	//   ....[102]....
        /*0cf0*/ 	.word	0x00027a20


	//   ....[103]....
        /*0cf4*/ 	.word	0x00027a30


	//   ....[104]....
        /*0cf8*/ 	.word	0x00027a90


	//   ....[105]....
        /*0cfc*/ 	.word	0x000281b0


	//   ....[106]....
        /*0d00*/ 	.word	0x000285c0


	//   ....[107]....
        /*0d04*/ 	.word	0x00028670


	//   ....[108]....
        /*0d08*/ 	.word	0x00028700


	//   ....[109]....
        /*0d0c*/ 	.word	0x00028750


	//   ....[110]....
        /*0d10*/ 	.word	0x000287a0


	//   ....[111]....
        /*0d14*/ 	.word	0x00028880


	//   ....[112]....
        /*0d18*/ 	.word	0x00028910


	//   ....[113]....
        /*0d1c*/ 	.word	0x00028960


	//   ....[114]....
        /*0d20*/ 	.word	0x000289b0


	//   ....[115]....
        /*0d24*/ 	.word	0x00028bc0


	//   ....[116]....
        /*0d28*/ 	.word	0x00028c10


	//   ....[117]....
        /*0d2c*/ 	.word	0x00028ca0


	//   ....[118]....
        /*0d30*/ 	.word	0x00028d30


	//   ....[119]....
        /*0d34*/ 	.word	0x00028dc0


	//   ....[120]....
        /*0d38*/ 	.word	0x00028e50


	//   ....[121]....
        /*0d3c*/ 	.word	0x00028ee0


	//   ....[122]....
        /*0d40*/ 	.word	0x00028f70


	//   ....[123]....
        /*0d44*/ 	.word	0x00028ff0


	//   ....[124]....
        /*0d48*/ 	.word	0x00029040


	//   ....[125]....
        /*0d4c*/ 	.word	0x000290d0


	//   ....[126]....
        /*0d50*/ 	.word	0x00029160


	//   ....[127]....
        /*0d54*/ 	.word	0x000291e0


	//   ....[128]....
        /*0d58*/ 	.word	0x00029230


	//   ....[129]....
        /*0d5c*/ 	.word	0x000292c0


	//   ....[130]....
        /*0d60*/ 	.word	0x00029350


	//   ....[131]....
        /*0d64*/ 	.word	0x000293e0


	//   ....[132]....
        /*0d68*/ 	.word	0x00029470


	//   ....[133]....
        /*0d6c*/ 	.word	0x00029500


	//   ....[134]....
        /*0d70*/ 	.word	0x00029590


	//   ....[135]....
        /*0d74*/ 	.word	0x00029650


	//   ....[136]....
        /*0d78*/ 	.word	0x00029930


	//   ....[137]....
        /*0d7c*/ 	.word	0x00029b10


	//   ....[138]....
        /*0d80*/ 	.word	0x00029b60


	//   ....[139]....
        /*0d84*/ 	.word	0x00029c80


	//   ....[140]....
        /*0d88*/ 	.word	0x00029cd0


	//   ....[141]....
        /*0d8c*/ 	.word	0x00029e00


	//   ....[142]....
        /*0d90*/ 	.word	0x00029e50


	//   ....[143]....
        /*0d94*/ 	.word	0x00029f70


	//   ....[144]....
        /*0d98*/ 	.word	0x00029fc0


	//   ....[145]....
        /*0d9c*/ 	.word	0x0002a0e0


	//   ....[146]....
        /*0da0*/ 	.word	0x0002a130


	//   ....[147]....
        /*0da4*/ 	.word	0x0002a250


	//   ....[148]....
        /*0da8*/ 	.word	0x0002a2a0


	//   ....[149]....
        /*0dac*/ 	.word	0x0002a3a0


	//   ....[150]....
        /*0db0*/ 	.word	0x0002a410


	//   ....[151]....
        /*0db4*/ 	.word	0x0002a510


	//   ....[152]....
        /*0db8*/ 	.word	0x0002a560


	//   ....[153]....
        /*0dbc*/ 	.word	0x0002a890


	//   ....[154]....
        /*0dc0*/ 	.word	0x0002a930


	//   ....[155]....
        /*0dc4*/ 	.word	0x0002aae0


	//   ....[156]....
        /*0dc8*/ 	.word	0x0002ab60


	//   ....[157]....
        /*0dcc*/ 	.word	0x0002abe0


	//   ....[158]....
        /*0dd0*/ 	.word	0x0002ac60


	//   ....[159]....
        /*0dd4*/ 	.word	0x0002ace0


	//   ....[160]....
        /*0dd8*/ 	.word	0x0002ad70


	//   ....[161]....
        /*0ddc*/ 	.word	0x0002ae10


	//   ....[162]....
        /*0de0*/ 	.word	0x0002aec0


	//   ....[163]....
        /*0de4*/ 	.word	0x0002af40


	//   ....[164]....
        /*0de8*/ 	.word	0x0002afc0


	//   ....[165]....
        /*0dec*/ 	.word	0x0002b040


	//   ....[166]....
        /*0df0*/ 	.word	0x0002b0d0


	//   ....[167]....
        /*0df4*/ 	.word	0x0002b150


	//   ....[168]....
        /*0df8*/ 	.word	0x0002b1f0


	//   ....[169]....
        /*0dfc*/ 	.word	0x0002b240


	//   ....[170]....
        /*0e00*/ 	.word	0x0002b2d0


	//   ....[171]....
        /*0e04*/ 	.word	0x0002b400


	//----- nvinfo : EIATTR_REG_RECONFIG
	.align		4
.L_148:
        /*0e08*/ 	.byte	0x01, 0x54
	.zero		2


	//----- nvinfo : EIATTR_SYSCALL_OFFSETS
	.align		4
        /*0e0c*/ 	.byte	0x04, 0x46
        /*0e0e*/ 	.short	(.L_150 - .L_149)


	//   ....[0]....
.L_149:
        /*0e10*/ 	.word	0x00001dc0


	//   ....[1]....
        /*0e14*/ 	.word	0x00001f10


	//   ....[2]....
        /*0e18*/ 	.word	0x0000d1b0


	//   ....[3]....
        /*0e1c*/ 	.word	0x0000d520


	//   ....[4]....
        /*0e20*/ 	.word	0x00023800


	//   ....[5]....
        /*0e24*/ 	.word	0x00023950


	//   ....[6]....
        /*0e28*/ 	.word	0x00023a40


	//   ....[7]....
        /*0e2c*/ 	.word	0x00024380


	//----- nvinfo : EIATTR_MBARRIER_INSTR_OFFSETS
	.align		4
.L_150:
        /*0e30*/ 	.byte	0x04, 0x39
        /*0e32*/ 	.short	(.L_152 - .L_151)


	//   ....[0]....
.L_151:
        /*0e34*/ 	.word	0x000002b0
        /*0e38*/ 	.word	0x000000ff
        /*0e3c*/ 	.word	0x00034800
        /*0e40*/ 	.short	0x0100
        /*0e42*/ 	.byte	0x08
	.zero		1


	//   ....[1]....
        /*0e44*/ 	.word	0x000002c0
        /*0e48*/ 	.word	0x000000ff
        /*0e4c*/ 	.word	0x00034820
        /*0e50*/ 	.short	0x0100
        /*0e52*/ 	.byte	0x08
	.zero		1


	//   ....[2]....
        /*0e54*/ 	.word	0x000003b0
        /*0e58*/ 	.word	0x000000ff
        /*0e5c*/ 	.word	0x00034830
        /*0e60*/ 	.short	0x0100
        /*0e62*/ 	.byte	0x08
	.zero		1


	//   ....[3]....
        /*0e64*/ 	.word	0x000003c0
        /*0e68*/ 	.word	0x000000ff
        /*0e6c*/ 	.word	0x00034840
        /*0e70*/ 	.short	0x0100
        /*0e72*/ 	.byte	0x08
	.zero		1


	//   ....[4]....
        /*0e74*/ 	.word	0x000003d0
        /*0e78*/ 	.word	0x000000ff
        /*0e7c*/ 	.word	0x00034838
        /*0e80*/ 	.short	0x0100
        /*0e82*/ 	.byte	0x08
	.zero		1


	//   ....[5]....
        /*0e84*/ 	.word	0x000003e0
        /*0e88*/ 	.word	0x000000ff
        /*0e8c*/ 	.word	0x00034848
        /*0e90*/ 	.short	0x0100
        /*0e92*/ 	.byte	0x08
	.zero		1


	//   ....[6]....
        /*0e94*/ 	.word	0x00000510
        /*0e98*/ 	.word	0x000000ff
        /*0e9c*/ 	.word	0x00034850
        /*0ea0*/ 	.short	0x0100
        /*0ea2*/ 	.byte	0x08
	.zero		1


	//   ....[7]....
        /*0ea4*/ 	.word	0x00000520
        /*0ea8*/ 	.word	0x000000ff
        /*0eac*/ 	.word	0x00034860
        /*0eb0*/ 	.short	0x0100
        /*0eb2*/ 	.byte	0x08
	.zero		1


	//   ....[8]....
        /*0eb4*/ 	.word	0x00000530
        /*0eb8*/ 	.word	0x000000ff
        /*0ebc*/ 	.word	0x00034858
        /*0ec0*/ 	.short	0x0100
        /*0ec2*/ 	.byte	0x08
	.zero		1


	//   ....[9]....
        /*0ec4*/ 	.word	0x00000540
        /*0ec8*/ 	.word	0x000000ff
        /*0ecc*/ 	.word	0x00034868
        /*0ed0*/ 	.short	0x0100
        /*0ed2*/ 	.byte	0x08
	.zero		1


	//   ....[10]....
        /*0ed4*/ 	.word	0x00000630
        /*0ed8*/ 	.word	0x000000ff
        /*0edc*/ 	.word	0x00034870
        /*0ee0*/ 	.short	0x0100
        /*0ee2*/ 	.byte	0x06
	.zero		1


	//   ....[11]....
        /*0ee4*/ 	.word	0x00000640
        /*0ee8*/ 	.word	0x000000ff
        /*0eec*/ 	.word	0x00034880
        /*0ef0*/ 	.short	0x0100
        /*0ef2*/ 	.byte	0x06
	.zero		1


	//   ....[12]....
        /*0ef4*/ 	.word	0x00000650
        /*0ef8*/ 	.word	0x000000ff
        /*0efc*/ 	.word	0x00034878
        /*0f00*/ 	.short	0x0100
        /*0f02*/ 	.byte	0x06
	.zero		1


	//   ....[13]....
        /*0f04*/ 	.word	0x00000660
        /*0f08*/ 	.word	0x000000ff
        /*0f0c*/ 	.word	0x00034888
        /*0f10*/ 	.short	0x0100
        /*0f12*/ 	.byte	0x06
	.zero		1


	//   ....[14]....
        /*0f14*/ 	.word	0x00000790
        /*0f18*/ 	.word	0x000000ff
        /*0f1c*/ 	.word	0x00034890
        /*0f20*/ 	.short	0x0100
        /*0f22*/ 	.byte	0x08
	.zero		1


	//   ....[15]....
        /*0f24*/ 	.word	0x000007a0
        /*0f28*/ 	.word	0x000000ff
        /*0f2c*/ 	.word	0x000348a0
        /*0f30*/ 	.short	0x0100
        /*0f32*/ 	.byte	0x08
	.zero		1


	//   ....[16]....
        /*0f34*/ 	.word	0x000007b0
        /*0f38*/ 	.word	0x000000ff
        /*0f3c*/ 	.word	0x00034898
        /*0f40*/ 	.short	0x0100
        /*0f42*/ 	.byte	0x08
	.zero		1


	//   ....[17]....
        /*0f44*/ 	.word	0x000007c0
        /*0f48*/ 	.word	0x000000ff
        /*0f4c*/ 	.word	0x000348a8
        /*0f50*/ 	.short	0x0100
        /*0f52*/ 	.byte	0x08
	.zero		1


	//   ....[18]....
        /*0f54*/ 	.word	0x000008f0
        /*0f58*/ 	.word	0x000000ff
        /*0f5c*/ 	.word	0x000348b0
        /*0f60*/ 	.short	0x0100
        /*0f62*/ 	.byte	0x08
	.zero		1


	//   ....[19]....
        /*0f64*/ 	.word	0x00000900
        /*0f68*/ 	.word	0x000000ff
        /*0f6c*/ 	.word	0x000348c0
        /*0f70*/ 	.short	0x0100
        /*0f72*/ 	.byte	0x08
	.zero		1


	//   ....[20]....
        /*0f74*/ 	.word	0x00000910
        /*0f78*/ 	.word	0x000000ff
        /*0f7c*/ 	.word	0x000348b8
        /*0f80*/ 	.short	0x0100
        /*0f82*/ 	.byte	0x08
	.zero		1


	//   ....[21]....
        /*0f84*/ 	.word	0x00000920
        /*0f88*/ 	.word	0x000000ff
        /*0f8c*/ 	.word	0x000348c8
        /*0f90*/ 	.short	0x0100
        /*0f92*/ 	.byte	0x08
	.zero		1


	//   ....[22]....
        /*0f94*/ 	.word	0x00004210
        /*0f98*/ 	.word	0x00000003
        /*0f9c*/ 	.word	0x00034890
        /*0fa0*/ 	.short	0x010a
        /*0fa2*/ 	.byte	0x3f
	.zero		1


	//   ....[23]....
        /*0fa4*/ 	.word	0x00007f20
        /*0fa8*/ 	.word	0x00000003
        /*0fac*/ 	.word	0x00034890
        /*0fb0*/ 	.short	0x010a
        /*0fb2*/ 	.byte	0x3f
	.zero		1


	//   ....[24]....
        /*0fb4*/ 	.word	0x0000b6b0
        /*0fb8*/ 	.word	0x00000003
        /*0fbc*/ 	.word	0x00034890
        /*0fc0*/ 	.short	0x010a
        /*0fc2*/ 	.byte	0x3f
	.zero		1


	//   ....[25]....
        /*0fc4*/ 	.word	0x0000c040
        /*0fc8*/ 	.word	0x0000002c
        /*0fcc*/ 	.word	0x00000000
        /*0fd0*/ 	.short	0x0101
        /*0fd2*/ 	.byte	0x3f
	.zero		1


	//   ....[26]....
        /*0fd4*/ 	.word	0x0000c080
        /*0fd8*/ 	.word	0x00000003
        /*0fdc*/ 	.word	0x000348b0
        /*0fe0*/ 	.short	0x010a
        /*0fe2*/ 	.byte	0x3f
	.zero		1


	//   ....[27]....
        /*0fe4*/ 	.word	0x0000c9e0
        /*0fe8*/ 	.word	0x00000003
        /*0fec*/ 	.word	0x00000000
        /*0ff0*/ 	.short	0x0101
        /*0ff2*/ 	.byte	0x3f
	.zero		1


	//   ....[28]....
        /*0ff4*/ 	.word	0x0000d240
        /*0ff8*/ 	.word	0x00000002
        /*0ffc*/ 	.word	0x00034800
        /*1000*/ 	.short	0x010a
        /*1002*/ 	.byte	0x3f
	.zero		1


	//   ....[29]....
        /*1004*/ 	.word	0x0000d290
        /*1008*/ 	.word	0x00000002
        /*100c*/ 	.word	0x00034800
        /*1010*/ 	.short	0x010a
        /*1012*/ 	.byte	0x3f
	.zero		1


	//   ....[30]....
        /*1014*/ 	.word	0x0000d890
        /*1018*/ 	.word	0x00000002
        /*101c*/ 	.word	0x00034800
        /*1020*/ 	.short	0x010a
        /*1022*/ 	.byte	0x3f
	.zero		1


	//   ....[31]....
        /*1024*/ 	.word	0x0000f280
        /*1028*/ 	.word	0x00000002
        /*102c*/ 	.word	0x00034800
        /*1030*/ 	.short	0x010a
        /*1032*/ 	.byte	0x3f
	.zero		1


	//   ....[32]....
        /*1034*/ 	.word	0x00010ff0
        /*1038*/ 	.word	0x00000000
        /*103c*/ 	.word	0x00034830
        /*1040*/ 	.short	0x010a
        /*1042*/ 	.byte	0x3f
	.zero		1


	//   ....[33]....
        /*1044*/ 	.word	0x00011070
        /*1048*/ 	.word	0x00000000
        /*104c*/ 	.word	0x00034830
        /*1050*/ 	.short	0x010a
        /*1052*/ 	.byte	0x3f
	.zero		1


	//   ....[34]....
        /*1054*/ 	.word	0x00015b60
        /*1058*/ 	.word	0x00000032
        /*105c*/ 	.word	0x00000000
        /*1060*/ 	.short	0x0101
        /*1062*/ 	.byte	0x3f
	.zero		1


	//   ....[35]....
        /*1064*/ 	.word	0x00016d70
        /*1068*/ 	.word	0x00000007
        /*106c*/ 	.word	0x00034830
        /*1070*/ 	.short	0x010a
        /*1072*/ 	.byte	0x3f
	.zero		1


	//   ....[36]....
        /*1074*/ 	.word	0x00016dc0
        /*1078*/ 	.word	0x00000007
        /*107c*/ 	.word	0x00034830
        /*1080*/ 	.short	0x010a
        /*1082*/ 	.byte	0x3f
	.zero		1


	//   ....[37]....
        /*1084*/ 	.word	0x0001a530
        /*1088*/ 	.word	0x00000007
        /*108c*/ 	.word	0x00034850
        /*1090*/ 	.short	0x010a
        /*1092*/ 	.byte	0x3f
	.zero		1


	//   ....[38]....
        /*1094*/ 	.word	0x0001a570
        /*1098*/ 	.word	0x00000007
        /*109c*/ 	.word	0x00034850
        /*10a0*/ 	.short	0x010a
        /*10a2*/ 	.byte	0x3f
	.zero		1


	//   ....[39]....
        /*10a4*/ 	.word	0x0001bbe0
        /*10a8*/ 	.word	0x00000082
        /*10ac*/ 	.word	0x00000000
        /*10b0*/ 	.short	0x0101
        /*10b2*/ 	.byte	0x3f
	.zero		1


	//   ....[40]....
        /*10b4*/ 	.word	0x0001bc20
        /*10b8*/ 	.word	0x00000082
        /*10bc*/ 	.word	0x00000000
        /*10c0*/ 	.short	0x0101
        /*10c2*/ 	.byte	0x3f
	.zero		1


	//   ....[41]....
        /*10c4*/ 	.word	0x0001ca20
        /*10c8*/ 	.word	0x0000000b
        /*10cc*/ 	.word	0x00034850
        /*10d0*/ 	.short	0x010a
        /*10d2*/ 	.byte	0x3f
	.zero		1


	//   ....[42]....
        /*10d4*/ 	.word	0x0001caa0
        /*10d8*/ 	.word	0x0000000b
        /*10dc*/ 	.word	0x00034850
        /*10e0*/ 	.short	0x010a
        /*10e2*/ 	.byte	0x3f
	.zero		1


	//   ....[43]....
        /*10e4*/ 	.word	0x0001d1d0
        /*10e8*/ 	.word	0x0000000a
        /*10ec*/ 	.word	0x00000000
        /*10f0*/ 	.short	0x0101
        /*10f2*/ 	.byte	0x3f
	.zero		1


	//   ....[44]....
        /*10f4*/ 	.word	0x0001e8b0
        /*10f8*/ 	.word	0x00000000
        /*10fc*/ 	.word	0x00000000
        /*1100*/ 	.short	0x0101
        /*1102*/ 	.byte	0x3f
	.zero		1


	//   ....[45]....
        /*1104*/ 	.word	0x0001f0c0
        /*1108*/ 	.word	0x00000008
        /*110c*/ 	.word	0x00000000
        /*1110*/ 	.short	0x0101
        /*1112*/ 	.byte	0x3f
	.zero		1


	//   ....[46]....
        /*1114*/ 	.word	0x00022300
        /*1118*/ 	.word	0x00000012
        /*111c*/ 	.word	0x00034820
        /*1120*/ 	.short	0x010a
        /*1122*/ 	.byte	0x3f
	.zero		1


	//   ....[47]....
        /*1124*/ 	.word	0x000223d0
        /*1128*/ 	.word	0x00000005
        /*112c*/ 	.word	0x000348a0
        /*1130*/ 	.short	0x010a
        /*1132*/ 	.byte	0x3f
	.zero		1


	//   ....[48]....
        /*1134*/ 	.word	0x00022710
        /*1138*/ 	.word	0x00000005
        /*113c*/ 	.word	0x000348c0
        /*1140*/ 	.short	0x010a
        /*1142*/ 	.byte	0x3f
	.zero		1


	//   ....[49]....
        /*1144*/ 	.word	0x00022bb0
        /*1148*/ 	.word	0x00000007
        /*114c*/ 	.word	0x000348a0
        /*1150*/ 	.short	0x010a
        /*1152*/ 	.byte	0x3f
	.zero		1


	//   ....[50]....
        /*1154*/ 	.word	0x00022ee0
        /*1158*/ 	.word	0x00000007
        /*115c*/ 	.word	0x000348c0
        /*1160*/ 	.short	0x010a
        /*1162*/ 	.byte	0x3f
	.zero		1


	//   ....[51]....
        /*1164*/ 	.word	0x00023e70
        /*1168*/ 	.word	0x00000000
        /*116c*/ 	.word	0x00034840
        /*1170*/ 	.short	0x010a
        /*1172*/ 	.byte	0x3f
	.zero		1


	//   ....[52]....
        /*1174*/ 	.word	0x00024d20
        /*1178*/ 	.word	0x00000012
        /*117c*/ 	.word	0x00034800
        /*1180*/ 	.short	0x0107
        /*1182*/ 	.byte	0x3f
	.zero		1


	//   ....[53]....
        /*1184*/ 	.word	0x00024e30
        /*1188*/ 	.word	0x00000012
        /*118c*/ 	.word	0x00034800
        /*1190*/ 	.short	0x0101
        /*1192*/ 	.byte	0x3f
	.zero		1


	//   ....[54]....
        /*1194*/ 	.word	0x00024e50
        /*1198*/ 	.word	0x00000012
        /*119c*/ 	.word	0x00034820
        /*11a0*/ 	.short	0x010a
        /*11a2*/ 	.byte	0x3f
	.zero		1


	//   ....[55]....
        /*11a4*/ 	.word	0x00025220
        /*11a8*/ 	.word	0x00000003
        /*11ac*/ 	.word	0x00034840
        /*11b0*/ 	.short	0x010a
        /*11b2*/ 	.byte	0x3f
	.zero		1


	//   ....[56]....
        /*11b4*/ 	.word	0x000255c0
        /*11b8*/ 	.word	0x00000003
        /*11bc*/ 	.word	0x00000060
        /*11c0*/ 	.short	0x010a
        /*11c2*/ 	.byte	0x3f
	.zero		1


	//   ....[57]....
        /*11c4*/ 	.word	0x00025c60
        /*11c8*/ 	.word	0x00000003
        /*11cc*/ 	.word	0x00034840
        /*11d0*/ 	.short	0x010a
        /*11d2*/ 	.byte	0x3f
	.zero		1


	//   ....[58]....
        /*11d4*/ 	.word	0x00026000
        /*11d8*/ 	.word	0x00000002
        /*11dc*/ 	.word	0x00000060
        /*11e0*/ 	.short	0x010a
        /*11e2*/ 	.byte	0x3f
	.zero		1


	//   ....[59]....
        /*11e4*/ 	.word	0x000265e0
        /*11e8*/ 	.word	0x00000002
        /*11ec*/ 	.word	0x00034840
        /*11f0*/ 	.short	0x010a
        /*11f2*/ 	.byte	0x3f
	.zero		1


	//   ....[60]....
        /*11f4*/ 	.word	0x00026980
        /*11f8*/ 	.word	0x00000002
        /*11fc*/ 	.word	0x00000060
        /*1200*/ 	.short	0x010a
        /*1202*/ 	.byte	0x3f
	.zero		1


	//   ....[61]....
        /*1204*/ 	.word	0x00026f10
        /*1208*/ 	.word	0x00000000
        /*120c*/ 	.word	0x00034860
        /*1210*/ 	.short	0x010a
        /*1212*/ 	.byte	0x3f
	.zero		1


	//   ....[62]....
        /*1214*/ 	.word	0x00028130
        /*1218*/ 	.word	0x00000000
        /*121c*/ 	.word	0x00034820
        /*1220*/ 	.short	0x010a
        /*1222*/ 	.byte	0x3f
	.zero		1


	//   ....[63]....
        /*1224*/ 	.word	0x00028310
        /*1228*/ 	.word	0x00000006
        /*122c*/ 	.word	0x00000000
        /*1230*/ 	.short	0x010a
        /*1232*/ 	.byte	0x3f
	.zero		1


	//   ....[64]....
        /*1234*/ 	.word	0x00028340
        /*1238*/ 	.word	0x00000007
        /*123c*/ 	.word	0x00000000
        /*1240*/ 	.short	0x010a
        /*1242*/ 	.byte	0x3f
	.zero		1


	//   ....[65]....
        /*1244*/ 	.word	0x000283a0
        /*1248*/ 	.word	0x00000004
        /*124c*/ 	.word	0x00000000
        /*1250*/ 	.short	0x010a
        /*1252*/ 	.byte	0x3f
	.zero		1


	//   ....[66]....
        /*1254*/ 	.word	0x000283d0
        /*1258*/ 	.word	0x00000003
        /*125c*/ 	.word	0x00000000
        /*1260*/ 	.short	0x010a
        /*1262*/ 	.byte	0x3f
	.zero		1


	//   ....[67]....
        /*1264*/ 	.word	0x00028430
        /*1268*/ 	.word	0x00000003
        /*126c*/ 	.word	0x00034890
        /*1270*/ 	.short	0x010a
        /*1272*/ 	.byte	0x3f
	.zero		1


	//   ....[68]....
        /*1274*/ 	.word	0x00028480
        /*1278*/ 	.word	0x00000003
        /*127c*/ 	.word	0x00034890
        /*1280*/ 	.short	0x010a
        /*1282*/ 	.byte	0x3f
	.zero		1


	//   ....[69]....
        /*1284*/ 	.word	0x000284d0
        /*1288*/ 	.word	0x00000003
        /*128c*/ 	.word	0x00034890
        /*1290*/ 	.short	0x010a
        /*1292*/ 	.byte	0x3f
	.zero		1


	//   ....[70]....
        /*1294*/ 	.word	0x00028520
        /*1298*/ 	.word	0x00000003
        /*129c*/ 	.word	0x000348b0
        /*12a0*/ 	.short	0x010a
        /*12a2*/ 	.byte	0x3f
	.zero		1


	//   ....[71]....
        /*12a4*/ 	.word	0x000287d0
        /*12a8*/ 	.word	0x00000002
        /*12ac*/ 	.word	0x00034800
        /*12b0*/ 	.short	0x010a
        /*12b2*/ 	.byte	0x3f
	.zero		1


	//   ....[72]....
        /*12b4*/ 	.word	0x000289e0
        /*12b8*/ 	.word	0x00000002
        /*12bc*/ 	.word	0x00034800
        /*12c0*/ 	.short	0x010a
        /*12c2*/ 	.byte	0x3f
	.zero		1


	//   ....[73]....
        /*12c4*/ 	.word	0x00028a30
        /*12c8*/ 	.word	0x00000000
        /*12cc*/ 	.word	0x00034830
        /*12d0*/ 	.short	0x010a
        /*12d2*/ 	.byte	0x3f
	.zero		1


	//   ....[74]....
        /*12d4*/ 	.word	0x00028a80
        /*12d8*/ 	.word	0x00000007
        /*12dc*/ 	.word	0x00034830
        /*12e0*/ 	.short	0x010a
        /*12e2*/ 	.byte	0x3f
	.zero		1


	//   ....[75]....
        /*12e4*/ 	.word	0x00028ad0
        /*12e8*/ 	.word	0x00000007
        /*12ec*/ 	.word	0x00034850
        /*12f0*/ 	.short	0x010a
        /*12f2*/ 	.byte	0x3f
	.zero		1


	//   ....[76]....
        /*12f4*/ 	.word	0x00028b20
        /*12f8*/ 	.word	0x0000000b
        /*12fc*/ 	.word	0x00034850
        /*1300*/ 	.short	0x010a
        /*1302*/ 	.byte	0x3f
	.zero		1


	//   ....[77]....
        /*1304*/ 	.word	0x00029710
        /*1308*/ 	.word	0x00000012
        /*130c*/ 	.word	0x00034820
        /*1310*/ 	.short	0x010a
        /*1312*/ 	.byte	0x3f
	.zero		1


	//   ....[78]....
        /*1314*/ 	.word	0x00029760
        /*1318*/ 	.word	0x00000005
        /*131c*/ 	.word	0x000348a0
        /*1320*/ 	.short	0x010a
        /*1322*/ 	.byte	0x3f
	.zero		1


	//   ....[79]....
        /*1324*/ 	.word	0x000297b0
        /*1328*/ 	.word	0x00000005
        /*132c*/ 	.word	0x000348c0
        /*1330*/ 	.short	0x010a
        /*1332*/ 	.byte	0x3f
	.zero		1


	//   ....[80]....
        /*1334*/ 	.word	0x00029800
        /*1338*/ 	.word	0x00000007
        /*133c*/ 	.word	0x000348a0
        /*1340*/ 	.short	0x010a
        /*1342*/ 	.byte	0x3f
	.zero		1


	//   ....[81]....
        /*1344*/ 	.word	0x00029850
        /*1348*/ 	.word	0x00000007
        /*134c*/ 	.word	0x000348c0
        /*1350*/ 	.short	0x010a
        /*1352*/ 	.byte	0x3f
	.zero		1


	//   ....[82]....
        /*1354*/ 	.word	0x000299f0
        /*1358*/ 	.word	0x00000000
        /*135c*/ 	.word	0x00034840
        /*1360*/ 	.short	0x010a
        /*1362*/ 	.byte	0x3f
	.zero		1


	//   ....[83]....
        /*1364*/ 	.word	0x0002a5a0
        /*1368*/ 	.word	0x00000012
        /*136c*/ 	.word	0x00034820
        /*1370*/ 	.short	0x010a
        /*1372*/ 	.byte	0x3f
	.zero		1


	//   ....[84]....
        /*1374*/ 	.word	0x0002a5f0
        /*1378*/ 	.word	0x00000003
        /*137c*/ 	.word	0x00034840
        /*1380*/ 	.short	0x010a
        /*1382*/ 	.byte	0x3f
	.zero		1


	//   ....[85]....
        /*1384*/ 	.word	0x0002a640
        /*1388*/ 	.word	0x00000003
        /*138c*/ 	.word	0x00000060
        /*1390*/ 	.short	0x010a
        /*1392*/ 	.byte	0x3f
	.zero		1


	//   ....[86]....
        /*1394*/ 	.word	0x0002a690
        /*1398*/ 	.word	0x00000003
        /*139c*/ 	.word	0x00034840
        /*13a0*/ 	.short	0x010a
        /*13a2*/ 	.byte	0x3f
	.zero		1


	//   ....[87]....
        /*13a4*/ 	.word	0x0002a6e0
        /*13a8*/ 	.word	0x00000002
        /*13ac*/ 	.word	0x00000060
        /*13b0*/ 	.short	0x010a
        /*13b2*/ 	.byte	0x3f
	.zero		1


	//   ....[88]....
        /*13b4*/ 	.word	0x0002a730
        /*13b8*/ 	.word	0x00000002
        /*13bc*/ 	.word	0x00034840
        /*13c0*/ 	.short	0x010a
        /*13c2*/ 	.byte	0x3f
	.zero		1


	//   ....[89]....
        /*13c4*/ 	.word	0x0002a780
        /*13c8*/ 	.word	0x00000002
        /*13cc*/ 	.word	0x00000060
        /*13d0*/ 	.short	0x010a
        /*13d2*/ 	.byte	0x3f
	.zero		1


	//   ....[90]....
        /*13d4*/ 	.word	0x0002a7d0
        /*13d8*/ 	.word	0x00000000
        /*13dc*/ 	.word	0x00034860
        /*13e0*/ 	.short	0x010a
        /*13e2*/ 	.byte	0x3f
	.zero		1


	//   ....[91]....
        /*13e4*/ 	.word	0x0002b320
        /*13e8*/ 	.word	0x00000000
        /*13ec*/ 	.word	0x00034820
        /*13f0*/ 	.short	0x010a
        /*13f2*/ 	.byte	0x3f
	.zero		1


	//   ....[92]....
        /*13f4*/ 	.word	0x0002b4c0
        /*13f8*/ 	.word	0x00000006
        /*13fc*/ 	.word	0x00000000
        /*1400*/ 	.short	0x010a
        /*1402*/ 	.byte	0x3f
	.zero		1


	//   ....[93]....
        /*1404*/ 	.word	0x0002b510
        /*1408*/ 	.word	0x00000007
        /*140c*/ 	.word	0x00000000
        /*1410*/ 	.short	0x010a
        /*1412*/ 	.byte	0x3f
	.zero		1


	//   ....[94]....
        /*1414*/ 	.word	0x0002b560
        /*1418*/ 	.word	0x00000004
        /*141c*/ 	.word	0x00000000
        /*1420*/ 	.short	0x010a
        /*1422*/ 	.byte	0x3f
	.zero		1


	//----- nvinfo : EIATTR_NUM_MBARRIERS
	.align		4
.L_152:
        /*1424*/ 	.byte	0x03, 0x38
        /*1426*/ 	.short	0x0016


	//----- nvinfo : EIATTR_EXIT_INSTR_OFFSETS
	.align		4
        /*1428*/ 	.byte	0x04, 0x1c
        /*142a*/ 	.short	(.L_154 - .L_153)


	//   ....[0]....
.L_153:
        /*142c*/ 	.word	0x00028420


	//----- nvinfo : EIATTR_MAX_THREADS
	.align		4
.L_154:
        /*1430*/ 	.byte	0x04, 0x05
        /*1432*/ 	.short	(.L_156 - .L_155)
.L_155:
        /*1434*/ 	.word	0x00000180
        /*1438*/ 	.word	0x00000001
        /*143c*/ 	.word	0x00000001


	//----- nvinfo : EIATTR_CRS_STACK_SIZE
	.align		4
.L_156:
        /*1440*/ 	.byte	0x04, 0x1e
        /*1442*/ 	.short	(.L_158 - .L_157)
.L_157:
        /*1444*/ 	.word	0x00000000


	//----- nvinfo : EIATTR_CBANK_PARAM_SIZE
	.align		4
.L_158:
        /*1448*/ 	.byte	0x03, 0x19
        /*144a*/ 	.short	0x0af0


	//----- nvinfo : EIATTR_PARAM_CBANK
	.align		4
        /*144c*/ 	.byte	0x04, 0x0a
        /*144e*/ 	.short	(.L_160 - .L_159)
	.align		4
.L_159:
        /*1450*/ 	.word	index@(.nv.constant0._ZN7cutlass13device_kernelIN5flash11enable_sm90INS1_16FlashAttnFwdSm90INS1_25CollectiveMainloopFwdSm90ILi2EN4cute5tupleIJNS5_1CILi1EEES8_S8_EEENS6_IJNS7_ILi128EEENS7_ILi176EEESA_EEELi128ENS_10bfloat16_tEfNS_4arch4Sm90ELb0ELb0ELb0ELb1ELb0ELb1ELb0ELb1ELb1ELb1ELb1ELb0EEENS1_21CollectiveEpilogueFwdINS6_IJSA_SA_SB_EEES9_SD_SF_Li256ELb1ELb1ELb1ELb0EEENS1_36VarlenDynamicPersistentTileSchedulerILi128ELi176ELi256ELi128ELb1ELb1ELb1ELb0ELb1ELb1EEEEEEEEEvNT_6ParamsE)
        /*1454*/ 	.short	0x0210
        /*1456*/ 	.short	0x0af0


	//----- nvinfo : EIATTR_SW_WAR
	.align		4
.L_160:
        /*1458*/ 	.byte	0x04, 0x36
        /*145a*/ 	.short	(.L_162 - .L_161)
.L_161:
        /*145c*/ 	.word	0x00000008
.L_162:


//--------------------- .nv.info._ZN7cutlass13device_kernelIN5flash11enable_sm90INS1_16FlashAttnFwdSm90INS1_25CollectiveMainloopFwdSm90ILi2EN4cute5tupleIJNS5_1CILi1EEES8_S8_EEENS6_IJNS7_ILi128EEESA_SA_EEELi128ENS_10bfloat16_tEfNS_4arch4Sm90ELb0ELb1ELb0ELb0ELb0ELb0ELb0ELb1ELb1ELb1ELb1ELb0EEENS1_21CollectiveEpilogueFwdISB_S9_SC_SE_Li256ELb0ELb1ELb1ELb0EEENS1_19SingleTileSchedulerILb0ELb1ELb1ELi128EEEEEEEEEvNT_6ParamsE --------------------------
	.section	.nv.info._ZN7cutlass13device_kernelIN5flash11enable_sm90INS1_16FlashAttnFwdSm90INS1_25CollectiveMainloopFwdSm90ILi2EN4cute5tupleIJNS5_1CILi1EEES8_S8_EEENS6_IJNS7_ILi128EEESA_SA_EEELi128ENS_10bfloat16_tEfNS_4arch4Sm90ELb0ELb1ELb0ELb0ELb0ELb0ELb0ELb1ELb1ELb1ELb1ELb0EEENS1_21CollectiveEpilogueFwdISB_S9_SC_SE_Li256ELb0ELb1ELb1ELb0EEENS1_19SingleTileSchedulerILb0ELb1ELb1ELi128EEEEEEEEEvNT_6ParamsE,"",@"SHT_CUDA_INFO"
	.sectionflags	@""
	.align	4


	//----- nvinfo : EIATTR_CUDA_API_VERSION
	.align		4
        /*0000*/ 	.byte	0x04, 0x37
        /*0002*/ 	.short	(.L_164 - .L_163)
.L_163:
        /*0004*/ 	.word	0x00000082


	//----- nvinfo : EIATTR_KPARAM_INFO
	.align		4
.L_164:
        /*0008*/ 	.byte	0x04, 0x17
        /*000a*/ 	.short	(.L_166 - .L_165)
.L_165:
        /*000c*/ 	.word	0x00000000
        /*0010*/ 	.short	0x0000
        /*0012*/ 	.short	0x0070
        /*0014*/ 	.byte	0x00, 0xf0, 0x01, 0x28


	//----- nvinfo : EIATTR_SPARSE_MMA_MASK
	.align		4
.L_166:
        /*0018*/ 	.byte	0x03, 0x50
        /*001a*/ 	.short	0x0000


	//----- nvinfo : EIATTR_MAXREG_COUNT
	.align		4
        /*001c*/ 	.byte	0x03, 0x1b
        /*001e*/ 	.short	0x00a8


	//----- nvinfo : EIATTR_NUM_BARRIERS
	.align		4
        /*0020*/ 	.byte	0x02, 0x4c
        /*0022*/ 	.byte	0x10
	.zero		1


	//----- nvinfo : EIATTR_EXTERNS
	.align		4
        /*0024*/ 	.byte	0x04, 0x0f
        /*0026*/ 	.short	(.L_168 - .L_167)


	//   ....[0]....
	.align		4
.L_167:
        /*0028*/ 	.word	index@(__assertfail)


	//----- nvinfo : EIATTR_ANNOTATIONS
	.align		4
.L_168:
        /*002c*/ 	.byte	0x04, 0x55
        /*002e*/ 	.short	(.L_170 - .L_169)


	//   ....[0]....
.L_169:
        /* <DEDUP_REMOVED lines=10> */


	//----- nvinfo : EIATTR_MERCURY_ISA_VERSION
	.align		4
.L_170:
        /*00c0*/ 	.byte	0x03, 0x5f
        /*00c2*/ 	.short	0x0101


	//----- nvinfo : EIATTR_INT_WARP_WIDE_INSTR_OFFSETS
	.align		4
        /*00c4*/ 	.byte	0x04, 0x31
        /*00c6*/ 	.short	(.L_172 - .L_171)


	//   ....[0]....
.L_171:
        /*00c8*/ 	.word	0x00000120


	//   ....[1]....
        /*00cc*/ 	.word	0x000001c0


	//   ....[2]....
        /*00d0*/ 	.word	0x00000230


	//----- nvinfo : EIATTR_COOP_GROUP_MASK_REGIDS
	.align		4
.L_172:
        /*00d4*/ 	.byte	0x04, 0x29
        /*00d6*/ 	.short	(.L_174 - .L_173)


	//   ....[0]....
.L_173:
        /*00d8*/ 	.word	0xffffffff


	//   ....[1]....
        /*00dc*/ 	.word	0xffffffff


	//   ....[2]....
        /*00e0*/ 	.word	0xffffffff


	//   ....[3]....
        /*00e4*/ 	.word	0xffffffff


	//   ....[4]....
        /*00e8*/ 	.word	0xffffffff


	//   ....[5]....
        /*00ec*/ 	.word	0xffffffff


	//   ....[6]....
        /*00f0*/ 	.word	0xffffffff


	//   ....[7]....
        /*00f4*/ 	.word	0xffffffff


	//   ....[8]....
        /*00f8*/ 	.word	0xffffffff


	//   ....[9]....
        /*00fc*/ 	.word	0xffffffff


	//   ....[10]....
        /*0100*/ 	.word	0xffffffff


	//   ....[11]....
        /*0104*/ 	.word	0xffffffff


	//   ....[12]....
        /*0108*/ 	.word	0xffffffff


	//   ....[13]....
        /*010c*/ 	.word	0xffffffff


	//   ....[14]....
        /*0110*/ 	.word	0xffffffff


	//   ....[15]....
        /*0114*/ 	.word	0xffffffff


	//   ....[16]....
        /*0118*/ 	.word	0xffffffff


	//   ....[17]....
        /*011c*/ 	.word	0xffffffff


	//   ....[18]....
        /*0120*/ 	.word	0xffffffff


	//   ....[19]....
        /*0124*/ 	.word	0xffffffff


	//   ....[20]....
        /*0128*/ 	.word	0xffffffff


	//   ....[21]....
        /*012c*/ 	.word	0xffffffff


	//   ....[22]....
        /*0130*/ 	.word	0xffffffff


	//   ....[23]....
        /*0134*/ 	.word	0xffffffff


	//   ....[24]....
        /*0138*/ 	.word	0xffffffff


	//   ....[25]....
        /*013c*/ 	.word	0xffffffff


	//   ....[26]....
        /*0140*/ 	.word	0xffffffff


	//   ....[27]....
        /*0144*/ 	.word	0xffffffff


	//   ....[28]....
        /*0148*/ 	.word	0xffffffff


	//   ....[29]....
        /*014c*/ 	.word	0xffffffff


	//   ....[30]....
        /*0150*/ 	.word	0xffffffff


	//   ....[31]....
        /*0154*/ 	.word	0xffffffff


	//   ....[32]....
        /*0158*/ 	.word	0xffffffff


	//   ....[33]....
        /*015c*/ 	.word	0xffffffff


	//   ....[34]....
        /*0160*/ 	.word	0xffffffff


	//   ....[35]....
        /*0164*/ 	.word	0xffffffff


	//   ....[36]....
        /*0168*/ 	.word	0xffffffff


	//   ....[37]....
        /*016c*/ 	.word	0xffffffff


	//   ....[38]....
        /*0170*/ 	.word	0xffffffff


	//   ....[39]....
        /*0174*/ 	.word	0xffffffff


	//   ....[40]....
        /*0178*/ 	.word	0xffffffff


	//   ....[41]....
        /*017c*/ 	.word	0xffffffff


	//   ....[42]....
        /*0180*/ 	.word	0xffffffff


	//   ....[43]....
        /*0184*/ 	.word	0xffffffff


	//   ....[44]....
        /*0188*/ 	.word	0xffffffff


	//   ....[45]....
        /*018c*/ 	.word	0xffffffff


	//   ....[46]....
        /*0190*/ 	.word	0xffffffff


	//   ....[47]....
        /*0194*/ 	.word	0xffffffff


	//   ....[48]....
        /*0198*/ 	.word	0xffffffff


	//   ....[49]....
        /*019c*/ 	.word	0xffffffff


	//   ....[50]....
        /*01a0*/ 	.word	0xffffffff


	//   ....[51]....
        /*01a4*/ 	.word	0xffffffff


	//   ....[52]....
        /*01a8*/ 	.word	0xffffffff


	//   ....[53]....
        /*01ac*/ 	.word	0xffffffff


	//   ....[54]....
        /*01b0*/ 	.word	0xffffffff


	//   ....[55]....
        /*01b4*/ 	.word	0xffffffff


	//   ....[56]....
        /*01b8*/ 	.word	0xffffffff


	//   ....[57]....
        /*01bc*/ 	.word	0xffffffff


	//   ....[58]....
        /*01c0*/ 	.word	0xffffffff


	//   ....[59]....
        /*01c4*/ 	.word	0xffffffff


	//   ....[60]....
        /*01c8*/ 	.word	0xffffffff


	//   ....[61]....
        /*01cc*/ 	.word	0x0500000f


	//   ....[62]....
        /*01d0*/ 	.word	0x0500000f


	//   ....[63]....
        /*01d4*/ 	.word	0x0500000f


	//   ....[64]....
        /*01d8*/ 	.word	0x0500000f


	//   ....[65]....
        /*01dc*/ 	.word	0x0500000f


	//   ....[66]....
        /*01e0*/ 	.word	0x0500000f


	//   ....[67]....
        /*01e4*/ 	.word	0x0500000f


	//   ....[68]....
        /*01e8*/ 	.word	0x0500000f


	//   ....[69]....
        /*01ec*/ 	.word	0x0500000f


	//   ....[70]....
        /*01f0*/ 	.word	0x0500000f


	//   ....[71]....
        /*01f4*/ 	.word	0x0500000f


	//   ....[72]....
        /*01f8*/ 	.word	0x0500000f


	//   ....[73]....
        /*01fc*/ 	.word	0x0500000f


	//   ....[74]....
        /*0200*/ 	.word	0x0500000f


	//   ....[75]....
        /*0204*/ 	.word	0x0500000f


	//   ....[76]....
        /*0208*/ 	.word	0x0500000f


	//   ....[77]....
        /*020c*/ 	.word	0x0500000f


	//   ....[78]....
        /*0210*/ 	.word	0x0500000f


	//----- nvinfo : EIATTR_COOP_GROUP_INSTR_OFFSETS
	.align		4
.L_174:
        /*0214*/ 	.byte	0x04, 0x28
        /*0216*/ 	.short	(.L_176 - .L_175)


	//   ....[0]....
.L_175:
        /*0218*/ 	.word	0x00000060


	//   ....[1]....
        /*021c*/ 	.word	0x00000130


	//   ....[2]....
        /*0220*/ 	.word	0x000001e0


	//   ....[3]....
        /*0224*/ 	.word	0x000003a0


	//   ....[4]....
        /*0228*/ 	.word	0x00000500


	//   ....[5]....
        /*022c*/ 	.word	0x00000620


	//   ....[6]....
        /*0230*/ 	.word	0x00000780


	//   ....[7]....
        /*0234*/ 	.word	0x000014a0


	//   ....[8]....
        /*0238*/ 	.word	0x00001cd0


	//   ....[9]....
        /*023c*/ 	.word	0x00002090


	//   ....[10]....
        /*0240*/ 	.word	0x00003100


	//   ....[11]....
        /*0244*/ 	.word	0x00003550


	//   ....[12]....
        /*0248*/ 	.word	0x00003b50


	//   ....[13]....
        /*024c*/ 	.word	0x00003c10


	//   ....[14]....
        /*0250*/ 	.word	0x000050d0


	//   ....[15]....
        /*0254*/ 	.word	0x00005530


	//   ....[16]....
        /*0258*/ 	.word	0x000060f0


	//   ....[17]....
        /*025c*/ 	.word	0x000061f0


	//   ....[18]....
        /*0260*/ 	.word	0x00006ba0


	//   ....[19]....
        /*0264*/ 	.word	0x00006cf0


	//   ....[20]....
        /*0268*/ 	.word	0x00008530


	//   ....[21]....
        /*026c*/ 	.word	0x00008570


	//   ....[22]....
        /*0270*/ 	.word	0x00008d50


	//   ....[23]....
        /*0274*/ 	.word	0x00008dc0


	//   ....[24]....
        /*0278*/ 	.word	0x0000a5a0


	//   ....[25]....
        /*027c*/ 	.word	0x0000a830


	//   ....[26]....
        /*0280*/ 	.word	0x0000b3f0


	//   ....[27]....
        /*0284*/ 	.word	0x0000b4f0


	//   ....[28]....
        /*0288*/ 	.word	0x0000bf30


	//   ....[29]....
        /*028c*/ 	.word	0x0000c0c0


	//   ....[30]....
        /*0290*/ 	.word	0x0000cef0


	//   ....[31]....
        /*0294*/ 	.word	0x0000cf20


	//   ....[32]....
        /*0298*/ 	.word	0x0000cff0


	//   ....[33]....
        /*029c*/ 	.word	0x0000d000


	//   ....[34]....
        /*02a0*/ 	.word	0x0000ded0


	//   ....[35]....
        /*02a4*/ 	.word	0x0000df10


	//   ....[36]....
        /*02a8*/ 	.word	0x0000df40


	//   ....[37]....
        /*02ac*/ 	.word	0x0000df70


	//   ....[38]....
        /*02b0*/ 	.word	0x0000df80


	//   ....[39]....
        /*02b4*/ 	.word	0x0000dfb0


	//   ....[40]....
        /*02b8*/ 	.word	0x0000e610


	//   ....[41]....
        /*02bc*/ 	.word	0x0000e620


	//   ....[42]....
        /*02c0*/ 	.word	0x0000f020


	//   ....[43]....
        /*02c4*/ 	.word	0x0000feb0


	//   ....[44]....
        /*02c8*/ 	.word	0x000107b0


	//   ....[45]....
        /*02cc*/ 	.word	0x000107e0


	//   ....[46]....
        /*02d0*/ 	.word	0x00010810


	//   ....[47]....
        /*02d4*/ 	.word	0x000108c0


	//   ....[48]....
        /*02d8*/ 	.word	0x000108e0


	//   ....[49]....
        /*02dc*/ 	.word	0x00010910


	//   ....[50]....
        /*02e0*/ 	.word	0x00010990


	//   ....[51]....
        /*02e4*/ 	.word	0x000109c0


	//   ....[52]....
        /*02e8*/ 	.word	0x00010a20


	//   ....[53]....
        /*02ec*/ 	.word	0x00010a50


	//   ....[54]....
        /*02f0*/ 	.word	0x00010ac0


	//   ....[55]....
        /*02f4*/ 	.word	0x00010af0


	//   ....[56]....
        /*02f8*/ 	.word	0x00010b60


	//   ....[57]....
        /*02fc*/ 	.word	0x00010b90


	//   ....[58]....
        /*0300*/ 	.word	0x00010c10


	//   ....[59]....
        /*0304*/ 	.word	0x00010c50


	//   ....[60]....
        /*0308*/ 	.word	0x00012c00


	//   ....[61]....
        /*030c*/ 	.word	0x00013220


	//   ....[62]....
        /*0310*/ 	.word	0x00013390


	//   ....[63]....
        /*0314*/ 	.word	0x000133e0


	//   ....[64]....
        /*0318*/ 	.word	0x00013530


	//   ....[65]....
        /*031c*/ 	.word	0x000135a0


	//   ....[66]....
        /*0320*/ 	.word	0x00013610


	//   ....[67]....
        /*0324*/ 	.word	0x000136f0


	//   ....[68]....
        /*0328*/ 	.word	0x00013760


	//   ....[69]....
        /*032c*/ 	.word	0x00013840


	//   ....[70]....
        /*0330*/ 	.word	0x000138b0


	//   ....[71]....
        /*0334*/ 	.word	0x00013990


	//   ....[72]....
        /*0338*/ 	.word	0x00013a00


	//   ....[73]....
        /*033c*/ 	.word	0x00013ae0


	//   ....[74]....
        /*0340*/ 	.word	0x00013b50


	//   ....[75]....
        /*0344*/ 	.word	0x00013c20


	//   ....[76]....
        /*0348*/ 	.word	0x00013c90


	//   ....[77]....
        /*034c*/ 	.word	0x00013d40


	//   ....[78]....
        /*0350*/ 	.word	0x00014140


	//----- nvinfo : EIATTR_REG_RECONFIG
	.align		4
.L_176:
        /*0354*/ 	.byte	0x01, 0x54
	.zero		2


	//----- nvinfo : EIATTR_SYSCALL_OFFSETS
	.align		4
        /*0358*/ 	.byte	0x04, 0x46
        /*035a*/ 	.short	(.L_178 - .L_177)


	//   ....[0]....
.L_177:
        /*035c*/ 	.word	0x00001660


	//   ....[1]....
        /*0360*/ 	.word	0x0000fb30


	//   ....[2]....
        /*0364*/ 	.word	0x0000fc70


	//   ....[3]....
        /*0368*/ 	.word	0x0000fd60


	//   ....[4]....
        /*036c*/ 	.word	0x00010420


	//----- nvinfo : EIATTR_MBARRIER_INSTR_OFFSETS
	.align		4
.L_178:
        /*0370*/ 	.byte	0x04, 0x39
        /*0372*/ 	.short	(.L_180 - .L_179)


	//   ....[0]....
.L_179:
        /*0374*/ 	.word	0x00000250
        /*0378*/ 	.word	0x000000ff
        /*037c*/ 	.word	0x00028800
        /*0380*/ 	.short	0x0100
        /*0382*/ 	.byte	0x08
	.zero		1


	//   ....[1]....
        /*0384*/ 	.word	0x00000260
        /*0388*/ 	.word	0x000000ff
        /*038c*/ 	.word	0x00028820
        /*0390*/ 	.short	0x0100
        /*0392*/ 	.byte	0x08
	.zero		1


	//   ....[2]....
        /*0394*/ 	.word	0x00000350
        /*0398*/ 	.word	0x000000ff
        /*039c*/ 	.word	0x00028830
        /*03a0*/ 	.short	0x0100
        /*03a2*/ 	.byte	0x08
	.zero		1


	//   ....[3]....
        /*03a4*/ 	.word	0x00000360
        /*03a8*/ 	.word	0x000000ff
        /*03ac*/ 	.word	0x00028840
        /*03b0*/ 	.short	0x0100
        /*03b2*/ 	.byte	0x08
	.zero		1


	//   ....[4]....
        /*03b4*/ 	.word	0x00000370
        /*03b8*/ 	.word	0x000000ff
        /*03bc*/ 	.word	0x00028838
        /*03c0*/ 	.short	0x0100
        /*03c2*/ 	.byte	0x08
	.zero		1


	//   ....[5]....
        /*03c4*/ 	.word	0x00000380
        /*03c8*/ 	.word	0x000000ff
        /*03cc*/ 	.word	0x00028848
        /*03d0*/ 	.short	0x0100
        /*03d2*/ 	.byte	0x08
	.zero		1


	//   ....[6]....
        /*03d4*/ 	.word	0x000004b0
        /*03d8*/ 	.word	0x000000ff
        /*03dc*/ 	.word	0x00028850
        /*03e0*/ 	.short	0x0100
        /*03e2*/ 	.byte	0x08
	.zero		1


	//   ....[7]....
        /*03e4*/ 	.word	0x000004c0
        /*03e8*/ 	.word	0x000000ff
        /*03ec*/ 	.word	0x00028860
        /*03f0*/ 	.short	0x0100
        /*03f2*/ 	.byte	0x08
	.zero		1


	//   ....[8]....
        /*03f4*/ 	.word	0x000004d0
        /*03f8*/ 	.word	0x000000ff
        /*03fc*/ 	.word	0x00028858
        /*0400*/ 	.short	0x0100
        /*0402*/ 	.byte	0x08
	.zero		1


	//   ....[9]....
        /*0404*/ 	.word	0x000004e0
        /*0408*/ 	.word	0x000000ff
        /*040c*/ 	.word	0x00028868
        /*0410*/ 	.short	0x0100
        /*0412*/ 	.byte	0x08
	.zero		1


	//   ....[10]....
        /*0414*/ 	.word	0x000005d0
        /*0418*/ 	.word	0x000000ff
        /*041c*/ 	.word	0x00028870
        /*0420*/ 	.short	0x0100
        /*0422*/ 	.byte	0x06
	.zero		1


	//   ....[11]....
        /*0424*/ 	.word	0x000005e0
        /*0428*/ 	.word	0x000000ff
        /*042c*/ 	.word	0x00028880
        /*0430*/ 	.short	0x0100
        /*0432*/ 	.byte	0x06
	.zero		1


	//   ....[12]....
        /*0434*/ 	.word	0x000005f0
        /*0438*/ 	.word	0x000000ff
        /*043c*/ 	.word	0x00028878
        /*0440*/ 	.short	0x0100
        /*0442*/ 	.byte	0x06
	.zero		1


	//   ....[13]....
        /*0444*/ 	.word	0x00000600
        /*0448*/ 	.word	0x000000ff
        /*044c*/ 	.word	0x00028888
        /*0450*/ 	.short	0x0100
        /*0452*/ 	.byte	0x06
	.zero		1


	//   ....[14]....
        /*0454*/ 	.word	0x00000730
        /*0458*/ 	.word	0x000000ff
        /*045c*/ 	.word	0x00028890
        /*0460*/ 	.short	0x0100
        /*0462*/ 	.byte	0x08
	.zero		1


	//   ....[15]....
        /*0464*/ 	.word	0x00000740
        /*0468*/ 	.word	0x000000ff
        /*046c*/ 	.word	0x000288a0
        /*0470*/ 	.short	0x0100
        /*0472*/ 	.byte	0x08
	.zero		1


	//   ....[16]....
        /*0474*/ 	.word	0x00000750
        /*0478*/ 	.word	0x000000ff
        /*047c*/ 	.word	0x00028898
        /*0480*/ 	.short	0x0100
        /*0482*/ 	.byte	0x08
	.zero		1


	//   ....[17]....
        /*0484*/ 	.word	0x00000760
        /*0488*/ 	.word	0x000000ff
        /*048c*/ 	.word	0x000288a8
        /*0490*/ 	.short	0x0100
        /*0492*/ 	.byte	0x08
	.zero		1


	//   ....[18]....
        /*0494*/ 	.word	0x00000890
        /*0498*/ 	.word	0x000000ff
        /*049c*/ 	.word	0x000288b0
        /*04a0*/ 	.short	0x0100
        /*04a2*/ 	.byte	0x08
	.zero		1


	//   ....[19]....
        /*04a4*/ 	.word	0x000008a0
        /*04a8*/ 	.word	0x000000ff
        /*04ac*/ 	.word	0x000288c0
        /*04b0*/ 	.short	0x0100
        /*04b2*/ 	.byte	0x08
	.zero		1


	//   ....[20]....
        /*04b4*/ 	.word	0x000008b0
        /*04b8*/ 	.word	0x000000ff
        /*04bc*/ 	.word	0x000288b8
        /*04c0*/ 	.short	0x0100
        /*04c2*/ 	.byte	0x08
	.zero		1


	//   ....[21]....
        /*04c4*/ 	.word	0x000008c0
        /*04c8*/ 	.word	0x000000ff
        /*04cc*/ 	.word	0x000288c8
        /*04d0*/ 	.short	0x0100
        /*04d2*/ 	.byte	0x08
	.zero		1


	//   ....[22]....
        /*04d4*/ 	.word	0x00001690
        /*04d8*/ 	.word	0x000000ff
        /*04dc*/ 	.word	0x00028800
        /*04e0*/ 	.short	0x010a
        /*04e2*/ 	.byte	0x24
	.zero		1


	//   ....[23]....
        /*04e4*/ 	.word	0x000016f0
        /*04e8*/ 	.word	0x000000ff
        /*04ec*/ 	.word	0x00028830
        /*04f0*/ 	.short	0x010a
        /*04f2*/ 	.byte	0x24
	.zero		1


	//   ....[24]....
        /*04f4*/ 	.word	0x00001780
        /*04f8*/ 	.word	0x000000ff
        /*04fc*/ 	.word	0x00028830
        /*0500*/ 	.short	0x010a
        /*0502*/ 	.byte	0x24
	.zero		1


	//   ....[25]....
        /*0504*/ 	.word	0x00001ee0
        /*0508*/ 	.word	0x00000000
        /*050c*/ 	.word	0x00000000
        /*0510*/ 	.short	0x0101
        /*0512*/ 	.byte	0x3f
	.zero		1


	//   ....[26]....
        /*0514*/ 	.word	0x00004ba0
        /*0518*/ 	.word	0x000000ff
        /*051c*/ 	.word	0x00028830
        /*0520*/ 	.short	0x010a
        /*0522*/ 	.byte	0x0a
	.zero		1


	//   ....[27]....
        /*0524*/ 	.word	0x00004be0
        /*0528*/ 	.word	0x000000ff
        /*052c*/ 	.word	0x00028830
        /*0530*/ 	.short	0x010a
        /*0532*/ 	.byte	0x0a
	.zero		1


	//   ....[28]....
        /*0534*/ 	.word	0x00004f10
        /*0538*/ 	.word	0x000000ff
        /*053c*/ 	.word	0x00028850
        /*0540*/ 	.short	0x010a
        /*0542*/ 	.byte	0x0a
	.zero		1


	//   ....[29]....
        /*0544*/ 	.word	0x00004f50
        /*0548*/ 	.word	0x000000ff
        /*054c*/ 	.word	0x00028850
        /*0550*/ 	.short	0x010a
        /*0552*/ 	.byte	0x0a
	.zero		1


	//   ....[30]....
        /*0554*/ 	.word	0x00005330
        /*0558*/ 	.word	0x0000000e
        /*055c*/ 	.word	0x00000000
        /*0560*/ 	.short	0x0101
        /*0562*/ 	.byte	0x3f
	.zero		1


	//   ....[31]....
        /*0564*/ 	.word	0x000070e0
        /*0568*/ 	.word	0x00000036
        /*056c*/ 	.word	0x00000000
        /*0570*/ 	.short	0x0101
        /*0572*/ 	.byte	0x3f
	.zero		1


	//   ....[32]....
        /*0574*/ 	.word	0x00007e90
        /*0578*/ 	.word	0x000000ff
        /*057c*/ 	.word	0x00028830
        /*0580*/ 	.short	0x010a
        /*0582*/ 	.byte	0x0a
	.zero		1


	//   ....[33]....
        /*0584*/ 	.word	0x00007ed0
        /*0588*/ 	.word	0x000000ff
        /*058c*/ 	.word	0x00028830
        /*0590*/ 	.short	0x010a
        /*0592*/ 	.byte	0x0a
	.zero		1


	//   ....[34]....
        /*0594*/ 	.word	0x00008200
        /*0598*/ 	.word	0x000000ff
        /*059c*/ 	.word	0x00028850
        /*05a0*/ 	.short	0x010a
        /*05a2*/ 	.byte	0x0a
	.zero		1


	//   ....[35]....
        /*05a4*/ 	.word	0x00008240
        /*05a8*/ 	.word	0x000000ff
        /*05ac*/ 	.word	0x00028850
        /*05b0*/ 	.short	0x010a
        /*05b2*/ 	.byte	0x0a
	.zero		1


	//   ....[36]....
        /*05b4*/ 	.word	0x00009300
        /*05b8*/ 	.word	0x0000001b
        /*05bc*/ 	.word	0x00000000
        /*05c0*/ 	.short	0x0101
        /*05c2*/ 	.byte	0x3f
	.zero		1


	//   ....[37]....
        /*05c4*/ 	.word	0x000093b0
        /*05c8*/ 	.word	0x0000001f
        /*05cc*/ 	.word	0x00000000
        /*05d0*/ 	.short	0x0101
        /*05d2*/ 	.byte	0x3f
	.zero		1


	//   ....[38]....
        /*05d4*/ 	.word	0x00009ed0
        /*05d8*/ 	.word	0x000000ff
        /*05dc*/ 	.word	0x00028830
        /*05e0*/ 	.short	0x010a
        /*05e2*/ 	.byte	0x0a
	.zero		1


	//   ....[39]....
        /*05e4*/ 	.word	0x00009f10
        /*05e8*/ 	.word	0x000000ff
        /*05ec*/ 	.word	0x00028830
        /*05f0*/ 	.short	0x010a
        /*05f2*/ 	.byte	0x0a
	.zero		1


	//   ....[40]....
        /*05f4*/ 	.word	0x0000a230
        /*05f8*/ 	.word	0x000000ff
        /*05fc*/ 	.word	0x00028850
        /*0600*/ 	.short	0x010a
        /*0602*/ 	.byte	0x0a
	.zero		1


	//   ....[41]....
        /*0604*/ 	.word	0x0000a270
        /*0608*/ 	.word	0x000000ff
        /*060c*/ 	.word	0x00028850
        /*0610*/ 	.short	0x010a
        /*0612*/ 	.byte	0x0a
	.zero		1


	//   ....[42]....
        /*0614*/ 	.word	0x0000a660
        /*0618*/ 	.word	0x0000000f
        /*061c*/ 	.word	0x00000000
        /*0620*/ 	.short	0x0101
        /*0622*/ 	.byte	0x3f
	.zero		1


	//   ....[43]....
        /*0624*/ 	.word	0x0000c2e0
        /*0628*/ 	.word	0x00000035
        /*062c*/ 	.word	0x00000000
        /*0630*/ 	.short	0x0101
        /*0632*/ 	.byte	0x3f
	.zero		1


	//   ....[44]....
        /*0634*/ 	.word	0x0000ce60
        /*0638*/ 	.word	0x000000ff
        /*063c*/ 	.word	0x00028850
        /*0640*/ 	.short	0x010a
        /*0642*/ 	.byte	0x05
	.zero		1


	//   ....[45]....
        /*0644*/ 	.word	0x0000cea0
        /*0648*/ 	.word	0x000000ff
        /*064c*/ 	.word	0x00028850
        /*0650*/ 	.short	0x010a
        /*0652*/ 	.byte	0x05
	.zero		1


	//   ....[46]....
        /*0654*/ 	.word	0x0000d350
        /*0658*/ 	.word	0x0000000a
        /*065c*/ 	.word	0x00000000
        /*0660*/ 	.short	0x0101
        /*0662*/ 	.byte	0x3f
	.zero		1


	//   ....[47]....
        /*0664*/ 	.word	0x0000df90
        /*0668*/ 	.word	0x000000ff
        /*066c*/ 	.word	0x00000000
        /*0670*/ 	.short	0x0101
        /*0672*/ 	.byte	0x04
	.zero		1


	//   ....[48]....
        /*0674*/ 	.word	0x000100b0
        /*0678*/ 	.word	0x000000ff
        /*067c*/ 	.word	0x00028840
        /*0680*/ 	.short	0x010a
        /*0682*/ 	.byte	0x26
	.zero		1


	//   ....[49]....
        /*0684*/ 	.word	0x00010d40
        /*0688*/ 	.word	0x000000ff
        /*068c*/ 	.word	0x00028800
        /*0690*/ 	.short	0x0107
        /*0692*/ 	.byte	0x26
	.zero		1


	//   ....[50]....
        /*0694*/ 	.word	0x00010db0
        /*0698*/ 	.word	0x000000ff
        /*069c*/ 	.word	0x00028800
        /*06a0*/ 	.short	0x0101
        /*06a2*/ 	.byte	0x26
	.zero		1


	//   ....[51]....
        /*06a4*/ 	.word	0x00010dd0
        /*06a8*/ 	.word	0x000000ff
        /*06ac*/ 	.word	0x00028820
        /*06b0*/ 	.short	0x010a
        /*06b2*/ 	.byte	0x26
	.zero		1


	//   ....[52]....
        /*06b4*/ 	.word	0x000111e0
        /*06b8*/ 	.word	0x000000ff
        /*06bc*/ 	.word	0x00028848
        /*06c0*/ 	.short	0x010a
        /*06c2*/ 	.byte	0x26
	.zero		1


	//   ....[53]....
        /*06c4*/ 	.word	0x000114a0
        /*06c8*/ 	.word	0x000000ff
        /*06cc*/ 	.word	0x00028860
        /*06d0*/ 	.short	0x010a
        /*06d2*/ 	.byte	0x26
	.zero		1


	//   ....[54]....
        /*06d4*/ 	.word	0x00011990
        /*06d8*/ 	.word	0x000000ff
        /*06dc*/ 	.word	0x00028840
        /*06e0*/ 	.short	0x010a
        /*06e2*/ 	.byte	0x26
	.zero		1


	//   ....[55]....
        /*06e4*/ 	.word	0x00011c70
        /*06e8*/ 	.word	0x000000ff
        /*06ec*/ 	.word	0x00028868
        /*06f0*/ 	.short	0x010a
        /*06f2*/ 	.byte	0x26
	.zero		1


	//   ....[56]....
        /*06f4*/ 	.word	0x000121b0
        /*06f8*/ 	.word	0x000000ff
        /*06fc*/ 	.word	0x00028848
        /*0700*/ 	.short	0x010a
        /*0702*/ 	.byte	0x26
	.zero		1


	//   ....[57]....
        /*0704*/ 	.word	0x00012470
        /*0708*/ 	.word	0x000000ff
        /*070c*/ 	.word	0x00028860
        /*0710*/ 	.short	0x010a
        /*0712*/ 	.byte	0x26
	.zero		1


	//   ....[58]....
        /*0714*/ 	.word	0x00012800
        /*0718*/ 	.word	0x00000003
        /*071c*/ 	.word	0x00028860
        /*0720*/ 	.short	0x010a
        /*0722*/ 	.byte	0x3f
	.zero		1


	//   ....[59]....
        /*0724*/ 	.word	0x00012b90
        /*0728*/ 	.word	0x00000002
        /*072c*/ 	.word	0x00028820
        /*0730*/ 	.short	0x010a
        /*0732*/ 	.byte	0x3f
	.zero		1


	//   ....[60]....
        /*0734*/ 	.word	0x00012d10
        /*0738*/ 	.word	0x00000006
        /*073c*/ 	.word	0x00000000
        /*0740*/ 	.short	0x010a
        /*0742*/ 	.byte	0x3f
	.zero		1


	//   ....[61]....
        /*0744*/ 	.word	0x00012d80
        /*0748*/ 	.word	0x00000003
        /*074c*/ 	.word	0x00000000
        /*0750*/ 	.short	0x010a
        /*0752*/ 	.byte	0x3f
	.zero		1


	//   ....[62]....
        /*0754*/ 	.word	0x00012de0
        /*0758*/ 	.word	0x00000000
        /*075c*/ 	.word	0x00000000
        /*0760*/ 	.short	0x010a
        /*0762*/ 	.byte	0x3f
	.zero		1


	//   ....[63]....
        /*0764*/ 	.word	0x00012e10
        /*0768*/ 	.word	0x00000003
        /*076c*/ 	.word	0x00000000
        /*0770*/ 	.short	0x010a
        /*0772*/ 	.byte	0x3f
	.zero		1


	//   ....[64]....
        /*0774*/ 	.word	0x00012e80
        /*0778*/ 	.word	0x00000003
        /*077c*/ 	.word	0x00028800
        /*0780*/ 	.short	0x010a
        /*0782*/ 	.byte	0x3f
	.zero		1


	//   ....[65]....
        /*0784*/ 	.word	0x00012ee0
        /*0788*/ 	.word	0x00000003
        /*078c*/ 	.word	0x00028830
        /*0790*/ 	.short	0x010a
        /*0792*/ 	.byte	0x3f
	.zero		1


	//   ....[66]....
        /*0794*/ 	.word	0x00012f40
        /*0798*/ 	.word	0x0000000e
        /*079c*/ 	.word	0x00028830
        /*07a0*/ 	.short	0x010a
        /*07a2*/ 	.byte	0x3f
	.zero		1


	//   ....[67]....
        /*07a4*/ 	.word	0x00012fa0
        /*07a8*/ 	.word	0x0000000e
        /*07ac*/ 	.word	0x00028850
        /*07b0*/ 	.short	0x010a
        /*07b2*/ 	.byte	0x3f
	.zero		1


	//   ....[68]....
        /*07b4*/ 	.word	0x00013000
        /*07b8*/ 	.word	0x0000000b
        /*07bc*/ 	.word	0x00028830
        /*07c0*/ 	.short	0x010a
        /*07c2*/ 	.byte	0x3f
	.zero		1


	//   ....[69]....
        /*07c4*/ 	.word	0x00013060
        /*07c8*/ 	.word	0x0000000b
        /*07cc*/ 	.word	0x00028850
        /*07d0*/ 	.short	0x010a
        /*07d2*/ 	.byte	0x3f
	.zero		1


	//   ....[70]....
        /*07d4*/ 	.word	0x000130c0
        /*07d8*/ 	.word	0x0000000b
        /*07dc*/ 	.word	0x00028830
        /*07e0*/ 	.short	0x010a
        /*07e2*/ 	.byte	0x3f
	.zero		1


	//   ....[71]....
        /*07e4*/ 	.word	0x00013120
        /*07e8*/ 	.word	0x0000000b
        /*07ec*/ 	.word	0x00028850
        /*07f0*/ 	.short	0x010a
        /*07f2*/ 	.byte	0x3f
	.zero		1


	//   ....[72]....
        /*07f4*/ 	.word	0x00013180
        /*07f8*/ 	.word	0x00000005
        /*07fc*/ 	.word	0x00028850
        /*0800*/ 	.short	0x010a
        /*0802*/ 	.byte	0x3f
	.zero		1


	//   ....[73]....
        /*0804*/ 	.word	0x000132e0
        /*0808*/ 	.word	0x00000003
        /*080c*/ 	.word	0x00028840
        /*0810*/ 	.short	0x010a
        /*0812*/ 	.byte	0x3f
	.zero		1


	//   ....[74]....
        /*0814*/ 	.word	0x00013d80
        /*0818*/ 	.word	0x00000003
        /*081c*/ 	.word	0x00028820
        /*0820*/ 	.short	0x010a
        /*0822*/ 	.byte	0x3f
	.zero		1


	//   ....[75]....
        /*0824*/ 	.word	0x00013de0
        /*0828*/ 	.word	0x00000003
        /*082c*/ 	.word	0x00028848
        /*0830*/ 	.short	0x010a
        /*0832*/ 	.byte	0x3f
	.zero		1


	//   ....[76]....
        /*0834*/ 	.word	0x00013e40
        /*0838*/ 	.word	0x00000003
        /*083c*/ 	.word	0x00028860
        /*0840*/ 	.short	0x010a
        /*0842*/ 	.byte	0x3f
	.zero		1


	//   ....[77]....
        /*0844*/ 	.word	0x00013ea0
        /*0848*/ 	.word	0x00000003
        /*084c*/ 	.word	0x00028840
        /*0850*/ 	.short	0x010a
        /*0852*/ 	.byte	0x3f
	.zero		1


	//   ....[78]....
        /*0854*/ 	.word	0x00013f00
        /*0858*/ 	.word	0x00000003
        /*085c*/ 	.word	0x00028868
        /*0860*/ 	.short	0x010a
        /*0862*/ 	.byte	0x3f
	.zero		1


	//   ....[79]....
        /*0864*/ 	.word	0x00013f60
        /*0868*/ 	.word	0x00000003
        /*086c*/ 	.word	0x00028848
        /*0870*/ 	.short	0x010a
        /*0872*/ 	.byte	0x3f
	.zero		1


	//   ....[80]....
        /*0874*/ 	.word	0x00013fc0
        /*0878*/ 	.word	0x00000003
        /*087c*/ 	.word	0x00028860
        /*0880*/ 	.short	0x010a
        /*0882*/ 	.byte	0x3f
	.zero		1


	//   ....[81]....
        /*0884*/ 	.word	0x00014010
        /*0888*/ 	.word	0x00000003
        /*088c*/ 	.word	0x00028860
        /*0890*/ 	.short	0x010a
        /*0892*/ 	.byte	0x3f
	.zero		1


	//   ....[82]....
        /*0894*/ 	.word	0x00014060
        /*0898*/ 	.word	0x00000002
        /*089c*/ 	.word	0x00028820
        /*08a0*/ 	.short	0x010a
        /*08a2*/ 	.byte	0x3f
	.zero		1


	//   ....[83]....
        /*08a4*/ 	.word	0x00014200
        /*08a8*/ 	.word	0x00000006
        /*08ac*/ 	.word	0x00000000
        /*08b0*/ 	.short	0x010a
        /*08b2*/ 	.byte	0x3f
	.zero		1


	//   ....[84]....
        /*08b4*/ 	.word	0x00014250
        /*08b8*/ 	.word	0x00000003
        /*08bc*/ 	.word	0x00000000
        /*08c0*/ 	.short	0x010a
        /*08c2*/ 	.byte	0x3f
	.zero		1


	//   ....[85]....
        /*08c4*/ 	.word	0x000142a0
        /*08c8*/ 	.word	0x00000000
        /*08cc*/ 	.word	0x00000000
        /*08d0*/ 	.short	0x010a
        /*08d2*/ 	.byte	0x3f
	.zero		1


	//----- nvinfo : EIATTR_NUM_MBARRIERS
	.align		4
.L_180:
        /*08d4*/ 	.byte	0x03, 0x38
        /*08d6*/ 	.short	0x0016


	//----- nvinfo : EIATTR_EXIT_INSTR_OFFSETS
	.align		4
        /*08d8*/ 	.byte	0x04, 0x1c
        /*08da*/ 	.short	(.L_182 - .L_181)


	//   ....[0]....
.L_181:
        /*08dc*/ 	.word	0x00012e60


	//----- nvinfo : EIATTR_MAX_THREADS
	.align		4
.L_182:
        /*08e0*/ 	.byte	0x04, 0x05
        /*08e2*/ 	.short	(.L_184 - .L_183)
.L_183:
        /*08e4*/ 	.word	0x00000180
        /*08e8*/ 	.word	0x00000001
        /*08ec*/ 	.word	0x00000001


	//----- nvinfo : EIATTR_CRS_STACK_SIZE
	.align		4
.L_184:
        /*08f0*/ 	.byte	0x04, 0x1e
        /*08f2*/ 	.short	(.L_186 - .L_185)
.L_185:
        /*08f4*/ 	.word	0x00000000


	//----- nvinfo : EIATTR_CBANK_PARAM_SIZE
	.align		4
.L_186:
        /*08f8*/ 	.byte	0x03, 0x19
        /*08fa*/ 	.short	0x0a70


	//----- nvinfo : EIATTR_PARAM_CBANK
	.align		4
        /*08fc*/ 	.byte	0x04, 0x0a
        /*08fe*/ 	.short	(.L_188 - .L_187)
	.align		4
.L_187:
        /*0900*/ 	.word	index@(.nv.constant0._ZN7cutlass13device_kernelIN5flash11enable_sm90INS1_16FlashAttnFwdSm90INS1_25CollectiveMainloopFwdSm90ILi2EN4cute5tupleIJNS5_1CILi1EEES8_S8_EEENS6_IJNS7_ILi128EEESA_SA_EEELi128ENS_10bfloat16_tEfNS_4arch4Sm90ELb0ELb1ELb0ELb0ELb0ELb0ELb0ELb1ELb1ELb1ELb1ELb0EEENS1_21CollectiveEpilogueFwdISB_S9_SC_SE_Li256ELb0ELb1ELb1ELb0EEENS1_19SingleTileSchedulerILb0ELb1ELb1ELi128EEEEEEEEEvNT_6ParamsE)
        /*0904*/ 	.short	0x0210
        /*0906*/ 	.short	0x0a70


	//----- nvinfo : EIATTR_SW_WAR
	.align		4
.L_188:
        /*0908*/ 	.byte	0x04, 0x36
        /*090a*/ 	.short	(.L_190 - .L_189)
.L_189:
        /*090c*/ 	.word	0x00000008
.L_190:


//--------------------- .nv.info._ZN7cutlass13device_kernelIN5flash11enable_sm90INS1_16FlashAttnFwdSm90INS1_25CollectiveMainloopFwdSm90ILi2EN4cute5tupleIJNS5_1CILi1EEES8_S8_EEENS6_IJNS7_ILi128EEESA_SA_EEELi128ENS_10bfloat16_tEfNS_4arch4Sm90ELb0ELb1ELb0ELb1ELb0ELb0ELb0ELb1ELb1ELb1ELb1ELb0EEENS1_21CollectiveEpilogueFwdISB_S9_SC_SE_Li256ELb1ELb1ELb1ELb0EEENS1_36VarlenDynamicPersistentTileSchedulerILi128ELi128ELi256ELi128ELb1ELb1ELb1ELb1ELb0ELb1EEEEEEEEEvNT_6ParamsE --------------------------
	.section	.nv.info._ZN7cutlass13device_kernelIN5flash11enable_sm90INS1_16FlashAttnFwdSm90INS1_25CollectiveMainloopFwdSm90ILi2EN4cute5tupleIJNS5_1CILi1EEES8_S8_EEENS6_IJNS7_ILi128EEESA_SA_EEELi128ENS_10bfloat16_tEfNS_4arch4Sm90ELb0ELb1ELb0ELb1ELb0ELb0ELb0ELb1ELb1ELb1ELb1ELb0EEENS1_21CollectiveEpilogueFwdISB_S9_SC_SE_Li256ELb1ELb1ELb1ELb0EEENS1_36VarlenDynamicPersistentTileSchedulerILi128ELi128ELi256ELi128ELb1ELb1ELb1ELb1ELb0ELb1EEEEEEEEEvNT_6ParamsE,"",@"SHT_CUDA_INFO"
	.sectionflags	@""
	.align	4


	//----- nvinfo : EIATTR_CUDA_API_VERSION
	.align		4
        /*0000*/ 	.byte	0x04, 0x37
        /*0002*/ 	.short	(.L_192 - .L_191)
.L_191:
        /*0004*/ 	.word	0x00000082


	//----- nvinfo : EIATTR_KPARAM_INFO
	.align		4
.L_192:
        /*0008*/ 	.byte	0x04, 0x17
        /*000a*/ 	.short	(.L_194 - .L_193)
.L_193:
        /*000c*/ 	.word	0x00000000
        /*0010*/ 	.short	0x0000
        /*0012*/ 	.short	0x0070
        /*0014*/ 	.byte	0x00, 0xf0, 0x01, 0x2a


	//----- nvinfo : EIATTR_SPARSE_MMA_MASK
	.align		4
.L_194:
        /*0018*/ 	.byte	0x03, 0x50
        /*001a*/ 	.short	0x0000


	//----- nvinfo : EIATTR_MAXREG_COUNT
	.align		4
        /*001c*/ 	.byte	0x03, 0x1b
        /*001e*/ 	.short	0x00a8


	//----- nvinfo : EIATTR_NUM_BARRIERS
	.align		4
        /*0020*/ 	.byte	0x02, 0x4c
        /*0022*/ 	.byte	0x10
	.zero		1


	//----- nvinfo : EIATTR_EXTERNS
	.align		4
        /*0024*/ 	.byte	0x04, 0x0f
        /*0026*/ 	.short	(.L_196 - .L_195)


	//   ....[0]....
	.align		4
.L_195:
        /*0028*/ 	.word	index@(__assertfail)


	//----- nvinfo : EIATTR_ANNOTATIONS
	.align		4
.L_196:
        /*002c*/ 	.byte	0x04, 0x55
        /*002e*/ 	.short	(.L_198 - .L_197)


	//   ....[0]....
.L_197:
        /* <DEDUP_REMOVED lines=70> */


	//----- nvinfo : EIATTR_MERCURY_ISA_VERSION
	.align		4
.L_198:
        /*0480*/ 	.byte	0x03, 0x5f
        /*0482*/ 	.short	0x0101


	//----- nvinfo : EIATTR_UNUSED_LOAD_BYTE_OFFSET
	.align		4
        /*0484*/ 	.byte	0x04, 0x44
        /*0486*/ 	.short	(.L_200 - .L_199)


	//   ....[0]....
.L_199:
        /*0488*/ 	.word	0x00000a30
        /*048c*/ 	.word	0x0000fff0


	//   ....[1]....
        /*0490*/ 	.word	0x0000e250
        /*0494*/ 	.word	0x0000fff0


	//----- nvinfo : EIATTR_INT_WARP_WIDE_INSTR_OFFSETS
	.align		4
.L_200:
        /*0498*/ 	.byte	0x04, 0x31
        /*049a*/ 	.short	(.L_202 - .L_201)


	//   ....[0]....
.L_201:
        /*049c*/ 	.word	0x00000130


	//   ....[1]....
        /*04a0*/ 	.word	0x00000170


	//   ....[2]....
        /*04a4*/ 	.word	0x000001e0


	//   ....[3]....
        /*04a8*/ 	.word	0x00012f60


	//   ....[4]....
        /*04ac*/ 	.word	0x00012ff0


	//   ....[5]....
        /*04b0*/ 	.word	0x00016690


	//   ....[6]....
        /*04b4*/ 	.word	0x00016720


	//----- nvinfo : EIATTR_COOP_GROUP_MASK_REGIDS
	.align		4
.L_202:
        /*04b8*/ 	.byte	0x04, 0x29
        /*04ba*/ 	.short	(.L_204 - .L_203)


	//   ....[0]....
.L_203:
        /*04bc*/ 	.word	0xffffffff


	//   ....[1]....
        /*04c0*/ 	.word	0xffffffff


	//   ....[2]....
        /*04c4*/ 	.word	0xffffffff


	//   ....[3]....
        /*04c8*/ 	.word	0xffffffff


	//   ....[4]....
        /*04cc*/ 	.word	0xffffffff


	//   ....[5]....
        /*04d0*/ 	.word	0xffffffff


	//   ....[6]....
        /*04d4*/ 	.word	0xffffffff


	//   ....[7]....
        /*04d8*/ 	.word	0xffffffff


	//   ....[8]....
        /*04dc*/ 	.word	0xffffffff


	//   ....[9]....
        /*04e0*/ 	.word	0xffffffff


	//   ....[10]....
        /*04e4*/ 	.word	0xffffffff


	//   ....[11]....
        /*04e8*/ 	.word	0xffffffff


	//   ....[12]....
        /*04ec*/ 	.word	0xffffffff


	//   ....[13]....
        /*04f0*/ 	.word	0xffffffff


	//   ....[14]....
        /*04f4*/ 	.word	0xffffffff


	//   ....[15]....
        /*04f8*/ 	.word	0xffffffff


	//   ....[16]....
        /*04fc*/ 	.word	0xffffffff


	//   ....[17]....
        /*0500*/ 	.word	0xffffffff


	//   ....[18]....
        /*0504*/ 	.word	0xffffffff


	//   ....[19]....
        /*0508*/ 	.word	0xffffffff


	//   ....[20]....
        /*050c*/ 	.word	0xffffffff


	//   ....[21]....
        /*0510*/ 	.word	0xffffffff


	//   ....[22]....
        /*0514*/ 	.word	0xffffffff


	//   ....[23]....
        /*0518*/ 	.word	0xffffffff


	//   ....[24]....
        /*051c*/ 	.word	0xffffffff


	//   ....[25]....
        /*0520*/ 	.word	0xffffffff


	//   ....[26]....
        /*0524*/ 	.word	0xffffffff


	//   ....[27]....
        /*0528*/ 	.word	0xffffffff


	//   ....[28]....
        /*052c*/ 	.word	0xffffffff


	//   ....[29]....
        /*0530*/ 	.word	0xffffffff


	//   ....[30]....
        /*0534*/ 	.word	0xffffffff


	//   ....[31]....
        /*0538*/ 	.word	0xffffffff


	//   ....[32]....
        /*053c*/ 	.word	0xffffffff


	//   ....[33]....
        /*0540*/ 	.word	0xffffffff


	//   ....[34]....
        /*0544*/ 	.word	0xffffffff


	//   ....[35]....
        /*0548*/ 	.word	0xffffffff


	//   ....[36]....
        /*054c*/ 	.word	0xffffffff


	//   ....[37]....
        /*0550*/ 	.word	0xffffffff


	//   ....[38]....
        /*0554*/ 	.word	0xffffffff


	//   ....[39]....
        /*0558*/ 	.word	0xffffffff


	//   ....[40]....
        /*055c*/ 	.word	0xffffffff


	//   ....[41]....
        /*0560*/ 	.word	0xffffffff


	//   ....[42]....
        /*0564*/ 	.word	0xffffffff


	//   ....[43]....
        /*0568*/ 	.word	0xffffffff


	//   ....[44]....
        /*056c*/ 	.word	0xffffffff


	//   ....[45]....
        /*0570*/ 	.word	0xffffffff


	//   ....[46]....
        /*0574*/ 	.word	0xffffffff


	//   ....[47]....
        /*0578*/ 	.word	0xffffffff


	//   ....[48]....
        /*057c*/ 	.word	0xffffffff


	//   ....[49]....
        /*0580*/ 	.word	0xffffffff


	//   ....[50]....
        /*0584*/ 	.word	0xffffffff


	//   ....[51]....
        /*0588*/ 	.word	0xffffffff


	//   ....[52]....
        /*058c*/ 	.word	0xffffffff


	//   ....[53]....
        /*0590*/ 	.word	0xffffffff


	//   ....[54]....
        /*0594*/ 	.word	0xffffffff


	//   ....[55]....
        /*0598*/ 	.word	0xffffffff


	//   ....[56]....
        /*059c*/ 	.word	0xffffffff


	//   ....[57]....
        /*05a0*/ 	.word	0xffffffff


	//   ....[58]....
        /*05a4*/ 	.word	0xffffffff


	//   ....[59]....
        /*05a8*/ 	.word	0xffffffff


	//   ....[60]....
        /*05ac*/ 	.word	0xffffffff


	//   ....[61]....
        /*05b0*/ 	.word	0xffffffff


	//   ....[62]....
        /*05b4*/ 	.word	0xffffffff


	//   ....[63]....
        /*05b8*/ 	.word	0xffffffff


	//   ....[64]....
        /*05bc*/ 	.word	0xffffffff


	//   ....[65]....
        /*05c0*/ 	.word	0xffffffff


	//   ....[66]....
        /*05c4*/ 	.word	0xffffffff


	//   ....[67]....
        /*05c8*/ 	.word	0xffffffff


	//   ....[68]....
        /*05cc*/ 	.word	0xffffffff


	//   ....[69]....
        /*05d0*/ 	.word	0xffffffff


	//   ....[70]....
        /*05d4*/ 	.word	0xffffffff


	//   ....[71]....
        /*05d8*/ 	.word	0xffffffff


	//   ....[72]....
        /*05dc*/ 	.word	0xffffffff


	//   ....[73]....
        /*05e0*/ 	.word	0xffffffff


	//   ....[74]....
        /*05e4*/ 	.word	0xffffffff


	//   ....[75]....
        /*05e8*/ 	.word	0xffffffff


	//   ....[76]....
        /*05ec*/ 	.word	0xffffffff


	//   ....[77]....
        /*05f0*/ 	.word	0xffffffff


	//   ....[78]....
        /*05f4*/ 	.word	0xffffffff


	//   ....[79]....
        /*05f8*/ 	.word	0xffffffff


	//   ....[80]....
        /*05fc*/ 	.word	0xffffffff


	//   ....[81]....
        /*0600*/ 	.word	0xffffffff


	//   ....[82]....
        /*0604*/ 	.word	0xffffffff


	//   ....[83]....
        /*0608*/ 	.word	0xffffffff


	//   ....[84]....
        /*060c*/ 	.word	0xffffffff


	//   ....[85]....
        /*0610*/ 	.word	0xffffffff


	//   ....[86]....
        /*0614*/ 	.word	0xffffffff


	//   ....[87]....
        /*0618*/ 	.word	0xffffffff


	//   ....[88]....
        /*061c*/ 	.word	0xffffffff


	//   ....[89]....
        /*0620*/ 	.word	0xffffffff


	//   ....[90]....
        /*0624*/ 	.word	0xffffffff


	//   ....[91]....
        /*0628*/ 	.word	0xffffffff


	//   ....[92]....
        /*062c*/ 	.word	0xffffffff


	//   ....[93]....
        /*0630*/ 	.word	0xffffffff


	//   ....[94]....
        /*0634*/ 	.word	0xffffffff


	//   ....[95]....
        /*0638*/ 	.word	0xffffffff


	//   ....[96]....
        /*063c*/ 	.word	0xffffffff


	//   ....[97]....
        /*0640*/ 	.word	0xffffffff


	//   ....[98]....
        /*0644*/ 	.word	0xffffffff


	//   ....[99]....
        /*0648*/ 	.word	0xffffffff


	//   ....[100]....
        /*064c*/ 	.word	0xffffffff


	//   ....[101]....
        /*0650*/ 	.word	0xffffffff


	//   ....[102]....
        /*0654*/ 	.word	0xffffffff


	//   ....[103]....
        /*0658*/ 	.word	0xffffffff


	//   ....[104]....
        /*065c*/ 	.word	0xffffffff


	//   ....[105]....
        /*0660*/ 	.word	0xffffffff


	//   ....[106]....
        /*0664*/ 	.word	0xffffffff


	//   ....[107]....
        /*0668*/ 	.word	0xffffffff


	//   ....[108]....
        /*066c*/ 	.word	0xffffffff


	//   ....[109]....
        /*0670*/ 	.word	0xffffffff


	//   ....[110]....
        /*0674*/ 	.word	0xffffffff


	//   ....[111]....
        /*0678*/ 	.word	0x0500000f


	//   ....[112]....
        /*067c*/ 	.word	0x0500000f


	//   ....[113]....
        /*0680*/ 	.word	0x0500000f


	//   ....[114]....
        /*0684*/ 	.word	0x0500000f


	//   ....[115]....
        /*0688*/ 	.word	0x0500000f


	//   ....[116]....
        /*068c*/ 	.word	0x0500000f


	//   ....[117]....
        /*0690*/ 	.word	0x0500000f


	//   ....[118]....
        /*0694*/ 	.word	0x0500000f


	//   ....[119]....
        /*0698*/ 	.word	0x0500000f


	//   ....[120]....
        /*069c*/ 	.word	0x0500000f


	//   ....[121]....
        /*06a0*/ 	.word	0x0500000f


	//   ....[122]....
        /*06a4*/ 	.word	0x0500000f


	//   ....[123]....
        /*06a8*/ 	.word	0x0500000f


	//   ....[124]....
        /*06ac*/ 	.word	0x0500000f


	//   ....[125]....
        /*06b0*/ 	.word	0x0500000f


	//   ....[126]....
        /*06b4*/ 	.word	0x0500000f


	//   ....[127]....
        /*06b8*/ 	.word	0x0500000f


	//   ....[128]....
        /*06bc*/ 	.word	0x0500000f


	//   ....[129]....
        /*06c0*/ 	.word	0x0500000f


	//   ....[130]....
        /*06c4*/ 	.word	0x0500000f


	//   ....[131]....
        /*06c8*/ 	.word	0x0500000f


	//   ....[132]....
        /*06cc*/ 	.word	0x0500000f


	//   ....[133]....
        /*06d0*/ 	.word	0x0500000f


	//   ....[134]....
        /*06d4*/ 	.word	0x0500000f


	//   ....[135]....
        /*06d8*/ 	.word	0x0500000f


	//   ....[136]....
        /*06dc*/ 	.word	0x0500000f


	//   ....[137]....
        /*06e0*/ 	.word	0x0500000f


	//   ....[138]....
        /*06e4*/ 	.word	0x0500000f


	//   ....[139]....
        /*06e8*/ 	.word	0x0500000f


	//   ....[140]....
        /*06ec*/ 	.word	0x0500000f


	//   ....[141]....
        /*06f0*/ 	.word	0x0500000f


	//   ....[142]....
        /*06f4*/ 	.word	0x0500000f


	//   ....[143]....
        /*06f8*/ 	.word	0x0500000f


	//   ....[144]....
        /*06fc*/ 	.word	0x0500000f


	//   ....[145]....
        /*0700*/ 	.word	0x0500000f


	//   ....[146]....
        /*0704*/ 	.word	0x0500000f


	//----- nvinfo : EIATTR_COOP_GROUP_INSTR_OFFSETS
	.align		4
.L_204:
        /*0708*/ 	.byte	0x04, 0x28
        /*070a*/ 	.short	(.L_206 - .L_205)


	//   ....[0]....
.L_205:
        /*070c*/ 	.word	0x00000070


	//   ....[1]....
        /*0710*/ 	.word	0x00000140


	//   ....[2]....
        /*0714*/ 	.word	0x00000190


	//   ....[3]....
        /*0718*/ 	.word	0x000003c0


	//   ....[4]....
        /*071c*/ 	.word	0x00000520


	//   ....[5]....
        /*0720*/ 	.word	0x00000640


	//   ....[6]....
        /*0724*/ 	.word	0x000007a0


	//   ....[7]....
        /*0728*/ 	.word	0x00001e70


	//   ....[8]....
        /*072c*/ 	.word	0x00002580


	//   ....[9]....
        /*0730*/ 	.word	0x00002920


	//   ....[10]....
        /*0734*/ 	.word	0x00003a20


	//   ....[11]....
        /*0738*/ 	.word	0x00003e40


	//   ....[12]....
        /*073c*/ 	.word	0x00004440


	//   ....[13]....
        /*0740*/ 	.word	0x000044a0


	//   ....[14]....
        /*0744*/ 	.word	0x00005c10


	//   ....[15]....
        /*0748*/ 	.word	0x00005e40


	//   ....[16]....
        /*074c*/ 	.word	0x00006a30


	//   ....[17]....
        /*0750*/ 	.word	0x00006b30


	//   ....[18]....
        /*0754*/ 	.word	0x00007380


	//   ....[19]....
        /*0758*/ 	.word	0x00007420


	//   ....[20]....
        /*075c*/ 	.word	0x00008ef0


	//   ....[21]....
        /*0760*/ 	.word	0x00008f20


	//   ....[22]....
        /*0764*/ 	.word	0x000091a0


	//   ....[23]....
        /*0768*/ 	.word	0x000091e0


	//   ....[24]....
        /*076c*/ 	.word	0x0000b000


	//   ....[25]....
        /*0770*/ 	.word	0x0000b230


	//   ....[26]....
        /*0774*/ 	.word	0x0000be10


	//   ....[27]....
        /*0778*/ 	.word	0x0000bf10


	//   ....[28]....
        /*077c*/ 	.word	0x0000c750


	//   ....[29]....
        /*0780*/ 	.word	0x0000c7d0


	//   ....[30]....
        /*0784*/ 	.word	0x0000d900


	//   ....[31]....
        /*0788*/ 	.word	0x0000d940


	//   ....[32]....
        /*078c*/ 	.word	0x0000da50


	//   ....[33]....
        /*0790*/ 	.word	0x0000da60


	//   ....[34]....
        /*0794*/ 	.word	0x0000ed80


	//   ....[35]....
        /*0798*/ 	.word	0x0000edc0


	//   ....[36]....
        /*079c*/ 	.word	0x0000ede0


	//   ....[37]....
        /*07a0*/ 	.word	0x0000ee10


	//   ....[38]....
        /*07a4*/ 	.word	0x0000f4e0


	//   ....[39]....
        /*07a8*/ 	.word	0x0000f510


	//   ....[40]....
        /*07ac*/ 	.word	0x0000f5d0


	//   ....[41]....
        /*07b0*/ 	.word	0x0000f5f0


	//   ....[42]....
        /*07b4*/ 	.word	0x0000f6b0


	//   ....[43]....
        /*07b8*/ 	.word	0x0000f6d0


	//   ....[44]....
        /*07bc*/ 	.word	0x0000f7a0


	//   ....[45]....
        /*07c0*/ 	.word	0x0000f7c0


	//   ....[46]....
        /*07c4*/ 	.word	0x0000fb60


	//   ....[47]....
        /*07c8*/ 	.word	0x0000fb90


	//   ....[48]....
        /*07cc*/ 	.word	0x0000ffe0


	//   ....[49]....
        /*07d0*/ 	.word	0x0000fff0


	//   ....[50]....
        /*07d4*/ 	.word	0x00010d20


	//   ....[51]....
        /*07d8*/ 	.word	0x00010d40


	//   ....[52]....
        /*07dc*/ 	.word	0x00010e00


	//   ....[53]....
        /*07e0*/ 	.word	0x00010e20


	//   ....[54]....
        /*07e4*/ 	.word	0x00010ee0


	//   ....[55]....
        /*07e8*/ 	.word	0x00010f00


	//   ....[56]....
        /*07ec*/ 	.word	0x00010fd0


	//   ....[57]....
        /*07f0*/ 	.word	0x00010ff0


	//   ....[58]....
        /*07f4*/ 	.word	0x00011150


	//   ....[59]....
        /*07f8*/ 	.word	0x00011380


	//   ....[60]....
        /*07fc*/ 	.word	0x000113b0


	//   ....[61]....
        /*0800*/ 	.word	0x000113e0


	//   ....[62]....
        /*0804*/ 	.word	0x00011410


	//   ....[63]....
        /*0808*/ 	.word	0x00011440


	//   ....[64]....
        /*080c*/ 	.word	0x00011470


	//   ....[65]....
        /*0810*/ 	.word	0x00011610


	//   ....[66]....
        /*0814*/ 	.word	0x00011640


	//   ....[67]....
        /*0818*/ 	.word	0x00011670


	//   ....[68]....
        /*081c*/ 	.word	0x000116a0


	//   ....[69]....
        /*0820*/ 	.word	0x000116d0


	//   ....[70]....
        /*0824*/ 	.word	0x00011700


	//   ....[71]....
        /*0828*/ 	.word	0x000117a0


	//   ....[72]....
        /*082c*/ 	.word	0x000117d0


	//   ....[73]....
        /*0830*/ 	.word	0x000117e0


	//   ....[74]....
        /*0834*/ 	.word	0x00011810


	//   ....[75]....
        /*0838*/ 	.word	0x00013530


	//   ....[76]....
        /*083c*/ 	.word	0x000140b0


	//   ....[77]....
        /*0840*/ 	.word	0x000140c0


	//   ....[78]....
        /*0844*/ 	.word	0x000140f0


	//   ....[79]....
        /*0848*/ 	.word	0x00014100


	//   ....[80]....
        /*084c*/ 	.word	0x00014210


	//   ....[81]....
        /*0850*/ 	.word	0x00014220


	//   ....[82]....
        /*0854*/ 	.word	0x000142b0


	//   ....[83]....
        /*0858*/ 	.word	0x000142c0


	//   ....[84]....
        /*085c*/ 	.word	0x00014350


	//   ....[85]....
        /*0860*/ 	.word	0x00014360


	//   ....[86]....
        /*0864*/ 	.word	0x000143f0


	//   ....[87]....
        /*0868*/ 	.word	0x00014400


	//   ....[88]....
        /*086c*/ 	.word	0x00014490


	//   ....[89]....
        /*0870*/ 	.word	0x000144a0


	//   ....[90]....
        /*0874*/ 	.word	0x000144f0


	//   ....[91]....
        /*0878*/ 	.word	0x00014520


	//   ....[92]....
        /*087c*/ 	.word	0x00016dc0


	//   ....[93]....
        /*0880*/ 	.word	0x00016e40


	//   ....[94]....
        /*0884*/ 	.word	0x00016e70


	//   ....[95]....
        /*0888*/ 	.word	0x00016e80


	//   ....[96]....
        /*088c*/ 	.word	0x00016eb0


	//   ....[97]....
        /*0890*/ 	.word	0x00016ee0


	//   ....[98]....
        /*0894*/ 	.word	0x00016f10


	//   ....[99]....
        /*0898*/ 	.word	0x00016f40


	//   ....[100]....
        /*089c*/ 	.word	0x00017100


	//   ....[101]....
        /*08a0*/ 	.word	0x00017130


	//   ....[102]....
        /*08a4*/ 	.word	0x00017160


	//   ....[103]....
        /*08a8*/ 	.word	0x00017190


	//   ....[104]....
        /*08ac*/ 	.word	0x000171c0


	//   ....[105]....
        /*08b0*/ 	.word	0x000171f0


	//   ....[106]....
        /*08b4*/ 	.word	0x000172c0


	//   ....[107]....
        /*08b8*/ 	.word	0x000172e0


	//   ....[108]....
        /*08bc*/ 	.word	0x000172f0


	//   ....[109]....
        /*08c0*/ 	.word	0x00017370


	//   ....[110]....
        /*08c4*/ 	.word	0x00017ea0


	//   ....[111]....
        /*08c8*/ 	.word	0x00018510


	//   ....[112]....
        /*08cc*/ 	.word	0x000186f0


	//   ....[113]....
        /*08d0*/ 	.word	0x00018740


	//   ....[114]....
        /*08d4*/ 	.word	0x000187a0


	//   ....[115]....
        /*08d8*/ 	.word	0x00018840


	//   ....[116]....
        /*08dc*/ 	.word	0x00018900


	//   ....[117]....
        /*08e0*/ 	.word	0x00018a10


	//   ....[118]....
        /*08e4*/ 	.word	0x00018a70


	//   ....[119]....
        /*08e8*/ 	.word	0x00018b70


	//   ....[120]....
        /*08ec*/ 	.word	0x00018bd0


	//   ....[121]....
        /*08f0*/ 	.word	0x00018cd0


	//   ....[122]....
        /*08f4*/ 	.word	0x00018d30


	//   ....[123]....
        /*08f8*/ 	.word	0x00018e30


	//   ....[124]....
        /*08fc*/ 	.word	0x00018e90


	//   ....[125]....
        /*0900*/ 	.word	0x00018f70


	//   ....[126]....
        /*0904*/ 	.word	0x00018ff0


	//   ....[127]....
        /*0908*/ 	.word	0x000190d0


	//   ....[128]....
        /*090c*/ 	.word	0x00019400


	//   ....[129]....
        /*0910*/ 	.word	0x000194a0


	//   ....[130]....
        /*0914*/ 	.word	0x00019630


	//   ....[131]....
        /*0918*/ 	.word	0x000196a0


	//   ....[132]....
        /*091c*/ 	.word	0x00019710


	//   ....[133]....
        /*0920*/ 	.word	0x00019780


	//   ....[134]....
        /*0924*/ 	.word	0x000197f0


	//   ....[135]....
        /*0928*/ 	.word	0x00019870


	//   ....[136]....
        /*092c*/ 	.word	0x00019910


	//   ....[137]....
        /*0930*/ 	.word	0x000199b0


	//   ....[138]....
        /*0934*/ 	.word	0x00019a20


	//   ....[139]....
        /*0938*/ 	.word	0x00019a90


	//   ....[140]....
        /*093c*/ 	.word	0x00019b00


	//   ....[141]....
        /*0940*/ 	.word	0x00019b80


	//   ....[142]....
        /*0944*/ 	.word	0x00019c00


	//   ....[143]....
        /*0948*/ 	.word	0x00019cb0


	//   ....[144]....
        /*094c*/ 	.word	0x00019d00


	//   ....[145]....
        /*0950*/ 	.word	0x00019dc0


	//   ....[146]....
        /*0954*/ 	.word	0x00019ef0


	//----- nvinfo : EIATTR_REG_RECONFIG
	.align		4
.L_206:
        /*0958*/ 	.byte	0x01, 0x54
	.zero		2


	//----- nvinfo : EIATTR_SYSCALL_OFFSETS
	.align		4
        /*095c*/ 	.byte	0x04, 0x46
        /*095e*/ 	.short	(.L_208 - .L_207)


	//   ....[0]....
.L_207:
        /*0960*/ 	.word	0x00002050


	//   ....[1]....
        /*0964*/ 	.word	0x00013160


	//   ....[2]....
        /*0968*/ 	.word	0x000132b0


	//   ....[3]....
        /*096c*/ 	.word	0x000133a0


	//   ....[4]....
        /*0970*/ 	.word	0x00013c20


	//----- nvinfo : EIATTR_MBARRIER_INSTR_OFFSETS
	.align		4
.L_208:
        /*0974*/ 	.byte	0x04, 0x39
        /*0976*/ 	.short	(.L_210 - .L_209)


	//   ....[0]....
.L_209:
        /*0978*/ 	.word	0x00000270
        /*097c*/ 	.word	0x000000ff
        /*0980*/ 	.word	0x00028800
        /*0984*/ 	.short	0x0100
        /*0986*/ 	.byte	0x08
	.zero		1


	//   ....[1]....
        /*0988*/ 	.word	0x00000280
        /*098c*/ 	.word	0x000000ff
        /*0990*/ 	.word	0x00028820
        /*0994*/ 	.short	0x0100
        /*0996*/ 	.byte	0x08
	.zero		1


	//   ....[2]....
        /*0998*/ 	.word	0x00000370
        /*099c*/ 	.word	0x000000ff
        /*09a0*/ 	.word	0x00028830
        /*09a4*/ 	.short	0x0100
        /*09a6*/ 	.byte	0x08
	.zero		1


	//   ....[3]....
        /*09a8*/ 	.word	0x00000380
        /*09ac*/ 	.word	0x000000ff
        /*09b0*/ 	.word	0x00028840
        /*09b4*/ 	.short	0x0100
        /*09b6*/ 	.byte	0x08
	.zero		1


	//   ....[4]....
        /*09b8*/ 	.word	0x00000390
        /*09bc*/ 	.word	0x000000ff
        /*09c0*/ 	.word	0x00028838
        /*09c4*/ 	.short	0x0100
        /*09c6*/ 	.byte	0x08
	.zero		1


	//   ....[5]....
        /*09c8*/ 	.word	0x000003a0
        /*09cc*/ 	.word	0x000000ff
        /*09d0*/ 	.word	0x00028848
        /*09d4*/ 	.short	0x0100
        /*09d6*/ 	.byte	0x08
	.zero		1


	//   ....[6]....
        /*09d8*/ 	.word	0x000004d0
        /*09dc*/ 	.word	0x000000ff
        /*09e0*/ 	.word	0x00028850
        /*09e4*/ 	.short	0x0100
        /*09e6*/ 	.byte	0x08
	.zero		1


	//   ....[7]....
        /*09e8*/ 	.word	0x000004e0
        /*09ec*/ 	.word	0x000000ff
        /*09f0*/ 	.word	0x00028860
        /*09f4*/ 	.short	0x0100
        /*09f6*/ 	.byte	0x08
	.zero		1


	//   ....[8]....
        /*09f8*/ 	.word	0x000004f0
        /*09fc*/ 	.word	0x000000ff
        /*0a00*/ 	.word	0x00028858
        /*0a04*/ 	.short	0x0100
        /*0a06*/ 	.byte	0x08
	.zero		1


	//   ....[9]....
        /*0a08*/ 	.word	0x00000500
        /*0a0c*/ 	.word	0x000000ff
        /*0a10*/ 	.word	0x00028868
        /*0a14*/ 	.short	0x0100
        /*0a16*/ 	.byte	0x08
	.zero		1


	//   ....[10]....
        /*0a18*/ 	.word	0x000005f0
        /*0a1c*/ 	.word	0x000000ff
        /*0a20*/ 	.word	0x00028870
        /*0a24*/ 	.short	0x0100
        /*0a26*/ 	.byte	0x06
	.zero		1


	//   ....[11]....
        /*0a28*/ 	.word	0x00000600
        /*0a2c*/ 	.word	0x000000ff
        /*0a30*/ 	.word	0x00028880
        /*0a34*/ 	.short	0x0100
        /*0a36*/ 	.byte	0x06
	.zero		1


	//   ....[12]....
        /*0a38*/ 	.word	0x00000610
        /*0a3c*/ 	.word	0x000000ff
        /*0a40*/ 	.word	0x00028878
        /*0a44*/ 	.short	0x0100
        /*0a46*/ 	.byte	0x06
	.zero		1


	//   ....[13]....
        /*0a48*/ 	.word	0x00000620
        /*0a4c*/ 	.word	0x000000ff
        /*0a50*/ 	.word	0x00028888
        /*0a54*/ 	.short	0x0100
        /*0a56*/ 	.byte	0x06
	.zero		1


	//   ....[14]....
        /*0a58*/ 	.word	0x00000750
        /*0a5c*/ 	.word	0x000000ff
        /*0a60*/ 	.word	0x00028890
        /*0a64*/ 	.short	0x0100
        /*0a66*/ 	.byte	0x08
	.zero		1


	//   ....[15]....
        /*0a68*/ 	.word	0x00000760
        /*0a6c*/ 	.word	0x000000ff
        /*0a70*/ 	.word	0x000288a0
        /*0a74*/ 	.short	0x0100
        /*0a76*/ 	.byte	0x08
	.zero		1


	//   ....[16]....
        /*0a78*/ 	.word	0x00000770
        /*0a7c*/ 	.word	0x000000ff
        /*0a80*/ 	.word	0x00028898
        /*0a84*/ 	.short	0x0100
        /*0a86*/ 	.byte	0x08
	.zero		1


	//   ....[17]....
        /*0a88*/ 	.word	0x00000780
        /*0a8c*/ 	.word	0x000000ff
        /*0a90*/ 	.word	0x000288a8
        /*0a94*/ 	.short	0x0100
        /*0a96*/ 	.byte	0x08
	.zero		1


	//   ....[18]....
        /*0a98*/ 	.word	0x000008b0
        /*0a9c*/ 	.word	0x000000ff
        /*0aa0*/ 	.word	0x000288b0
        /*0aa4*/ 	.short	0x0100
        /*0aa6*/ 	.byte	0x08
	.zero		1


	//   ....[19]....
        /*0aa8*/ 	.word	0x000008c0
        /*0aac*/ 	.word	0x000000ff
        /*0ab0*/ 	.word	0x000288c0
        /*0ab4*/ 	.short	0x0100
        /*0ab6*/ 	.byte	0x08
	.zero		1


	//   ....[20]....
        /*0ab8*/ 	.word	0x000008d0
        /*0abc*/ 	.word	0x000000ff
        /*0ac0*/ 	.word	0x000288b8
        /*0ac4*/ 	.short	0x0100
        /*0ac6*/ 	.byte	0x08
	.zero		1


	//   ....[21]....
        /*0ac8*/ 	.word	0x000008e0
        /*0acc*/ 	.word	0x000000ff
        /*0ad0*/ 	.word	0x000288c8
        /*0ad4*/ 	.short	0x0100
        /*0ad6*/ 	.byte	0x08
	.zero		1


	//   ....[22]....
        /*0ad8*/ 	.word	0x000020d0
        /*0adc*/ 	.word	0x000000ff
        /*0ae0*/ 	.word	0x00028800
        /*0ae4*/ 	.short	0x010a
        /*0ae6*/ 	.byte	0x29
	.zero		1


	//   ....[23]....
        /*0ae8*/ 	.word	0x00002150
        /*0aec*/ 	.word	0x00000005
        /*0af0*/ 	.word	0x00028830
        /*0af4*/ 	.short	0x010a
        /*0af6*/ 	.byte	0x3f
	.zero		1


	//   ....[24]....
        /*0af8*/ 	.word	0x000021c0
        /*0afc*/ 	.word	0x00000005
        /*0b00*/ 	.word	0x00028830
        /*0b04*/ 	.short	0x010a
        /*0b06*/ 	.byte	0x3f
	.zero		1


	//   ....[25]....
        /*0b08*/ 	.word	0x00002720
        /*0b0c*/ 	.word	0x00000000
        /*0b10*/ 	.word	0x00000000
        /*0b14*/ 	.short	0x0101
        /*0b16*/ 	.byte	0x3f
	.zero		1


	//   ....[26]....
        /*0b18*/ 	.word	0x00005450
        /*0b1c*/ 	.word	0x000000ff
        /*0b20*/ 	.word	0x00028830
        /*0b24*/ 	.short	0x010a
        /*0b26*/ 	.byte	0x06
	.zero		1


	//   ....[27]....
        /*0b28*/ 	.word	0x00005490
        /*0b2c*/ 	.word	0x000000ff
        /*0b30*/ 	.word	0x00028830
        /*0b34*/ 	.short	0x010a
        /*0b36*/ 	.byte	0x06
	.zero		1


	//   ....[28]....
        /*0b38*/ 	.word	0x000057d0
        /*0b3c*/ 	.word	0x000000ff
        /*0b40*/ 	.word	0x00028850
        /*0b44*/ 	.short	0x010a
        /*0b46*/ 	.byte	0x06
	.zero		1


	//   ....[29]....
        /*0b48*/ 	.word	0x00005810
        /*0b4c*/ 	.word	0x000000ff
        /*0b50*/ 	.word	0x00028850
        /*0b54*/ 	.short	0x010a
        /*0b56*/ 	.byte	0x06
	.zero		1


	//   ....[30]....
        /*0b58*/ 	.word	0x00005c40
        /*0b5c*/ 	.word	0x00000007
        /*0b60*/ 	.word	0x00000000
        /*0b64*/ 	.short	0x0101
        /*0b66*/ 	.byte	0x3f
	.zero		1


	//   ....[31]....
        /*0b68*/ 	.word	0x00007b40
        /*0b6c*/ 	.word	0x0000001b
        /*0b70*/ 	.word	0x00000000
        /*0b74*/ 	.short	0x0101
        /*0b76*/ 	.byte	0x3f
	.zero		1


	//   ....[32]....
        /*0b78*/ 	.word	0x000087f0
        /*0b7c*/ 	.word	0x000000ff
        /*0b80*/ 	.word	0x00028830
        /*0b84*/ 	.short	0x010a
        /*0b86*/ 	.byte	0x06
	.zero		1


	//   ....[33]....
        /*0b88*/ 	.word	0x00008830
        /*0b8c*/ 	.word	0x000000ff
        /*0b90*/ 	.word	0x00028830
        /*0b94*/ 	.short	0x010a
        /*0b96*/ 	.byte	0x06
	.zero		1


	//   ....[34]....
        /*0b98*/ 	.word	0x00008b70
        /*0b9c*/ 	.word	0x000000ff
        /*0ba0*/ 	.word	0x00028850
        /*0ba4*/ 	.short	0x010a
        /*0ba6*/ 	.byte	0x06
	.zero		1


	//   ....[35]....
        /*0ba8*/ 	.word	0x00008bb0
        /*0bac*/ 	.word	0x000000ff
        /*0bb0*/ 	.word	0x00028850
        /*0bb4*/ 	.short	0x010a
        /*0bb6*/ 	.byte	0x06
	.zero		1


	//   ....[36]....
        /*0bb8*/ 	.word	0x00009de0
        /*0bbc*/ 	.word	0x0000001b
        /*0bc0*/ 	.word	0x00000000
        /*0bc4*/ 	.short	0x0101
        /*0bc6*/ 	.byte	0x3f
	.zero		1


	//   ....[37]....
        /*0bc8*/ 	.word	0x00009f90
        /*0bcc*/ 	.word	0x0000001f
        /*0bd0*/ 	.word	0x00000000
        /*0bd4*/ 	.short	0x0101
        /*0bd6*/ 	.byte	0x3f
	.zero		1


	//   ....[38]....
        /*0bd8*/ 	.word	0x0000a860
        /*0bdc*/ 	.word	0x000000ff
        /*0be0*/ 	.word	0x00028830
        /*0be4*/ 	.short	0x010a
        /*0be6*/ 	.byte	0x06
	.zero		1


	//   ....[39]....
        /*0be8*/ 	.word	0x0000a8a0
        /*0bec*/ 	.word	0x000000ff
        /*0bf0*/ 	.word	0x00028830
        /*0bf4*/ 	.short	0x010a
        /*0bf6*/ 	.byte	0x06
	.zero		1


	//   ....[40]....
        /*0bf8*/ 	.word	0x0000abe0
        /*0bfc*/ 	.word	0x000000ff
        /*0c00*/ 	.word	0x00028850
        /*0c04*/ 	.short	0x010a
        /*0c06*/ 	.byte	0x06
	.zero		1


	//   ....[41]....
        /*0c08*/ 	.word	0x0000ac20
        /*0c0c*/ 	.word	0x000000ff
        /*0c10*/ 	.word	0x00028850
        /*0c14*/ 	.short	0x010a
        /*0c16*/ 	.byte	0x06
	.zero		1


	//   ....[42]....
        /*0c18*/ 	.word	0x0000b030
        /*0c1c*/ 	.word	0x00000005
        /*0c20*/ 	.word	0x00000000
        /*0c24*/ 	.short	0x0101
        /*0c26*/ 	.byte	0x3f
	.zero		1


	//   ....[43]....
        /*0c28*/ 	.word	0x0000cf30
        /*0c2c*/ 	.word	0x0000001b
        /*0c30*/ 	.word	0x00000000
        /*0c34*/ 	.short	0x0101
        /*0c36*/ 	.byte	0x3f
	.zero		1


	//   ....[44]....
        /*0c38*/ 	.word	0x0000d870
        /*0c3c*/ 	.word	0x000000ff
        /*0c40*/ 	.word	0x00028850
        /*0c44*/ 	.short	0x010a
        /*0c46*/ 	.byte	0x05
	.zero		1


	//   ....[45]....
        /*0c48*/ 	.word	0x0000d8b0
        /*0c4c*/ 	.word	0x000000ff
        /*0c50*/ 	.word	0x00028850
        /*0c54*/ 	.short	0x010a
        /*0c56*/ 	.byte	0x05
	.zero		1


	//   ....[46]....
        /*0c58*/ 	.word	0x0000ddf0
        /*0c5c*/ 	.word	0x00000006
        /*0c60*/ 	.word	0x00000000
        /*0c64*/ 	.short	0x0101
        /*0c66*/ 	.byte	0x3f
	.zero		1


	//   ....[47]....
        /*0c68*/ 	.word	0x0000f4d0
        /*0c6c*/ 	.word	0x00000000
        /*0c70*/ 	.word	0x00000000
        /*0c74*/ 	.short	0x0101
        /*0c76*/ 	.byte	0x3f
	.zero		1


	//   ....[48]....
        /*0c78*/ 	.word	0x0000fb80
        /*0c7c*/ 	.word	0x00000006
        /*0c80*/ 	.word	0x00000000
        /*0c84*/ 	.short	0x0101
        /*0c86*/ 	.byte	0x3f
	.zero		1


	//   ....[49]....
        /*0c88*/ 	.word	0x000137a0
        /*0c8c*/ 	.word	0x00000000
        /*0c90*/ 	.word	0x00028840
        /*0c94*/ 	.short	0x010a
        /*0c96*/ 	.byte	0x3f
	.zero		1


	//   ....[50]....
        /*0c98*/ 	.word	0x000145f0
        /*0c9c*/ 	.word	0x00000012
        /*0ca0*/ 	.word	0x00028800
        /*0ca4*/ 	.short	0x0107
        /*0ca6*/ 	.byte	0x3f
	.zero		1


	//   ....[51]....
        /*0ca8*/ 	.word	0x00014700
        /*0cac*/ 	.word	0x00000012
        /*0cb0*/ 	.word	0x00028800
        /*0cb4*/ 	.short	0x0101
        /*0cb6*/ 	.byte	0x3f
	.zero		1


	//   ....[52]....
        /*0cb8*/ 	.word	0x00014720
        /*0cbc*/ 	.word	0x00000012
        /*0cc0*/ 	.word	0x00028820
        /*0cc4*/ 	.short	0x010a
        /*0cc6*/ 	.byte	0x3f
	.zero		1


	//   ....[53]....
        /*0cc8*/ 	.word	0x00014b40
        /*0ccc*/ 	.word	0x00000003
        /*0cd0*/ 	.word	0x00028840
        /*0cd4*/ 	.short	0x010a
        /*0cd6*/ 	.byte	0x3f
	.zero		1


	//   ....[54]....
        /*0cd8*/ 	.word	0x00014ee0
        /*0cdc*/ 	.word	0x00000003
        /*0ce0*/ 	.word	0x00000060
        /*0ce4*/ 	.short	0x010a
        /*0ce6*/ 	.byte	0x3f
	.zero		1


	//   ....[55]....
        /*0ce8*/ 	.word	0x00015560
        /*0cec*/ 	.word	0x00000003
        /*0cf0*/ 	.word	0x00028840
        /*0cf4*/ 	.short	0x010a
        /*0cf6*/ 	.byte	0x3f
	.zero		1


	//   ....[56]....
        /*0cf8*/ 	.word	0x00015900
        /*0cfc*/ 	.word	0x00000002
        /*0d00*/ 	.word	0x00000060
        /*0d04*/ 	.short	0x010a
        /*0d06*/ 	.byte	0x3f
	.zero		1


	//   ....[57]....
        /*0d08*/ 	.word	0x00015ed0
        /*0d0c*/ 	.word	0x00000002
        /*0d10*/ 	.word	0x00028840
        /*0d14*/ 	.short	0x010a
        /*0d16*/ 	.byte	0x3f
	.zero		1


	//   ....[58]....
        /*0d18*/ 	.word	0x00016270
        /*0d1c*/ 	.word	0x00000002
        /*0d20*/ 	.word	0x00000060
        /*0d24*/ 	.short	0x010a
        /*0d26*/ 	.byte	0x3f
	.zero		1


	//   ....[59]....
        /*0d28*/ 	.word	0x000167f0
        /*0d2c*/ 	.word	0x00000000
        /*0d30*/ 	.word	0x00028860
        /*0d34*/ 	.short	0x010a
        /*0d36*/ 	.byte	0x3f
	.zero		1


	//   ....[60]....
        /*0d38*/ 	.word	0x00017e20
        /*0d3c*/ 	.word	0x00000000
        /*0d40*/ 	.word	0x00028820
        /*0d44*/ 	.short	0x010a
        /*0d46*/ 	.byte	0x3f
	.zero		1


	//   ....[61]....
        /*0d48*/ 	.word	0x00018010
        /*0d4c*/ 	.word	0x00000006
        /*0d50*/ 	.word	0x00000000
        /*0d54*/ 	.short	0x010a
        /*0d56*/ 	.byte	0x3f
	.zero		1


	//   ....[62]....
        /*0d58*/ 	.word	0x00018040
        /*0d5c*/ 	.word	0x00000007
        /*0d60*/ 	.word	0x00000000
        /*0d64*/ 	.short	0x010a
        /*0d66*/ 	.byte	0x3f
	.zero		1


	//   ....[63]....
        /*0d68*/ 	.word	0x000180a0
        /*0d6c*/ 	.word	0x00000004
        /*0d70*/ 	.word	0x00000000
        /*0d74*/ 	.short	0x010a
        /*0d76*/ 	.byte	0x3f
	.zero		1


	//   ....[64]....
        /*0d78*/ 	.word	0x000180d0
        /*0d7c*/ 	.word	0x00000003
        /*0d80*/ 	.word	0x00000000
        /*0d84*/ 	.short	0x010a
        /*0d86*/ 	.byte	0x3f
	.zero		1


	//   ....[65]....
        /*0d88*/ 	.word	0x00018140
        /*0d8c*/ 	.word	0x00000003
        /*0d90*/ 	.word	0x00028800
        /*0d94*/ 	.short	0x010a
        /*0d96*/ 	.byte	0x3f
	.zero		1


	//   ....[66]....
        /*0d98*/ 	.word	0x00018190
        /*0d9c*/ 	.word	0x00000005
        /*0da0*/ 	.word	0x00028830
        /*0da4*/ 	.short	0x010a
        /*0da6*/ 	.byte	0x3f
	.zero		1


	//   ....[67]....
        /*0da8*/ 	.word	0x000181f0
        /*0dac*/ 	.word	0x00000007
        /*0db0*/ 	.word	0x00028830
        /*0db4*/ 	.short	0x010a
        /*0db6*/ 	.byte	0x3f
	.zero		1


	//   ....[68]....
        /*0db8*/ 	.word	0x00018250
        /*0dbc*/ 	.word	0x00000007
        /*0dc0*/ 	.word	0x00028850
        /*0dc4*/ 	.short	0x010a
        /*0dc6*/ 	.byte	0x3f
	.zero		1


	//   ....[69]....
        /*0dc8*/ 	.word	0x000182b0
        /*0dcc*/ 	.word	0x00000005
        /*0dd0*/ 	.word	0x00028830
        /*0dd4*/ 	.short	0x010a
        /*0dd6*/ 	.byte	0x3f
	.zero		1


	//   ....[70]....
        /*0dd8*/ 	.word	0x00018310
        /*0ddc*/ 	.word	0x00000005
        /*0de0*/ 	.word	0x00028850
        /*0de4*/ 	.short	0x010a
        /*0de6*/ 	.byte	0x3f
	.zero		1


	//   ....[71]....
        /*0de8*/ 	.word	0x00018370
        /*0dec*/ 	.word	0x00000005
        /*0df0*/ 	.word	0x00028830
        /*0df4*/ 	.short	0x010a
        /*0df6*/ 	.byte	0x3f
	.zero		1


	//   ....[72]....
        /*0df8*/ 	.word	0x000183d0
        /*0dfc*/ 	.word	0x00000005
        /*0e00*/ 	.word	0x00028850
        /*0e04*/ 	.short	0x010a
        /*0e06*/ 	.byte	0x3f
	.zero		1


	//   ....[73]....
        /*0e08*/ 	.word	0x00018430
        /*0e0c*/ 	.word	0x00000007
        /*0e10*/ 	.word	0x00028850
        /*0e14*/ 	.short	0x010a
        /*0e16*/ 	.byte	0x3f
	.zero		1


	//   ....[74]....
        /*0e18*/ 	.word	0x000185d0
        /*0e1c*/ 	.word	0x00000000
        /*0e20*/ 	.word	0x00028840
        /*0e24*/ 	.short	0x010a
        /*0e26*/ 	.byte	0x3f
	.zero		1


	//   ....[75]....
        /*0e28*/ 	.word	0x00019110
        /*0e2c*/ 	.word	0x00000012
        /*0e30*/ 	.word	0x00028820
        /*0e34*/ 	.short	0x010a
        /*0e36*/ 	.byte	0x3f
	.zero		1


	//   ....[76]....
        /*0e38*/ 	.word	0x00019160
        /*0e3c*/ 	.word	0x00000003
        /*0e40*/ 	.word	0x00028840
        /*0e44*/ 	.short	0x010a
        /*0e46*/ 	.byte	0x3f
	.zero		1


	//   ....[77]....
        /*0e48*/ 	.word	0x000191b0
        /*0e4c*/ 	.word	0x00000003
        /*0e50*/ 	.word	0x00000060
        /*0e54*/ 	.short	0x010a
        /*0e56*/ 	.byte	0x3f
	.zero		1


	//   ....[78]....
        /*0e58*/ 	.word	0x00019200
        /*0e5c*/ 	.word	0x00000003
        /*0e60*/ 	.word	0x00028840
        /*0e64*/ 	.short	0x010a
        /*0e66*/ 	.byte	0x3f
	.zero		1


	//   ....[79]....
        /*0e68*/ 	.word	0x00019250
        /*0e6c*/ 	.word	0x00000002
        /*0e70*/ 	.word	0x00000060
        /*0e74*/ 	.short	0x010a
        /*0e76*/ 	.byte	0x3f
	.zero		1


	//   ....[80]....
        /*0e78*/ 	.word	0x000192a0
        /*0e7c*/ 	.word	0x00000002
        /*0e80*/ 	.word	0x00028840
        /*0e84*/ 	.short	0x010a
        /*0e86*/ 	.byte	0x3f
	.zero		1


	//   ....[81]....
        /*0e88*/ 	.word	0x000192f0
        /*0e8c*/ 	.word	0x00000002
        /*0e90*/ 	.word	0x00000060
        /*0e94*/ 	.short	0x010a
        /*0e96*/ 	.byte	0x3f
	.zero		1


	//   ....[82]....
        /*0e98*/ 	.word	0x00019340
        /*0e9c*/ 	.word	0x00000000
        /*0ea0*/ 	.word	0x00028860
        /*0ea4*/ 	.short	0x010a
        /*0ea6*/ 	.byte	0x3f
	.zero		1


	//   ....[83]....
        /*0ea8*/ 	.word	0x00019e10
        /*0eac*/ 	.word	0x00000000
        /*0eb0*/ 	.word	0x00028820
        /*0eb4*/ 	.short	0x010a
        /*0eb6*/ 	.byte	0x3f
	.zero		1


	//   ....[84]....
        /*0eb8*/ 	.word	0x00019fb0
        /*0ebc*/ 	.word	0x00000006
        /*0ec0*/ 	.word	0x00000000
        /*0ec4*/ 	.short	0x010a
        /*0ec6*/ 	.byte	0x3f
	.zero		1


	//   ....[85]....
        /*0ec8*/ 	.word	0x0001a000
        /*0ecc*/ 	.word	0x00000007
        /*0ed0*/ 	.word	0x00000000
        /*0ed4*/ 	.short	0x010a
        /*0ed6*/ 	.byte	0x3f
	.zero		1


	//   ....[86]....
        /*0ed8*/ 	.word	0x0001a050
        /*0edc*/ 	.word	0x00000004
        /*0ee0*/ 	.word	0x00000000
        /*0ee4*/ 	.short	0x010a
        /*0ee6*/ 	.byte	0x3f
	.zero		1


	//----- nvinfo : EIATTR_NUM_MBARRIERS
	.align		4
.L_210:
        /*0ee8*/ 	.byte	0x03, 0x38
        /*0eea*/ 	.short	0x0016


	//----- nvinfo : EIATTR_EXIT_INSTR_OFFSETS
	.align		4
        /*0eec*/ 	.byte	0x04, 0x1c
        /*0eee*/ 	.short	(.L_212 - .L_211)


	//   ....[0]....
.L_211:
        /*0ef0*/ 	.word	0x00000a70


	//   ....[1]....
        /*0ef4*/ 	.word	0x000110f0


	//   ....[2]....
        /*0ef8*/ 	.word	0x00018120


	//----- nvinfo : EIATTR_MAX_THREADS
	.align		4
.L_212:
        /*0efc*/ 	.byte	0x04, 0x05
        /*0efe*/ 	.short	(.L_214 - .L_213)
.L_213:
        /*0f00*/ 	.word	0x00000180
        /*0f04*/ 	.word	0x00000001
        /*0f08*/ 	.word	0x00000001


	//----- nvinfo : EIATTR_CRS_STACK_SIZE
	.align		4
.L_214:
        /*0f0c*/ 	.byte	0x04, 0x1e
        /*0f0e*/ 	.short	(.L_216 - .L_215)
.L_215:
        /*0f10*/ 	.word	0x00000000


	//----- nvinfo : EIATTR_CBANK_PARAM_SIZE
	.align		4
.L_216:
        /*0f14*/ 	.byte	0x03, 0x19
        /*0f16*/ 	.short	0x0af0


	//----- nvinfo : EIATTR_PARAM_CBANK
	.align		4
        /*0f18*/ 	.byte	0x04, 0x0a
        /*0f1a*/ 	.short	(.L_218 - .L_217)
	.align		4
.L_217:
        /*0f1c*/ 	.word	index@(.nv.constant0._ZN7cutlass13device_kernelIN5flash11enable_sm90INS1_16FlashAttnFwdSm90INS1_25CollectiveMainloopFwdSm90ILi2EN4cute5tupleIJNS5_1CILi1EEES8_S8_EEENS6_IJNS7_ILi128EEESA_SA_EEELi128ENS_10bfloat16_tEfNS_4arch4Sm90ELb0ELb1ELb0ELb1ELb0ELb0ELb0ELb1ELb1ELb1ELb1ELb0EEENS1_21CollectiveEpilogueFwdISB_S9_SC_SE_Li256ELb1ELb1ELb1ELb0EEENS1_36VarlenDynamicPersistentTileSchedulerILi128ELi128ELi256ELi128ELb1ELb1ELb1ELb1ELb0ELb1EEEEEEEEEvNT_6ParamsE)
        /*0f20*/ 	.short	0x0210
        /*0f22*/ 	.short	0x0af0


	//----- nvinfo : EIATTR_SW_WAR
	.align		4
.L_218:
        /*0f24*/ 	.byte	0x04, 0x36
        /*0f26*/ 	.short	(.L_220 - .L_219)
.L_219:
        /*0f28*/ 	.word	0x00000008
.L_220:


//--------------------- .nv.info._ZN7cutlass13device_kernelIN5flash11enable_sm90INS1_16FlashAttnFwdSm90INS1_25CollectiveMainloopFwdSm90ILi2EN4cute5tupleIJNS5_1CILi1EEES8_S8_EEENS6_IJNS7_ILi128EEESA_SA_EEELi128ENS_10bfloat16_tEfNS_4arch4Sm90ELb0ELb1ELb0ELb1ELb0ELb1ELb0ELb1ELb1ELb1ELb1ELb0EEENS1_21CollectiveEpilogueFwdISB_S9_SC_SE_Li256ELb1ELb1ELb1ELb0EEENS1_36VarlenDynamicPersistentTileSchedulerILi128ELi128ELi256ELi128ELb1ELb1ELb1ELb1ELb0ELb1EEEEEEEEEvNT_6ParamsE --------------------------
	.section	.nv.info._ZN7cutlass13device_kernelIN5flash11enable_sm90INS1_16FlashAttnFwdSm90INS1_25CollectiveMainloopFwdSm90ILi2EN4cute5tupleIJNS5_1CILi1EEES8_S8_EEENS6_IJNS7_ILi128EEESA_SA_EEELi128ENS_10bfloat16_tEfNS_4arch4Sm90ELb0ELb1ELb0ELb1ELb0ELb1ELb0ELb1ELb1ELb1ELb1ELb0EEENS1_21CollectiveEpilogueFwdISB_S9_SC_SE_Li256ELb1ELb1ELb1ELb0EEENS1_36VarlenDynamicPersistentTileSchedulerILi128ELi128ELi256ELi128ELb1ELb1ELb1ELb1ELb0ELb1EEEEEEEEEvNT_6ParamsE,"",@"SHT_CUDA_INFO"
	.sectionflags	@""
	.align	4


	//----- nvinfo : EIATTR_CUDA_API_VERSION
	.align		4
        /*0000*/ 	.byte	0x04, 0x37
        /*0002*/ 	.short	(.L_222 - .L_221)
.L_221:
        /*0004*/ 	.word	0x00000082


	//----- nvinfo : EIATTR_KPARAM_INFO
	.align		4
.L_222:
        /*0008*/ 	.byte	0x04, 0x17
        /*000a*/ 	.short	(.L_224 - .L_223)
.L_223:
        /*000c*/ 	.word	0x00000000
        /*0010*/ 	.short	0x0000
        /*0012*/ 	.short	0x0070
        /*0014*/ 	.byte	0x00, 0xf0, 0x01, 0x2a


	//----- nvinfo : EIATTR_SPARSE_MMA_MASK
	.align		4
.L_224:
        /*0018*/ 	.byte	0x03, 0x50
        /*001a*/ 	.short	0x0000


	//----- nvinfo : EIATTR_MAXREG_COUNT
	.align		4
        /*001c*/ 	.byte	0x03, 0x1b
        /*001e*/ 	.short	0x00a8


	//----- nvinfo : EIATTR_NUM_BARRIERS
	.align		4
        /*0020*/ 	.byte	0x02, 0x4c
        /*0022*/ 	.byte	0x10
	.zero		1


	//----- nvinfo : EIATTR_EXTERNS
	.align		4
        /*0024*/ 	.byte	0x04, 0x0f
        /*0026*/ 	.short	(.L_226 - .L_225)


	//   ....[0]....
	.align		4
.L_225:
        /*0028*/ 	.word	index@(__assertfail)


	//----- nvinfo : EIATTR_ANNOTATIONS
	.align		4
.L_226:
        /*002c*/ 	.byte	0x04, 0x55
        /*002e*/ 	.short	(.L_228 - .L_227)


	//   ....[0]....
.L_227:
        /* <DEDUP_REMOVED lines=92> */


	//----- nvinfo : EIATTR_MERCURY_ISA_VERSION
	.align		4
.L_228:
        /*05d8*/ 	.byte	0x03, 0x5f
        /*05da*/ 	.short	0x0101


	//----- nvinfo : EIATTR_UNUSED_LOAD_BYTE_OFFSET
	.align		4
        /*05dc*/ 	.byte	0x04, 0x44
        /*05de*/ 	.short	(.L_230 - .L_229)


	//   ....[0]....
.L_229:
        /*05e0*/ 	.word	0x00000ad0
        /*05e4*/ 	.word	0x0000fff0


	//   ....[1]....
        /*05e8*/ 	.word	0x0001baf0
        /*05ec*/ 	.word	0x0000fff0


	//----- nvinfo : EIATTR_INT_WARP_WIDE_INSTR_OFFSETS
	.align		4
.L_230:
        /*05f0*/ 	.byte	0x04, 0x31
        /*05f2*/ 	.short	(.L_232 - .L_231)


	//   ....[0]....
.L_231:
        /*05f4*/ 	.word	0x00000190


	//   ....[1]....
        /*05f8*/ 	.word	0x000001d0


	//   ....[2]....
        /*05fc*/ 	.word	0x00000240


	//   ....[3]....
        /*0600*/ 	.word	0x00022290


	//   ....[4]....
        /*0604*/ 	.word	0x00022320


	//   ....[5]....
        /*0608*/ 	.word	0x000259c0


	//   ....[6]....
        /*060c*/ 	.word	0x00025a20


	//----- nvinfo : EIATTR_COOP_GROUP_MASK_REGIDS
	.align		4
.L_232:
        /*0610*/ 	.byte	0x04, 0x29
        /*0612*/ 	.short	(.L_234 - .L_233)


	//   ....[0]....
.L_233:
        /*0614*/ 	.word	0xffffffff


	//   ....[1]....
        /*0618*/ 	.word	0xffffffff


	//   ....[2]....
        /*061c*/ 	.word	0xffffffff


	//   ....[3]....
        /*0620*/ 	.word	0xffffffff


	//   ....[4]....
        /*0624*/ 	.word	0xffffffff


	//   ....[5]....
        /*0628*/ 	.word	0xffffffff


	//   ....[6]....
        /*062c*/ 	.word	0xffffffff


	//   ....[7]....
        /*0630*/ 	.word	0xffffffff


	//   ....[8]....
        /*0634*/ 	.word	0xffffffff


	//   ....[9]....
        /*0638*/ 	.word	0xffffffff


	//   ....[10]....
        /*063c*/ 	.word	0xffffffff


	//   ....[11]....
        /*0640*/ 	.word	0xffffffff


	//   ....[12]....
        /*0644*/ 	.word	0xffffffff


	//   ....[13]....
        /*0648*/ 	.word	0xffffffff


	//   ....[14]....
        /*064c*/ 	.word	0xffffffff


	//   ....[15]....
        /*0650*/ 	.word	0xffffffff


	//   ....[16]....
        /*0654*/ 	.word	0xffffffff


	//   ....[17]....
        /*0658*/ 	.word	0xffffffff


	//   ....[18]....
        /*065c*/ 	.word	0xffffffff


	//   ....[19]....
        /*0660*/ 	.word	0xffffffff


	//   ....[20]....
        /*0664*/ 	.word	0xffffffff


	//   ....[21]....
        /*0668*/ 	.word	0xffffffff


	//   ....[22]....
        /*066c*/ 	.word	0xffffffff


	//   ....[23]....
        /*0670*/ 	.word	0xffffffff


	//   ....[24]....
        /*0674*/ 	.word	0xffffffff


	//   ....[25]....
        /*0678*/ 	.word	0xffffffff


	//   ....[26]....
        /*067c*/ 	.word	0xffffffff


	//   ....[27]....
        /*0680*/ 	.word	0xffffffff


	//   ....[28]....
        /*0684*/ 	.word	0xffffffff


	//   ....[29]....
        /*0688*/ 	.word	0xffffffff


	//   ....[30]....
        /*068c*/ 	.word	0xffffffff


	//   ....[31]....
        /*0690*/ 	.word	0xffffffff


	//   ....[32]....
        /*0694*/ 	.word	0xffffffff


	//   ....[33]....
        /*0698*/ 	.word	0xffffffff


	//   ....[34]....
        /*069c*/ 	.word	0xffffffff


	//   ....[35]....
        /*06a0*/ 	.word	0xffffffff


	//   ....[36]....
        /*06a4*/ 	.word	0xffffffff


	//   ....[37]....
        /*06a8*/ 	.word	0xffffffff


	//   ....[38]....
        /*06ac*/ 	.word	0xffffffff


	//   ....[39]....
        /*06b0*/ 	.word	0xffffffff


	//   ....[40]....
        /*06b4*/ 	.word	0xffffffff


	//   ....[41]....
        /*06b8*/ 	.word	0xffffffff


	//   ....[42]....
        /*06bc*/ 	.word	0xffffffff


	//   ....[43]....
        /*06c0*/ 	.word	0xffffffff


	//   ....[44]....
        /*06c4*/ 	.word	0xffffffff


	//   ....[45]....
        /*06c8*/ 	.word	0xffffffff


	//   ....[46]....
        /*06cc*/ 	.word	0xffffffff


	//   ....[47]....
        /*06d0*/ 	.word	0xffffffff


	//   ....[48]....
        /*06d4*/ 	.word	0xffffffff


	//   ....[49]....
        /*06d8*/ 	.word	0xffffffff


	//   ....[50]....
        /*06dc*/ 	.word	0xffffffff


	//   ....[51]....
        /*06e0*/ 	.word	0xffffffff


	//   ....[52]....
        /*06e4*/ 	.word	0xffffffff


	//   ....[53]....
        /*06e8*/ 	.word	0xffffffff


	//   ....[54]....
        /*06ec*/ 	.word	0xffffffff


	//   ....[55]....
        /*06f0*/ 	.word	0xffffffff


	//   ....[56]....
        /*06f4*/ 	.word	0xffffffff


	//   ....[57]....
        /*06f8*/ 	.word	0xffffffff


	//   ....[58]....
        /*06fc*/ 	.word	0xffffffff


	//   ....[59]....
        /*0700*/ 	.word	0xffffffff


	//   ....[60]....
        /*0704*/ 	.word	0xffffffff


	//   ....[61]....
        /*0708*/ 	.word	0xffffffff


	//   ....[62]....
        /*070c*/ 	.word	0xffffffff


	//   ....[63]....
        /*0710*/ 	.word	0xffffffff


	//   ....[64]....
        /*0714*/ 	.word	0xffffffff


	//   ....[65]....
        /*0718*/ 	.word	0xffffffff


	//   ....[66]....
        /*071c*/ 	.word	0xffffffff


	//   ....[67]....
        /*0720*/ 	.word	0xffffffff


	//   ....[68]....
        /*0724*/ 	.word	0xffffffff


	//   ....[69]....
        /*0728*/ 	.word	0xffffffff


	//   ....[70]....
        /*072c*/ 	.word	0xffffffff


	//   ....[71]....
        /*0730*/ 	.word	0xffffffff


	//   ....[72]....
        /*0734*/ 	.word	0xffffffff


	//   ....[73]....
        /*0738*/ 	.word	0xffffffff


	//   ....[74]....
        /*073c*/ 	.word	0xffffffff


	//   ....[75]....
        /*0740*/ 	.word	0xffffffff


	//   ....[76]....
        /*0744*/ 	.word	0xffffffff


	//   ....[77]....
        /*0748*/ 	.word	0xffffffff


	//   ....[78]....
        /*074c*/ 	.word	0xffffffff


	//   ....[79]....
        /*0750*/ 	.word	0xffffffff


	//   ....[80]....
        /*0754*/ 	.word	0xffffffff


	//   ....[81]....
        /*0758*/ 	.word	0xffffffff


	//   ....[82]....
        /*075c*/ 	.word	0xffffffff


	//   ....[83]....
        /*0760*/ 	.word	0xffffffff


	//   ....[84]....
        /*0764*/ 	.word	0xffffffff


	//   ....[85]....
        /*0768*/ 	.word	0xffffffff


	//   ....[86]....
        /*076c*/ 	.word	0xffffffff


	//   ....[87]....
        /*0770*/ 	.word	0xffffffff


	//   ....[88]....
        /*0774*/ 	.word	0xffffffff


	//   ....[89]....
        /*0778*/ 	.word	0xffffffff


	//   ....[90]....
        /*077c*/ 	.word	0xffffffff


	//   ....[91]....
        /*0780*/ 	.word	0xffffffff


	//   ....[92]....
        /*0784*/ 	.word	0xffffffff


	//   ....[93]....
        /*0788*/ 	.word	0xffffffff


	//   ....[94]....
        /*078c*/ 	.word	0xffffffff


	//   ....[95]....
        /*0790*/ 	.word	0xffffffff


	//   ....[96]....
        /*0794*/ 	.word	0xffffffff


	//   ....[97]....
        /*0798*/ 	.word	0xffffffff


	//   ....[98]....
        /*079c*/ 	.word	0xffffffff


	//   ....[99]....
        /*07a0*/ 	.word	0xffffffff


	//   ....[100]....
        /*07a4*/ 	.word	0xffffffff


	//   ....[101]....
        /*07a8*/ 	.word	0xffffffff


	//   ....[102]....
        /*07ac*/ 	.word	0xffffffff


	//   ....[103]....
        /*07b0*/ 	.word	0xffffffff


	//   ....[104]....
        /*07b4*/ 	.word	0xffffffff


	//   ....[105]....
        /*07b8*/ 	.word	0xffffffff


	//   ....[106]....
        /*07bc*/ 	.word	0xffffffff


	//   ....[107]....
        /*07c0*/ 	.word	0xffffffff


	//   ....[108]....
        /*07c4*/ 	.word	0xffffffff


	//   ....[109]....
        /*07c8*/ 	.word	0xffffffff


	//   ....[110]....
        /*07cc*/ 	.word	0xffffffff


	//   ....[111]....
        /*07d0*/ 	.word	0xffffffff


	//   ....[112]....
        /*07d4*/ 	.word	0xffffffff


	//   ....[113]....
        /*07d8*/ 	.word	0xffffffff


	//   ....[114]....
        /*07dc*/ 	.word	0xffffffff


	//   ....[115]....
        /*07e0*/ 	.word	0xffffffff


	//   ....[116]....
        /*07e4*/ 	.word	0xffffffff


	//   ....[117]....
        /*07e8*/ 	.word	0xffffffff


	//   ....[118]....
        /*07ec*/ 	.word	0xffffffff


	//   ....[119]....
        /*07f0*/ 	.word	0xffffffff


	//   ....[120]....
        /*07f4*/ 	.word	0xffffffff


	//   ....[121]....
        /*07f8*/ 	.word	0xffffffff


	//   ....[122]....
        /*07fc*/ 	.word	0xffffffff


	//   ....[123]....
        /*0800*/ 	.word	0xffffffff


	//   ....[124]....
        /*0804*/ 	.word	0xffffffff


	//   ....[125]....
        /*0808*/ 	.word	0xffffffff


	//   ....[126]....
        /*080c*/ 	.word	0xffffffff


	//   ....[127]....
        /*0810*/ 	.word	0xffffffff


	//   ....[128]....
        /*0814*/ 	.word	0xffffffff


	//   ....[129]....
        /*0818*/ 	.word	0xffffffff


	//   ....[130]....
        /*081c*/ 	.word	0xffffffff


	//   ....[131]....
        /*0820*/ 	.word	0xffffffff


	//   ....[132]....
        /*0824*/ 	.word	0xffffffff


	//   ....[133]....
        /*0828*/ 	.word	0xffffffff


	//   ....[134]....
        /*082c*/ 	.word	0xffffffff


	//   ....[135]....
        /*0830*/ 	.word	0xffffffff


	//   ....[136]....
        /*0834*/ 	.word	0xffffffff


	//   ....[137]....
        /*0838*/ 	.word	0xffffffff


	//   ....[138]....
        /*083c*/ 	.word	0xffffffff


	//   ....[139]....
        /*0840*/ 	.word	0xffffffff


	//   ....[140]....
        /*0844*/ 	.word	0xffffffff


	//   ....[141]....
        /*0848*/ 	.word	0xffffffff


	//   ....[142]....
        /*084c*/ 	.word	0xffffffff


	//   ....[143]....
        /*0850*/ 	.word	0xffffffff


	//   ....[144]....
        /*0854*/ 	.word	0x0500000f


	//   ....[145]....
        /*0858*/ 	.word	0x0500000f


	//   ....[146]....
        /*085c*/ 	.word	0x0500000f


	//   ....[147]....
        /*0860*/ 	.word	0x0500000f


	//   ....[148]....
        /*0864*/ 	.word	0x0500000f


	//   ....[149]....
        /*0868*/ 	.word	0x0500000f


	//   ....[150]....
        /*086c*/ 	.word	0x0500000f


	//   ....[151]....
        /*0870*/ 	.word	0x0500000f


	//   ....[152]....
        /*0874*/ 	.word	0x0500000f


	//   ....[153]....
        /*0878*/ 	.word	0x0500000f


	//   ....[154]....
        /*087c*/ 	.word	0x0500000f


	//   ....[155]....
        /*0880*/ 	.word	0x0500000f


	//   ....[156]....
        /*0884*/ 	.word	0x0500000f


	//   ....[157]....
        /*0888*/ 	.word	0x0500000f


	//   ....[158]....
        /*088c*/ 	.word	0x0500000f


	//   ....[159]....
        /*0890*/ 	.word	0x0500000f


	//   ....[160]....
        /*0894*/ 	.word	0x0500000f


	//   ....[161]....
        /*0898*/ 	.word	0x0500000f


	//   ....[162]....
        /*089c*/ 	.word	0x0500000f


	//   ....[163]....
        /*08a0*/ 	.word	0x0500000f


	//   ....[164]....
        /*08a4*/ 	.word	0x0500000f


	//   ....[165]....
        /*08a8*/ 	.word	0x0500000f


	//   ....[166]....
        /*08ac*/ 	.word	0x0500000f


	//   ....[167]....
        /*08b0*/ 	.word	0x0500000f


	//   ....[168]....
        /*08b4*/ 	.word	0x0500000f


	//   ....[169]....
        /*08b8*/ 	.word	0x0500000f


	//   ....[170]....
        /*08bc*/ 	.word	0x0500000f


	//   ....[171]....
        /*08c0*/ 	.word	0x0500000f


	//   ....[172]....
        /*08c4*/ 	.word	0x0500000f


	//   ....[173]....
        /*08c8*/ 	.word	0x0500000f


	//   ....[174]....
        /*08cc*/ 	.word	0x0500000f


	//   ....[175]....
        /*08d0*/ 	.word	0x0500000f


	//   ....[176]....
        /*08d4*/ 	.word	0x0500000f


	//   ....[177]....
        /*08d8*/ 	.word	0x0500000f


	//   ....[178]....
        /*08dc*/ 	.word	0x0500000f


	//   ....[179]....
        /*08e0*/ 	.word	0x0500000f


	//   ....[180]....
        /*08e4*/ 	.word	0x0500000f


	//   ....[181]....
        /*08e8*/ 	.word	0x0500000f


	//   ....[182]....
        /*08ec*/ 	.word	0x0500000f


	//   ....[183]....
        /*08f0*/ 	.word	0x0500000f


	//   ....[184]....
        /*08f4*/ 	.word	0x0500000f


	//   ....[185]....
        /*08f8*/ 	.word	0x0500000f


	//   ....[186]....
        /*08fc*/ 	.word	0x0500000f


	//   ....[187]....
        /*0900*/ 	.word	0x0500000f


	//   ....[188]....
        /*0904*/ 	.word	0x0500000f


	//   ....[189]....
        /*0908*/ 	.word	0x0500000f


	//   ....[190]....
        /*090c*/ 	.word	0x0500000f


	//   ....[191]....
        /*0910*/ 	.word	0x0500000f


	//   ....[192]....
        /*0914*/ 	.word	0x0500000f


	//   ....[193]....
        /*0918*/ 	.word	0x0500000f


	//   ....[194]....
        /*091c*/ 	.word	0x0500000f


	//   ....[195]....
        /*0920*/ 	.word	0x0500000f


	//   ....[196]....
        /*0924*/ 	.word	0x0500000f


	//   ....[197]....
        /*0928*/ 	.word	0x0500000f


	//   ....[198]....
        /*092c*/ 	.word	0x0500000f


	//   ....[199]....
        /*0930*/ 	.word	0x0500000f


	//   ....[200]....
        /*0934*/ 	.word	0x0500000f


	//   ....[201]....
        /*0938*/ 	.word	0x0500000f


	//   ....[202]....
        /*093c*/ 	.word	0x0500000f


	//   ....[203]....
        /*0940*/ 	.word	0x0500000f


	//   ....[204]....
        /*0944*/ 	.word	0x0500000f


	//   ....[205]....
        /*0948*/ 	.word	0x0500000f


	//   ....[206]....
        /*094c*/ 	.word	0x0500000f


	//   ....[207]....
        /*0950*/ 	.word	0x0500000f


	//   ....[208]....
        /*0954*/ 	.word	0x0500000f


	//   ....[209]....
        /*0958*/ 	.word	0x0500000f


	//   ....[210]....
        /*095c*/ 	.word	0x0500000f


	//   ....[211]....
        /*0960*/ 	.word	0x0500000f


	//   ....[212]....
        /*0964*/ 	.word	0x0500000f


	//   ....[213]....
        /*0968*/ 	.word	0x0500000f


	//   ....[214]....
        /*096c*/ 	.word	0x0500000f


	//   ....[215]....
        /*0970*/ 	.word	0x0500000f


	//   ....[216]....
        /*0974*/ 	.word	0x0500000f


	//   ....[217]....
        /*0978*/ 	.word	0x0500000f


	//   ....[218]....
        /*097c*/ 	.word	0x0500000f


	//   ....[219]....
        /*0980*/ 	.word	0x0500000f


	//   ....[220]....
        /*0984*/ 	.word	0x0500000f


	//   ....[221]....
        /*0988*/ 	.word	0x0500000f


	//   ....[222]....
        /*098c*/ 	.word	0x0500000f


	//   ....[223]....
        /*0990*/ 	.word	0x0500000f


	//   ....[224]....
        /*0994*/ 	.word	0x0500000f


	//   ....[225]....
        /*0998*/ 	.word	0x0500000f


	//   ....[226]....
        /*099c*/ 	.word	0x0500000f


	//   ....[227]....
        /*09a0*/ 	.word	0x0500000f


	//   ....[228]....
        /*09a4*/ 	.word	0x0500000f


	//   ....[229]....
        /*09a8*/ 	.word	0x0500000f


	//   ....[230]....
        /*09ac*/ 	.word	0x0500000f


	//   ....[231]....
        /*09b0*/ 	.word	0x0500000f


	//   ....[232]....
        /*09b4*/ 	.word	0x0500000f


	//   ....[233]....
        /*09b8*/ 	.word	0x0500000f


	//----- nvinfo : EIATTR_COOP_GROUP_INSTR_OFFSETS
	.align		4
.L_234:
        /*09bc*/ 	.byte	0x04, 0x28
        /*09be*/ 	.short	(.L_236 - .L_235)


	//   ....[0]....
.L_235:
        /*09c0*/ 	.word	0x00000070


	//   ....[1]....
        /*09c4*/ 	.word	0x000001a0


	//   ....[2]....
        /*09c8*/ 	.word	0x000001f0


	//   ....[3]....
        /*09cc*/ 	.word	0x00000420


	//   ....[4]....
        /*09d0*/ 	.word	0x00000580


	//   ....[5]....
        /*09d4*/ 	.word	0x000006a0


	//   ....[6]....
        /*09d8*/ 	.word	0x00000800


	//   ....[7]....
        /*09dc*/ 	.word	0x00009cd0


	//   ....[8]....
        /*09e0*/ 	.word	0x0000a3a0


	//   ....[9]....
        /*09e4*/ 	.word	0x0000a3b0


	//   ....[10]....
        /*09e8*/ 	.word	0x0000a3c0


	//   ....[11]....
        /*09ec*/ 	.word	0x0000a3d0


	//   ....[12]....
        /*09f0*/ 	.word	0x0000a710


	//   ....[13]....
        /*09f4*/ 	.word	0x0000a720


	//   ....[14]....
        /*09f8*/ 	.word	0x0000a730


	//   ....[15]....
        /*09fc*/ 	.word	0x0000a740


	//   ....[16]....
        /*0a00*/ 	.word	0x0000aa60


	//   ....[17]....
        /*0a04*/ 	.word	0x0000aa70


	//   ....[18]....
        /*0a08*/ 	.word	0x0000aa80


	//   ....[19]....
        /*0a0c*/ 	.word	0x0000aa90


	//   ....[20]....
        /*0a10*/ 	.word	0x0000add0


	//   ....[21]....
        /*0a14*/ 	.word	0x0000ade0


	//   ....[22]....
        /*0a18*/ 	.word	0x0000adf0


	//   ....[23]....
        /*0a1c*/ 	.word	0x0000ae00


	//   ....[24]....
        /*0a20*/ 	.word	0x0000ccf0


	//   ....[25]....
        /*0a24*/ 	.word	0x0000cd10


	//   ....[26]....
        /*0a28*/ 	.word	0x0000cd20


	//   ....[27]....
        /*0a2c*/ 	.word	0x0000cd30


	//   ....[28]....
        /*0a30*/ 	.word	0x0000ce40


	//   ....[29]....
        /*0a34*/ 	.word	0x0000ce90


	//   ....[30]....
        /*0a38*/ 	.word	0x0000cec0


	//   ....[31]....
        /*0a3c*/ 	.word	0x0000cf00


	//   ....[32]....
        /*0a40*/ 	.word	0x0000d280


	//   ....[33]....
        /*0a44*/ 	.word	0x0000d2a0


	//   ....[34]....
        /*0a48*/ 	.word	0x0000d2c0


	//   ....[35]....
        /*0a4c*/ 	.word	0x0000d2d0


	//   ....[36]....
        /*0a50*/ 	.word	0x0000d390


	//   ....[37]....
        /*0a54*/ 	.word	0x0000d3b0


	//   ....[38]....
        /*0a58*/ 	.word	0x0000d3c0


	//   ....[39]....
        /*0a5c*/ 	.word	0x0000d440


	//   ....[40]....
        /*0a60*/ 	.word	0x0000f8e0


	//   ....[41]....
        /*0a64*/ 	.word	0x0000fc70


	//   ....[42]....
        /*0a68*/ 	.word	0x00010cc0


	//   ....[43]....
        /*0a6c*/ 	.word	0x00010d80


	//   ....[44]....
        /*0a70*/ 	.word	0x000116f0


	//   ....[45]....
        /*0a74*/ 	.word	0x00011750


	//   ....[46]....
        /*0a78*/ 	.word	0x00013120


	//   ....[47]....
        /*0a7c*/ 	.word	0x00013340


	//   ....[48]....
        /*0a80*/ 	.word	0x00014010


	//   ....[49]....
        /*0a84*/ 	.word	0x000140c0


	//   ....[50]....
        /*0a88*/ 	.word	0x00014830


	//   ....[51]....
        /*0a8c*/ 	.word	0x00014880


	//   ....[52]....
        /*0a90*/ 	.word	0x00016550


	//   ....[53]....
        /*0a94*/ 	.word	0x00016590


	//   ....[54]....
        /*0a98*/ 	.word	0x00016c80


	//   ....[55]....
        /*0a9c*/ 	.word	0x00016d10


	//   ....[56]....
        /*0aa0*/ 	.word	0x00018820


	//   ....[57]....
        /*0aa4*/ 	.word	0x000189f0


	//   ....[58]....
        /*0aa8*/ 	.word	0x000196d0


	//   ....[59]....
        /*0aac*/ 	.word	0x00019780


	//   ....[60]....
        /*0ab0*/ 	.word	0x00019ef0


	//   ....[61]....
        /*0ab4*/ 	.word	0x00019f50


	//   ....[62]....
        /*0ab8*/ 	.word	0x0001b110


	//   ....[63]....
        /*0abc*/ 	.word	0x0001b150


	//   ....[64]....
        /*0ac0*/ 	.word	0x0001b250


	//   ....[65]....
        /*0ac4*/ 	.word	0x0001b570


	//   ....[66]....
        /*0ac8*/ 	.word	0x0001c590


	//   ....[67]....
        /*0acc*/ 	.word	0x0001c5b0


	//   ....[68]....
        /*0ad0*/ 	.word	0x0001c5d0


	//   ....[69]....
        /*0ad4*/ 	.word	0x0001c5e0


	//   ....[70]....
        /*0ad8*/ 	.word	0x0001cca0


	//   ....[71]....
        /*0adc*/ 	.word	0x0001ccb0


	//   ....[72]....
        /*0ae0*/ 	.word	0x0001cdb0


	//   ....[73]....
        /*0ae4*/ 	.word	0x0001cdc0


	//   ....[74]....
        /*0ae8*/ 	.word	0x0001ced0


	//   ....[75]....
        /*0aec*/ 	.word	0x0001cee0


	//   ....[76]....
        /*0af0*/ 	.word	0x0001cff0


	//   ....[77]....
        /*0af4*/ 	.word	0x0001d000


	//   ....[78]....
        /*0af8*/ 	.word	0x0001d3b0


	//   ....[79]....
        /*0afc*/ 	.word	0x0001d3c0


	//   ....[80]....
        /*0b00*/ 	.word	0x0001d900


	//   ....[81]....
        /*0b04*/ 	.word	0x0001d910


	//   ....[82]....
        /*0b08*/ 	.word	0x0001e600


	//   ....[83]....
        /*0b0c*/ 	.word	0x0001e610


	//   ....[84]....
        /*0b10*/ 	.word	0x0001e720


	//   ....[85]....
        /*0b14*/ 	.word	0x0001e730


	//   ....[86]....
        /*0b18*/ 	.word	0x0001e840


	//   ....[87]....
        /*0b1c*/ 	.word	0x0001e850


	//   ....[88]....
        /*0b20*/ 	.word	0x0001e960


	//   ....[89]....
        /*0b24*/ 	.word	0x0001e970


	//   ....[90]....
        /*0b28*/ 	.word	0x0001eae0


	//   ....[91]....
        /*0b2c*/ 	.word	0x0001ed10


	//   ....[92]....
        /*0b30*/ 	.word	0x0001ed40


	//   ....[93]....
        /*0b34*/ 	.word	0x0001ed70


	//   ....[94]....
        /*0b38*/ 	.word	0x0001eda0


	//   ....[95]....
        /*0b3c*/ 	.word	0x0001edd0


	//   ....[96]....
        /*0b40*/ 	.word	0x0001ee00


	//   ....[97]....
        /*0b44*/ 	.word	0x0001efa0


	//   ....[98]....
        /*0b48*/ 	.word	0x0001efd0


	//   ....[99]....
        /*0b4c*/ 	.word	0x0001f000


	//   ....[100]....
        /*0b50*/ 	.word	0x0001f030


	//   ....[101]....
        /*0b54*/ 	.word	0x0001f060


	//   ....[102]....
        /*0b58*/ 	.word	0x0001f090


	//   ....[103]....
        /*0b5c*/ 	.word	0x0001f130


	//   ....[104]....
        /*0b60*/ 	.word	0x0001f160


	//   ....[105]....
        /*0b64*/ 	.word	0x0001f170


	//   ....[106]....
        /*0b68*/ 	.word	0x0001f1a0


	//   ....[107]....
        /*0b6c*/ 	.word	0x00020a40


	//   ....[108]....
        /*0b70*/ 	.word	0x00022860


	//   ....[109]....
        /*0b74*/ 	.word	0x000233e0


	//   ....[110]....
        /*0b78*/ 	.word	0x000233f0


	//   ....[111]....
        /*0b7c*/ 	.word	0x00023420


	//   ....[112]....
        /*0b80*/ 	.word	0x00023430


	//   ....[113]....
        /*0b84*/ 	.word	0x00023540


	//   ....[114]....
        /*0b88*/ 	.word	0x00023550


	//   ....[115]....
        /*0b8c*/ 	.word	0x000235e0


	//   ....[116]....
        /*0b90*/ 	.word	0x000235f0


	//   ....[117]....
        /*0b94*/ 	.word	0x00023680


	//   ....[118]....
        /*0b98*/ 	.word	0x00023690


	//   ....[119]....
        /*0b9c*/ 	.word	0x00023720


	//   ....[120]....
        /*0ba0*/ 	.word	0x00023730


	//   ....[121]....
        /*0ba4*/ 	.word	0x000237c0


	//   ....[122]....
        /*0ba8*/ 	.word	0x000237d0


	//   ....[123]....
        /*0bac*/ 	.word	0x00023820


	//   ....[124]....
        /*0bb0*/ 	.word	0x00023850


	//   ....[125]....
        /*0bb4*/ 	.word	0x00026100


	//   ....[126]....
        /*0bb8*/ 	.word	0x00026180


	//   ....[127]....
        /*0bbc*/ 	.word	0x000261b0


	//   ....[128]....
        /*0bc0*/ 	.word	0x000261c0


	//   ....[129]....
        /*0bc4*/ 	.word	0x000261f0


	//   ....[130]....
        /*0bc8*/ 	.word	0x00026220


	//   ....[131]....
        /*0bcc*/ 	.word	0x00026250


	//   ....[132]....
        /*0bd0*/ 	.word	0x00026280


	//   ....[133]....
        /*0bd4*/ 	.word	0x00026440


	//   ....[134]....
        /*0bd8*/ 	.word	0x00026470


	//   ....[135]....
        /*0bdc*/ 	.word	0x000264a0


	//   ....[136]....
        /*0be0*/ 	.word	0x000264d0


	//   ....[137]....
        /*0be4*/ 	.word	0x00026500


	//   ....[138]....
        /*0be8*/ 	.word	0x00026530


	//   ....[139]....
        /*0bec*/ 	.word	0x00026600


	//   ....[140]....
        /*0bf0*/ 	.word	0x00026620


	//   ....[141]....
        /*0bf4*/ 	.word	0x00026630


	//   ....[142]....
        /*0bf8*/ 	.word	0x000266b0


	//   ....[143]....
        /*0bfc*/ 	.word	0x000271f0


	//   ....[144]....
        /*0c00*/ 	.word	0x00027660


	//   ....[145]....
        /*0c04*/ 	.word	0x00027710


	//   ....[146]....
        /*0c08*/ 	.word	0x000277a0


	//   ....[147]....
        /*0c0c*/ 	.word	0x000277f0


	//   ....[148]....
        /*0c10*/ 	.word	0x00027840


	//   ....[149]....
        /*0c14*/ 	.word	0x000278d0


	//   ....[150]....
        /*0c18*/ 	.word	0x00027960


	//   ....[151]....
        /*0c1c*/ 	.word	0x000279b0


	//   ....[152]....
        /*0c20*/ 	.word	0x00027a00


	//   ....[153]....
        /*0c24*/ 	.word	0x00027a90


	//   ....[154]....
        /*0c28*/ 	.word	0x00027b20


	//   ....[155]....
        /*0c2c*/ 	.word	0x00027b70


	//   ....[156]....
        /*0c30*/ 	.word	0x00027bc0


	//   ....[157]....
        /*0c34*/ 	.word	0x00027c50


	//   ....[158]....
        /*0c38*/ 	.word	0x00027ce0


	//   ....[159]....
        /*0c3c*/ 	.word	0x00027d30


	//   ....[160]....
        /*0c40*/ 	.word	0x00027d80


	//   ....[161]....
        /*0c44*/ 	.word	0x00027e80


	//   ....[162]....
        /*0c48*/ 	.word	0x00027f30


	//   ....[163]....
        /*0c4c*/ 	.word	0x00027fb0


	//   ....[164]....
        /*0c50*/ 	.word	0x00028040


	//   ....[165]....
        /*0c54*/ 	.word	0x000281b0


	//   ....[166]....
        /*0c58*/ 	.word	0x000282e0


	//   ....[167]....
        /*0c5c*/ 	.word	0x00028360


	//   ....[168]....
        /*0c60*/ 	.word	0x000283b0


	//   ....[169]....
        /*0c64*/ 	.word	0x00028440


	//   ....[170]....
        /*0c68*/ 	.word	0x000284e0


	//   ....[171]....
        /*0c6c*/ 	.word	0x00028560


	//   ....[172]....
        /*0c70*/ 	.word	0x000285d0


	//   ....[173]....
        /*0c74*/ 	.word	0x00028720


	//   ....[174]....
        /*0c78*/ 	.word	0x00028860


	//   ....[175]....
        /*0c7c*/ 	.word	0x000288c0


	//   ....[176]....
        /*0c80*/ 	.word	0x00028910


	//   ....[177]....
        /*0c84*/ 	.word	0x00028c90


	//   ....[178]....
        /*0c88*/ 	.word	0x00028ce0


	//   ....[179]....
        /*0c8c*/ 	.word	0x00028d70


	//   ....[180]....
        /*0c90*/ 	.word	0x00028e00


	//   ....[181]....
        /*0c94*/ 	.word	0x00028e90


	//   ....[182]....
        /*0c98*/ 	.word	0x00028f20


	//   ....[183]....
        /*0c9c*/ 	.word	0x00028fb0


	//   ....[184]....
        /*0ca0*/ 	.word	0x00029040


	//   ....[185]....
        /*0ca4*/ 	.word	0x000290c0


	//   ....[186]....
        /*0ca8*/ 	.word	0x00029110


	//   ....[187]....
        /*0cac*/ 	.word	0x000291a0


	//   ....[188]....
        /*0cb0*/ 	.word	0x00029230


	//   ....[189]....
        /*0cb4*/ 	.word	0x000292b0


	//   ....[190]....
        /*0cb8*/ 	.word	0x00029300


	//   ....[191]....
        /*0cbc*/ 	.word	0x00029390


	//   ....[192]....
        /*0cc0*/ 	.word	0x00029420


	//   ....[193]....
        /*0cc4*/ 	.word	0x000294b0


	//   ....[194]....
        /*0cc8*/ 	.word	0x00029540


	//   ....[195]....
        /*0ccc*/ 	.word	0x000295d0


	//   ....[196]....
        /*0cd0*/ 	.word	0x00029660


	//   ....[197]....
        /*0cd4*/ 	.word	0x00029720


	//   ....[198]....
        /*0cd8*/ 	.word	0x00029a00


	//   ....[199]....
        /*0cdc*/ 	.word	0x00029be0


	//   ....[200]....
        /*0ce0*/ 	.word	0x00029c30


	//   ....[201]....
        /*0ce4*/ 	.word	0x00029c90


	//   ....[202]....
        /*0ce8*/ 	.word	0x00029d30


	//   ....[203]....
        /*0cec*/ 	.word	0x00029df0


	//   ....[204]....
        /*0cf0*/ 	.word	0x00029f00


	//   ....[205]....
        /*0cf4*/ 	.word	0x00029f60


	//   ....[206]....
        /*0cf8*/ 	.word	0x0002a060


	//   ....[207]....
        /*0cfc*/ 	.word	0x0002a0c0


	//   ....[208]....
        /*0d00*/ 	.word	0x0002a1c0


	//   ....[209]....
        /*0d04*/ 	.word	0x0002a220


	//   ....[210]....
        /*0d08*/ 	.word	0x0002a320


	//   ....[211]....
        /*0d0c*/ 	.word	0x0002a380


	//   ....[212]....
        /*0d10*/ 	.word	0x0002a460


	//   ....[213]....
        /*0d14*/ 	.word	0x0002a4e0


	//   ....[214]....
        /*0d18*/ 	.word	0x0002a5c0


	//   ....[215]....
        /*0d1c*/ 	.word	0x0002a8f0


	//   ....[216]....
        /*0d20*/ 	.word	0x0002a990


	//   ....[217]....
        /*0d24*/ 	.word	0x0002ab30


	//   ....[218]....
        /*0d28*/ 	.word	0x0002abb0


	//   ....[219]....
        /*0d2c*/ 	.word	0x0002ac30


	//   ....[220]....
        /*0d30*/ 	.word	0x0002acb0


	//   ....[221]....
        /*0d34*/ 	.word	0x0002ad30


	//   ....[222]....
        /*0d38*/ 	.word	0x0002adc0


	//   ....[223]....
        /*0d3c*/ 	.word	0x0002ae60


	//   ....[224]....
        /*0d40*/ 	.word	0x0002af10


	//   ....[225]....
        /*0d44*/ 	.word	0x0002af90


	//   ....[226]....
        /*0d48*/ 	.word	0x0002b010


	//   ....[227]....
        /*0d4c*/ 	.word	0x0002b090


	//   ....[228]....
        /*0d50*/ 	.word	0x0002b120


	//   ....[229]....
        /*0d54*/ 	.word	0x0002b1a0


	//   ....[230]....
        /*0d58*/ 	.word	0x0002b250


	//   ....[231]....
        /*0d5c*/ 	.word	0x0002b2a0


	//   ....[232]....
        /*0d60*/ 	.word	0x0002b360


	//   ....[233]....
        /*0d64*/ 	.word	0x0002b490


	//----- nvinfo : EIATTR_REG_RECONFIG
	.align		4
.L_236:
        /*0d68*/ 	.byte	0x01, 0x54
	.zero		2


	//----- nvinfo : EIATTR_SYSCALL_OFFSETS
	.align		4
        /*0d6c*/ 	.byte	0x04, 0x46
        /*0d6e*/ 	.short	(.L_238 - .L_237)


	//   ....[0]....
.L_237:
        /*0d70*/ 	.word	0x00002210


	//   ....[1]....
        /*0d74*/ 	.word	0x00002360


	//   ....[2]....
        /*0d78*/ 	.word	0x00009e70


	//   ....[3]....
        /*0d7c*/ 	.word	0x0000a160


	//   ....[4]....
        /*0d80*/ 	.word	0x00022490


	//   ....[5]....
        /*0d84*/ 	.word	0x000225e0


	//   ....[6]....
        /*0d88*/ 	.word	0x000226d0


	//   ....[7]....
        /*0d8c*/ 	.word	0x00022f50


	//----- nvinfo : EIATTR_MBARRIER_INSTR_OFFSETS
	.align		4
.L_238:
        /*0d90*/ 	.byte	0x04, 0x39
        /*0d92*/ 	.short	(.L_240 - .L_239)


	//   ....[0]....
.L_239:
        /*0d94*/ 	.word	0x000002d0
        /*0d98*/ 	.word	0x000000ff
        /*0d9c*/ 	.word	0x00028800
        /*0da0*/ 	.short	0x0100
        /*0da2*/ 	.byte	0x08
	.zero		1


	//   ....[1]....
        /*0da4*/ 	.word	0x000002e0
        /*0da8*/ 	.word	0x000000ff
        /*0dac*/ 	.word	0x00028820
        /*0db0*/ 	.short	0x0100
        /*0db2*/ 	.byte	0x08
	.zero		1


	//   ....[2]....
        /*0db4*/ 	.word	0x000003d0
        /*0db8*/ 	.word	0x000000ff
        /*0dbc*/ 	.word	0x00028830
        /*0dc0*/ 	.short	0x0100
        /*0dc2*/ 	.byte	0x08
	.zero		1


	//   ....[3]....
        /*0dc4*/ 	.word	0x000003e0
        /*0dc8*/ 	.word	0x000000ff
        /*0dcc*/ 	.word	0x00028840
        /*0dd0*/ 	.short	0x0100
        /*0dd2*/ 	.byte	0x08
	.zero		1


	//   ....[4]....
        /*0dd4*/ 	.word	0x000003f0
        /*0dd8*/ 	.word	0x000000ff
        /*0ddc*/ 	.word	0x00028838
        /*0de0*/ 	.short	0x0100
        /*0de2*/ 	.byte	0x08
	.zero		1


	//   ....[5]....
        /*0de4*/ 	.word	0x00000400
        /*0de8*/ 	.word	0x000000ff
        /*0dec*/ 	.word	0x00028848
        /*0df0*/ 	.short	0x0100
        /*0df2*/ 	.byte	0x08
	.zero		1


	//   ....[6]....
        /*0df4*/ 	.word	0x00000530
        /*0df8*/ 	.word	0x000000ff
        /*0dfc*/ 	.word	0x00028850
        /*0e00*/ 	.short	0x0100
        /*0e02*/ 	.byte	0x08
	.zero		1


	//   ....[7]....
        /*0e04*/ 	.word	0x00000540
        /*0e08*/ 	.word	0x000000ff
        /*0e0c*/ 	.word	0x00028860
        /*0e10*/ 	.short	0x0100
        /*0e12*/ 	.byte	0x08
	.zero		1


	//   ....[8]....
        /*0e14*/ 	.word	0x00000550
        /*0e18*/ 	.word	0x000000ff
        /*0e1c*/ 	.word	0x00028858
        /*0e20*/ 	.short	0x0100
        /*0e22*/ 	.byte	0x08
	.zero		1


	//   ....[9]....
        /*0e24*/ 	.word	0x00000560
        /*0e28*/ 	.word	0x000000ff
        /*0e2c*/ 	.word	0x00028868
        /*0e30*/ 	.short	0x0100
        /*0e32*/ 	.byte	0x08
	.zero		1


	//   ....[10]....
        /*0e34*/ 	.word	0x00000650
        /*0e38*/ 	.word	0x000000ff
        /*0e3c*/ 	.word	0x00028870
        /*0e40*/ 	.short	0x0100
        /*0e42*/ 	.byte	0x06
	.zero		1


	//   ....[11]....
        /*0e44*/ 	.word	0x00000660
        /*0e48*/ 	.word	0x000000ff
        /*0e4c*/ 	.word	0x00028880
        /*0e50*/ 	.short	0x0100
        /*0e52*/ 	.byte	0x06
	.zero		1


	//   ....[12]....
        /*0e54*/ 	.word	0x00000670
        /*0e58*/ 	.word	0x000000ff
        /*0e5c*/ 	.word	0x00028878
        /*0e60*/ 	.short	0x0100
        /*0e62*/ 	.byte	0x06
	.zero		1


	//   ....[13]....
        /*0e64*/ 	.word	0x00000680
        /*0e68*/ 	.word	0x000000ff
        /*0e6c*/ 	.word	0x00028888
        /*0e70*/ 	.short	0x0100
        /*0e72*/ 	.byte	0x06
	.zero		1


	//   ....[14]....
        /*0e74*/ 	.word	0x000007b0
        /*0e78*/ 	.word	0x000000ff
        /*0e7c*/ 	.word	0x00028890
        /*0e80*/ 	.short	0x0100
        /*0e82*/ 	.byte	0x08
	.zero		1


	//   ....[15]....
        /*0e84*/ 	.word	0x000007c0
        /*0e88*/ 	.word	0x000000ff
        /*0e8c*/ 	.word	0x000288a0
        /*0e90*/ 	.short	0x0100
        /*0e92*/ 	.byte	0x08
	.zero		1


	//   ....[16]....
        /*0e94*/ 	.word	0x000007d0
        /*0e98*/ 	.word	0x000000ff
        /*0e9c*/ 	.word	0x00028898
        /*0ea0*/ 	.short	0x0100
        /*0ea2*/ 	.byte	0x08
	.zero		1


	//   ....[17]....
        /*0ea4*/ 	.word	0x000007e0
        /*0ea8*/ 	.word	0x000000ff
        /*0eac*/ 	.word	0x000288a8
        /*0eb0*/ 	.short	0x0100
        /*0eb2*/ 	.byte	0x08
	.zero		1


	//   ....[18]....
        /*0eb4*/ 	.word	0x00000910
        /*0eb8*/ 	.word	0x000000ff
        /*0ebc*/ 	.word	0x000288b0
        /*0ec0*/ 	.short	0x0100
        /*0ec2*/ 	.byte	0x08
	.zero		1


	//   ....[19]....
        /*0ec4*/ 	.word	0x00000920
        /*0ec8*/ 	.word	0x000000ff
        /*0ecc*/ 	.word	0x000288c0
        /*0ed0*/ 	.short	0x0100
        /*0ed2*/ 	.byte	0x08
	.zero		1


	//   ....[20]....
        /*0ed4*/ 	.word	0x00000930
        /*0ed8*/ 	.word	0x000000ff
        /*0edc*/ 	.word	0x000288b8
        /*0ee0*/ 	.short	0x0100
        /*0ee2*/ 	.byte	0x08
	.zero		1


	//   ....[21]....
        /*0ee4*/ 	.word	0x00000940
        /*0ee8*/ 	.word	0x000000ff
        /*0eec*/ 	.word	0x000288c8
        /*0ef0*/ 	.short	0x0100
        /*0ef2*/ 	.byte	0x08
	.zero		1


	//   ....[22]....
        /*0ef4*/ 	.word	0x00003a60
        /*0ef8*/ 	.word	0x0000006b
        /*0efc*/ 	.word	0x00028890
        /*0f00*/ 	.short	0x010a
        /*0f02*/ 	.byte	0x3f
	.zero		1


	//   ....[23]....
        /*0f04*/ 	.word	0x000062d0
        /*0f08*/ 	.word	0x0000006b
        /*0f0c*/ 	.word	0x00028890
        /*0f10*/ 	.short	0x010a
        /*0f12*/ 	.byte	0x3f
	.zero		1


	//   ....[24]....
        /*0f14*/ 	.word	0x000085e0
        /*0f18*/ 	.word	0x0000006b
        /*0f1c*/ 	.word	0x00028890
        /*0f20*/ 	.short	0x010a
        /*0f22*/ 	.byte	0x3f
	.zero		1


	//   ....[25]....
        /*0f24*/ 	.word	0x00008c40
        /*0f28*/ 	.word	0x0000002c
        /*0f2c*/ 	.word	0x00000000
        /*0f30*/ 	.short	0x0101
        /*0f32*/ 	.byte	0x3f
	.zero		1


	//   ....[26]....
        /*0f34*/ 	.word	0x00008c80
        /*0f38*/ 	.word	0x0000006b
        /*0f3c*/ 	.word	0x000288b0
        /*0f40*/ 	.short	0x010a
        /*0f42*/ 	.byte	0x3f
	.zero		1


	//   ....[27]....
        /*0f44*/ 	.word	0x000092b0
        /*0f48*/ 	.word	0x0000006b
        /*0f4c*/ 	.word	0x00000000
        /*0f50*/ 	.short	0x0101
        /*0f52*/ 	.byte	0x3f
	.zero		1


	//   ....[28]....
        /*0f54*/ 	.word	0x00009ef0
        /*0f58*/ 	.word	0x00000002
        /*0f5c*/ 	.word	0x00028800
        /*0f60*/ 	.short	0x010a
        /*0f62*/ 	.byte	0x3f
	.zero		1


	//   ....[29]....
        /*0f64*/ 	.word	0x00009f40
        /*0f68*/ 	.word	0x00000002
        /*0f6c*/ 	.word	0x00028800
        /*0f70*/ 	.short	0x010a
        /*0f72*/ 	.byte	0x3f
	.zero		1


	//   ....[30]....
        /*0f74*/ 	.word	0x0000b040
        /*0f78*/ 	.word	0x00000002
        /*0f7c*/ 	.word	0x00028800
        /*0f80*/ 	.short	0x010a
        /*0f82*/ 	.byte	0x3f
	.zero		1


	//   ....[31]....
        /*0f84*/ 	.word	0x0000d6f0
        /*0f88*/ 	.word	0x00000002
        /*0f8c*/ 	.word	0x00028800
        /*0f90*/ 	.short	0x010a
        /*0f92*/ 	.byte	0x3f
	.zero		1


	//   ....[32]....
        /*0f94*/ 	.word	0x0000f400
        /*0f98*/ 	.word	0x00000003
        /*0f9c*/ 	.word	0x00028830
        /*0fa0*/ 	.short	0x010a
        /*0fa2*/ 	.byte	0x3f
	.zero		1


	//   ....[33]....
        /*0fa4*/ 	.word	0x0000f470
        /*0fa8*/ 	.word	0x00000003
        /*0fac*/ 	.word	0x00028830
        /*0fb0*/ 	.short	0x010a
        /*0fb2*/ 	.byte	0x3f
	.zero		1


	//   ....[34]....
        /*0fb4*/ 	.word	0x0000fa90
        /*0fb8*/ 	.word	0x00000000
        /*0fbc*/ 	.word	0x00000000
        /*0fc0*/ 	.short	0x0101
        /*0fc2*/ 	.byte	0x3f
	.zero		1


	//   ....[35]....
        /*0fc4*/ 	.word	0x000127c0
        /*0fc8*/ 	.word	0x0000000b
        /*0fcc*/ 	.word	0x00028830
        /*0fd0*/ 	.short	0x010a
        /*0fd2*/ 	.byte	0x3f
	.zero		1


	//   ....[36]....
        /*0fd4*/ 	.word	0x00012810
        /*0fd8*/ 	.word	0x0000000b
        /*0fdc*/ 	.word	0x00028830
        /*0fe0*/ 	.short	0x010a
        /*0fe2*/ 	.byte	0x3f
	.zero		1


	//   ....[37]....
        /*0fe4*/ 	.word	0x00012c20
        /*0fe8*/ 	.word	0x0000000a
        /*0fec*/ 	.word	0x00028850
        /*0ff0*/ 	.short	0x010a
        /*0ff2*/ 	.byte	0x3f
	.zero		1


	//   ....[38]....
        /*0ff4*/ 	.word	0x00012c60
        /*0ff8*/ 	.word	0x0000000a
        /*0ffc*/ 	.word	0x00028850
        /*1000*/ 	.short	0x010a
        /*1002*/ 	.byte	0x3f
	.zero		1


	//   ....[39]....
        /*1004*/ 	.word	0x00013150
        /*1008*/ 	.word	0x00000006
        /*100c*/ 	.word	0x00000000
        /*1010*/ 	.short	0x0101
        /*1012*/ 	.byte	0x3f
	.zero		1


	//   ....[40]....
        /*1014*/ 	.word	0x00014aa0
        /*1018*/ 	.word	0x0000001f
        /*101c*/ 	.word	0x00000000
        /*1020*/ 	.short	0x0101
        /*1022*/ 	.byte	0x3f
	.zero		1


	//   ....[41]....
        /*1024*/ 	.word	0x00015c90
        /*1028*/ 	.word	0x00000000
        /*102c*/ 	.word	0x00028830
        /*1030*/ 	.short	0x010a
        /*1032*/ 	.byte	0x3f
	.zero		1


	//   ....[42]....
        /*1034*/ 	.word	0x00015ce0
        /*1038*/ 	.word	0x00000000
        /*103c*/ 	.word	0x00028830
        /*1040*/ 	.short	0x010a
        /*1042*/ 	.byte	0x3f
	.zero		1


	//   ....[43]....
        /*1044*/ 	.word	0x000160f0
        /*1048*/ 	.word	0x00000008
        /*104c*/ 	.word	0x00028850
        /*1050*/ 	.short	0x010a
        /*1052*/ 	.byte	0x3f
	.zero		1


	//   ....[44]....
        /*1054*/ 	.word	0x00016130
        /*1058*/ 	.word	0x00000008
        /*105c*/ 	.word	0x00028850
        /*1060*/ 	.short	0x010a
        /*1062*/ 	.byte	0x3f
	.zero		1


	//   ....[45]....
        /*1064*/ 	.word	0x000172f0
        /*1068*/ 	.word	0x00000027
        /*106c*/ 	.word	0x00000000
        /*1070*/ 	.short	0x0101
        /*1072*/ 	.byte	0x3f
	.zero		1


	//   ....[46]....
        /*1074*/ 	.word	0x00017440
        /*1078*/ 	.word	0x00000027
        /*107c*/ 	.word	0x00000000
        /*1080*/ 	.short	0x0101
        /*1082*/ 	.byte	0x3f
	.zero		1


	//   ....[47]....
        /*1084*/ 	.word	0x00017e80
        /*1088*/ 	.word	0x00000000
        /*108c*/ 	.word	0x00028830
        /*1090*/ 	.short	0x010a
        /*1092*/ 	.byte	0x3f
	.zero		1


	//   ....[48]....
        /*1094*/ 	.word	0x00017ed0
        /*1098*/ 	.word	0x00000000
        /*109c*/ 	.word	0x00028830
        /*10a0*/ 	.short	0x010a
        /*10a2*/ 	.byte	0x3f
	.zero		1


	//   ....[49]....
        /*10a4*/ 	.word	0x000182e0
        /*10a8*/ 	.word	0x00000008
        /*10ac*/ 	.word	0x00028850
        /*10b0*/ 	.short	0x010a
        /*10b2*/ 	.byte	0x3f
	.zero		1


	//   ....[50]....
        /*10b4*/ 	.word	0x00018320
        /*10b8*/ 	.word	0x00000008
        /*10bc*/ 	.word	0x00028850
        /*10c0*/ 	.short	0x010a
        /*10c2*/ 	.byte	0x3f
	.zero		1


	//   ....[51]....
        /*10c4*/ 	.word	0x00018840
        /*10c8*/ 	.word	0x0000000a
        /*10cc*/ 	.word	0x00000000
        /*10d0*/ 	.short	0x0101
        /*10d2*/ 	.byte	0x3f
	.zero		1


	//   ....[52]....
        /*10d4*/ 	.word	0x0001a100
        /*10d8*/ 	.word	0x00000022
        /*10dc*/ 	.word	0x00000000
        /*10e0*/ 	.short	0x0101
        /*10e2*/ 	.byte	0x3f
	.zero		1


	//   ....[53]....
        /*10e4*/ 	.word	0x0001b010
        /*10e8*/ 	.word	0x0000000d
        /*10ec*/ 	.word	0x00028850
        /*10f0*/ 	.short	0x010a
        /*10f2*/ 	.byte	0x3f
	.zero		1


	//   ....[54]....
        /*10f4*/ 	.word	0x0001b090
        /*10f8*/ 	.word	0x0000000d
        /*10fc*/ 	.word	0x00028850
        /*1100*/ 	.short	0x010a
        /*1102*/ 	.byte	0x3f
	.zero		1


	//   ....[55]....
        /*1104*/ 	.word	0x0001b670
        /*1108*/ 	.word	0x00000004
        /*110c*/ 	.word	0x00000000
        /*1110*/ 	.short	0x0101
        /*1112*/ 	.byte	0x3f
	.zero		1


	//   ....[56]....
        /*1114*/ 	.word	0x0001cc10
        /*1118*/ 	.word	0x00000003
        /*111c*/ 	.word	0x00000000
        /*1120*/ 	.short	0x0101
        /*1122*/ 	.byte	0x3f
	.zero		1


	//   ....[57]....
        /*1124*/ 	.word	0x0001d2d0
        /*1128*/ 	.word	0x00000000
        /*112c*/ 	.word	0x00000000
        /*1130*/ 	.short	0x0101
        /*1132*/ 	.byte	0x3f
	.zero		1


	//   ....[58]....
        /*1134*/ 	.word	0x00020b20
        /*1138*/ 	.word	0x00000012
        /*113c*/ 	.word	0x00028820
        /*1140*/ 	.short	0x010a
        /*1142*/ 	.byte	0x3f
	.zero		1


	//   ....[59]....
        /*1144*/ 	.word	0x00020bf0
        /*1148*/ 	.word	0x00000007
        /*114c*/ 	.word	0x000288a0
        /*1150*/ 	.short	0x010a
        /*1152*/ 	.byte	0x3f
	.zero		1


	//   ....[60]....
        /*1154*/ 	.word	0x00020f40
        /*1158*/ 	.word	0x00000007
        /*115c*/ 	.word	0x000288c0
        /*1160*/ 	.short	0x010a
        /*1162*/ 	.byte	0x3f
	.zero		1


	//   ....[61]....
        /*1164*/ 	.word	0x000213f0
        /*1168*/ 	.word	0x00000009
        /*116c*/ 	.word	0x000288a0
        /*1170*/ 	.short	0x010a
        /*1172*/ 	.byte	0x3f
	.zero		1


	//   ....[62]....
        /*1174*/ 	.word	0x00021720
        /*1178*/ 	.word	0x00000009
        /*117c*/ 	.word	0x000288c0
        /*1180*/ 	.short	0x010a
        /*1182*/ 	.byte	0x3f
	.zero		1


	//   ....[63]....
        /*1184*/ 	.word	0x00022ad0
        /*1188*/ 	.word	0x00000000
        /*118c*/ 	.word	0x00028840
        /*1190*/ 	.short	0x010a
        /*1192*/ 	.byte	0x3f
	.zero		1


	//   ....[64]....
        /*1194*/ 	.word	0x00023920
        /*1198*/ 	.word	0x00000012
        /*119c*/ 	.word	0x00028800
        /*11a0*/ 	.short	0x0107
        /*11a2*/ 	.byte	0x3f
	.zero		1


	//   ....[65]....
        /*11a4*/ 	.word	0x00023a30
        /*11a8*/ 	.word	0x00000012
        /*11ac*/ 	.word	0x00028800
        /*11b0*/ 	.short	0x0101
        /*11b2*/ 	.byte	0x3f
	.zero		1


	//   ....[66]....
        /*11b4*/ 	.word	0x00023a50
        /*11b8*/ 	.word	0x00000012
        /*11bc*/ 	.word	0x00028820
        /*11c0*/ 	.short	0x010a
        /*11c2*/ 	.byte	0x3f
	.zero		1


	//   ....[67]....
        /*11c4*/ 	.word	0x00023e70
        /*11c8*/ 	.word	0x00000003
        /*11cc*/ 	.word	0x00028840
        /*11d0*/ 	.short	0x010a
        /*11d2*/ 	.byte	0x3f
	.zero		1


	//   ....[68]....
        /*11d4*/ 	.word	0x00024210
        /*11d8*/ 	.word	0x00000003
        /*11dc*/ 	.word	0x00000060
        /*11e0*/ 	.short	0x010a
        /*11e2*/ 	.byte	0x3f
	.zero		1


	//   ....[69]....
        /*11e4*/ 	.word	0x00024890
        /*11e8*/ 	.word	0x00000003
        /*11ec*/ 	.word	0x00028840
        /*11f0*/ 	.short	0x010a
        /*11f2*/ 	.byte	0x3f
	.zero		1


	//   ....[70]....
        /*11f4*/ 	.word	0x00024c30
        /*11f8*/ 	.word	0x00000002
        /*11fc*/ 	.word	0x00000060
        /*1200*/ 	.short	0x010a
        /*1202*/ 	.byte	0x3f
	.zero		1


	//   ....[71]....
        /*1204*/ 	.word	0x00025200
        /*1208*/ 	.word	0x00000002
        /*120c*/ 	.word	0x00028840
        /*1210*/ 	.short	0x010a
        /*1212*/ 	.byte	0x3f
	.zero		1


	//   ....[72]....
        /*1214*/ 	.word	0x000255a0
        /*1218*/ 	.word	0x00000002
        /*121c*/ 	.word	0x00000060
        /*1220*/ 	.short	0x010a
        /*1222*/ 	.byte	0x3f
	.zero		1


	//   ....[73]....
        /*1224*/ 	.word	0x00025b20
        /*1228*/ 	.word	0x00000000
        /*122c*/ 	.word	0x00028860
        /*1230*/ 	.short	0x010a
        /*1232*/ 	.byte	0x3f
	.zero		1


	//   ....[74]....
        /*1234*/ 	.word	0x00027170
        /*1238*/ 	.word	0x00000000
        /*123c*/ 	.word	0x00028820
        /*1240*/ 	.short	0x010a
        /*1242*/ 	.byte	0x3f
	.zero		1


	//   ....[75]....
        /*1244*/ 	.word	0x00027350
        /*1248*/ 	.word	0x00000006
        /*124c*/ 	.word	0x00000000
        /*1250*/ 	.short	0x010a
        /*1252*/ 	.byte	0x3f
	.zero		1


	//   ....[76]....
        /*1254*/ 	.word	0x00027380
        /*1258*/ 	.word	0x00000007
        /*125c*/ 	.word	0x00000000
        /*1260*/ 	.short	0x010a
        /*1262*/ 	.byte	0x3f
	.zero		1


	//   ....[77]....
        /*1264*/ 	.word	0x000273e0
        /*1268*/ 	.word	0x00000004
        /*126c*/ 	.word	0x00000000
        /*1270*/ 	.short	0x010a
        /*1272*/ 	.byte	0x3f
	.zero		1


	//   ....[78]....
        /*1274*/ 	.word	0x00027410
        /*1278*/ 	.word	0x00000003
        /*127c*/ 	.word	0x00000000
        /*1280*/ 	.short	0x010a
        /*1282*/ 	.byte	0x3f
	.zero		1


	//   ....[79]....
        /*1284*/ 	.word	0x00027470
        /*1288*/ 	.word	0x0000006b
        /*128c*/ 	.word	0x00028890
        /*1290*/ 	.short	0x010a
        /*1292*/ 	.byte	0x3f
	.zero		1


	//   ....[80]....
        /*1294*/ 	.word	0x000274c0
        /*1298*/ 	.word	0x0000006b
        /*129c*/ 	.word	0x00028890
        /*12a0*/ 	.short	0x010a
        /*12a2*/ 	.byte	0x3f
	.zero		1


	//   ....[81]....
        /*12a4*/ 	.word	0x00027510
        /*12a8*/ 	.word	0x0000006b
        /*12ac*/ 	.word	0x00028890
        /*12b0*/ 	.short	0x010a
        /*12b2*/ 	.byte	0x3f
	.zero		1


	//   ....[82]....
        /*12b4*/ 	.word	0x00027560
        /*12b8*/ 	.word	0x0000006b
        /*12bc*/ 	.word	0x000288b0
        /*12c0*/ 	.short	0x010a
        /*12c2*/ 	.byte	0x3f
	.zero		1


	//   ....[83]....
        /*12c4*/ 	.word	0x00027dc0
        /*12c8*/ 	.word	0x00000002
        /*12cc*/ 	.word	0x00028800
        /*12d0*/ 	.short	0x010a
        /*12d2*/ 	.byte	0x3f
	.zero		1


	//   ....[84]....
        /*12d4*/ 	.word	0x00028970
        /*12d8*/ 	.word	0x00000002
        /*12dc*/ 	.word	0x00028800
        /*12e0*/ 	.short	0x010a
        /*12e2*/ 	.byte	0x3f
	.zero		1


	//   ....[85]....
        /*12e4*/ 	.word	0x000289c0
        /*12e8*/ 	.word	0x00000003
        /*12ec*/ 	.word	0x00028830
        /*12f0*/ 	.short	0x010a
        /*12f2*/ 	.byte	0x3f
	.zero		1


	//   ....[86]....
        /*12f4*/ 	.word	0x00028a10
        /*12f8*/ 	.word	0x0000000b
        /*12fc*/ 	.word	0x00028830
        /*1300*/ 	.short	0x010a
        /*1302*/ 	.byte	0x3f
	.zero		1


	//   ....[87]....
        /*1304*/ 	.word	0x00028a60
        /*1308*/ 	.word	0x0000000a
        /*130c*/ 	.word	0x00028850
        /*1310*/ 	.short	0x010a
        /*1312*/ 	.byte	0x3f
	.zero		1


	//   ....[88]....
        /*1314*/ 	.word	0x00028ab0
        /*1318*/ 	.word	0x00000000
        /*131c*/ 	.word	0x00028830
        /*1320*/ 	.short	0x010a
        /*1322*/ 	.byte	0x3f
	.zero		1


	//   ....[89]....
        /*1324*/ 	.word	0x00028b00
        /*1328*/ 	.word	0x00000008
        /*132c*/ 	.word	0x00028850
        /*1330*/ 	.short	0x010a
        /*1332*/ 	.byte	0x3f
	.zero		1


	//   ....[90]....
        /*1334*/ 	.word	0x00028b50
        /*1338*/ 	.word	0x00000000
        /*133c*/ 	.word	0x00028830
        /*1340*/ 	.short	0x010a
        /*1342*/ 	.byte	0x3f
	.zero		1


	//   ....[91]....
        /*1344*/ 	.word	0x00028ba0
        /*1348*/ 	.word	0x00000008
        /*134c*/ 	.word	0x00028850
        /*1350*/ 	.short	0x010a
        /*1352*/ 	.byte	0x3f
	.zero		1


	//   ....[92]....
        /*1354*/ 	.word	0x00028bf0
        /*1358*/ 	.word	0x0000000d
        /*135c*/ 	.word	0x00028850
        /*1360*/ 	.short	0x010a
        /*1362*/ 	.byte	0x3f
	.zero		1


	//   ....[93]....
        /*1364*/ 	.word	0x000297e0
        /*1368*/ 	.word	0x00000012
        /*136c*/ 	.word	0x00028820
        /*1370*/ 	.short	0x010a
        /*1372*/ 	.byte	0x3f
	.zero		1


	//   ....[94]....
        /*1374*/ 	.word	0x00029830
        /*1378*/ 	.word	0x00000007
        /*137c*/ 	.word	0x000288a0
        /*1380*/ 	.short	0x010a
        /*1382*/ 	.byte	0x3f
	.zero		1


	//   ....[95]....
        /*1384*/ 	.word	0x00029880
        /*1388*/ 	.word	0x00000007
        /*138c*/ 	.word	0x000288c0
        /*1390*/ 	.short	0x010a
        /*1392*/ 	.byte	0x3f
	.zero		1


	//   ....[96]....
        /*1394*/ 	.word	0x000298d0
        /*1398*/ 	.word	0x00000009
        /*139c*/ 	.word	0x000288a0
        /*13a0*/ 	.short	0x010a
        /*13a2*/ 	.byte	0x3f
	.zero		1


	//   ....[97]....
        /*13a4*/ 	.word	0x00029920
        /*13a8*/ 	.word	0x00000009
        /*13ac*/ 	.word	0x000288c0
        /*13b0*/ 	.short	0x010a
        /*13b2*/ 	.byte	0x3f
	.zero		1


	//   ....[98]....
        /*13b4*/ 	.word	0x00029ac0
        /*13b8*/ 	.word	0x00000000
        /*13bc*/ 	.word	0x00028840
        /*13c0*/ 	.short	0x010a
        /*13c2*/ 	.byte	0x3f
	.zero		1


	//   ....[99]....
        /*13c4*/ 	.word	0x0002a600
        /*13c8*/ 	.word	0x00000012
        /*13cc*/ 	.word	0x00028820
        /*13d0*/ 	.short	0x010a
        /*13d2*/ 	.byte	0x3f
	.zero		1


	//   ....[100]....
        /*13d4*/ 	.word	0x0002a650
        /*13d8*/ 	.word	0x00000003
        /*13dc*/ 	.word	0x00028840
        /*13e0*/ 	.short	0x010a
        /*13e2*/ 	.byte	0x3f
	.zero		1


	//   ....[101]....
        /*13e4*/ 	.word	0x0002a6a0
        /*13e8*/ 	.word	0x00000003
        /*13ec*/ 	.word	0x00000060
        /*13f0*/ 	.short	0x010a
        /*13f2*/ 	.byte	0x3f
	.zero		1


	//   ....[102]....
        /*13f4*/ 	.word	0x0002a6f0
        /*13f8*/ 	.word	0x00000003
        /*13fc*/ 	.word	0x00028840
        /*1400*/ 	.short	0x010a
        /*1402*/ 	.byte	0x3f
	.zero		1


	//   ....[103]....
        /*1404*/ 	.word	0x0002a740
        /*1408*/ 	.word	0x00000002
        /*140c*/ 	.word	0x00000060
        /*1410*/ 	.short	0x010a
        /*1412*/ 	.byte	0x3f
	.zero		1


	//   ....[104]....
        /*1414*/ 	.word	0x0002a790
        /*1418*/ 	.word	0x00000002
        /*141c*/ 	.word	0x00028840
        /*1420*/ 	.short	0x010a
        /*1422*/ 	.byte	0x3f
	.zero		1


	//   ....[105]....
        /*1424*/ 	.word	0x0002a7e0
        /*1428*/ 	.word	0x00000002
        /*142c*/ 	.word	0x00000060
        /*1430*/ 	.short	0x010a
        /*1432*/ 	.byte	0x3f
	.zero		1


	//   ....[106]....
        /*1434*/ 	.word	0x0002a830
        /*1438*/ 	.word	0x00000000
        /*143c*/ 	.word	0x00028860
        /*1440*/ 	.short	0x010a
        /*1442*/ 	.byte	0x3f
	.zero		1


	//   ....[107]....
        /*1444*/ 	.word	0x0002b3b0
        /*1448*/ 	.word	0x00000000
        /*144c*/ 	.word	0x00028820
        /*1450*/ 	.short	0x010a
        /*1452*/ 	.byte	0x3f
	.zero		1


	//   ....[108]....
        /*1454*/ 	.word	0x0002b550
        /*1458*/ 	.word	0x00000006
        /*145c*/ 	.word	0x00000000
        /*1460*/ 	.short	0x010a
        /*1462*/ 	.byte	0x3f
	.zero		1


	//   ....[109]....
        /*1464*/ 	.word	0x0002b5a0
        /*1468*/ 	.word	0x00000007
        /*146c*/ 	.word	0x00000000
        /*1470*/ 	.short	0x010a
        /*1472*/ 	.byte	0x3f
	.zero		1


	//   ....[110]....
        /*1474*/ 	.word	0x0002b5f0
        /*1478*/ 	.word	0x00000004
        /*147c*/ 	.word	0x00000000
        /*1480*/ 	.short	0x010a
        /*1482*/ 	.byte	0x3f
	.zero		1


	//----- nvinfo : EIATTR_NUM_MBARRIERS
	.align		4
.L_240:
        /*1484*/ 	.byte	0x03, 0x38
        /*1486*/ 	.short	0x0016


	//----- nvinfo : EIATTR_EXIT_INSTR_OFFSETS
	.align		4
        /*1488*/ 	.byte	0x04, 0x1c
        /*148a*/ 	.short	(.L_242 - .L_241)


	//   ....[0]....
.L_241:
        /*148c*/ 	.word	0x00027460


	//----- nvinfo : EIATTR_MAX_THREADS
	.align		4
.L_242:
        /*1490*/ 	.byte	0x04, 0x05
        /*1492*/ 	.short	(.L_244 - .L_243)
.L_243:
        /*1494*/ 	.word	0x00000180
        /*1498*/ 	.word	0x00000001
        /*149c*/ 	.word	0x00000001


	//----- nvinfo : EIATTR_CRS_STACK_SIZE
	.align		4
.L_244:
        /*14a0*/ 	.byte	0x04, 0x1e
        /*14a2*/ 	.short	(.L_246 - .L_245)
.L_245:
        /*14a4*/ 	.word	0x00000000


	//----- nvinfo : EIATTR_CBANK_PARAM_SIZE
	.align		4
.L_246:
        /*14a8*/ 	.byte	0x03, 0x19
        /*14aa*/ 	.short	0x0af0


	//----- nvinfo : EIATTR_PARAM_CBANK
	.align		4
        /*14ac*/ 	.byte	0x04, 0x0a
        /*14ae*/ 	.short	(.L_248 - .L_247)
	.align		4
.L_247:
        /*14b0*/ 	.word	index@(.nv.constant0._ZN7cutlass13device_kernelIN5flash11enable_sm90INS1_16FlashAttnFwdSm90INS1_25CollectiveMainloopFwdSm90ILi2EN4cute5tupleIJNS5_1CILi1EEES8_S8_EEENS6_IJNS7_ILi128EEESA_SA_EEELi128ENS_10bfloat16_tEfNS_4arch4Sm90ELb0ELb1ELb0ELb1ELb0ELb1ELb0ELb1ELb1ELb1ELb1ELb0EEENS1_21CollectiveEpilogueFwdISB_S9_SC_SE_Li256ELb1ELb1ELb1ELb0EEENS1_36VarlenDynamicPersistentTileSchedulerILi128ELi128ELi256ELi128ELb1ELb1ELb1ELb1ELb0ELb1EEEEEEEEEvNT_6ParamsE)
        /*14b4*/ 	.short	0x0210
        /*14b6*/ 	.short	0x0af0


	//----- nvinfo : EIATTR_SW_WAR
	.align		4
.L_248:
        /*14b8*/ 	.byte	0x04, 0x36
        /*14ba*/ 	.short	(.L_250 - .L_249)
.L_249:
        /*14bc*/ 	.word	0x00000008
.L_250:


//--------------------- .nv.info._ZN7cutlass13device_kernelIN5flash11enable_sm90INS1_16FlashAttnFwdSm90INS1_25CollectiveMainloopFwdSm90ILi2EN4cute5tupleIJNS5_1CILi1EEES8_S8_EEENS6_IJNS7_ILi128EEESA_SA_EEELi128ENS_10bfloat16_tEfNS_4arch4Sm90ELb1ELb0ELb0ELb0ELb0ELb0ELb0ELb1ELb1ELb1ELb1ELb0EEENS1_21CollectiveEpilogueFwdISB_S9_SC_SE_Li256ELb0ELb1ELb1ELb0EEENS1_19SingleTileSchedulerILb0ELb1ELb1ELi128EEEEEEEEEvNT_6ParamsE --------------------------
	.section	.nv.info._ZN7cutlass13device_kernelIN5flash11enable_sm90INS1_16FlashAttnFwdSm90INS1_25CollectiveMainloopFwdSm90ILi2EN4cute5tupleIJNS5_1CILi1EEES8_S8_EEENS6_IJNS7_ILi128EEESA_SA_EEELi128ENS_10bfloat16_tEfNS_4arch4Sm90ELb1ELb0ELb0ELb0ELb0ELb0ELb0ELb1ELb1ELb1ELb1ELb0EEENS1_21CollectiveEpilogueFwdISB_S9_SC_SE_Li256ELb0ELb1ELb1ELb0EEENS1_19SingleTileSchedulerILb0ELb1ELb1ELi128EEEEEEEEEvNT_6ParamsE,"",@"SHT_CUDA_INFO"
	.sectionflags	@""
	.align	4


	//----- nvinfo : EIATTR_CUDA_API_VERSION
	.align		4
        /*0000*/ 	.byte	0x04, 0x37
        /*0002*/ 	.short	(.L_252 - .L_251)
.L_251:
        /*0004*/ 	.word	0x00000082


	//----- nvinfo : EIATTR_KPARAM_INFO
	.align		4
.L_252:
        /*0008*/ 	.byte	0x04, 0x17
        /*000a*/ 	.short	(.L_254 - .L_253)
.L_253:
        /*000c*/ 	.word	0x00000000
        /*0010*/ 	.short	0x0000
        /*0012*/ 	.short	0x0070
        /*0014*/ 	.byte	0x00, 0xf0, 0x01, 0x28


	//----- nvinfo : EIATTR_SPARSE_MMA_MASK
	.align		4
.L_254:
        /*0018*/ 	.byte	0x03, 0x50
        /*001a*/ 	.short	0x0000


	//----- nvinfo : EIATTR_MAXREG_COUNT
	.align		4
        /*001c*/ 	.byte	0x03, 0x1b
        /*001e*/ 	.short	0x00a8


	//----- nvinfo : EIATTR_NUM_BARRIERS
	.align		4
        /*0020*/ 	.byte	0x02, 0x4c
        /*0022*/ 	.byte	0x10
	.zero		1


	//----- nvinfo : EIATTR_EXTERNS
	.align		4
        /*0024*/ 	.byte	0x04, 0x0f
        /*0026*/ 	.short	(.L_256 - .L_255)


	//   ....[0]....
	.align		4
.L_255:
        /*0028*/ 	.word	index@(__assertfail)


	//----- nvinfo : EIATTR_ANNOTATIONS
	.align		4
.L_256:
        /*002c*/ 	.byte	0x04, 0x55
        /*002e*/ 	.short	(.L_258 - .L_257)


	//   ....[0]....
.L_257:
        /* <DEDUP_REMOVED lines=12> */


	//----- nvinfo : EIATTR_MERCURY_ISA_VERSION
	.align		4
.L_258:
        /*00e0*/ 	.byte	0x03, 0x5f
        /*00e2*/ 	.short	0x0101


	//----- nvinfo : EIATTR_INT_WARP_WIDE_INSTR_OFFSETS
	.align		4
        /*00e4*/ 	.byte	0x04, 0x31
        /*00e6*/ 	.short	(.L_260 - .L_259)


	//   ....[0]....
.L_259:
        /*00e8*/ 	.word	0x00000120


	//   ....[1]....
        /*00ec*/ 	.word	0x000001c0


	//   ....[2]....
        /*00f0*/ 	.word	0x00000230


	//----- nvinfo : EIATTR_COOP_GROUP_MASK_REGIDS
	.align		4
.L_260:
        /*00f4*/ 	.byte	0x04, 0x29
        /*00f6*/ 	.short	(.L_262 - .L_261)


	//   ....[0]....
.L_261:
        /*00f8*/ 	.word	0xffffffff


	//   ....[1]....
        /*00fc*/ 	.word	0xffffffff


	//   ....[2]....
        /*0100*/ 	.word	0xffffffff


	//   ....[3]....
        /*0104*/ 	.word	0xffffffff


	//   ....[4]....
        /*0108*/ 	.word	0xffffffff


	//   ....[5]....
        /*010c*/ 	.word	0xffffffff


	//   ....[6]....
        /*0110*/ 	.word	0xffffffff


	//   ....[7]....
        /*0114*/ 	.word	0xffffffff


	//   ....[8]....
        /*0118*/ 	.word	0xffffffff


	//   ....[9]....
        /*011c*/ 	.word	0xffffffff


	//   ....[10]....
        /*0120*/ 	.word	0xffffffff


	//   ....[11]....
        /*0124*/ 	.word	0xffffffff


	//   ....[12]....
        /*0128*/ 	.word	0xffffffff


	//   ....[13]....
        /*012c*/ 	.word	0xffffffff


	//   ....[14]....
        /*0130*/ 	.word	0xffffffff


	//   ....[15]....
        /*0134*/ 	.word	0xffffffff


	//   ....[16]....
        /*0138*/ 	.word	0xffffffff


	//   ....[17]....
        /*013c*/ 	.word	0xffffffff


	//   ....[18]....
        /*0140*/ 	.word	0xffffffff


	//   ....[19]....
        /*0144*/ 	.word	0xffffffff


	//   ....[20]....
        /*0148*/ 	.word	0xffffffff


	//   ....[21]....
        /*014c*/ 	.word	0xffffffff


	//   ....[22]....
        /*0150*/ 	.word	0xffffffff


	//   ....[23]....
        /*0154*/ 	.word	0xffffffff


	//   ....[24]....
        /*0158*/ 	.word	0xffffffff


	//   ....[25]....
        /*015c*/ 	.word	0xffffffff


	//   ....[26]....
        /*0160*/ 	.word	0xffffffff


	//   ....[27]....
        /*0164*/ 	.word	0xffffffff


	//   ....[28]....
        /*0168*/ 	.word	0xffffffff


	//   ....[29]....
        /*016c*/ 	.word	0xffffffff


	//   ....[30]....
        /*0170*/ 	.word	0xffffffff


	//   ....[31]....
        /*0174*/ 	.word	0xffffffff


	//   ....[32]....
        /*0178*/ 	.word	0xffffffff


	//   ....[33]....
        /*017c*/ 	.word	0xffffffff


	//   ....[34]....
        /*0180*/ 	.word	0xffffffff


	//   ....[35]....
        /*0184*/ 	.word	0xffffffff


	//   ....[36]....
        /*0188*/ 	.word	0xffffffff


	//   ....[37]....
        /*018c*/ 	.word	0xffffffff


	//   ....[38]....
        /*0190*/ 	.word	0xffffffff


	//   ....[39]....
        /*0194*/ 	.word	0xffffffff


	//   ....[40]....
        /*0198*/ 	.word	0xffffffff


	//   ....[41]....
        /*019c*/ 	.word	0xffffffff


	//   ....[42]....
        /*01a0*/ 	.word	0xffffffff


	//   ....[43]....
        /*01a4*/ 	.word	0xffffffff


	//   ....[44]....
        /*01a8*/ 	.word	0xffffffff


	//   ....[45]....
        /*01ac*/ 	.word	0xffffffff


	//   ....[46]....
        /*01b0*/ 	.word	0xffffffff


	//   ....[47]....
        /*01b4*/ 	.word	0xffffffff


	//   ....[48]....
        /*01b8*/ 	.word	0xffffffff


	//   ....[49]....
        /*01bc*/ 	.word	0xffffffff


	//   ....[50]....
        /*01c0*/ 	.word	0xffffffff


	//   ....[51]....
        /*01c4*/ 	.word	0xffffffff


	//   ....[52]....
        /*01c8*/ 	.word	0xffffffff


	//   ....[53]....
        /*01cc*/ 	.word	0xffffffff


	//   ....[54]....
        /*01d0*/ 	.word	0xffffffff


	//   ....[55]....
        /*01d4*/ 	.word	0x0500000f


	//   ....[56]....
        /*01d8*/ 	.word	0x0500000f


	//   ....[57]....
        /*01dc*/ 	.word	0x0500000f


	//   ....[58]....
        /*01e0*/ 	.word	0x0500000f


	//   ....[59]....
        /*01e4*/ 	.word	0x0500000f


	//   ....[60]....
        /*01e8*/ 	.word	0x0500000f


	//   ....[61]....
        /*01ec*/ 	.word	0x0500000f


	//   ....[62]....
        /*01f0*/ 	.word	0x0500000f


	//   ....[63]....
        /*01f4*/ 	.word	0x0500000f


	//   ....[64]....
        /*01f8*/ 	.word	0x0500000f


	//   ....[65]....
        /*01fc*/ 	.word	0x0500000f


	//   ....[66]....
        /*0200*/ 	.word	0x0500000f


	//   ....[67]....
        /*0204*/ 	.word	0x0500000f


	//   ....[68]....
        /*0208*/ 	.word	0x0500000f


	//   ....[69]....
        /*020c*/ 	.word	0x0500000f


	//   ....[70]....
        /*0210*/ 	.word	0x0500000f


	//   ....[71]....
        /*0214*/ 	.word	0x0500000f


	//   ....[72]....
        /*0218*/ 	.word	0x0500000f


	//----- nvinfo : EIATTR_COOP_GROUP_INSTR_OFFSETS
	.align		4
.L_262:
        /*021c*/ 	.byte	0x04, 0x28
        /*021e*/ 	.short	(.L_264 - .L_263)


	//   ....[0]....
.L_263:
        /*0220*/ 	.word	0x00000060


	//   ....[1]....
        /*0224*/ 	.word	0x00000130


	//   ....[2]....
        /*0228*/ 	.word	0x000001e0


	//   ....[3]....
        /*022c*/ 	.word	0x000003a0


	//   ....[4]....
        /*0230*/ 	.word	0x00000500


	//   ....[5]....
        /*0234*/ 	.word	0x00000620


	//   ....[6]....
        /*0238*/ 	.word	0x00000780


	//   ....[7]....
        /*023c*/ 	.word	0x00001170


	//   ....[8]....
        /*0240*/ 	.word	0x00001a00


	//   ....[9]....
        /*0244*/ 	.word	0x00001a40


	//   ....[10]....
        /*0248*/ 	.word	0x00002280


	//   ....[11]....
        /*024c*/ 	.word	0x00002340


	//   ....[12]....
        /*0250*/ 	.word	0x00002c00


	//   ....[13]....
        /*0254*/ 	.word	0x00002c50


	//   ....[14]....
        /*0258*/ 	.word	0x00003f40


	//   ....[15]....
        /*025c*/ 	.word	0x000046d0


	//   ....[16]....
        /*0260*/ 	.word	0x00004710


	//   ....[17]....
        /*0264*/ 	.word	0x00004730


	//   ....[18]....
        /*0268*/ 	.word	0x00004e10


	//   ....[19]....
        /*026c*/ 	.word	0x00004fe0


	//   ....[20]....
        /*0270*/ 	.word	0x00006a20


	//   ....[21]....
        /*0274*/ 	.word	0x00006a50


	//   ....[22]....
        /*0278*/ 	.word	0x00006d10


	//   ....[23]....
        /*027c*/ 	.word	0x00006d60


	//   ....[24]....
        /*0280*/ 	.word	0x00008320


	//   ....[25]....
        /*0284*/ 	.word	0x00008350


	//   ....[26]....
        /*0288*/ 	.word	0x00008420


	//   ....[27]....
        /*028c*/ 	.word	0x00008430


	//   ....[28]....
        /*0290*/ 	.word	0x00009310


	//   ....[29]....
        /*0294*/ 	.word	0x00009350


	//   ....[30]....
        /*0298*/ 	.word	0x00009380


	//   ....[31]....
        /*029c*/ 	.word	0x000093b0


	//   ....[32]....
        /*02a0*/ 	.word	0x000093c0


	//   ....[33]....
        /*02a4*/ 	.word	0x000093f0


	//   ....[34]....
        /*02a8*/ 	.word	0x00009a50


	//   ....[35]....
        /*02ac*/ 	.word	0x00009a60


	//   ....[36]....
        /*02b0*/ 	.word	0x0000a460


	//   ....[37]....
        /*02b4*/ 	.word	0x0000af70


	//   ....[38]....
        /*02b8*/ 	.word	0x0000b890


	//   ....[39]....
        /*02bc*/ 	.word	0x0000b8c0


	//   ....[40]....
        /*02c0*/ 	.word	0x0000b8f0


	//   ....[41]....
        /*02c4*/ 	.word	0x0000b9a0


	//   ....[42]....
        /*02c8*/ 	.word	0x0000b9c0


	//   ....[43]....
        /*02cc*/ 	.word	0x0000b9f0


	//   ....[44]....
        /*02d0*/ 	.word	0x0000ba70


	//   ....[45]....
        /*02d4*/ 	.word	0x0000baa0


	//   ....[46]....
        /*02d8*/ 	.word	0x0000bb00


	//   ....[47]....
        /*02dc*/ 	.word	0x0000bb30


	//   ....[48]....
        /*02e0*/ 	.word	0x0000bba0


	//   ....[49]....
        /*02e4*/ 	.word	0x0000bbd0


	//   ....[50]....
        /*02e8*/ 	.word	0x0000bc40


	//   ....[51]....
        /*02ec*/ 	.word	0x0000bc70


	//   ....[52]....
        /*02f0*/ 	.word	0x0000bcf0


	//   ....[53]....
        /*02f4*/ 	.word	0x0000bd30


	//   ....[54]....
        /*02f8*/ 	.word	0x0000dce0


	//   ....[55]....
        /*02fc*/ 	.word	0x0000e240


	//   ....[56]....
        /*0300*/ 	.word	0x0000e3b0


	//   ....[57]....
        /*0304*/ 	.word	0x0000e410


	//   ....[58]....
        /*0308*/ 	.word	0x0000e4b0


	//   ....[59]....
        /*030c*/ 	.word	0x0000e5a0


	//   ....[60]....
        /*0310*/ 	.word	0x0000e630


	//   ....[61]....
        /*0314*/ 	.word	0x0000e710


	//   ....[62]....
        /*0318*/ 	.word	0x0000e780


	//   ....[63]....
        /*031c*/ 	.word	0x0000e860


	//   ....[64]....
        /*0320*/ 	.word	0x0000e8d0


	//   ....[65]....
        /*0324*/ 	.word	0x0000e9b0


	//   ....[66]....
        /*0328*/ 	.word	0x0000ea20


	//   ....[67]....
        /*032c*/ 	.word	0x0000eb00


	//   ....[68]....
        /*0330*/ 	.word	0x0000eb70


	//   ....[69]....
        /*0334*/ 	.word	0x0000ec40


	//   ....[70]....
        /*0338*/ 	.word	0x0000ecb0


	//   ....[71]....
        /*033c*/ 	.word	0x0000ed60


	//   ....[72]....
        /*0340*/ 	.word	0x0000f160


	//----- nvinfo : EIATTR_REG_RECONFIG
	.align		4
.L_264:
        /*0344*/ 	.byte	0x01, 0x54
	.zero		2


	//----- nvinfo : EIATTR_SYSCALL_OFFSETS
	.align		4
        /*0348*/ 	.byte	0x04, 0x46
        /*034a*/ 	.short	(.L_266 - .L_265)


	//   ....[0]....
.L_265:
        /*034c*/ 	.word	0x00001330


	//   ....[1]....
        /*0350*/ 	.word	0x0000ac00


	//   ....[2]....
        /*0354*/ 	.word	0x0000ad40


	//   ....[3]....
        /*0358*/ 	.word	0x0000ae30


	//   ....[4]....
        /*035c*/ 	.word	0x0000b4f0


	//----- nvinfo : EIATTR_MBARRIER_INSTR_OFFSETS
	.align		4
.L_266:
        /*0360*/ 	.byte	0x04, 0x39
        /*0362*/ 	.short	(.L_268 - .L_267)


	//   ....[0]....
.L_267:
        /*0364*/ 	.word	0x00000250
        /*0368*/ 	.word	0x000000ff
        /*036c*/ 	.word	0x00028800
        /*0370*/ 	.short	0x0100
        /*0372*/ 	.byte	0x08
	.zero		1


	//   ....[1]....
        /*0374*/ 	.word	0x00000260
        /*0378*/ 	.word	0x000000ff
        /*037c*/ 	.word	0x00028820
        /*0380*/ 	.short	0x0100
        /*0382*/ 	.byte	0x08
	.zero		1


	//   ....[2]....
        /*0384*/ 	.word	0x00000350
        /*0388*/ 	.word	0x000000ff
        /*038c*/ 	.word	0x00028830
        /*0390*/ 	.short	0x0100
        /*0392*/ 	.byte	0x08
	.zero		1


	//   ....[3]....
        /*0394*/ 	.word	0x00000360
        /*0398*/ 	.word	0x000000ff
        /*039c*/ 	.word	0x00028840
        /*03a0*/ 	.short	0x0100
        /*03a2*/ 	.byte	0x08
	.zero		1


	//   ....[4]....
        /*03a4*/ 	.word	0x00000370
        /*03a8*/ 	.word	0x000000ff
        /*03ac*/ 	.word	0x00028838
        /*03b0*/ 	.short	0x0100
        /*03b2*/ 	.byte	0x08
	.zero		1


	//   ....[5]....
        /*03b4*/ 	.word	0x00000380
        /*03b8*/ 	.word	0x000000ff
        /*03bc*/ 	.word	0x00028848
        /*03c0*/ 	.short	0x0100
        /*03c2*/ 	.byte	0x08
	.zero		1


	//   ....[6]....
        /*03c4*/ 	.word	0x000004b0
        /*03c8*/ 	.word	0x000000ff
        /*03cc*/ 	.word	0x00028850
        /*03d0*/ 	.short	0x0100
        /*03d2*/ 	.byte	0x08
	.zero		1


	//   ....[7]....
        /*03d4*/ 	.word	0x000004c0
        /*03d8*/ 	.word	0x000000ff
        /*03dc*/ 	.word	0x00028860
        /*03e0*/ 	.short	0x0100
        /*03e2*/ 	.byte	0x08
	.zero		1


	//   ....[8]....
        /*03e4*/ 	.word	0x000004d0
        /*03e8*/ 	.word	0x000000ff
        /*03ec*/ 	.word	0x00028858
        /*03f0*/ 	.short	0x0100
        /*03f2*/ 	.byte	0x08
	.zero		1


	//   ....[9]....
        /*03f4*/ 	.word	0x000004e0
        /*03f8*/ 	.word	0x000000ff
        /*03fc*/ 	.word	0x00028868
        /*0400*/ 	.short	0x0100
        /*0402*/ 	.byte	0x08
	.zero		1


	//   ....[10]....
        /*0404*/ 	.word	0x000005d0
        /*0408*/ 	.word	0x000000ff
        /*040c*/ 	.word	0x00028870
        /*0410*/ 	.short	0x0100
        /*0412*/ 	.byte	0x06
	.zero		1


	//   ....[11]....
        /*0414*/ 	.word	0x000005e0
        /*0418*/ 	.word	0x000000ff
        /*041c*/ 	.word	0x00028880
        /*0420*/ 	.short	0x0100
        /*0422*/ 	.byte	0x06
	.zero		1


	//   ....[12]....
        /*0424*/ 	.word	0x000005f0
        /*0428*/ 	.word	0x000000ff
        /*042c*/ 	.word	0x00028878
        /*0430*/ 	.short	0x0100
        /*0432*/ 	.byte	0x06
	.zero		1


	//   ....[13]....
        /*0434*/ 	.word	0x00000600
        /*0438*/ 	.word	0x000000ff
        /*043c*/ 	.word	0x00028888
        /*0440*/ 	.short	0x0100
        /*0442*/ 	.byte	0x06
	.zero		1


	//   ....[14]....
        /*0444*/ 	.word	0x00000730
        /*0448*/ 	.word	0x000000ff
        /*044c*/ 	.word	0x00028890
        /*0450*/ 	.short	0x0100
        /*0452*/ 	.byte	0x08
	.zero		1


	//   ....[15]....
        /*0454*/ 	.word	0x00000740
        /*0458*/ 	.word	0x000000ff
        /*045c*/ 	.word	0x000288a0
        /*0460*/ 	.short	0x0100
        /*0462*/ 	.byte	0x08
	.zero		1


	//   ....[16]....
        /*0464*/ 	.word	0x00000750
        /*0468*/ 	.word	0x000000ff
        /*046c*/ 	.word	0x00028898
        /*0470*/ 	.short	0x0100
        /*0472*/ 	.byte	0x08
	.zero		1


	//   ....[17]....
        /*0474*/ 	.word	0x00000760
        /*0478*/ 	.word	0x000000ff
        /*047c*/ 	.word	0x000288a8
        /*0480*/ 	.short	0x0100
        /*0482*/ 	.byte	0x08
	.zero		1


	//   ....[18]....
        /*0484*/ 	.word	0x00000890
        /*0488*/ 	.word	0x000000ff
        /*048c*/ 	.word	0x000288b0
        /*0490*/ 	.short	0x0100
        /*0492*/ 	.byte	0x08
	.zero		1


	//   ....[19]....
        /*0494*/ 	.word	0x000008a0
        /*0498*/ 	.word	0x000000ff
        /*049c*/ 	.word	0x000288c0
        /*04a0*/ 	.short	0x0100
        /*04a2*/ 	.byte	0x08
	.zero		1


	//   ....[20]....
        /*04a4*/ 	.word	0x000008b0
        /*04a8*/ 	.word	0x000000ff
        /*04ac*/ 	.word	0x000288b8
        /*04b0*/ 	.short	0x0100
        /*04b2*/ 	.byte	0x08
	.zero		1


	//   ....[21]....
        /*04b4*/ 	.word	0x000008c0
        /*04b8*/ 	.word	0x000000ff
        /*04bc*/ 	.word	0x000288c8
        /*04c0*/ 	.short	0x0100
        /*04c2*/ 	.byte	0x08
	.zero		1


	//   ....[22]....
        /*04c4*/ 	.word	0x00001360
        /*04c8*/ 	.word	0x000000ff
        /*04cc*/ 	.word	0x00028800
        /*04d0*/ 	.short	0x010a
        /*04d2*/ 	.byte	0x24
	.zero		1


	//   ....[23]....
        /*04d4*/ 	.word	0x000013c0
        /*04d8*/ 	.word	0x000000ff
        /*04dc*/ 	.word	0x00028830
        /*04e0*/ 	.short	0x010a
        /*04e2*/ 	.byte	0x24
	.zero		1


	//   ....[24]....
        /*04e4*/ 	.word	0x00001450
        /*04e8*/ 	.word	0x000000ff
        /*04ec*/ 	.word	0x00028830
        /*04f0*/ 	.short	0x010a
        /*04f2*/ 	.byte	0x24
	.zero		1


	//   ....[25]....
        /*04f4*/ 	.word	0x00002fa0
        /*04f8*/ 	.word	0x00000006
        /*04fc*/ 	.word	0x00000000
        /*0500*/ 	.short	0x0101
        /*0502*/ 	.byte	0x3f
	.zero		1


	//   ....[26]....
        /*0504*/ 	.word	0x00003a60
        /*0508*/ 	.word	0x000000ff
        /*050c*/ 	.word	0x00028830
        /*0510*/ 	.short	0x010a
        /*0512*/ 	.byte	0x07
	.zero		1


	//   ....[27]....
        /*0514*/ 	.word	0x00003aa0
        /*0518*/ 	.word	0x000000ff
        /*051c*/ 	.word	0x00028830
        /*0520*/ 	.short	0x010a
        /*0522*/ 	.byte	0x07
	.zero		1


	//   ....[28]....
        /*0524*/ 	.word	0x00003dd0
        /*0528*/ 	.word	0x000000ff
        /*052c*/ 	.word	0x00028850
        /*0530*/ 	.short	0x010a
        /*0532*/ 	.byte	0x07
	.zero		1


	//   ....[29]....
        /*0534*/ 	.word	0x00003e10
        /*0538*/ 	.word	0x000000ff
        /*053c*/ 	.word	0x00028850
        /*0540*/ 	.short	0x010a
        /*0542*/ 	.byte	0x07
	.zero		1


	//   ....[30]....
        /*0544*/ 	.word	0x00005550
        /*0548*/ 	.word	0x0000002b
        /*054c*/ 	.word	0x00000000
        /*0550*/ 	.short	0x0101
        /*0552*/ 	.byte	0x3f
	.zero		1


	//   ....[31]....
        /*0554*/ 	.word	0x000056c0
        /*0558*/ 	.word	0x0000002d
        /*055c*/ 	.word	0x00000000
        /*0560*/ 	.short	0x0101
        /*0562*/ 	.byte	0x3f
	.zero		1


	//   ....[32]....
        /*0564*/ 	.word	0x00006390
        /*0568*/ 	.word	0x000000ff
        /*056c*/ 	.word	0x00028830
        /*0570*/ 	.short	0x010a
        /*0572*/ 	.byte	0x07
	.zero		1


	//   ....[33]....
        /*0574*/ 	.word	0x000063d0
        /*0578*/ 	.word	0x000000ff
        /*057c*/ 	.word	0x00028830
        /*0580*/ 	.short	0x010a
        /*0582*/ 	.byte	0x07
	.zero		1


	//   ....[34]....
        /*0584*/ 	.word	0x000066f0
        /*0588*/ 	.word	0x000000ff
        /*058c*/ 	.word	0x00028850
        /*0590*/ 	.short	0x010a
        /*0592*/ 	.byte	0x07
	.zero		1


	//   ....[35]....
        /*0594*/ 	.word	0x00006730
        /*0598*/ 	.word	0x000000ff
        /*059c*/ 	.word	0x00028850
        /*05a0*/ 	.short	0x010a
        /*05a2*/ 	.byte	0x07
	.zero		1


	//   ....[36]....
        /*05a4*/ 	.word	0x00007890
        /*05a8*/ 	.word	0x0000001b
        /*05ac*/ 	.word	0x00000000
        /*05b0*/ 	.short	0x0101
        /*05b2*/ 	.byte	0x3f
	.zero		1


	//   ....[37]....
        /*05b4*/ 	.word	0x00007930
        /*05b8*/ 	.word	0x0000001f
        /*05bc*/ 	.word	0x00000000
        /*05c0*/ 	.short	0x0101
        /*05c2*/ 	.byte	0x3f
	.zero		1


	//   ....[38]....
        /*05c4*/ 	.word	0x00008290
        /*05c8*/ 	.word	0x000000ff
        /*05cc*/ 	.word	0x00028850
        /*05d0*/ 	.short	0x010a
        /*05d2*/ 	.byte	0x05
	.zero		1


	//   ....[39]....
        /*05d4*/ 	.word	0x000082d0
        /*05d8*/ 	.word	0x000000ff
        /*05dc*/ 	.word	0x00028850
        /*05e0*/ 	.short	0x010a
        /*05e2*/ 	.byte	0x05
	.zero		1


	//   ....[40]....
        /*05e4*/ 	.word	0x00008790
        /*05e8*/ 	.word	0x0000000c
        /*05ec*/ 	.word	0x00000000
        /*05f0*/ 	.short	0x0101
        /*05f2*/ 	.byte	0x3f
	.zero		1


	//   ....[41]....
        /*05f4*/ 	.word	0x000093d0
        /*05f8*/ 	.word	0x000000ff
        /*05fc*/ 	.word	0x00000000
        /*0600*/ 	.short	0x0101
        /*0602*/ 	.byte	0x04
	.zero		1


	//   ....[42]....
        /*0604*/ 	.word	0x0000b180
        /*0608*/ 	.word	0x000000ff
        /*060c*/ 	.word	0x00028840
        /*0610*/ 	.short	0x010a
        /*0612*/ 	.byte	0x26
	.zero		1


	//   ....[43]....
        /*0614*/ 	.word	0x0000be20
        /*0618*/ 	.word	0x000000ff
        /*061c*/ 	.word	0x00028800
        /*0620*/ 	.short	0x0107
        /*0622*/ 	.byte	0x26
	.zero		1


	//   ....[44]....
        /*0624*/ 	.word	0x0000be90
        /*0628*/ 	.word	0x000000ff
        /*062c*/ 	.word	0x00028800
        /*0630*/ 	.short	0x0101
        /*0632*/ 	.byte	0x26
	.zero		1


	//   ....[45]....
        /*0634*/ 	.word	0x0000beb0
        /*0638*/ 	.word	0x000000ff
        /*063c*/ 	.word	0x00028820
        /*0640*/ 	.short	0x010a
        /*0642*/ 	.byte	0x26
	.zero		1


	//   ....[46]....
        /*0644*/ 	.word	0x0000c290
        /*0648*/ 	.word	0x000000ff
        /*064c*/ 	.word	0x00028848
        /*0650*/ 	.short	0x010a
        /*0652*/ 	.byte	0x26
	.zero		1


	//   ....[47]....
        /*0654*/ 	.word	0x0000c550
        /*0658*/ 	.word	0x000000ff
        /*065c*/ 	.word	0x00028860
        /*0660*/ 	.short	0x010a
        /*0662*/ 	.byte	0x26
	.zero		1


	//   ....[48]....
        /*0664*/ 	.word	0x0000ca50
        /*0668*/ 	.word	0x000000ff
        /*066c*/ 	.word	0x00028840
        /*0670*/ 	.short	0x010a
        /*0672*/ 	.byte	0x26
	.zero		1


	//   ....[49]....
        /*0674*/ 	.word	0x0000cd30
        /*0678*/ 	.word	0x000000ff
        /*067c*/ 	.word	0x00028868
        /*0680*/ 	.short	0x010a
        /*0682*/ 	.byte	0x26
	.zero		1


	//   ....[50]....
        /*0684*/ 	.word	0x0000d280
        /*0688*/ 	.word	0x000000ff
        /*068c*/ 	.word	0x00028848
        /*0690*/ 	.short	0x010a
        /*0692*/ 	.byte	0x26
	.zero		1


	//   ....[51]....
        /*0694*/ 	.word	0x0000d540
        /*0698*/ 	.word	0x000000ff
        /*069c*/ 	.word	0x00028860
        /*06a0*/ 	.short	0x010a
        /*06a2*/ 	.byte	0x26
	.zero		1


	//   ....[52]....
        /*06a4*/ 	.word	0x0000d8e0
        /*06a8*/ 	.word	0x00000003
        /*06ac*/ 	.word	0x00028860
        /*06b0*/ 	.short	0x010a
        /*06b2*/ 	.byte	0x3f
	.zero		1


	//   ....[53]....
        /*06b4*/ 	.word	0x0000dc70
        /*06b8*/ 	.word	0x00000002
        /*06bc*/ 	.word	0x00028820
        /*06c0*/ 	.short	0x010a
        /*06c2*/ 	.byte	0x3f
	.zero		1


	//   ....[54]....
        /*06c4*/ 	.word	0x0000ddf0
        /*06c8*/ 	.word	0x00000006
        /*06cc*/ 	.word	0x00000000
        /*06d0*/ 	.short	0x010a
        /*06d2*/ 	.byte	0x3f
	.zero		1


	//   ....[55]....
        /*06d4*/ 	.word	0x0000de60
        /*06d8*/ 	.word	0x00000003
        /*06dc*/ 	.word	0x00000000
        /*06e0*/ 	.short	0x010a
        /*06e2*/ 	.byte	0x3f
	.zero		1


	//   ....[56]....
        /*06e4*/ 	.word	0x0000dec0
        /*06e8*/ 	.word	0x00000000
        /*06ec*/ 	.word	0x00000000
        /*06f0*/ 	.short	0x010a
        /*06f2*/ 	.byte	0x3f
	.zero		1


	//   ....[57]....
        /*06f4*/ 	.word	0x0000def0
        /*06f8*/ 	.word	0x00000003
        /*06fc*/ 	.word	0x00000000
        /*0700*/ 	.short	0x010a
        /*0702*/ 	.byte	0x3f
	.zero		1


	//   ....[58]....
        /*0704*/ 	.word	0x0000df60
        /*0708*/ 	.word	0x00000000
        /*070c*/ 	.word	0x00028800
        /*0710*/ 	.short	0x010a
        /*0712*/ 	.byte	0x3f
	.zero		1


	//   ....[59]....
        /*0714*/ 	.word	0x0000dfc0
        /*0718*/ 	.word	0x00000000
        /*071c*/ 	.word	0x00028830
        /*0720*/ 	.short	0x010a
        /*0722*/ 	.byte	0x3f
	.zero		1


	//   ....[60]....
        /*0724*/ 	.word	0x0000e020
        /*0728*/ 	.word	0x00000009
        /*072c*/ 	.word	0x00028830
        /*0730*/ 	.short	0x010a
        /*0732*/ 	.byte	0x3f
	.zero		1


	//   ....[61]....
        /*0734*/ 	.word	0x0000e080
        /*0738*/ 	.word	0x00000009
        /*073c*/ 	.word	0x00028850
        /*0740*/ 	.short	0x010a
        /*0742*/ 	.byte	0x3f
	.zero		1


	//   ....[62]....
        /*0744*/ 	.word	0x0000e0e0
        /*0748*/ 	.word	0x00000009
        /*074c*/ 	.word	0x00028830
        /*0750*/ 	.short	0x010a
        /*0752*/ 	.byte	0x3f
	.zero		1


	//   ....[63]....
        /*0754*/ 	.word	0x0000e140
        /*0758*/ 	.word	0x00000009
        /*075c*/ 	.word	0x00028850
        /*0760*/ 	.short	0x010a
        /*0762*/ 	.byte	0x3f
	.zero		1


	//   ....[64]....
        /*0764*/ 	.word	0x0000e1a0
        /*0768*/ 	.word	0x00000003
        /*076c*/ 	.word	0x00028850
        /*0770*/ 	.short	0x010a
        /*0772*/ 	.byte	0x3f
	.zero		1


	//   ....[65]....
        /*0774*/ 	.word	0x0000e300
        /*0778*/ 	.word	0x00000003
        /*077c*/ 	.word	0x00028840
        /*0780*/ 	.short	0x010a
        /*0782*/ 	.byte	0x3f
	.zero		1


	//   ....[66]....
        /*0784*/ 	.word	0x0000eda0
        /*0788*/ 	.word	0x00000003
        /*078c*/ 	.word	0x00028820
        /*0790*/ 	.short	0x010a
        /*0792*/ 	.byte	0x3f
	.zero		1


	//   ....[67]....
        /*0794*/ 	.word	0x0000ee00
        /*0798*/ 	.word	0x00000003
        /*079c*/ 	.word	0x00028848
        /*07a0*/ 	.short	0x010a
        /*07a2*/ 	.byte	0x3f
	.zero		1


	//   ....[68]....
        /*07a4*/ 	.word	0x0000ee60
        /*07a8*/ 	.word	0x00000003
        /*07ac*/ 	.word	0x00028860
        /*07b0*/ 	.short	0x010a
        /*07b2*/ 	.byte	0x3f
	.zero		1


	//   ....[69]....
        /*07b4*/ 	.word	0x0000eec0
        /*07b8*/ 	.word	0x00000003
        /*07bc*/ 	.word	0x00028840
        /*07c0*/ 	.short	0x010a
        /*07c2*/ 	.byte	0x3f
	.zero		1


	//   ....[70]....
        /*07c4*/ 	.word	0x0000ef20
        /*07c8*/ 	.word	0x00000003
        /*07cc*/ 	.word	0x00028868
        /*07d0*/ 	.short	0x010a
        /*07d2*/ 	.byte	0x3f
	.zero		1


	//   ....[71]....
        /*07d4*/ 	.word	0x0000ef80
        /*07d8*/ 	.word	0x00000003
        /*07dc*/ 	.word	0x00028848
        /*07e0*/ 	.short	0x010a
        /*07e2*/ 	.byte	0x3f
	.zero		1


	//   ....[72]....
        /*07e4*/ 	.word	0x0000efe0
        /*07e8*/ 	.word	0x00000003
        /*07ec*/ 	.word	0x00028860
        /*07f0*/ 	.short	0x010a
        /*07f2*/ 	.byte	0x3f
	.zero		1


	//   ....[73]....
        /*07f4*/ 	.word	0x0000f030
        /*07f8*/ 	.word	0x00000003
        /*07fc*/ 	.word	0x00028860
        /*0800*/ 	.short	0x010a
        /*0802*/ 	.byte	0x3f
	.zero		1


	//   ....[74]....
        /*0804*/ 	.word	0x0000f080
        /*0808*/ 	.word	0x00000002
        /*080c*/ 	.word	0x00028820
        /*0810*/ 	.short	0x010a
        /*0812*/ 	.byte	0x3f
	.zero		1


	//   ....[75]....
        /*0814*/ 	.word	0x0000f220
        /*0818*/ 	.word	0x00000006
        /*081c*/ 	.word	0x00000000
        /*0820*/ 	.short	0x010a
        /*0822*/ 	.byte	0x3f
	.zero		1


	//   ....[76]....
        /*0824*/ 	.word	0x0000f270
        /*0828*/ 	.word	0x00000003
        /*082c*/ 	.word	0x00000000
        /*0830*/ 	.short	0x010a
        /*0832*/ 	.byte	0x3f
	.zero		1


	//   ....[77]....
        /*0834*/ 	.word	0x0000f2c0
        /*0838*/ 	.word	0x00000000
        /*083c*/ 	.word	0x00000000
        /*0840*/ 	.short	0x010a
        /*0842*/ 	.byte	0x3f
	.zero		1


	//----- nvinfo : EIATTR_NUM_MBARRIERS
	.align		4
.L_268:
        /*0844*/ 	.byte	0x03, 0x38
        /*0846*/ 	.short	0x0016


	//----- nvinfo : EIATTR_EXIT_INSTR_OFFSETS
	.align		4
        /*0848*/ 	.byte	0x04, 0x1c
        /*084a*/ 	.short	(.L_270 - .L_269)


	//   ....[0]....
.L_269:
        /*084c*/ 	.word	0x0000df40


	//----- nvinfo : EIATTR_MAX_THREADS
	.align		4
.L_270:
        /*0850*/ 	.byte	0x04, 0x05
        /*0852*/ 	.short	(.L_272 - .L_271)
.L_271:
        /*0854*/ 	.word	0x00000180
        /*0858*/ 	.word	0x00000001
        /*085c*/ 	.word	0x00000001


	//----- nvinfo : EIATTR_CRS_STACK_SIZE
	.align		4
.L_272:
        /*0860*/ 	.byte	0x04, 0x1e
        /*0862*/ 	.short	(.L_274 - .L_273)
.L_273:
        /*0864*/ 	.word	0x00000000


	//----- nvinfo : EIATTR_CBANK_PARAM_SIZE
	.align		4
.L_274:
        /*0868*/ 	.byte	0x03, 0x19
        /*086a*/ 	.short	0x0a70


	//----- nvinfo : EIATTR_PARAM_CBANK
	.align		4
        /*086c*/ 	.byte	0x04, 0x0a
        /*086e*/ 	.short	(.L_276 - .L_275)
	.align		4
.L_275:
        /*0870*/ 	.word	index@(.nv.constant0._ZN7cutlass13device_kernelIN5flash11enable_sm90INS1_16FlashAttnFwdSm90INS1_25CollectiveMainloopFwdSm90ILi2EN4cute5tupleIJNS5_1CILi1EEES8_S8_EEENS6_IJNS7_ILi128EEESA_SA_EEELi128ENS_10bfloat16_tEfNS_4arch4Sm90ELb1ELb0ELb0ELb0ELb0ELb0ELb0ELb1ELb1ELb1ELb1ELb0EEENS1_21CollectiveEpilogueFwdISB_S9_SC_SE_Li256ELb0ELb1ELb1ELb0EEENS1_19SingleTileSchedulerILb0ELb1ELb1ELi128EEEEEEEEEvNT_6ParamsE)
        /*0874*/ 	.short	0x0210
        /*0876*/ 	.short	0x0a70


	//----- nvinfo : EIATTR_SW_WAR
	.align		4
.L_276:
        /*0878*/ 	.byte	0x04, 0x36
        /*087a*/ 	.short	(.L_278 - .L_277)
.L_277:
        /*087c*/ 	.word	0x00000008
.L_278:


//--------------------- .nv.info._ZN7cutlass13device_kernelIN5flash11enable_sm90INS1_16FlashAttnFwdSm90INS1_25CollectiveMainloopFwdSm90ILi2EN4cute5tupleIJNS5_1CILi1EEES8_S8_EEENS6_IJNS7_ILi128EEESA_SA_EEELi128ENS_10bfloat16_tEfNS_4arch4Sm90ELb1ELb0ELb0ELb1ELb0ELb0ELb0ELb1ELb1ELb1ELb1ELb0EEENS1_21CollectiveEpilogueFwdISB_S9_SC_SE_Li256ELb1ELb1ELb1ELb0EEENS1_36VarlenDynamicPersistentTileSchedulerILi128ELi128ELi256ELi128ELb1ELb1ELb1ELb1ELb1ELb1EEEEEEEEEvNT_6ParamsE --------------------------
	.section	.nv.info._ZN7cutlass13device_kernelIN5flash11enable_sm90INS1_16FlashAttnFwdSm90INS1_25CollectiveMainloopFwdSm90ILi2EN4cute5tupleIJNS5_1CILi1EEES8_S8_EEENS6_IJNS7_ILi128EEESA_SA_EEELi128ENS_10bfloat16_tEfNS_4arch4Sm90ELb1ELb0ELb0ELb1ELb0ELb0ELb0ELb1ELb1ELb1ELb1ELb0EEENS1_21CollectiveEpilogueFwdISB_S9_SC_SE_Li256ELb1ELb1ELb1ELb0EEENS1_36VarlenDynamicPersistentTileSchedulerILi128ELi128ELi256ELi128ELb1ELb1ELb1ELb1ELb1ELb1EEEEEEEEEvNT_6ParamsE,"",@"SHT_CUDA_INFO"
	.sectionflags	@""
	.align	4


	//----- nvinfo : EIATTR_CUDA_API_VERSION
	.align		4
        /*0000*/ 	.byte	0x04, 0x37
        /*0002*/ 	.short	(.L_280 - .L_279)
.L_279:
        /*0004*/ 	.word	0x00000082


	//----- nvinfo : EIATTR_KPARAM_INFO
	.align		4
.L_280:
        /*0008*/ 	.byte	0x04, 0x17
        /*000a*/ 	.short	(.L_282 - .L_281)
.L_281:
        /*000c*/ 	.word	0x00000000
        /*0010*/ 	.short	0x0000
        /*0012*/ 	.short	0x0070
        /*0014*/ 	.byte	0x00, 0xf0, 0x01, 0x2a


	//----- nvinfo : EIATTR_SPARSE_MMA_MASK
	.align		4
.L_282:
        /*0018*/ 	.byte	0x03, 0x50
        /*001a*/ 	.short	0x0000


	//----- nvinfo : EIATTR_MAXREG_COUNT
	.align		4
        /*001c*/ 	.byte	0x03, 0x1b
        /*001e*/ 	.short	0x00a8


	//----- nvinfo : EIATTR_NUM_BARRIERS
	.align		4
        /*0020*/ 	.byte	0x02, 0x4c
        /*0022*/ 	.byte	0x10
	.zero		1


	//----- nvinfo : EIATTR_EXTERNS
	.align		4
        /*0024*/ 	.byte	0x04, 0x0f
        /*0026*/ 	.short	(.L_284 - .L_283)


	//   ....[0]....
	.align		4
.L_283:
        /*0028*/ 	.word	index@(__assertfail)


	//----- nvinfo : EIATTR_ANNOTATIONS
	.align		4
.L_284:
        /*002c*/ 	.byte	0x04, 0x55
        /*002e*/ 	.short	(.L_286 - .L_285)


	//   ....[0]....
.L_285:
        /* <DEDUP_REMOVED lines=71> */


	//----- nvinfo : EIATTR_MERCURY_ISA_VERSION
	.align		4
.L_286:
        /*0490*/ 	.byte	0x03, 0x5f
        /*0492*/ 	.short	0x0101


	//----- nvinfo : EIATTR_UNUSED_LOAD_BYTE_OFFSET
	.align		4
        /*0494*/ 	.byte	0x04, 0x44
        /*0496*/ 	.short	(.L_288 - .L_287)


	//   ....[0]....
.L_287:
        /*0498*/ 	.word	0x00000a40
        /*049c*/ 	.word	0x0000fff0


	//   ....[1]....
        /*04a0*/ 	.word	0x000095a0
        /*04a4*/ 	.word	0x0000fff0


	//----- nvinfo : EIATTR_INT_WARP_WIDE_INSTR_OFFSETS
	.align		4
.L_288:
        /*04a8*/ 	.byte	0x04, 0x31
        /*04aa*/ 	.short	(.L_290 - .L_289)


	//   ....[0]....
.L_289:
        /*04ac*/ 	.word	0x00000130


	//   ....[1]....
        /*04b0*/ 	.word	0x00000170


	//   ....[2]....
        /*04b4*/ 	.word	0x000001e0


	//   ....[3]....
        /*04b8*/ 	.word	0x0000df90


	//   ....[4]....
        /*04bc*/ 	.word	0x0000e020


	//   ....[5]....
        /*04c0*/ 	.word	0x00011680


	//   ....[6]....
        /*04c4*/ 	.word	0x00011710


	//----- nvinfo : EIATTR_COOP_GROUP_MASK_REGIDS
	.align		4
.L_290:
        /*04c8*/ 	.byte	0x04, 0x29
        /*04ca*/ 	.short	(.L_292 - .L_291)


	//   ....[0]....
.L_291:
        /*04cc*/ 	.word	0xffffffff


	//   ....[1]....
        /*04d0*/ 	.word	0xffffffff


	//   ....[2]....
        /*04d4*/ 	.word	0xffffffff


	//   ....[3]....
        /*04d8*/ 	.word	0xffffffff


	//   ....[4]....
        /*04dc*/ 	.word	0xffffffff


	//   ....[5]....
        /*04e0*/ 	.word	0xffffffff


	//   ....[6]....
        /*04e4*/ 	.word	0xffffffff


	//   ....[7]....
        /*04e8*/ 	.word	0xffffffff


	//   ....[8]....
        /*04ec*/ 	.word	0xffffffff


	//   ....[9]....
        /*04f0*/ 	.word	0xffffffff


	//   ....[10]....
        /*04f4*/ 	.word	0xffffffff


	//   ....[11]....
        /*04f8*/ 	.word	0xffffffff


	//   ....[12]....
        /*04fc*/ 	.word	0xffffffff


	//   ....[13]....
        /*0500*/ 	.word	0xffffffff


	//   ....[14]....
        /*0504*/ 	.word	0xffffffff


	//   ....[15]....
        /*0508*/ 	.word	0xffffffff


	//   ....[16]....
        /*050c*/ 	.word	0xffffffff


	//   ....[17]....
        /*0510*/ 	.word	0xffffffff


	//   ....[18]....
        /*0514*/ 	.word	0xffffffff


	//   ....[19]....
        /*0518*/ 	.word	0xffffffff


	//   ....[20]....
        /*051c*/ 	.word	0xffffffff


	//   ....[21]....
        /*0520*/ 	.word	0xffffffff


	//   ....[22]....
        /*0524*/ 	.word	0xffffffff


	//   ....[23]....
        /*0528*/ 	.word	0xffffffff


	//   ....[24]....
        /*052c*/ 	.word	0xffffffff


	//   ....[25]....
        /*0530*/ 	.word	0xffffffff


	//   ....[26]....
        /*0534*/ 	.word	0xffffffff


	//   ....[27]....
        /*0538*/ 	.word	0xffffffff


	//   ....[28]....
        /*053c*/ 	.word	0xffffffff


	//   ....[29]....
        /*0540*/ 	.word	0xffffffff


	//   ....[30]....
        /*0544*/ 	.word	0xffffffff


	//   ....[31]....
        /*0548*/ 	.word	0xffffffff


	//   ....[32]....
        /*054c*/ 	.word	0xffffffff


	//   ....[33]....
        /*0550*/ 	.word	0xffffffff


	//   ....[34]....
        /*0554*/ 	.word	0xffffffff


	//   ....[35]....
        /*0558*/ 	.word	0xffffffff


	//   ....[36]....
        /*055c*/ 	.word	0xffffffff


	//   ....[37]....
        /*0560*/ 	.word	0xffffffff


	//   ....[38]....
        /*0564*/ 	.word	0xffffffff


	//   ....[39]....
        /*0568*/ 	.word	0xffffffff


	//   ....[40]....
        /*056c*/ 	.word	0xffffffff


	//   ....[41]....
        /*0570*/ 	.word	0xffffffff


	//   ....[42]....
        /*0574*/ 	.word	0xffffffff


	//   ....[43]....
        /*0578*/ 	.word	0xffffffff


	//   ....[44]....
        /*057c*/ 	.word	0xffffffff


	//   ....[45]....
        /*0580*/ 	.word	0xffffffff


	//   ....[46]....
        /*0584*/ 	.word	0xffffffff


	//   ....[47]....
        /*0588*/ 	.word	0xffffffff


	//   ....[48]....
        /*058c*/ 	.word	0xffffffff


	//   ....[49]....
        /*0590*/ 	.word	0xffffffff


	//   ....[50]....
        /*0594*/ 	.word	0xffffffff


	//   ....[51]....
        /*0598*/ 	.word	0xffffffff


	//   ....[52]....
        /*059c*/ 	.word	0xffffffff


	//   ....[53]....
        /*05a0*/ 	.word	0xffffffff


	//   ....[54]....
        /*05a4*/ 	.word	0xffffffff


	//   ....[55]....
        /*05a8*/ 	.word	0xffffffff


	//   ....[56]....
        /*05ac*/ 	.word	0xffffffff


	//   ....[57]....
        /*05b0*/ 	.word	0xffffffff


	//   ....[58]....
        /*05b4*/ 	.word	0xffffffff


	//   ....[59]....
        /*05b8*/ 	.word	0xffffffff


	//   ....[60]....
        /*05bc*/ 	.word	0xffffffff


	//   ....[61]....
        /*05c0*/ 	.word	0xffffffff


	//   ....[62]....
        /*05c4*/ 	.word	0xffffffff


	//   ....[63]....
        /*05c8*/ 	.word	0xffffffff


	//   ....[64]....
        /*05cc*/ 	.word	0xffffffff


	//   ....[65]....
        /*05d0*/ 	.word	0xffffffff


	//   ....[66]....
        /*05d4*/ 	.word	0xffffffff


	//   ....[67]....
        /*05d8*/ 	.word	0xffffffff


	//   ....[68]....
        /*05dc*/ 	.word	0xffffffff


	//   ....[69]....
        /*05e0*/ 	.word	0xffffffff


	//   ....[70]....
        /*05e4*/ 	.word	0xffffffff


	//   ....[71]....
        /*05e8*/ 	.word	0xffffffff


	//   ....[72]....
        /*05ec*/ 	.word	0xffffffff


	//   ....[73]....
        /*05f0*/ 	.word	0xffffffff


	//   ....[74]....
        /*05f4*/ 	.word	0xffffffff


	//   ....[75]....
        /*05f8*/ 	.word	0xffffffff


	//   ....[76]....
        /*05fc*/ 	.word	0xffffffff


	//   ....[77]....
        /*0600*/ 	.word	0xffffffff


	//   ....[78]....
        /*0604*/ 	.word	0xffffffff


	//   ....[79]....
        /*0608*/ 	.word	0xffffffff


	//   ....[80]....
        /*060c*/ 	.word	0xffffffff


	//   ....[81]....
        /*0610*/ 	.word	0xffffffff


	//   ....[82]....
        /*0614*/ 	.word	0xffffffff


	//   ....[83]....
        /*0618*/ 	.word	0xffffffff


	//   ....[84]....
        /*061c*/ 	.word	0xffffffff


	//   ....[85]....
        /*0620*/ 	.word	0xffffffff


	//   ....[86]....
        /*0624*/ 	.word	0xffffffff


	//   ....[87]....
        /*0628*/ 	.word	0xffffffff


	//   ....[88]....
        /*062c*/ 	.word	0xffffffff


	//   ....[89]....
        /*0630*/ 	.word	0xffffffff


	//   ....[90]....
        /*0634*/ 	.word	0xffffffff


	//   ....[91]....
        /*0638*/ 	.word	0xffffffff


	//   ....[92]....
        /*063c*/ 	.word	0xffffffff


	//   ....[93]....
        /*0640*/ 	.word	0xffffffff


	//   ....[94]....
        /*0644*/ 	.word	0xffffffff


	//   ....[95]....
        /*0648*/ 	.word	0xffffffff


	//   ....[96]....
        /*064c*/ 	.word	0xffffffff


	//   ....[97]....
        /*0650*/ 	.word	0xffffffff


	//   ....[98]....
        /*0654*/ 	.word	0xffffffff


	//   ....[99]....
        /*0658*/ 	.word	0xffffffff


	//   ....[100]....
        /*065c*/ 	.word	0xffffffff


	//   ....[101]....
        /*0660*/ 	.word	0xffffffff


	//   ....[102]....
        /*0664*/ 	.word	0xffffffff


	//   ....[103]....
        /*0668*/ 	.word	0xffffffff


	//   ....[104]....
        /*066c*/ 	.word	0xffffffff


	//   ....[105]....
        /*0670*/ 	.word	0x0500000f


	//   ....[106]....
        /*0674*/ 	.word	0x0500000f


	//   ....[107]....
        /*0678*/ 	.word	0x0500000f


	//   ....[108]....
        /*067c*/ 	.word	0x0500000f


	//   ....[109]....
        /*0680*/ 	.word	0x0500000f


	//   ....[110]....
        /*0684*/ 	.word	0x0500000f


	//   ....[111]....
        /*0688*/ 	.word	0x0500000f


	//   ....[112]....
        /*068c*/ 	.word	0x0500000f


	//   ....[113]....
        /*0690*/ 	.word	0x0500000f


	//   ....[114]....
        /*0694*/ 	.word	0x0500000f


	//   ....[115]....
        /*0698*/ 	.word	0x0500000f


	//   ....[116]....
        /*069c*/ 	.word	0x0500000f


	//   ....[117]....
        /*06a0*/ 	.word	0x0500000f


	//   ....[118]....
        /*06a4*/ 	.word	0x0500000f


	//   ....[119]....
        /*06a8*/ 	.word	0x0500000f


	//   ....[120]....
        /*06ac*/ 	.word	0x0500000f


	//   ....[121]....
        /*06b0*/ 	.word	0x0500000f


	//   ....[122]....
        /*06b4*/ 	.word	0x0500000f


	//   ....[123]....
        /*06b8*/ 	.word	0x0500000f


	//   ....[124]....
        /*06bc*/ 	.word	0x0500000f


	//   ....[125]....
        /*06c0*/ 	.word	0x0500000f


	//   ....[126]....
        /*06c4*/ 	.word	0x0500000f


	//   ....[127]....
        /*06c8*/ 	.word	0x0500000f


	//   ....[128]....
        /*06cc*/ 	.word	0x0500000f


	//   ....[129]....
        /*06d0*/ 	.word	0x0500000f


	//   ....[130]....
        /*06d4*/ 	.word	0x0500000f


	//   ....[131]....
        /*06d8*/ 	.word	0x0500000f


	//   ....[132]....
        /*06dc*/ 	.word	0x0500000f


	//   ....[133]....
        /*06e0*/ 	.word	0x0500000f


	//   ....[134]....
        /*06e4*/ 	.word	0x0500000f


	//   ....[135]....
        /*06e8*/ 	.word	0x0500000f


	//   ....[136]....
        /*06ec*/ 	.word	0x0500000f


	//   ....[137]....
        /*06f0*/ 	.word	0x0500000f


	//   ....[138]....
        /*06f4*/ 	.word	0x0500000f


	//   ....[139]....
        /*06f8*/ 	.word	0x0500000f


	//   ....[140]....
        /*06fc*/ 	.word	0x0500000f


	//----- nvinfo : EIATTR_COOP_GROUP_INSTR_OFFSETS
	.align		4
.L_292:
        /*0700*/ 	.byte	0x04, 0x28
        /*0702*/ 	.short	(.L_294 - .L_293)


	//   ....[0]....
.L_293:
        /*0704*/ 	.word	0x00000070


	//   ....[1]....
        /*0708*/ 	.word	0x00000140


	//   ....[2]....
        /*070c*/ 	.word	0x00000190


	//   ....[3]....
        /*0710*/ 	.word	0x000003c0


	//   ....[4]....
        /*0714*/ 	.word	0x00000520


	//   ....[5]....
        /*0718*/ 	.word	0x00000640


	//   ....[6]....
        /*071c*/ 	.word	0x000007a0


	//   ....[7]....
        /*0720*/ 	.word	0x00001b50


	//   ....[8]....
        /*0724*/ 	.word	0x000023e0


	//   ....[9]....
        /*0728*/ 	.word	0x00002410


	//   ....[10]....
        /*072c*/ 	.word	0x00002ca0


	//   ....[11]....
        /*0730*/ 	.word	0x00002d20


	//   ....[12]....
        /*0734*/ 	.word	0x00003640


	//   ....[13]....
        /*0738*/ 	.word	0x000036c0


	//   ....[14]....
        /*073c*/ 	.word	0x00004830


	//   ....[15]....
        /*0740*/ 	.word	0x00004870


	//   ....[16]....
        /*0744*/ 	.word	0x00004f40


	//   ....[17]....
        /*0748*/ 	.word	0x00005040


	//   ....[18]....
        /*074c*/ 	.word	0x00005860


	//   ....[19]....
        /*0750*/ 	.word	0x00005a30


	//   ....[20]....
        /*0754*/ 	.word	0x00007340


	//   ....[21]....
        /*0758*/ 	.word	0x00007370


	//   ....[22]....
        /*075c*/ 	.word	0x00007820


	//   ....[23]....
        /*0760*/ 	.word	0x000078a0


	//   ....[24]....
        /*0764*/ 	.word	0x00008c50


	//   ....[25]....
        /*0768*/ 	.word	0x00008c90


	//   ....[26]....
        /*076c*/ 	.word	0x00008d80


	//   ....[27]....
        /*0770*/ 	.word	0x00008da0


	//   ....[28]....
        /*0774*/ 	.word	0x0000a0d0


	//   ....[29]....
        /*0778*/ 	.word	0x0000a110


	//   ....[30]....
        /*077c*/ 	.word	0x0000a130


	//   ....[31]....
        /*0780*/ 	.word	0x0000a160


	//   ....[32]....
        /*0784*/ 	.word	0x0000a820


	//   ....[33]....
        /*0788*/ 	.word	0x0000a840


	//   ....[34]....
        /*078c*/ 	.word	0x0000a910


	//   ....[35]....
        /*0790*/ 	.word	0x0000a930


	//   ....[36]....
        /*0794*/ 	.word	0x0000a9f0


	//   ....[37]....
        /*0798*/ 	.word	0x0000aa10


	//   ....[38]....
        /*079c*/ 	.word	0x0000aae0


	//   ....[39]....
        /*07a0*/ 	.word	0x0000ab00


	//   ....[40]....
        /*07a4*/ 	.word	0x0000aed0


	//   ....[41]....
        /*07a8*/ 	.word	0x0000aee0


	//   ....[42]....
        /*07ac*/ 	.word	0x0000b320


	//   ....[43]....
        /*07b0*/ 	.word	0x0000b330


	//   ....[44]....
        /*07b4*/ 	.word	0x0000c020


	//   ....[45]....
        /*07b8*/ 	.word	0x0000c050


	//   ....[46]....
        /*07bc*/ 	.word	0x0000c120


	//   ....[47]....
        /*07c0*/ 	.word	0x0000c140


	//   ....[48]....
        /*07c4*/ 	.word	0x0000c200


	//   ....[49]....
        /*07c8*/ 	.word	0x0000c220


	//   ....[50]....
        /*07cc*/ 	.word	0x0000c2f0


	//   ....[51]....
        /*07d0*/ 	.word	0x0000c310


	//   ....[52]....
        /*07d4*/ 	.word	0x0000c450


	//   ....[53]....
        /*07d8*/ 	.word	0x0000c680


	//   ....[54]....
        /*07dc*/ 	.word	0x0000c6b0


	//   ....[55]....
        /*07e0*/ 	.word	0x0000c6e0


	//   ....[56]....
        /*07e4*/ 	.word	0x0000c710


	//   ....[57]....
        /*07e8*/ 	.word	0x0000c740


	//   ....[58]....
        /*07ec*/ 	.word	0x0000c770


	//   ....[59]....
        /*07f0*/ 	.word	0x0000c910


	//   ....[60]....
        /*07f4*/ 	.word	0x0000c940


	//   ....[61]....
        /*07f8*/ 	.word	0x0000c970


	//   ....[62]....
        /*07fc*/ 	.word	0x0000c9a0


	//   ....[63]....
        /*0800*/ 	.word	0x0000c9d0


	//   ....[64]....
        /*0804*/ 	.word	0x0000ca00


	//   ....[65]....
        /*0808*/ 	.word	0x0000caa0


	//   ....[66]....
        /*080c*/ 	.word	0x0000cad0


	//   ....[67]....
        /*0810*/ 	.word	0x0000cae0


	//   ....[68]....
        /*0814*/ 	.word	0x0000cb10


	//   ....[69]....
        /*0818*/ 	.word	0x0000e570


	//   ....[70]....
        /*081c*/ 	.word	0x0000f0f0


	//   ....[71]....
        /*0820*/ 	.word	0x0000f100


	//   ....[72]....
        /*0824*/ 	.word	0x0000f130


	//   ....[73]....
        /*0828*/ 	.word	0x0000f140


	//   ....[74]....
        /*082c*/ 	.word	0x0000f250


	//   ....[75]....
        /*0830*/ 	.word	0x0000f260


	//   ....[76]....
        /*0834*/ 	.word	0x0000f2f0


	//   ....[77]....
        /*0838*/ 	.word	0x0000f300


	//   ....[78]....
        /*083c*/ 	.word	0x0000f390


	//   ....[79]....
        /*0840*/ 	.word	0x0000f3a0


	//   ....[80]....
        /*0844*/ 	.word	0x0000f430


	//   ....[81]....
        /*0848*/ 	.word	0x0000f440


	//   ....[82]....
        /*084c*/ 	.word	0x0000f4d0


	//   ....[83]....
        /*0850*/ 	.word	0x0000f4e0


	//   ....[84]....
        /*0854*/ 	.word	0x0000f530


	//   ....[85]....
        /*0858*/ 	.word	0x0000f560


	//   ....[86]....
        /*085c*/ 	.word	0x00011db0


	//   ....[87]....
        /*0860*/ 	.word	0x00011de0


	//   ....[88]....
        /*0864*/ 	.word	0x00011e30


	//   ....[89]....
        /*0868*/ 	.word	0x00011e70


	//   ....[90]....
        /*086c*/ 	.word	0x00011ea0


	//   ....[91]....
        /*0870*/ 	.word	0x00011ed0


	//   ....[92]....
        /*0874*/ 	.word	0x00011f00


	//   ....[93]....
        /*0878*/ 	.word	0x00011f30


	//   ....[94]....
        /*087c*/ 	.word	0x000120f0


	//   ....[95]....
        /*0880*/ 	.word	0x00012120


	//   ....[96]....
        /*0884*/ 	.word	0x00012150


	//   ....[97]....
        /*0888*/ 	.word	0x00012180


	//   ....[98]....
        /*088c*/ 	.word	0x000121b0


	//   ....[99]....
        /*0890*/ 	.word	0x000121e0


	//   ....[100]....
        /*0894*/ 	.word	0x000122b0


	//   ....[101]....
        /*0898*/ 	.word	0x000122d0


	//   ....[102]....
        /*089c*/ 	.word	0x000122e0


	//   ....[103]....
        /*08a0*/ 	.word	0x00012360


	//   ....[104]....
        /*08a4*/ 	.word	0x00012e90


	//   ....[105]....
        /*08a8*/ 	.word	0x00013440


	//   ....[106]....
        /*08ac*/ 	.word	0x00013610


	//   ....[107]....
        /*08b0*/ 	.word	0x00013660


	//   ....[108]....
        /*08b4*/ 	.word	0x000136c0


	//   ....[109]....
        /*08b8*/ 	.word	0x00013760


	//   ....[110]....
        /*08bc*/ 	.word	0x00013820


	//   ....[111]....
        /*08c0*/ 	.word	0x00013930


	//   ....[112]....
        /*08c4*/ 	.word	0x00013990


	//   ....[113]....
        /*08c8*/ 	.word	0x00013a90


	//   ....[114]....
        /*08cc*/ 	.word	0x00013af0


	//   ....[115]....
        /*08d0*/ 	.word	0x00013bf0


	//   ....[116]....
        /*08d4*/ 	.word	0x00013c50


	//   ....[117]....
        /*08d8*/ 	.word	0x00013d50


	//   ....[118]....
        /*08dc*/ 	.word	0x00013db0


	//   ....[119]....
        /*08e0*/ 	.word	0x00013e90


	//   ....[120]....
        /*08e4*/ 	.word	0x00013f10


	//   ....[121]....
        /*08e8*/ 	.word	0x00013ff0


	//   ....[122]....
        /*08ec*/ 	.word	0x00014320


	//   ....[123]....
        /*08f0*/ 	.word	0x000143c0


	//   ....[124]....
        /*08f4*/ 	.word	0x00014550


	//   ....[125]....
        /*08f8*/ 	.word	0x000145c0


	//   ....[126]....
        /*08fc*/ 	.word	0x00014630


	//   ....[127]....
        /*0900*/ 	.word	0x000146a0


	//   ....[128]....
        /*0904*/ 	.word	0x00014710


	//   ....[129]....
        /*0908*/ 	.word	0x00014790


	//   ....[130]....
        /*090c*/ 	.word	0x00014830


	//   ....[131]....
        /*0910*/ 	.word	0x000148d0


	//   ....[132]....
        /*0914*/ 	.word	0x00014940


	//   ....[133]....
        /*0918*/ 	.word	0x000149b0


	//   ....[134]....
        /*091c*/ 	.word	0x00014a20


	//   ....[135]....
        /*0920*/ 	.word	0x00014aa0


	//   ....[136]....
        /*0924*/ 	.word	0x00014b20


	//   ....[137]....
        /*0928*/ 	.word	0x00014bd0


	//   ....[138]....
        /*092c*/ 	.word	0x00014c20


	//   ....[139]....
        /*0930*/ 	.word	0x00014ce0


	//   ....[140]....
        /*0934*/ 	.word	0x00014e10


	//----- nvinfo : EIATTR_REG_RECONFIG
	.align		4
.L_294:
        /*0938*/ 	.byte	0x01, 0x54
	.zero		2


	//----- nvinfo : EIATTR_SYSCALL_OFFSETS
	.align		4
        /*093c*/ 	.byte	0x04, 0x46
        /*093e*/ 	.short	(.L_296 - .L_295)


	//   ....[0]....
.L_295:
        /*0940*/ 	.word	0x00001d30


	//   ....[1]....
        /*0944*/ 	.word	0x0000e190


	//   ....[2]....
        /*0948*/ 	.word	0x0000e2e0


	//   ....[3]....
        /*094c*/ 	.word	0x0000e3e0


	//   ....[4]....
        /*0950*/ 	.word	0x0000ecb0


	//----- nvinfo : EIATTR_MBARRIER_INSTR_OFFSETS
	.align		4
.L_296:
        /*0954*/ 	.byte	0x04, 0x39
        /*0956*/ 	.short	(.L_298 - .L_297)


	//   ....[0]....
.L_297:
        /*0958*/ 	.word	0x00000270
        /*095c*/ 	.word	0x000000ff
        /*0960*/ 	.word	0x00028800
        /*0964*/ 	.short	0x0100
        /*0966*/ 	.byte	0x08
	.zero		1


	//   ....[1]....
        /*0968*/ 	.word	0x00000280
        /*096c*/ 	.word	0x000000ff
        /*0970*/ 	.word	0x00028820
        /*0974*/ 	.short	0x0100
        /*0976*/ 	.byte	0x08
	.zero		1


	//   ....[2]....
        /*0978*/ 	.word	0x00000370
        /*097c*/ 	.word	0x000000ff
        /*0980*/ 	.word	0x00028830
        /*0984*/ 	.short	0x0100
        /*0986*/ 	.byte	0x08
	.zero		1


	//   ....[3]....
        /*0988*/ 	.word	0x00000380
        /*098c*/ 	.word	0x000000ff
        /*0990*/ 	.word	0x00028840
        /*0994*/ 	.short	0x0100
        /*0996*/ 	.byte	0x08
	.zero		1


	//   ....[4]....
        /*0998*/ 	.word	0x00000390
        /*099c*/ 	.word	0x000000ff
        /*09a0*/ 	.word	0x00028838
        /*09a4*/ 	.short	0x0100
        /*09a6*/ 	.byte	0x08
	.zero		1


	//   ....[5]....
        /*09a8*/ 	.word	0x000003a0
        /*09ac*/ 	.word	0x000000ff
        /*09b0*/ 	.word	0x00028848
        /*09b4*/ 	.short	0x0100
        /*09b6*/ 	.byte	0x08
	.zero		1


	//   ....[6]....
        /*09b8*/ 	.word	0x000004d0
        /*09bc*/ 	.word	0x000000ff
        /*09c0*/ 	.word	0x00028850
        /*09c4*/ 	.short	0x0100
        /*09c6*/ 	.byte	0x08
	.zero		1


	//   ....[7]....
        /*09c8*/ 	.word	0x000004e0
        /*09cc*/ 	.word	0x000000ff
        /*09d0*/ 	.word	0x00028860
        /*09d4*/ 	.short	0x0100
        /*09d6*/ 	.byte	0x08
	.zero		1


	//   ....[8]....
        /*09d8*/ 	.word	0x000004f0
        /*09dc*/ 	.word	0x000000ff
        /*09e0*/ 	.word	0x00028858
        /*09e4*/ 	.short	0x0100
        /*09e6*/ 	.byte	0x08
	.zero		1


	//   ....[9]....
        /*09e8*/ 	.word	0x00000500
        /*09ec*/ 	.word	0x000000ff
        /*09f0*/ 	.word	0x00028868
        /*09f4*/ 	.short	0x0100
        /*09f6*/ 	.byte	0x08
	.zero		1


	//   ....[10]....
        /*09f8*/ 	.word	0x000005f0
        /*09fc*/ 	.word	0x000000ff
        /*0a00*/ 	.word	0x00028870
        /*0a04*/ 	.short	0x0100
        /*0a06*/ 	.byte	0x06
	.zero		1


	//   ....[11]....
        /*0a08*/ 	.word	0x00000600
        /*0a0c*/ 	.word	0x000000ff
        /*0a10*/ 	.word	0x00028880
        /*0a14*/ 	.short	0x0100
        /*0a16*/ 	.byte	0x06
	.zero		1


	//   ....[12]....
        /*0a18*/ 	.word	0x00000610
        /*0a1c*/ 	.word	0x000000ff
        /*0a20*/ 	.word	0x00028878
        /*0a24*/ 	.short	0x0100
        /*0a26*/ 	.byte	0x06
	.zero		1


	//   ....[13]....
        /*0a28*/ 	.word	0x00000620
        /*0a2c*/ 	.word	0x000000ff
        /*0a30*/ 	.word	0x00028888
        /*0a34*/ 	.short	0x0100
        /*0a36*/ 	.byte	0x06
	.zero		1


	//   ....[14]....
        /*0a38*/ 	.word	0x00000750
        /*0a3c*/ 	.word	0x000000ff
        /*0a40*/ 	.word	0x00028890
        /*0a44*/ 	.short	0x0100
        /*0a46*/ 	.byte	0x08
	.zero		1


	//   ....[15]....
        /*0a48*/ 	.word	0x00000760
        /*0a4c*/ 	.word	0x000000ff
        /*0a50*/ 	.word	0x000288a0
        /*0a54*/ 	.short	0x0100
        /*0a56*/ 	.byte	0x08
	.zero		1


	//   ....[16]....
        /*0a58*/ 	.word	0x00000770
        /*0a5c*/ 	.word	0x000000ff
        /*0a60*/ 	.word	0x00028898
        /*0a64*/ 	.short	0x0100
        /*0a66*/ 	.byte	0x08
	.zero		1


	//   ....[17]....
        /*0a68*/ 	.word	0x00000780
        /*0a6c*/ 	.word	0x000000ff
        /*0a70*/ 	.word	0x000288a8
        /*0a74*/ 	.short	0x0100
        /*0a76*/ 	.byte	0x08
	.zero		1


	//   ....[18]....
        /*0a78*/ 	.word	0x000008b0
        /*0a7c*/ 	.word	0x000000ff
        /*0a80*/ 	.word	0x000288b0
        /*0a84*/ 	.short	0x0100
        /*0a86*/ 	.byte	0x08
	.zero		1


	//   ....[19]....
        /*0a88*/ 	.word	0x000008c0
        /*0a8c*/ 	.word	0x000000ff
        /*0a90*/ 	.word	0x000288c0
        /*0a94*/ 	.short	0x0100
        /*0a96*/ 	.byte	0x08
	.zero		1


	//   ....[20]....
        /*0a98*/ 	.word	0x000008d0
        /*0a9c*/ 	.word	0x000000ff
        /*0aa0*/ 	.word	0x000288b8
        /*0aa4*/ 	.short	0x0100
        /*0aa6*/ 	.byte	0x08
	.zero		1


	//   ....[21]....
        /*0aa8*/ 	.word	0x000008e0
        /*0aac*/ 	.word	0x000000ff
        /*0ab0*/ 	.word	0x000288c8
        /*0ab4*/ 	.short	0x0100
        /*0ab6*/ 	.byte	0x08
	.zero		1


	//   ....[22]....
        /*0ab8*/ 	.word	0x00001db0
        /*0abc*/ 	.word	0x000000ff
        /*0ac0*/ 	.word	0x00028800
        /*0ac4*/ 	.short	0x010a
        /*0ac6*/ 	.byte	0x29
	.zero		1


	//   ....[23]....
        /*0ac8*/ 	.word	0x00001e30
        /*0acc*/ 	.word	0x00000000
        /*0ad0*/ 	.word	0x00028830
        /*0ad4*/ 	.short	0x010a
        /*0ad6*/ 	.byte	0x3f
	.zero		1


	//   ....[24]....
        /*0ad8*/ 	.word	0x00001e90
        /*0adc*/ 	.word	0x00000000
        /*0ae0*/ 	.word	0x00028830
        /*0ae4*/ 	.short	0x010a
        /*0ae6*/ 	.byte	0x3f
	.zero		1


	//   ....[25]....
        /*0ae8*/ 	.word	0x000026b0
        /*0aec*/ 	.word	0x00000000
        /*0af0*/ 	.word	0x00000000
        /*0af4*/ 	.short	0x0101
        /*0af6*/ 	.byte	0x3f
	.zero		1


	//   ....[26]....
        /*0af8*/ 	.word	0x000042a0
        /*0afc*/ 	.word	0x000000ff
        /*0b00*/ 	.word	0x00028830
        /*0b04*/ 	.short	0x010a
        /*0b06*/ 	.byte	0x06
	.zero		1


	//   ....[27]....
        /*0b08*/ 	.word	0x000042e0
        /*0b0c*/ 	.word	0x000000ff
        /*0b10*/ 	.word	0x00028830
        /*0b14*/ 	.short	0x010a
        /*0b16*/ 	.byte	0x06
	.zero		1


	//   ....[28]....
        /*0b18*/ 	.word	0x00004620
        /*0b1c*/ 	.word	0x000000ff
        /*0b20*/ 	.word	0x00028850
        /*0b24*/ 	.short	0x010a
        /*0b26*/ 	.byte	0x06
	.zero		1


	//   ....[29]....
        /*0b28*/ 	.word	0x00004660
        /*0b2c*/ 	.word	0x000000ff
        /*0b30*/ 	.word	0x00028850
        /*0b34*/ 	.short	0x010a
        /*0b36*/ 	.byte	0x06
	.zero		1


	//   ....[30]....
        /*0b38*/ 	.word	0x000060a0
        /*0b3c*/ 	.word	0x0000001c
        /*0b40*/ 	.word	0x00000000
        /*0b44*/ 	.short	0x0101
        /*0b46*/ 	.byte	0x3f
	.zero		1


	//   ....[31]....
        /*0b48*/ 	.word	0x00006240
        /*0b4c*/ 	.word	0x0000001c
        /*0b50*/ 	.word	0x00000000
        /*0b54*/ 	.short	0x0101
        /*0b56*/ 	.byte	0x3f
	.zero		1


	//   ....[32]....
        /*0b58*/ 	.word	0x00006c40
        /*0b5c*/ 	.word	0x000000ff
        /*0b60*/ 	.word	0x00028830
        /*0b64*/ 	.short	0x010a
        /*0b66*/ 	.byte	0x06
	.zero		1


	//   ....[33]....
        /*0b68*/ 	.word	0x00006c80
        /*0b6c*/ 	.word	0x000000ff
        /*0b70*/ 	.word	0x00028830
        /*0b74*/ 	.short	0x010a
        /*0b76*/ 	.byte	0x06
	.zero		1


	//   ....[34]....
        /*0b78*/ 	.word	0x00006fc0
        /*0b7c*/ 	.word	0x000000ff
        /*0b80*/ 	.word	0x00028850
        /*0b84*/ 	.short	0x010a
        /*0b86*/ 	.byte	0x06
	.zero		1


	//   ....[35]....
        /*0b88*/ 	.word	0x00007000
        /*0b8c*/ 	.word	0x000000ff
        /*0b90*/ 	.word	0x00028850
        /*0b94*/ 	.short	0x010a
        /*0b96*/ 	.byte	0x06
	.zero		1


	//   ....[36]....
        /*0b98*/ 	.word	0x00008240
        /*0b9c*/ 	.word	0x0000001f
        /*0ba0*/ 	.word	0x00000000
        /*0ba4*/ 	.short	0x0101
        /*0ba6*/ 	.byte	0x3f
	.zero		1


	//   ....[37]....
        /*0ba8*/ 	.word	0x000083f0
        /*0bac*/ 	.word	0x0000001f
        /*0bb0*/ 	.word	0x00000000
        /*0bb4*/ 	.short	0x0101
        /*0bb6*/ 	.byte	0x3f
	.zero		1


	//   ....[38]....
        /*0bb8*/ 	.word	0x00008bc0
        /*0bbc*/ 	.word	0x000000ff
        /*0bc0*/ 	.word	0x00028850
        /*0bc4*/ 	.short	0x010a
        /*0bc6*/ 	.byte	0x05
	.zero		1


	//   ....[39]....
        /*0bc8*/ 	.word	0x00008c00
        /*0bcc*/ 	.word	0x000000ff
        /*0bd0*/ 	.word	0x00028850
        /*0bd4*/ 	.short	0x010a
        /*0bd6*/ 	.byte	0x05
	.zero		1


	//   ....[40]....
        /*0bd8*/ 	.word	0x00009140
        /*0bdc*/ 	.word	0x00000008
        /*0be0*/ 	.word	0x00000000
        /*0be4*/ 	.short	0x0101
        /*0be6*/ 	.byte	0x3f
	.zero		1


	//   ....[41]....
        /*0be8*/ 	.word	0x0000a810
        /*0bec*/ 	.word	0x00000014
        /*0bf0*/ 	.word	0x00000000
        /*0bf4*/ 	.short	0x0101
        /*0bf6*/ 	.byte	0x3f
	.zero		1


	//   ....[42]....
        /*0bf8*/ 	.word	0x0000acc0
        /*0bfc*/ 	.word	0x00000014
        /*0c00*/ 	.word	0x00000000
        /*0c04*/ 	.short	0x0101
        /*0c06*/ 	.byte	0x3f
	.zero		1


	//   ....[43]....
        /*0c08*/ 	.word	0x0000e7c0
        /*0c0c*/ 	.word	0x00000000
        /*0c10*/ 	.word	0x00028840
        /*0c14*/ 	.short	0x010a
        /*0c16*/ 	.byte	0x3f
	.zero		1


	//   ....[44]....
        /*0c18*/ 	.word	0x0000f630
        /*0c1c*/ 	.word	0x00000012
        /*0c20*/ 	.word	0x00028800
        /*0c24*/ 	.short	0x0107
        /*0c26*/ 	.byte	0x3f
	.zero		1


	//   ....[45]....
        /*0c28*/ 	.word	0x0000f740
        /*0c2c*/ 	.word	0x00000012
        /*0c30*/ 	.word	0x00028800
        /*0c34*/ 	.short	0x0101
        /*0c36*/ 	.byte	0x3f
	.zero		1


	//   ....[46]....
        /*0c38*/ 	.word	0x0000f760
        /*0c3c*/ 	.word	0x00000012
        /*0c40*/ 	.word	0x00028820
        /*0c44*/ 	.short	0x010a
        /*0c46*/ 	.byte	0x3f
	.zero		1


	//   ....[47]....
        /*0c48*/ 	.word	0x0000fb20
        /*0c4c*/ 	.word	0x00000003
        /*0c50*/ 	.word	0x00028840
        /*0c54*/ 	.short	0x010a
        /*0c56*/ 	.byte	0x3f
	.zero		1


	//   ....[48]....
        /*0c58*/ 	.word	0x0000fec0
        /*0c5c*/ 	.word	0x00000003
        /*0c60*/ 	.word	0x00000060
        /*0c64*/ 	.short	0x010a
        /*0c66*/ 	.byte	0x3f
	.zero		1


	//   ....[49]....
        /*0c68*/ 	.word	0x00010550
        /*0c6c*/ 	.word	0x00000003
        /*0c70*/ 	.word	0x00028840
        /*0c74*/ 	.short	0x010a
        /*0c76*/ 	.byte	0x3f
	.zero		1


	//   ....[50]....
        /*0c78*/ 	.word	0x000108f0
        /*0c7c*/ 	.word	0x00000002
        /*0c80*/ 	.word	0x00000060
        /*0c84*/ 	.short	0x010a
        /*0c86*/ 	.byte	0x3f
	.zero		1


	//   ....[51]....
        /*0c88*/ 	.word	0x00010ec0
        /*0c8c*/ 	.word	0x00000002
        /*0c90*/ 	.word	0x00028840
        /*0c94*/ 	.short	0x010a
        /*0c96*/ 	.byte	0x3f
	.zero		1


	//   ....[52]....
        /*0c98*/ 	.word	0x00011260
        /*0c9c*/ 	.word	0x00000002
        /*0ca0*/ 	.word	0x00000060
        /*0ca4*/ 	.short	0x010a
        /*0ca6*/ 	.byte	0x3f
	.zero		1


	//   ....[53]....
        /*0ca8*/ 	.word	0x000117e0
        /*0cac*/ 	.word	0x00000000
        /*0cb0*/ 	.word	0x00028860
        /*0cb4*/ 	.short	0x010a
        /*0cb6*/ 	.byte	0x3f
	.zero		1


	//   ....[54]....
        /*0cb8*/ 	.word	0x00012e10
        /*0cbc*/ 	.word	0x00000000
        /*0cc0*/ 	.word	0x00028820
        /*0cc4*/ 	.short	0x010a
        /*0cc6*/ 	.byte	0x3f
	.zero		1


	//   ....[55]....
        /*0cc8*/ 	.word	0x00013000
        /*0ccc*/ 	.word	0x00000006
        /*0cd0*/ 	.word	0x00000000
        /*0cd4*/ 	.short	0x010a
        /*0cd6*/ 	.byte	0x3f
	.zero		1


	//   ....[56]....
        /*0cd8*/ 	.word	0x00013030
        /*0cdc*/ 	.word	0x00000007
        /*0ce0*/ 	.word	0x00000000
        /*0ce4*/ 	.short	0x010a
        /*0ce6*/ 	.byte	0x3f
	.zero		1


	//   ....[57]....
        /*0ce8*/ 	.word	0x00013090
        /*0cec*/ 	.word	0x00000004
        /*0cf0*/ 	.word	0x00000000
        /*0cf4*/ 	.short	0x010a
        /*0cf6*/ 	.byte	0x3f
	.zero		1


	//   ....[58]....
        /*0cf8*/ 	.word	0x000130c0
        /*0cfc*/ 	.word	0x00000003
        /*0d00*/ 	.word	0x00000000
        /*0d04*/ 	.short	0x010a
        /*0d06*/ 	.byte	0x3f
	.zero		1


	//   ....[59]....
        /*0d08*/ 	.word	0x00013130
        /*0d0c*/ 	.word	0x00000003
        /*0d10*/ 	.word	0x00028800
        /*0d14*/ 	.short	0x010a
        /*0d16*/ 	.byte	0x3f
	.zero		1


	//   ....[60]....
        /*0d18*/ 	.word	0x00013180
        /*0d1c*/ 	.word	0x00000000
        /*0d20*/ 	.word	0x00028830
        /*0d24*/ 	.short	0x010a
        /*0d26*/ 	.byte	0x3f
	.zero		1


	//   ....[61]....
        /*0d28*/ 	.word	0x000131e0
        /*0d2c*/ 	.word	0x00000007
        /*0d30*/ 	.word	0x00028830
        /*0d34*/ 	.short	0x010a
        /*0d36*/ 	.byte	0x3f
	.zero		1


	//   ....[62]....
        /*0d38*/ 	.word	0x00013240
        /*0d3c*/ 	.word	0x00000007
        /*0d40*/ 	.word	0x00028850
        /*0d44*/ 	.short	0x010a
        /*0d46*/ 	.byte	0x3f
	.zero		1


	//   ....[63]....
        /*0d48*/ 	.word	0x000132a0
        /*0d4c*/ 	.word	0x00000007
        /*0d50*/ 	.word	0x00028830
        /*0d54*/ 	.short	0x010a
        /*0d56*/ 	.byte	0x3f
	.zero		1


	//   ....[64]....
        /*0d58*/ 	.word	0x00013300
        /*0d5c*/ 	.word	0x00000007
        /*0d60*/ 	.word	0x00028850
        /*0d64*/ 	.short	0x010a
        /*0d66*/ 	.byte	0x3f
	.zero		1


	//   ....[65]....
        /*0d68*/ 	.word	0x00013360
        /*0d6c*/ 	.word	0x00000006
        /*0d70*/ 	.word	0x00028850
        /*0d74*/ 	.short	0x010a
        /*0d76*/ 	.byte	0x3f
	.zero		1


	//   ....[66]....
        /*0d78*/ 	.word	0x00013500
        /*0d7c*/ 	.word	0x00000000
        /*0d80*/ 	.word	0x00028840
        /*0d84*/ 	.short	0x010a
        /*0d86*/ 	.byte	0x3f
	.zero		1


	//   ....[67]....
        /*0d88*/ 	.word	0x00014030
        /*0d8c*/ 	.word	0x00000012
        /*0d90*/ 	.word	0x00028820
        /*0d94*/ 	.short	0x010a
        /*0d96*/ 	.byte	0x3f
	.zero		1


	//   ....[68]....
        /*0d98*/ 	.word	0x00014080
        /*0d9c*/ 	.word	0x00000003
        /*0da0*/ 	.word	0x00028840
        /*0da4*/ 	.short	0x010a
        /*0da6*/ 	.byte	0x3f
	.zero		1


	//   ....[69]....
        /*0da8*/ 	.word	0x000140d0
        /*0dac*/ 	.word	0x00000003
        /*0db0*/ 	.word	0x00000060
        /*0db4*/ 	.short	0x010a
        /*0db6*/ 	.byte	0x3f
	.zero		1


	//   ....[70]....
        /*0db8*/ 	.word	0x00014120
        /*0dbc*/ 	.word	0x00000003
        /*0dc0*/ 	.word	0x00028840
        /*0dc4*/ 	.short	0x010a
        /*0dc6*/ 	.byte	0x3f
	.zero		1


	//   ....[71]....
        /*0dc8*/ 	.word	0x00014170
        /*0dcc*/ 	.word	0x00000002
        /*0dd0*/ 	.word	0x00000060
        /*0dd4*/ 	.short	0x010a
        /*0dd6*/ 	.byte	0x3f
	.zero		1


	//   ....[72]....
        /*0dd8*/ 	.word	0x000141c0
        /*0ddc*/ 	.word	0x00000002
        /*0de0*/ 	.word	0x00028840
        /*0de4*/ 	.short	0x010a
        /*0de6*/ 	.byte	0x3f
	.zero		1


	//   ....[73]....
        /*0de8*/ 	.word	0x00014210
        /*0dec*/ 	.word	0x00000002
        /*0df0*/ 	.word	0x00000060
        /*0df4*/ 	.short	0x010a
        /*0df6*/ 	.byte	0x3f
	.zero		1


	//   ....[74]....
        /*0df8*/ 	.word	0x00014260
        /*0dfc*/ 	.word	0x00000000
        /*0e00*/ 	.word	0x00028860
        /*0e04*/ 	.short	0x010a
        /*0e06*/ 	.byte	0x3f
	.zero		1


	//   ....[75]....
        /*0e08*/ 	.word	0x00014d30
        /*0e0c*/ 	.word	0x00000000
        /*0e10*/ 	.word	0x00028820
        /*0e14*/ 	.short	0x010a
        /*0e16*/ 	.byte	0x3f
	.zero		1


	//   ....[76]....
        /*0e18*/ 	.word	0x00014ed0
        /*0e1c*/ 	.word	0x00000006
        /*0e20*/ 	.word	0x00000000
        /*0e24*/ 	.short	0x010a
        /*0e26*/ 	.byte	0x3f
	.zero		1


	//   ....[77]....
        /*0e28*/ 	.word	0x00014f20
        /*0e2c*/ 	.word	0x00000007
        /*0e30*/ 	.word	0x00000000
        /*0e34*/ 	.short	0x010a
        /*0e36*/ 	.byte	0x3f
	.zero		1


	//   ....[78]....
        /*0e38*/ 	.word	0x00014f70
        /*0e3c*/ 	.word	0x00000004
        /*0e40*/ 	.word	0x00000000
        /*0e44*/ 	.short	0x010a
        /*0e46*/ 	.byte	0x3f
	.zero		1


	//----- nvinfo : EIATTR_NUM_MBARRIERS
	.align		4
.L_298:
        /*0e48*/ 	.byte	0x03, 0x38
        /*0e4a*/ 	.short	0x0016


	//----- nvinfo : EIATTR_EXIT_INSTR_OFFSETS
	.align		4
        /*0e4c*/ 	.byte	0x04, 0x1c
        /*0e4e*/ 	.short	(.L_300 - .L_299)


	//   ....[0]....
.L_299:
        /*0e50*/ 	.word	0x00000a80


	//   ....[1]....
        /*0e54*/ 	.word	0x0000c400


	//   ....[2]....
        /*0e58*/ 	.word	0x00013110


	//----- nvinfo : EIATTR_MAX_THREADS
	.align		4
.L_300:
        /*0e5c*/ 	.byte	0x04, 0x05
        /*0e5e*/ 	.short	(.L_302 - .L_301)
.L_301:
        /*0e60*/ 	.word	0x00000180
        /*0e64*/ 	.word	0x00000001
        /*0e68*/ 	.word	0x00000001


	//----- nvinfo : EIATTR_CRS_STACK_SIZE
	.align		4
.L_302:
        /*0e6c*/ 	.byte	0x04, 0x1e
        /*0e6e*/ 	.short	(.L_304 - .L_303)
.L_303:
        /*0e70*/ 	.word	0x00000000


	//----- nvinfo : EIATTR_CBANK_PARAM_SIZE
	.align		4
.L_304:
        /*0e74*/ 	.byte	0x03, 0x19
        /*0e76*/ 	.short	0x0af0


	//----- nvinfo : EIATTR_PARAM_CBANK
	.align		4
        /*0e78*/ 	.byte	0x04, 0x0a
        /*0e7a*/ 	.short	(.L_306 - .L_305)
	.align		4
.L_305:
        /*0e7c*/ 	.word	index@(.nv.constant0._ZN7cutlass13device_kernelIN5flash11enable_sm90INS1_16FlashAttnFwdSm90INS1_25CollectiveMainloopFwdSm90ILi2EN4cute5tupleIJNS5_1CILi1EEES8_S8_EEENS6_IJNS7_ILi128EEESA_SA_EEELi128ENS_10bfloat16_tEfNS_4arch4Sm90ELb1ELb0ELb0ELb1ELb0ELb0ELb0ELb1ELb1ELb1ELb1ELb0EEENS1_21CollectiveEpilogueFwdISB_S9_SC_SE_Li256ELb1ELb1ELb1ELb0EEENS1_36VarlenDynamicPersistentTileSchedulerILi128ELi128ELi256ELi128ELb1ELb1ELb1ELb1ELb1ELb1EEEEEEEEEvNT_6ParamsE)
        /*0e80*/ 	.short	0x0210
        /*0e82*/ 	.short	0x0af0


	//----- nvinfo : EIATTR_SW_WAR
	.align		4
.L_306:
        /*0e84*/ 	.byte	0x04, 0x36
        /*0e86*/ 	.short	(.L_308 - .L_307)
.L_307:
        /*0e88*/ 	.word	0x00000008
.L_308:


//--------------------- .nv.info._ZN7cutlass13device_kernelIN5flash11enable_sm90INS1_16FlashAttnFwdSm90INS1_25CollectiveMainloopFwdSm90ILi2EN4cute5tupleIJNS5_1CILi1EEES8_S8_EEENS6_IJNS7_ILi128EEESA_SA_EEELi128ENS_10bfloat16_tEfNS_4arch4Sm90ELb1ELb0ELb0ELb1ELb0ELb1ELb0ELb1ELb1ELb1ELb1ELb0EEENS1_21CollectiveEpilogueFwdISB_S9_SC_SE_Li256ELb1ELb1ELb1ELb0EEENS1_36VarlenDynamicPersistentTileSchedulerILi128ELi128ELi256ELi128ELb1ELb1ELb1ELb1ELb1ELb1EEEEEEEEEvNT_6ParamsE --------------------------
	.section	.nv.info._ZN7cutlass13device_kernelIN5flash11enable_sm90INS1_16FlashAttnFwdSm90INS1_25CollectiveMainloopFwdSm90ILi2EN4cute5tupleIJNS5_1CILi1EEES8_S8_EEENS6_IJNS7_ILi128EEESA_SA_EEELi128ENS_10bfloat16_tEfNS_4arch4Sm90ELb1ELb0ELb0ELb1ELb0ELb1ELb0ELb1ELb1ELb1ELb1ELb0EEENS1_21CollectiveEpilogueFwdISB_S9_SC_SE_Li256ELb1ELb1ELb1ELb0EEENS1_36VarlenDynamicPersistentTileSchedulerILi128ELi128ELi256ELi128ELb1ELb1ELb1ELb1ELb1ELb1EEEEEEEEEvNT_6ParamsE,"",@"SHT_CUDA_INFO"
	.sectionflags	@""
	.align	4


	//----- nvinfo : EIATTR_CUDA_API_VERSION
	.align		4
        /*0000*/ 	.byte	0x04, 0x37
        /*0002*/ 	.short	(.L_310 - .L_309)
.L_309:
        /*0004*/ 	.word	0x00000082


	//----- nvinfo : EIATTR_KPARAM_INFO
	.align		4
.L_310:
        /*0008*/ 	.byte	0x04, 0x17
        /*000a*/ 	.short	(.L_312 - .L_311)
.L_311:
        /*000c*/ 	.word	0x00000000
        /*0010*/ 	.short	0x0000
        /*0012*/ 	.short	0x0070
        /*0014*/ 	.byte	0x00, 0xf0, 0x01, 0x2a


	//----- nvinfo : EIATTR_SPARSE_MMA_MASK
	.align		4
.L_312:
        /*0018*/ 	.byte	0x03, 0x50
        /*001a*/ 	.short	0x0000


	//----- nvinfo : EIATTR_MAXREG_COUNT
	.align		4
        /*001c*/ 	.byte	0x03, 0x1b
        /*001e*/ 	.short	0x00a8


	//----- nvinfo : EIATTR_NUM_BARRIERS
	.align		4
        /*0020*/ 	.byte	0x02, 0x4c
        /*0022*/ 	.byte	0x10
	.zero		1


	//----- nvinfo : EIATTR_EXTERNS
	.align		4
        /*0024*/ 	.byte	0x04, 0x0f
        /*0026*/ 	.short	(.L_314 - .L_313)


	//   ....[0]....
	.align		4
.L_313:
        /*0028*/ 	.word	index@(__assertfail)


	//----- nvinfo : EIATTR_ANNOTATIONS
	.align		4
.L_314:
        /*002c*/ 	.byte	0x04, 0x55
        /*002e*/ 	.short	(.L_316 - .L_315)


	//   ....[0]....
.L_315:
        /* <DEDUP_REMOVED lines=95> */


	//----- nvinfo : EIATTR_MERCURY_ISA_VERSION
	.align		4
.L_316:
        /*0610*/ 	.byte	0x03, 0x5f
        /*0612*/ 	.short	0x0101


	//----- nvinfo : EIATTR_UNUSED_LOAD_BYTE_OFFSET
	.align		4
        /*0614*/ 	.byte	0x04, 0x44
        /*0616*/ 	.short	(.L_318 - .L_317)


	//   ....[0]....
.L_317:
        /*0618*/ 	.word	0x00000ad0
        /*061c*/ 	.word	0x0000fff0


	//   ....[1]....
        /*0620*/ 	.word	0x00016a10
        /*0624*/ 	.word	0x0000fff0


	//----- nvinfo : EIATTR_INT_WARP_WIDE_INSTR_OFFSETS
	.align		4
.L_318:
        /*0628*/ 	.byte	0x04, 0x31
        /*062a*/ 	.short	(.L_320 - .L_319)


	//   ....[0]....
.L_319:
        /*062c*/ 	.word	0x00000190


	//   ....[1]....
        /*0630*/ 	.word	0x000001d0


	//   ....[2]....
        /*0634*/ 	.word	0x00000240


	//   ....[3]....
        /*0638*/ 	.word	0x0001cb60


	//   ....[4]....
        /*063c*/ 	.word	0x0001cbf0


	//   ....[5]....
        /*0640*/ 	.word	0x00020290


	//   ....[6]....
        /*0644*/ 	.word	0x000202f0


	//----- nvinfo : EIATTR_COOP_GROUP_MASK_REGIDS
	.align		4
.L_320:
        /*0648*/ 	.byte	0x04, 0x29
        /*064a*/ 	.short	(.L_322 - .L_321)


	//   ....[0]....
.L_321:
        /*064c*/ 	.word	0xffffffff


	//   ....[1]....
        /*0650*/ 	.word	0xffffffff


	//   ....[2]....
        /*0654*/ 	.word	0xffffffff


	//   ....[3]....
        /*0658*/ 	.word	0xffffffff


	//   ....[4]....
        /*065c*/ 	.word	0xffffffff


	//   ....[5]....
        /*0660*/ 	.word	0xffffffff


	//   ....[6]....
        /*0664*/ 	.word	0xffffffff


	//   ....[7]....
        /*0668*/ 	.word	0xffffffff


	//   ....[8]....
        /*066c*/ 	.word	0xffffffff


	//   ....[9]....
        /*0670*/ 	.word	0xffffffff


	//   ....[10]....
        /*0674*/ 	.word	0xffffffff


	//   ....[11]....
        /*0678*/ 	.word	0xffffffff


	//   ....[12]....
        /*067c*/ 	.word	0xffffffff


	//   ....[13]....
        /*0680*/ 	.word	0xffffffff


	//   ....[14]....
        /*0684*/ 	.word	0xffffffff


	//   ....[15]....
        /*0688*/ 	.word	0xffffffff


	//   ....[16]....
        /*068c*/ 	.word	0xffffffff


	//   ....[17]....
        /*0690*/ 	.word	0xffffffff


	//   ....[18]....
        /*0694*/ 	.word	0xffffffff


	//   ....[19]....
        /*0698*/ 	.word	0xffffffff


	//   ....[20]....
        /*069c*/ 	.word	0xffffffff


	//   ....[21]....
        /*06a0*/ 	.word	0xffffffff


	//   ....[22]....
        /*06a4*/ 	.word	0xffffffff


	//   ....[23]....
        /*06a8*/ 	.word	0xffffffff


	//   ....[24]....
        /*06ac*/ 	.word	0xffffffff


	//   ....[25]....
        /*06b0*/ 	.word	0xffffffff


	//   ....[26]....
        /*06b4*/ 	.word	0xffffffff


	//   ....[27]....
        /*06b8*/ 	.word	0xffffffff


	//   ....[28]....
        /*06bc*/ 	.word	0xffffffff


	//   ....[29]....
        /*06c0*/ 	.word	0xffffffff


	//   ....[30]....
        /*06c4*/ 	.word	0xffffffff


	//   ....[31]....
        /*06c8*/ 	.word	0xffffffff


	//   ....[32]....
        /*06cc*/ 	.word	0xffffffff


	//   ....[33]....
        /*06d0*/ 	.word	0xffffffff


	//   ....[34]....
        /*06d4*/ 	.word	0xffffffff


	//   ....[35]....
        /*06d8*/ 	.word	0xffffffff


	//   ....[36]....
        /*06dc*/ 	.word	0xffffffff


	//   ....[37]....
        /*06e0*/ 	.word	0xffffffff


	//   ....[38]....
        /*06e4*/ 	.word	0xffffffff


	//   ....[39]....
        /*06e8*/ 	.word	0xffffffff


	//   ....[40]....
        /*06ec*/ 	.word	0xffffffff


	//   ....[41]....
        /*06f0*/ 	.word	0xffffffff


	//   ....[42]....
        /*06f4*/ 	.word	0xffffffff


	//   ....[43]....
        /*06f8*/ 	.word	0xffffffff


	//   ....[44]....
        /*06fc*/ 	.word	0xffffffff


	//   ....[45]....
        /*0700*/ 	.word	0xffffffff


	//   ....[46]....
        /*0704*/ 	.word	0xffffffff


	//   ....[47]....
        /*0708*/ 	.word	0xffffffff


	//   ....[48]....
        /*070c*/ 	.word	0xffffffff


	//   ....[49]....
        /*0710*/ 	.word	0xffffffff


	//   ....[50]....
        /*0714*/ 	.word	0xffffffff


	//   ....[51]....
        /*0718*/ 	.word	0xffffffff


	//   ....[52]....
        /*071c*/ 	.word	0xffffffff


	//   ....[53]....
        /*0720*/ 	.word	0xffffffff


	//   ....[54]....
        /*0724*/ 	.word	0xffffffff


	//   ....[55]....
        /*0728*/ 	.word	0xffffffff


	//   ....[56]....
        /*072c*/ 	.word	0xffffffff


	//   ....[57]....
        /*0730*/ 	.word	0xffffffff


	//   ....[58]....
        /*0734*/ 	.word	0xffffffff


	//   ....[59]....
        /*0738*/ 	.word	0xffffffff


	//   ....[60]....
        /*073c*/ 	.word	0xffffffff


	//   ....[61]....
        /*0740*/ 	.word	0xffffffff


	//   ....[62]....
        /*0744*/ 	.word	0xffffffff


	//   ....[63]....
        /*0748*/ 	.word	0xffffffff


	//   ....[64]....
        /*074c*/ 	.word	0xffffffff


	//   ....[65]....
        /*0750*/ 	.word	0xffffffff


	//   ....[66]....
        /*0754*/ 	.word	0xffffffff


	//   ....[67]....
        /*0758*/ 	.word	0xffffffff


	//   ....[68]....
        /*075c*/ 	.word	0xffffffff


	//   ....[69]....
        /*0760*/ 	.word	0xffffffff


	//   ....[70]....
        /*0764*/ 	.word	0xffffffff


	//   ....[71]....
        /*0768*/ 	.word	0xffffffff


	//   ....[72]....
        /*076c*/ 	.word	0xffffffff


	//   ....[73]....
        /*0770*/ 	.word	0xffffffff


	//   ....[74]....
        /*0774*/ 	.word	0xffffffff


	//   ....[75]....
        /*0778*/ 	.word	0xffffffff


	//   ....[76]....
        /*077c*/ 	.word	0xffffffff


	//   ....[77]....
        /*0780*/ 	.word	0xffffffff


	//   ....[78]....
        /*0784*/ 	.word	0xffffffff


	//   ....[79]....
        /*0788*/ 	.word	0xffffffff


	//   ....[80]....
        /*078c*/ 	.word	0xffffffff


	//   ....[81]....
        /*0790*/ 	.word	0xffffffff


	//   ....[82]....
        /*0794*/ 	.word	0xffffffff


	//   ....[83]....
        /*0798*/ 	.word	0xffffffff


	//   ....[84]....
        /*079c*/ 	.word	0xffffffff


	//   ....[85]....
        /*07a0*/ 	.word	0xffffffff


	//   ....[86]....
        /*07a4*/ 	.word	0xffffffff


	//   ....[87]....
        /*07a8*/ 	.word	0xffffffff


	//   ....[88]....
        /*07ac*/ 	.word	0xffffffff


	//   ....[89]....
        /*07b0*/ 	.word	0xffffffff


	//   ....[90]....
        /*07b4*/ 	.word	0xffffffff


	//   ....[91]....
        /*07b8*/ 	.word	0xffffffff


	//   ....[92]....
        /*07bc*/ 	.word	0xffffffff


	//   ....[93]....
        /*07c0*/ 	.word	0xffffffff


	//   ....[94]....
        /*07c4*/ 	.word	0xffffffff


	//   ....[95]....
        /*07c8*/ 	.word	0xffffffff


	//   ....[96]....
        /*07cc*/ 	.word	0xffffffff


	//   ....[97]....
        /*07d0*/ 	.word	0xffffffff


	//   ....[98]....
        /*07d4*/ 	.word	0xffffffff


	//   ....[99]....
        /*07d8*/ 	.word	0xffffffff


	//   ....[100]....
        /*07dc*/ 	.word	0xffffffff


	//   ....[101]....
        /*07e0*/ 	.word	0xffffffff


	//   ....[102]....
        /*07e4*/ 	.word	0xffffffff


	//   ....[103]....
        /*07e8*/ 	.word	0xffffffff


	//   ....[104]....
        /*07ec*/ 	.word	0xffffffff


	//   ....[105]....
        /*07f0*/ 	.word	0xffffffff


	//   ....[106]....
        /*07f4*/ 	.word	0xffffffff


	//   ....[107]....
        /*07f8*/ 	.word	0xffffffff


	//   ....[108]....
        /*07fc*/ 	.word	0xffffffff


	//   ....[109]....
        /*0800*/ 	.word	0xffffffff


	//   ....[110]....
        /*0804*/ 	.word	0xffffffff


	//   ....[111]....
        /*0808*/ 	.word	0xffffffff


	//   ....[112]....
        /*080c*/ 	.word	0xffffffff


	//   ....[113]....
        /*0810*/ 	.word	0xffffffff


	//   ....[114]....
        /*0814*/ 	.word	0xffffffff


	//   ....[115]....
        /*0818*/ 	.word	0xffffffff


	//   ....[116]....
        /*081c*/ 	.word	0xffffffff


	//   ....[117]....
        /*0820*/ 	.word	0xffffffff


	//   ....[118]....
        /*0824*/ 	.word	0xffffffff


	//   ....[119]....
        /*0828*/ 	.word	0xffffffff


	//   ....[120]....
        /*082c*/ 	.word	0xffffffff


	//   ....[121]....
        /*0830*/ 	.word	0xffffffff


	//   ....[122]....
        /*0834*/ 	.word	0xffffffff


	//   ....[123]....
        /*0838*/ 	.word	0xffffffff


	//   ....[124]....
        /*083c*/ 	.word	0xffffffff


	//   ....[125]....
        /*0840*/ 	.word	0xffffffff


	//   ....[126]....
        /*0844*/ 	.word	0xffffffff


	//   ....[127]....
        /*0848*/ 	.word	0xffffffff


	//   ....[128]....
        /*084c*/ 	.word	0xffffffff


	//   ....[129]....
        /*0850*/ 	.word	0xffffffff


	//   ....[130]....
        /*0854*/ 	.word	0xffffffff


	//   ....[131]....
        /*0858*/ 	.word	0xffffffff


	//   ....[132]....
        /*085c*/ 	.word	0xffffffff


	//   ....[133]....
        /*0860*/ 	.word	0xffffffff


	//   ....[134]....
        /*0864*/ 	.word	0xffffffff


	//   ....[135]....
        /*0868*/ 	.word	0xffffffff


	//   ....[136]....
        /*086c*/ 	.word	0xffffffff


	//   ....[137]....
        /*0870*/ 	.word	0xffffffff


	//   ....[138]....
        /*0874*/ 	.word	0x0500000f


	//   ....[139]....
        /*0878*/ 	.word	0x0500000f


	//   ....[140]....
        /*087c*/ 	.word	0x0500000f


	//   ....[141]....
        /*0880*/ 	.word	0x0500000f


	//   ....[142]....
        /*0884*/ 	.word	0x0500000f


	//   ....[143]....
        /*0888*/ 	.word	0x0500000f


	//   ....[144]....
        /*088c*/ 	.word	0x0500000f


	//   ....[145]....
        /*0890*/ 	.word	0x0500000f


	//   ....[146]....
        /*0894*/ 	.word	0x0500000f


	//   ....[147]....
        /*0898*/ 	.word	0x0500000f


	//   ....[148]....
        /*089c*/ 	.word	0x0500000f


	//   ....[149]....
        /*08a0*/ 	.word	0x0500000f


	//   ....[150]....
        /*08a4*/ 	.word	0x0500000f


	//   ....[151]....
        /*08a8*/ 	.word	0x0500000f


	//   ....[152]....
        /*08ac*/ 	.word	0x0500000f


	//   ....[153]....
        /*08b0*/ 	.word	0x0500000f


	//   ....[154]....
        /*08b4*/ 	.word	0x0500000f


	//   ....[155]....
        /*08b8*/ 	.word	0x0500000f


	//   ....[156]....
        /*08bc*/ 	.word	0x0500000f


	//   ....[157]....
        /*08c0*/ 	.word	0x0500000f


	//   ....[158]....
        /*08c4*/ 	.word	0x0500000f


	//   ....[159]....
        /*08c8*/ 	.word	0x0500000f


	//   ....[160]....
        /*08cc*/ 	.word	0x0500000f


	//   ....[161]....
        /*08d0*/ 	.word	0x0500000f


	//   ....[162]....
        /*08d4*/ 	.word	0x0500000f


	//   ....[163]....
        /*08d8*/ 	.word	0x0500000f


	//   ....[164]....
        /*08dc*/ 	.word	0x0500000f


	//   ....[165]....
        /*08e0*/ 	.word	0x0500000f


	//   ....[166]....
        /*08e4*/ 	.word	0x0500000f


	//   ....[167]....
        /*08e8*/ 	.word	0x0500000f


	//   ....[168]....
        /*08ec*/ 	.word	0x0500000f


	//   ....[169]....
        /*08f0*/ 	.word	0x0500000f


	//   ....[170]....
        /*08f4*/ 	.word	0x0500000f


	//   ....[171]....
        /*08f8*/ 	.word	0x0500000f


	//   ....[172]....
        /*08fc*/ 	.word	0x0500000f


	//   ....[173]....
        /*0900*/ 	.word	0x0500000f


	//   ....[174]....
        /*0904*/ 	.word	0x0500000f


	//   ....[175]....
        /*0908*/ 	.word	0x0500000f


	//   ....[176]....
        /*090c*/ 	.word	0x0500000f


	//   ....[177]....
        /*0910*/ 	.word	0x0500000f


	//   ....[178]....
        /*0914*/ 	.word	0x0500000f


	//   ....[179]....
        /*0918*/ 	.word	0x0500000f


	//   ....[180]....
        /*091c*/ 	.word	0x0500000f


	//   ....[181]....
        /*0920*/ 	.word	0x0500000f


	//   ....[182]....
        /*0924*/ 	.word	0x0500000f


	//   ....[183]....
        /*0928*/ 	.word	0x0500000f


	//   ....[184]....
        /*092c*/ 	.word	0x0500000f


	//   ....[185]....
        /*0930*/ 	.word	0x0500000f


	//   ....[186]....
        /*0934*/ 	.word	0x0500000f


	//   ....[187]....
        /*0938*/ 	.word	0x0500000f


	//   ....[188]....
        /*093c*/ 	.word	0x0500000f


	//   ....[189]....
        /*0940*/ 	.word	0x0500000f


	//   ....[190]....
        /*0944*/ 	.word	0x0500000f


	//   ....[191]....
        /*0948*/ 	.word	0x0500000f


	//   ....[192]....
        /*094c*/ 	.word	0x0500000f


	//   ....[193]....
        /*0950*/ 	.word	0x0500000f


	//   ....[194]....
        /*0954*/ 	.word	0x0500000f


	//   ....[195]....
        /*0958*/ 	.word	0x0500000f


	//   ....[196]....
        /*095c*/ 	.word	0x0500000f


	//   ....[197]....
        /*0960*/ 	.word	0x0500000f


	//   ....[198]....
        /*0964*/ 	.word	0x0500000f


	//   ....[199]....
        /*0968*/ 	.word	0x0500000f


	//   ....[200]....
        /*096c*/ 	.word	0x0500000f


	//   ....[201]....
        /*0970*/ 	.word	0x0500000f


	//   ....[202]....
        /*0974*/ 	.word	0x0500000f


	//   ....[203]....
        /*0978*/ 	.word	0x0500000f


	//   ....[204]....
        /*097c*/ 	.word	0x0500000f


	//   ....[205]....
        /*0980*/ 	.word	0x0500000f


	//   ....[206]....
        /*0984*/ 	.word	0x0500000f


	//   ....[207]....
        /*0988*/ 	.word	0x0500000f


	//   ....[208]....
        /*098c*/ 	.word	0x0500000f


	//   ....[209]....
        /*0990*/ 	.word	0x0500000f


	//   ....[210]....
        /*0994*/ 	.word	0x0500000f


	//   ....[211]....
        /*0998*/ 	.word	0x0500000f


	//   ....[212]....
        /*099c*/ 	.word	0x0500000f


	//   ....[213]....
        /*09a0*/ 	.word	0x0500000f


	//   ....[214]....
        /*09a4*/ 	.word	0x0500000f


	//   ....[215]....
        /*09a8*/ 	.word	0x0500000f


	//   ....[216]....
        /*09ac*/ 	.word	0x0500000f


	//   ....[217]....
        /*09b0*/ 	.word	0x0500000f


	//   ....[218]....
        /*09b4*/ 	.word	0x0500000f


	//   ....[219]....
        /*09b8*/ 	.word	0x0500000f


	//   ....[220]....
        /*09bc*/ 	.word	0x0500000f


	//   ....[221]....
        /*09c0*/ 	.word	0x0500000f


	//   ....[222]....
        /*09c4*/ 	.word	0x0500000f


	//   ....[223]....
        /*09c8*/ 	.word	0x0500000f


	//   ....[224]....
        /*09cc*/ 	.word	0x0500000f


	//   ....[225]....
        /*09d0*/ 	.word	0x0500000f


	//   ....[226]....
        /*09d4*/ 	.word	0x0500000f


	//   ....[227]....
        /*09d8*/ 	.word	0x0500000f


	//----- nvinfo : EIATTR_COOP_GROUP_INSTR_OFFSETS
	.align		4
.L_322:
        /*09dc*/ 	.byte	0x04, 0x28
        /*09de*/ 	.short	(.L_324 - .L_323)


	//   ....[0]....
.L_323:
        /*09e0*/ 	.word	0x00000070


	//   ....[1]....
        /*09e4*/ 	.word	0x000001a0


	//   ....[2]....
        /*09e8*/ 	.word	0x000001f0


	//   ....[3]....
        /*09ec*/ 	.word	0x00000420


	//   ....[4]....
        /*09f0*/ 	.word	0x00000580


	//   ....[5]....
        /*09f4*/ 	.word	0x000006a0


	//   ....[6]....
        /*09f8*/ 	.word	0x00000800


	//   ....[7]....
        /*09fc*/ 	.word	0x00009650


	//   ....[8]....
        /*0a00*/ 	.word	0x00009d30


	//   ....[9]....
        /*0a04*/ 	.word	0x00009d40


	//   ....[10]....
        /*0a08*/ 	.word	0x00009d50


	//   ....[11]....
        /*0a0c*/ 	.word	0x00009d60


	//   ....[12]....
        /*0a10*/ 	.word	0x0000a0a0


	//   ....[13]....
        /*0a14*/ 	.word	0x0000a0b0


	//   ....[14]....
        /*0a18*/ 	.word	0x0000a0c0


	//   ....[15]....
        /*0a1c*/ 	.word	0x0000a0d0


	//   ....[16]....
        /*0a20*/ 	.word	0x0000a3f0


	//   ....[17]....
        /*0a24*/ 	.word	0x0000a400


	//   ....[18]....
        /*0a28*/ 	.word	0x0000a410


	//   ....[19]....
        /*0a2c*/ 	.word	0x0000a420


	//   ....[20]....
        /*0a30*/ 	.word	0x0000a760


	//   ....[21]....
        /*0a34*/ 	.word	0x0000a770


	//   ....[22]....
        /*0a38*/ 	.word	0x0000a780


	//   ....[23]....
        /*0a3c*/ 	.word	0x0000a790


	//   ....[24]....
        /*0a40*/ 	.word	0x0000c680


	//   ....[25]....
        /*0a44*/ 	.word	0x0000c6a0


	//   ....[26]....
        /*0a48*/ 	.word	0x0000c6b0


	//   ....[27]....
        /*0a4c*/ 	.word	0x0000c6c0


	//   ....[28]....
        /*0a50*/ 	.word	0x0000c7d0


	//   ....[29]....
        /*0a54*/ 	.word	0x0000c820


	//   ....[30]....
        /*0a58*/ 	.word	0x0000c850


	//   ....[31]....
        /*0a5c*/ 	.word	0x0000c890


	//   ....[32]....
        /*0a60*/ 	.word	0x0000cc10


	//   ....[33]....
        /*0a64*/ 	.word	0x0000cc30


	//   ....[34]....
        /*0a68*/ 	.word	0x0000cc50


	//   ....[35]....
        /*0a6c*/ 	.word	0x0000cc60


	//   ....[36]....
        /*0a70*/ 	.word	0x0000cd20


	//   ....[37]....
        /*0a74*/ 	.word	0x0000cd40


	//   ....[38]....
        /*0a78*/ 	.word	0x0000cd50


	//   ....[39]....
        /*0a7c*/ 	.word	0x0000cdd0


	//   ....[40]....
        /*0a80*/ 	.word	0x0000f3b0


	//   ....[41]....
        /*0a84*/ 	.word	0x0000f660


	//   ....[42]....
        /*0a88*/ 	.word	0x0000fbd0


	//   ....[43]....
        /*0a8c*/ 	.word	0x0000fc00


	//   ....[44]....
        /*0a90*/ 	.word	0x00010560


	//   ....[45]....
        /*0a94*/ 	.word	0x000105e0


	//   ....[46]....
        /*0a98*/ 	.word	0x00011aa0


	//   ....[47]....
        /*0a9c*/ 	.word	0x00012130


	//   ....[48]....
        /*0aa0*/ 	.word	0x00012160


	//   ....[49]....
        /*0aa4*/ 	.word	0x00012180


	//   ....[50]....
        /*0aa8*/ 	.word	0x00012880


	//   ....[51]....
        /*0aac*/ 	.word	0x00012a50


	//   ....[52]....
        /*0ab0*/ 	.word	0x00014650


	//   ....[53]....
        /*0ab4*/ 	.word	0x000146e0


	//   ....[54]....
        /*0ab8*/ 	.word	0x00014d60


	//   ....[55]....
        /*0abc*/ 	.word	0x00014e50


	//   ....[56]....
        /*0ac0*/ 	.word	0x00016050


	//   ....[57]....
        /*0ac4*/ 	.word	0x00016090


	//   ....[58]....
        /*0ac8*/ 	.word	0x00016170


	//   ....[59]....
        /*0acc*/ 	.word	0x00016190


	//   ....[60]....
        /*0ad0*/ 	.word	0x000174a0


	//   ....[61]....
        /*0ad4*/ 	.word	0x000174c0


	//   ....[62]....
        /*0ad8*/ 	.word	0x000174e0


	//   ....[63]....
        /*0adc*/ 	.word	0x000174f0


	//   ....[64]....
        /*0ae0*/ 	.word	0x00017bb0


	//   ....[65]....
        /*0ae4*/ 	.word	0x00017bc0


	//   ....[66]....
        /*0ae8*/ 	.word	0x00017cc0


	//   ....[67]....
        /*0aec*/ 	.word	0x00017cd0


	//   ....[68]....
        /*0af0*/ 	.word	0x00017de0


	//   ....[69]....
        /*0af4*/ 	.word	0x00017df0


	//   ....[70]....
        /*0af8*/ 	.word	0x00017f00


	//   ....[71]....
        /*0afc*/ 	.word	0x00017f10


	//   ....[72]....
        /*0b00*/ 	.word	0x000182c0


	//   ....[73]....
        /*0b04*/ 	.word	0x000182d0


	//   ....[74]....
        /*0b08*/ 	.word	0x00018820


	//   ....[75]....
        /*0b0c*/ 	.word	0x00018830


	//   ....[76]....
        /*0b10*/ 	.word	0x00019520


	//   ....[77]....
        /*0b14*/ 	.word	0x00019530


	//   ....[78]....
        /*0b18*/ 	.word	0x00019640


	//   ....[79]....
        /*0b1c*/ 	.word	0x00019650


	//   ....[80]....
        /*0b20*/ 	.word	0x00019760


	//   ....[81]....
        /*0b24*/ 	.word	0x00019770


	//   ....[82]....
        /*0b28*/ 	.word	0x00019880


	//   ....[83]....
        /*0b2c*/ 	.word	0x00019890


	//   ....[84]....
        /*0b30*/ 	.word	0x00019a00


	//   ....[85]....
        /*0b34*/ 	.word	0x00019c30


	//   ....[86]....
        /*0b38*/ 	.word	0x00019c60


	//   ....[87]....
        /*0b3c*/ 	.word	0x00019c90


	//   ....[88]....
        /*0b40*/ 	.word	0x00019cc0


	//   ....[89]....
        /*0b44*/ 	.word	0x00019cf0


	//   ....[90]....
        /*0b48*/ 	.word	0x00019d20


	//   ....[91]....
        /*0b4c*/ 	.word	0x00019ec0


	//   ....[92]....
        /*0b50*/ 	.word	0x00019ef0


	//   ....[93]....
        /*0b54*/ 	.word	0x00019f20


	//   ....[94]....
        /*0b58*/ 	.word	0x00019f50


	//   ....[95]....
        /*0b5c*/ 	.word	0x00019f80


	//   ....[96]....
        /*0b60*/ 	.word	0x00019fb0


	//   ....[97]....
        /*0b64*/ 	.word	0x0001a050


	//   ....[98]....
        /*0b68*/ 	.word	0x0001a080


	//   ....[99]....
        /*0b6c*/ 	.word	0x0001a090


	//   ....[100]....
        /*0b70*/ 	.word	0x0001a0c0


	//   ....[101]....
        /*0b74*/ 	.word	0x0001b690


	//   ....[102]....
        /*0b78*/ 	.word	0x0001d140


	//   ....[103]....
        /*0b7c*/ 	.word	0x0001dd00


	//   ....[104]....
        /*0b80*/ 	.word	0x0001dd10


	//   ....[105]....
        /*0b84*/ 	.word	0x0001dd40


	//   ....[106]....
        /*0b88*/ 	.word	0x0001dd50


	//   ....[107]....
        /*0b8c*/ 	.word	0x0001de60


	//   ....[108]....
        /*0b90*/ 	.word	0x0001de70


	//   ....[109]....
        /*0b94*/ 	.word	0x0001df00


	//   ....[110]....
        /*0b98*/ 	.word	0x0001df10


	//   ....[111]....
        /*0b9c*/ 	.word	0x0001dfa0


	//   ....[112]....
        /*0ba0*/ 	.word	0x0001dfb0


	//   ....[113]....
        /*0ba4*/ 	.word	0x0001e040


	//   ....[114]....
        /*0ba8*/ 	.word	0x0001e050


	//   ....[115]....
        /*0bac*/ 	.word	0x0001e0e0


	//   ....[116]....
        /*0bb0*/ 	.word	0x0001e0f0


	//   ....[117]....
        /*0bb4*/ 	.word	0x0001e140


	//   ....[118]....
        /*0bb8*/ 	.word	0x0001e170


	//   ....[119]....
        /*0bbc*/ 	.word	0x000209d0


	//   ....[120]....
        /*0bc0*/ 	.word	0x00020a50


	//   ....[121]....
        /*0bc4*/ 	.word	0x00020a80


	//   ....[122]....
        /*0bc8*/ 	.word	0x00020a90


	//   ....[123]....
        /*0bcc*/ 	.word	0x00020ac0


	//   ....[124]....
        /*0bd0*/ 	.word	0x00020af0


	//   ....[125]....
        /*0bd4*/ 	.word	0x00020b20


	//   ....[126]....
        /*0bd8*/ 	.word	0x00020b50


	//   ....[127]....
        /*0bdc*/ 	.word	0x00020d10


	//   ....[128]....
        /*0be0*/ 	.word	0x00020d40


	//   ....[129]....
        /*0be4*/ 	.word	0x00020d70


	//   ....[130]....
        /*0be8*/ 	.word	0x00020da0


	//   ....[131]....
        /*0bec*/ 	.word	0x00020dd0


	//   ....[132]....
        /*0bf0*/ 	.word	0x00020e00


	//   ....[133]....
        /*0bf4*/ 	.word	0x00020ed0


	//   ....[134]....
        /*0bf8*/ 	.word	0x00020ef0


	//   ....[135]....
        /*0bfc*/ 	.word	0x00020f00


	//   ....[136]....
        /*0c00*/ 	.word	0x00020f80


	//   ....[137]....
        /*0c04*/ 	.word	0x00021ac0


	//   ....[138]....
        /*0c08*/ 	.word	0x00021f30


	//   ....[139]....
        /*0c0c*/ 	.word	0x00021fe0


	//   ....[140]....
        /*0c10*/ 	.word	0x00022070


	//   ....[141]....
        /*0c14*/ 	.word	0x000220c0


	//   ....[142]....
        /*0c18*/ 	.word	0x00022110


	//   ....[143]....
        /*0c1c*/ 	.word	0x000221a0


	//   ....[144]....
        /*0c20*/ 	.word	0x00022230


	//   ....[145]....
        /*0c24*/ 	.word	0x00022280


	//   ....[146]....
        /*0c28*/ 	.word	0x000222d0


	//   ....[147]....
        /*0c2c*/ 	.word	0x00022360


	//   ....[148]....
        /*0c30*/ 	.word	0x000223f0


	//   ....[149]....
        /*0c34*/ 	.word	0x00022440


	//   ....[150]....
        /*0c38*/ 	.word	0x00022490


	//   ....[151]....
        /*0c3c*/ 	.word	0x00022520


	//   ....[152]....
        /*0c40*/ 	.word	0x000225b0


	//   ....[153]....
        /*0c44*/ 	.word	0x00022600


	//   ....[154]....
        /*0c48*/ 	.word	0x00022650


	//   ....[155]....
        /*0c4c*/ 	.word	0x00022750


	//   ....[156]....
        /*0c50*/ 	.word	0x00022800


	//   ....[157]....
        /*0c54*/ 	.word	0x00022880


	//   ....[158]....
        /*0c58*/ 	.word	0x00022910


	//   ....[159]....
        /*0c5c*/ 	.word	0x00022a80


	//   ....[160]....
        /*0c60*/ 	.word	0x00022bb0


	//   ....[161]....
        /*0c64*/ 	.word	0x00022c30


	//   ....[162]....
        /*0c68*/ 	.word	0x00022c80


	//   ....[163]....
        /*0c6c*/ 	.word	0x00022d10


	//   ....[164]....
        /*0c70*/ 	.word	0x00022db0


	//   ....[165]....
        /*0c74*/ 	.word	0x00022e30


	//   ....[166]....
        /*0c78*/ 	.word	0x00022ea0


	//   ....[167]....
        /*0c7c*/ 	.word	0x00022ff0


	//   ....[168]....
        /*0c80*/ 	.word	0x00023130


	//   ....[169]....
        /*0c84*/ 	.word	0x00023190


	//   ....[170]....
        /*0c88*/ 	.word	0x000231e0


	//   ....[171]....
        /*0c8c*/ 	.word	0x000234c0


	//   ....[172]....
        /*0c90*/ 	.word	0x00023510


	//   ....[173]....
        /*0c94*/ 	.word	0x000235a0


	//   ....[174]....
        /*0c98*/ 	.word	0x00023630


	//   ....[175]....
        /*0c9c*/ 	.word	0x000236c0


	//   ....[176]....
        /*0ca0*/ 	.word	0x00023750


	//   ....[177]....
        /*0ca4*/ 	.word	0x000237e0


	//   ....[178]....
        /*0ca8*/ 	.word	0x00023870


	//   ....[179]....
        /*0cac*/ 	.word	0x000238f0


	//   ....[180]....
        /*0cb0*/ 	.word	0x00023940


	//   ....[181]....
        /*0cb4*/ 	.word	0x000239d0


	//   ....[182]....
        /*0cb8*/ 	.word	0x00023a60


	//   ....[183]....
        /*0cbc*/ 	.word	0x00023ae0


	//   ....[184]....
        /*0cc0*/ 	.word	0x00023b30


	//   ....[185]....
        /*0cc4*/ 	.word	0x00023bc0


	//   ....[186]....
        /*0cc8*/ 	.word	0x00023c50


	//   ....[187]....
        /*0ccc*/ 	.word	0x00023ce0


	//   ....[188]....
        /*0cd0*/ 	.word	0x00023d70


	//   ....[189]....
        /*0cd4*/ 	.word	0x00023e00


	//   ....[190]....
        /*0cd8*/ 	.word	0x00023e90


	//   ....[191]....
        /*0cdc*/ 	.word	0x00023f50


	//   ....[192]....
        /*0ce0*/ 	.word	0x00024230


	//   ....[193]....
        /*0ce4*/ 	.word	0x00024410


	//   ....[194]....
        /*0ce8*/ 	.word	0x00024460


	//   ....[195]....
        /*0cec*/ 	.word	0x000244c0


	//   ....[196]....
        /*0cf0*/ 	.word	0x00024560


	//   ....[197]....
        /*0cf4*/ 	.word	0x00024620


	//   ....[198]....
        /*0cf8*/ 	.word	0x00024730


	//   ....[199]....
        /*0cfc*/ 	.word	0x00024790


	//   ....[200]....
        /*0d00*/ 	.word	0x00024890


	//   ....[201]....
        /*0d04*/ 	.word	0x000248f0


	//   ....[202]....
        /*0d08*/ 	.word	0x000249f0


	//   ....[203]....
        /*0d0c*/ 	.word	0x00024a50


	//   ....[204]....
        /*0d10*/ 	.word	0x00024b50


	//   ....[205]....
        /*0d14*/ 	.word	0x00024bb0


	//   ....[206]....
        /*0d18*/ 	.word	0x00024c90


	//   ....[207]....
        /*0d1c*/ 	.word	0x00024d10


	//   ....[208]....
        /*0d20*/ 	.word	0x00024df0


	//   ....[209]....
        /*0d24*/ 	.word	0x00025120


	//   ....[210]....
        /*0d28*/ 	.word	0x000251c0


	//   ....[211]....
        /*0d2c*/ 	.word	0x00025360


	//   ....[212]....
        /*0d30*/ 	.word	0x000253e0


	//   ....[213]....
        /*0d34*/ 	.word	0x00025460


	//   ....[214]....
        /*0d38*/ 	.word	0x000254e0


	//   ....[215]....
        /*0d3c*/ 	.word	0x00025560


	//   ....[216]....
        /*0d40*/ 	.word	0x000255f0


	//   ....[217]....
        /*0d44*/ 	.word	0x00025690


	//   ....[218]....
        /*0d48*/ 	.word	0x00025740


	//   ....[219]....
        /*0d4c*/ 	.word	0x000257c0


	//   ....[220]....
        /*0d50*/ 	.word	0x00025840


	//   ....[221]....
        /*0d54*/ 	.word	0x000258c0


	//   ....[222]....
        /*0d58*/ 	.word	0x00025950


	//   ....[223]....
        /*0d5c*/ 	.word	0x000259d0


	//   ....[224]....
        /*0d60*/ 	.word	0x00025a80


	//   ....[225]....
        /*0d64*/ 	.word	0x00025ad0


	//   ....[226]....
        /*0d68*/ 	.word	0x00025b90


	//   ....[227]....
        /*0d6c*/ 	.word	0x00025cc0


	//----- nvinfo : EIATTR_REG_RECONFIG
	.align		4
.L_324:
        /*0d70*/ 	.byte	0x01, 0x54
	.zero		2


	//----- nvinfo : EIATTR_SYSCALL_OFFSETS
	.align		4
        /*0d74*/ 	.byte	0x04, 0x46
        /*0d76*/ 	.short	(.L_326 - .L_325)


	//   ....[0]....
.L_325:
        /*0d78*/ 	.word	0x00001ee0


	//   ....[1]....
        /*0d7c*/ 	.word	0x00002030


	//   ....[2]....
        /*0d80*/ 	.word	0x000097f0


	//   ....[3]....
        /*0d84*/ 	.word	0x00009ae0


	//   ....[4]....
        /*0d88*/ 	.word	0x0001cd60


	//   ....[5]....
        /*0d8c*/ 	.word	0x0001ceb0


	//   ....[6]....
        /*0d90*/ 	.word	0x0001cfa0


	//   ....[7]....
        /*0d94*/ 	.word	0x0001d8c0


	//----- nvinfo : EIATTR_MBARRIER_INSTR_OFFSETS
	.align		4
.L_326:
        /*0d98*/ 	.byte	0x04, 0x39
        /*0d9a*/ 	.short	(.L_328 - .L_327)


	//   ....[0]....
.L_327:
        /*0d9c*/ 	.word	0x000002d0
        /*0da0*/ 	.word	0x000000ff
        /*0da4*/ 	.word	0x00028800
        /*0da8*/ 	.short	0x0100
        /*0daa*/ 	.byte	0x08
	.zero		1


	//   ....[1]....
        /*0dac*/ 	.word	0x000002e0
        /*0db0*/ 	.word	0x000000ff
        /*0db4*/ 	.word	0x00028820
        /*0db8*/ 	.short	0x0100
        /*0dba*/ 	.byte	0x08
	.zero		1


	//   ....[2]....
        /*0dbc*/ 	.word	0x000003d0
        /*0dc0*/ 	.word	0x000000ff
        /*0dc4*/ 	.word	0x00028830
        /*0dc8*/ 	.short	0x0100
        /*0dca*/ 	.byte	0x08
	.zero		1


	//   ....[3]....
        /*0dcc*/ 	.word	0x000003e0
        /*0dd0*/ 	.word	0x000000ff
        /*0dd4*/ 	.word	0x00028840
        /*0dd8*/ 	.short	0x0100
        /*0dda*/ 	.byte	0x08
	.zero		1


	//   ....[4]....
        /*0ddc*/ 	.word	0x000003f0
        /*0de0*/ 	.word	0x000000ff
        /*0de4*/ 	.word	0x00028838
        /*0de8*/ 	.short	0x0100
        /*0dea*/ 	.byte	0x08
	.zero		1


	//   ....[5]....
        /*0dec*/ 	.word	0x00000400
        /*0df0*/ 	.word	0x000000ff
        /*0df4*/ 	.word	0x00028848
        /*0df8*/ 	.short	0x0100
        /*0dfa*/ 	.byte	0x08
	.zero		1


	//   ....[6]....
        /*0dfc*/ 	.word	0x00000530
        /*0e00*/ 	.word	0x000000ff
        /*0e04*/ 	.word	0x00028850
        /*0e08*/ 	.short	0x0100
        /*0e0a*/ 	.byte	0x08
	.zero		1


	//   ....[7]....
        /*0e0c*/ 	.word	0x00000540
        /*0e10*/ 	.word	0x000000ff
        /*0e14*/ 	.word	0x00028860
        /*0e18*/ 	.short	0x0100
        /*0e1a*/ 	.byte	0x08
	.zero		1


	//   ....[8]....
        /*0e1c*/ 	.word	0x00000550
        /*0e20*/ 	.word	0x000000ff
        /*0e24*/ 	.word	0x00028858
        /*0e28*/ 	.short	0x0100
        /*0e2a*/ 	.byte	0x08
	.zero		1


	//   ....[9]....
        /*0e2c*/ 	.word	0x00000560
        /*0e30*/ 	.word	0x000000ff
        /*0e34*/ 	.word	0x00028868
        /*0e38*/ 	.short	0x0100
        /*0e3a*/ 	.byte	0x08
	.zero		1


	//   ....[10]....
        /*0e3c*/ 	.word	0x00000650
        /*0e40*/ 	.word	0x000000ff
        /*0e44*/ 	.word	0x00028870
        /*0e48*/ 	.short	0x0100
        /*0e4a*/ 	.byte	0x06
	.zero		1


	//   ....[11]....
        /*0e4c*/ 	.word	0x00000660
        /*0e50*/ 	.word	0x000000ff
        /*0e54*/ 	.word	0x00028880
        /*0e58*/ 	.short	0x0100
        /*0e5a*/ 	.byte	0x06
	.zero		1


	//   ....[12]....
        /*0e5c*/ 	.word	0x00000670
        /*0e60*/ 	.word	0x000000ff
        /*0e64*/ 	.word	0x00028878
        /*0e68*/ 	.short	0x0100
        /*0e6a*/ 	.byte	0x06
	.zero		1


	//   ....[13]....
        /*0e6c*/ 	.word	0x00000680
        /*0e70*/ 	.word	0x000000ff
        /*0e74*/ 	.word	0x00028888
        /*0e78*/ 	.short	0x0100
        /*0e7a*/ 	.byte	0x06
	.zero		1


	//   ....[14]....
        /*0e7c*/ 	.word	0x000007b0
        /*0e80*/ 	.word	0x000000ff
        /*0e84*/ 	.word	0x00028890
        /*0e88*/ 	.short	0x0100
        /*0e8a*/ 	.byte	0x08
	.zero		1


	//   ....[15]....
        /*0e8c*/ 	.word	0x000007c0
        /*0e90*/ 	.word	0x000000ff
        /*0e94*/ 	.word	0x000288a0
        /*0e98*/ 	.short	0x0100
        /*0e9a*/ 	.byte	0x08
	.zero		1


	//   ....[16]....
        /*0e9c*/ 	.word	0x000007d0
        /*0ea0*/ 	.word	0x000000ff
        /*0ea4*/ 	.word	0x00028898
        /*0ea8*/ 	.short	0x0100
        /*0eaa*/ 	.byte	0x08
	.zero		1


	//   ....[17]....
        /*0eac*/ 	.word	0x000007e0
        /*0eb0*/ 	.word	0x000000ff
        /*0eb4*/ 	.word	0x000288a8
        /*0eb8*/ 	.short	0x0100
        /*0eba*/ 	.byte	0x08
	.zero		1


	//   ....[18]....
        /*0ebc*/ 	.word	0x00000910
        /*0ec0*/ 	.word	0x000000ff
        /*0ec4*/ 	.word	0x000288b0
        /*0ec8*/ 	.short	0x0100
        /*0eca*/ 	.byte	0x08
	.zero		1


	//   ....[19]....
        /*0ecc*/ 	.word	0x00000920
        /*0ed0*/ 	.word	0x000000ff
        /*0ed4*/ 	.word	0x000288c0
        /*0ed8*/ 	.short	0x0100
        /*0eda*/ 	.byte	0x08
	.zero		1


	//   ....[20]....
        /*0edc*/ 	.word	0x00000930
        /*0ee0*/ 	.word	0x000000ff
        /*0ee4*/ 	.word	0x000288b8
        /*0ee8*/ 	.short	0x0100
        /*0eea*/ 	.byte	0x08
	.zero		1


	//   ....[21]....
        /*0eec*/ 	.word	0x00000940
        /*0ef0*/ 	.word	0x000000ff
        /*0ef4*/ 	.word	0x000288c8
        /*0ef8*/ 	.short	0x0100
        /*0efa*/ 	.byte	0x08
	.zero		1


	//   ....[22]....
        /*0efc*/ 	.word	0x00003740
        /*0f00*/ 	.word	0x0000006e
        /*0f04*/ 	.word	0x00028890
        /*0f08*/ 	.short	0x010a
        /*0f0a*/ 	.byte	0x3f
	.zero		1


	//   ....[23]....
        /*0f0c*/ 	.word	0x00005fc0
        /*0f10*/ 	.word	0x0000006e
        /*0f14*/ 	.word	0x00028890
        /*0f18*/ 	.short	0x010a
        /*0f1a*/ 	.byte	0x3f
	.zero		1


	//   ....[24]....
        /*0f1c*/ 	.word	0x000082e0
        /*0f20*/ 	.word	0x0000006e
        /*0f24*/ 	.word	0x00028890
        /*0f28*/ 	.short	0x010a
        /*0f2a*/ 	.byte	0x3f
	.zero		1


	//   ....[25]....
        /*0f2c*/ 	.word	0x00008940
        /*0f30*/ 	.word	0x00000030
        /*0f34*/ 	.word	0x00000000
        /*0f38*/ 	.short	0x0101
        /*0f3a*/ 	.byte	0x3f
	.zero		1


	//   ....[26]....
        /*0f3c*/ 	.word	0x00008980
        /*0f40*/ 	.word	0x0000006e
        /*0f44*/ 	.word	0x000288b0
        /*0f48*/ 	.short	0x010a
        /*0f4a*/ 	.byte	0x3f
	.zero		1


	//   ....[27]....
        /*0f4c*/ 	.word	0x00008fd0
        /*0f50*/ 	.word	0x0000006e
        /*0f54*/ 	.word	0x00000000
        /*0f58*/ 	.short	0x0101
        /*0f5a*/ 	.byte	0x3f
	.zero		1


	//   ....[28]....
        /*0f5c*/ 	.word	0x00009870
        /*0f60*/ 	.word	0x00000002
        /*0f64*/ 	.word	0x00028800
        /*0f68*/ 	.short	0x010a
        /*0f6a*/ 	.byte	0x3f
	.zero		1


	//   ....[29]....
        /*0f6c*/ 	.word	0x000098c0
        /*0f70*/ 	.word	0x00000002
        /*0f74*/ 	.word	0x00028800
        /*0f78*/ 	.short	0x010a
        /*0f7a*/ 	.byte	0x3f
	.zero		1


	//   ....[30]....
        /*0f7c*/ 	.word	0x0000a9d0
        /*0f80*/ 	.word	0x00000002
        /*0f84*/ 	.word	0x00028800
        /*0f88*/ 	.short	0x010a
        /*0f8a*/ 	.byte	0x3f
	.zero		1


	//   ....[31]....
        /*0f8c*/ 	.word	0x0000d080
        /*0f90*/ 	.word	0x00000002
        /*0f94*/ 	.word	0x00028800
        /*0f98*/ 	.short	0x010a
        /*0f9a*/ 	.byte	0x3f
	.zero		1


	//   ....[32]....
        /*0f9c*/ 	.word	0x0000ed90
        /*0fa0*/ 	.word	0x00000003
        /*0fa4*/ 	.word	0x00028830
        /*0fa8*/ 	.short	0x010a
        /*0faa*/ 	.byte	0x3f
	.zero		1


	//   ....[33]....
        /*0fac*/ 	.word	0x0000ee00
        /*0fb0*/ 	.word	0x00000003
        /*0fb4*/ 	.word	0x00028830
        /*0fb8*/ 	.short	0x010a
        /*0fba*/ 	.byte	0x3f
	.zero		1


	//   ....[34]....
        /*0fbc*/ 	.word	0x0000f5b0
        /*0fc0*/ 	.word	0x00000003
        /*0fc4*/ 	.word	0x00000000
        /*0fc8*/ 	.short	0x0101
        /*0fca*/ 	.byte	0x3f
	.zero		1


	//   ....[35]....
        /*0fcc*/ 	.word	0x000112f0
        /*0fd0*/ 	.word	0x00000000
        /*0fd4*/ 	.word	0x00028830
        /*0fd8*/ 	.short	0x010a
        /*0fda*/ 	.byte	0x3f
	.zero		1


	//   ....[36]....
        /*0fdc*/ 	.word	0x00011340
        /*0fe0*/ 	.word	0x00000000
        /*0fe4*/ 	.word	0x00028830
        /*0fe8*/ 	.short	0x010a
        /*0fea*/ 	.byte	0x3f
	.zero		1


	//   ....[37]....
        /*0fec*/ 	.word	0x00011750
        /*0ff0*/ 	.word	0x00000006
        /*0ff4*/ 	.word	0x00028850
        /*0ff8*/ 	.short	0x010a
        /*0ffa*/ 	.byte	0x3f
	.zero		1


	//   ....[38]....
        /*0ffc*/ 	.word	0x00011790
        /*1000*/ 	.word	0x00000006
        /*1004*/ 	.word	0x00028850
        /*1008*/ 	.short	0x010a
        /*100a*/ 	.byte	0x3f
	.zero		1


	//   ....[39]....
        /*100c*/ 	.word	0x00013130
        /*1010*/ 	.word	0x00000015
        /*1014*/ 	.word	0x00000000
        /*1018*/ 	.short	0x0101
        /*101a*/ 	.byte	0x3f
	.zero		1


	//   ....[40]....
        /*101c*/ 	.word	0x000131d0
        /*1020*/ 	.word	0x0000000e
        /*1024*/ 	.word	0x00000000
        /*1028*/ 	.short	0x0101
        /*102a*/ 	.byte	0x3f
	.zero		1


	//   ....[41]....
        /*102c*/ 	.word	0x00013e20
        /*1030*/ 	.word	0x00000000
        /*1034*/ 	.word	0x00028830
        /*1038*/ 	.short	0x010a
        /*103a*/ 	.byte	0x3f
	.zero		1


	//   ....[42]....
        /*103c*/ 	.word	0x00013e70
        /*1040*/ 	.word	0x00000000
        /*1044*/ 	.word	0x00028830
        /*1048*/ 	.short	0x010a
        /*104a*/ 	.byte	0x3f
	.zero		1


	//   ....[43]....
        /*104c*/ 	.word	0x00014280
        /*1050*/ 	.word	0x00000006
        /*1054*/ 	.word	0x00028850
        /*1058*/ 	.short	0x010a
        /*105a*/ 	.byte	0x3f
	.zero		1


	//   ....[44]....
        /*105c*/ 	.word	0x000142c0
        /*1060*/ 	.word	0x00000006
        /*1064*/ 	.word	0x00028850
        /*1068*/ 	.short	0x010a
        /*106a*/ 	.byte	0x3f
	.zero		1


	//   ....[45]....
        /*106c*/ 	.word	0x00015430
        /*1070*/ 	.word	0x00000027
        /*1074*/ 	.word	0x00000000
        /*1078*/ 	.short	0x0101
        /*107a*/ 	.byte	0x3f
	.zero		1


	//   ....[46]....
        /*107c*/ 	.word	0x00015580
        /*1080*/ 	.word	0x00000027
        /*1084*/ 	.word	0x00000000
        /*1088*/ 	.short	0x0101
        /*108a*/ 	.byte	0x3f
	.zero		1


	//   ....[47]....
        /*108c*/ 	.word	0x00015f50
        /*1090*/ 	.word	0x0000000e
        /*1094*/ 	.word	0x00028850
        /*1098*/ 	.short	0x010a
        /*109a*/ 	.byte	0x3f
	.zero		1


	//   ....[48]....
        /*109c*/ 	.word	0x00015fd0
        /*10a0*/ 	.word	0x0000000e
        /*10a4*/ 	.word	0x00028850
        /*10a8*/ 	.short	0x010a
        /*10aa*/ 	.byte	0x3f
	.zero		1


	//   ....[49]....
        /*10ac*/ 	.word	0x00016590
        /*10b0*/ 	.word	0x00000006
        /*10b4*/ 	.word	0x00000000
        /*10b8*/ 	.short	0x0101
        /*10ba*/ 	.byte	0x3f
	.zero		1


	//   ....[50]....
        /*10bc*/ 	.word	0x00017b20
        /*10c0*/ 	.word	0x00000003
        /*10c4*/ 	.word	0x00000000
        /*10c8*/ 	.short	0x0101
        /*10ca*/ 	.byte	0x3f
	.zero		1


	//   ....[51]....
        /*10cc*/ 	.word	0x000181c0
        /*10d0*/ 	.word	0x0000000a
        /*10d4*/ 	.word	0x00000000
        /*10d8*/ 	.short	0x0101
        /*10da*/ 	.byte	0x3f
	.zero		1


	//   ....[52]....
        /*10dc*/ 	.word	0x0001b770
        /*10e0*/ 	.word	0x00000012
        /*10e4*/ 	.word	0x00028820
        /*10e8*/ 	.short	0x010a
        /*10ea*/ 	.byte	0x3f
	.zero		1


	//   ....[53]....
        /*10ec*/ 	.word	0x0001b840
        /*10f0*/ 	.word	0x00000005
        /*10f4*/ 	.word	0x000288a0
        /*10f8*/ 	.short	0x010a
        /*10fa*/ 	.byte	0x3f
	.zero		1


	//   ....[54]....
        /*10fc*/ 	.word	0x0001bb90
        /*1100*/ 	.word	0x00000005
        /*1104*/ 	.word	0x000288c0
        /*1108*/ 	.short	0x010a
        /*110a*/ 	.byte	0x3f
	.zero		1


	//   ....[55]....
        /*110c*/ 	.word	0x0001c040
        /*1110*/ 	.word	0x00000007
        /*1114*/ 	.word	0x000288a0
        /*1118*/ 	.short	0x010a
        /*111a*/ 	.byte	0x3f
	.zero		1


	//   ....[56]....
        /*111c*/ 	.word	0x0001c370
        /*1120*/ 	.word	0x00000007
        /*1124*/ 	.word	0x000288c0
        /*1128*/ 	.short	0x010a
        /*112a*/ 	.byte	0x3f
	.zero		1


	//   ....[57]....
        /*112c*/ 	.word	0x0001d3b0
        /*1130*/ 	.word	0x00000000
        /*1134*/ 	.word	0x00028840
        /*1138*/ 	.short	0x010a
        /*113a*/ 	.byte	0x3f
	.zero		1


	//   ....[58]....
        /*113c*/ 	.word	0x0001e240
        /*1140*/ 	.word	0x00000012
        /*1144*/ 	.word	0x00028800
        /*1148*/ 	.short	0x0107
        /*114a*/ 	.byte	0x3f
	.zero		1


	//   ....[59]....
        /*114c*/ 	.word	0x0001e350
        /*1150*/ 	.word	0x00000012
        /*1154*/ 	.word	0x00028800
        /*1158*/ 	.short	0x0101
        /*115a*/ 	.byte	0x3f
	.zero		1


	//   ....[60]....
        /*115c*/ 	.word	0x0001e370
        /*1160*/ 	.word	0x00000012
        /*1164*/ 	.word	0x00028820
        /*1168*/ 	.short	0x010a
        /*116a*/ 	.byte	0x3f
	.zero		1


	//   ....[61]....
        /*116c*/ 	.word	0x0001e730
        /*1170*/ 	.word	0x00000003
        /*1174*/ 	.word	0x00028840
        /*1178*/ 	.short	0x010a
        /*117a*/ 	.byte	0x3f
	.zero		1


	//   ....[62]....
        /*117c*/ 	.word	0x0001ead0
        /*1180*/ 	.word	0x00000003
        /*1184*/ 	.word	0x00000060
        /*1188*/ 	.short	0x010a
        /*118a*/ 	.byte	0x3f
	.zero		1


	//   ....[63]....
        /*118c*/ 	.word	0x0001f160
        /*1190*/ 	.word	0x00000003
        /*1194*/ 	.word	0x00028840
        /*1198*/ 	.short	0x010a
        /*119a*/ 	.byte	0x3f
	.zero		1


	//   ....[64]....
        /*119c*/ 	.word	0x0001f500
        /*11a0*/ 	.word	0x00000002
        /*11a4*/ 	.word	0x00000060
        /*11a8*/ 	.short	0x010a
        /*11aa*/ 	.byte	0x3f
	.zero		1


	//   ....[65]....
        /*11ac*/ 	.word	0x0001fad0
        /*11b0*/ 	.word	0x00000002
        /*11b4*/ 	.word	0x00028840
        /*11b8*/ 	.short	0x010a
        /*11ba*/ 	.byte	0x3f
	.zero		1


	//   ....[66]....
        /*11bc*/ 	.word	0x0001fe70
        /*11c0*/ 	.word	0x00000002
        /*11c4*/ 	.word	0x00000060
        /*11c8*/ 	.short	0x010a
        /*11ca*/ 	.byte	0x3f
	.zero		1


	//   ....[67]....
        /*11cc*/ 	.word	0x000203f0
        /*11d0*/ 	.word	0x00000000
        /*11d4*/ 	.word	0x00028860
        /*11d8*/ 	.short	0x010a
        /*11da*/ 	.byte	0x3f
	.zero		1


	//   ....[68]....
        /*11dc*/ 	.word	0x00021a40
        /*11e0*/ 	.word	0x00000000
        /*11e4*/ 	.word	0x00028820
        /*11e8*/ 	.short	0x010a
        /*11ea*/ 	.byte	0x3f
	.zero		1


	//   ....[69]....
        /*11ec*/ 	.word	0x00021c20
        /*11f0*/ 	.word	0x00000006
        /*11f4*/ 	.word	0x00000000
        /*11f8*/ 	.short	0x010a
        /*11fa*/ 	.byte	0x3f
	.zero		1


	//   ....[70]....
        /*11fc*/ 	.word	0x00021c50
        /*1200*/ 	.word	0x00000007
        /*1204*/ 	.word	0x00000000
        /*1208*/ 	.short	0x010a
        /*120a*/ 	.byte	0x3f
	.zero		1


	//   ....[71]....
        /*120c*/ 	.word	0x00021cb0
        /*1210*/ 	.word	0x00000004
        /*1214*/ 	.word	0x00000000
        /*1218*/ 	.short	0x010a
        /*121a*/ 	.byte	0x3f
	.zero		1


	//   ....[72]....
        /*121c*/ 	.word	0x00021ce0
        /*1220*/ 	.word	0x00000003
        /*1224*/ 	.word	0x00000000
        /*1228*/ 	.short	0x010a
        /*122a*/ 	.byte	0x3f
	.zero		1


	//   ....[73]....
        /*122c*/ 	.word	0x00021d40
        /*1230*/ 	.word	0x0000006e
        /*1234*/ 	.word	0x00028890
        /*1238*/ 	.short	0x010a
        /*123a*/ 	.byte	0x3f
	.zero		1


	//   ....[74]....
        /*123c*/ 	.word	0x00021d90
        /*1240*/ 	.word	0x0000006e
        /*1244*/ 	.word	0x00028890
        /*1248*/ 	.short	0x010a
        /*124a*/ 	.byte	0x3f
	.zero		1


	//   ....[75]....
        /*124c*/ 	.word	0x00021de0
        /*1250*/ 	.word	0x0000006e
        /*1254*/ 	.word	0x00028890
        /*1258*/ 	.short	0x010a
        /*125a*/ 	.byte	0x3f
	.zero		1


	//   ....[76]....
        /*125c*/ 	.word	0x00021e30
        /*1260*/ 	.word	0x0000006e
        /*1264*/ 	.word	0x000288b0
        /*1268*/ 	.short	0x010a
        /*126a*/ 	.byte	0x3f
	.zero		1


	//   ....[77]....
        /*126c*/ 	.word	0x00022690
        /*1270*/ 	.word	0x00000002
        /*1274*/ 	.word	0x00028800
        /*1278*/ 	.short	0x010a
        /*127a*/ 	.byte	0x3f
	.zero		1


	//   ....[78]....
        /*127c*/ 	.word	0x00023240
        /*1280*/ 	.word	0x00000002
        /*1284*/ 	.word	0x00028800
        /*1288*/ 	.short	0x010a
        /*128a*/ 	.byte	0x3f
	.zero		1


	//   ....[79]....
        /*128c*/ 	.word	0x00023290
        /*1290*/ 	.word	0x00000003
        /*1294*/ 	.word	0x00028830
        /*1298*/ 	.short	0x010a
        /*129a*/ 	.byte	0x3f
	.zero		1


	//   ....[80]....
        /*129c*/ 	.word	0x000232e0
        /*12a0*/ 	.word	0x00000000
        /*12a4*/ 	.word	0x00028830
        /*12a8*/ 	.short	0x010a
        /*12aa*/ 	.byte	0x3f
	.zero		1


	//   ....[81]....
        /*12ac*/ 	.word	0x00023330
        /*12b0*/ 	.word	0x00000006
        /*12b4*/ 	.word	0x00028850
        /*12b8*/ 	.short	0x010a
        /*12ba*/ 	.byte	0x3f
	.zero		1


	//   ....[82]....
        /*12bc*/ 	.word	0x00023380
        /*12c0*/ 	.word	0x00000000
        /*12c4*/ 	.word	0x00028830
        /*12c8*/ 	.short	0x010a
        /*12ca*/ 	.byte	0x3f
	.zero		1


	//   ....[83]....
        /*12cc*/ 	.word	0x000233d0
        /*12d0*/ 	.word	0x00000006
        /*12d4*/ 	.word	0x00028850
        /*12d8*/ 	.short	0x010a
        /*12da*/ 	.byte	0x3f
	.zero		1


	//   ....[84]....
        /*12dc*/ 	.word	0x00023420
        /*12e0*/ 	.word	0x0000000e
        /*12e4*/ 	.word	0x00028850
        /*12e8*/ 	.short	0x010a
        /*12ea*/ 	.byte	0x3f
	.zero		1


	//   ....[85]....
        /*12ec*/ 	.word	0x00024010
        /*12f0*/ 	.word	0x00000012
        /*12f4*/ 	.word	0x00028820
        /*12f8*/ 	.short	0x010a
        /*12fa*/ 	.byte	0x3f
	.zero		1


	//   ....[86]....
        /*12fc*/ 	.word	0x00024060
        /*1300*/ 	.word	0x00000005
        /*1304*/ 	.word	0x000288a0
        /*1308*/ 	.short	0x010a
        /*130a*/ 	.byte	0x3f
	.zero		1


	//   ....[87]....
        /*130c*/ 	.word	0x000240b0
        /*1310*/ 	.word	0x00000005
        /*1314*/ 	.word	0x000288c0
        /*1318*/ 	.short	0x010a
        /*131a*/ 	.byte	0x3f
	.zero		1


	//   ....[88]....
        /*131c*/ 	.word	0x00024100
        /*1320*/ 	.word	0x00000007
        /*1324*/ 	.word	0x000288a0
        /*1328*/ 	.short	0x010a
        /*132a*/ 	.byte	0x3f
	.zero		1


	//   ....[89]....
        /*132c*/ 	.word	0x00024150
        /*1330*/ 	.word	0x00000007
        /*1334*/ 	.word	0x000288c0
        /*1338*/ 	.short	0x010a
        /*133a*/ 	.byte	0x3f
	.zero		1


	//   ....[90]....
        /*133c*/ 	.word	0x000242f0
        /*1340*/ 	.word	0x00000000
        /*1344*/ 	.word	0x00028840
        /*1348*/ 	.short	0x010a
        /*134a*/ 	.byte	0x3f
	.zero		1


	//   ....[91]....
        /*134c*/ 	.word	0x00024e30
        /*1350*/ 	.word	0x00000012
        /*1354*/ 	.word	0x00028820
        /*1358*/ 	.short	0x010a
        /*135a*/ 	.byte	0x3f
	.zero		1


	//   ....[92]....
        /*135c*/ 	.word	0x00024e80
        /*1360*/ 	.word	0x00000003
        /*1364*/ 	.word	0x00028840
        /*1368*/ 	.short	0x010a
        /*136a*/ 	.byte	0x3f
	.zero		1


	//   ....[93]....
        /*136c*/ 	.word	0x00024ed0
        /*1370*/ 	.word	0x00000003
        /*1374*/ 	.word	0x00000060
        /*1378*/ 	.short	0x010a
        /*137a*/ 	.byte	0x3f
	.zero		1


	//   ....[94]....
        /*137c*/ 	.word	0x00024f20
        /*1380*/ 	.word	0x00000003
        /*1384*/ 	.word	0x00028840
        /*1388*/ 	.short	0x010a
        /*138a*/ 	.byte	0x3f
	.zero		1


	//   ....[95]....
        /*138c*/ 	.word	0x00024f70
        /*1390*/ 	.word	0x00000002
        /*1394*/ 	.word	0x00000060
        /*1398*/ 	.short	0x010a
        /*139a*/ 	.byte	0x3f
	.zero		1


	//   ....[96]....
        /*139c*/ 	.word	0x00024fc0
        /*13a0*/ 	.word	0x00000002
        /*13a4*/ 	.word	0x00028840
        /*13a8*/ 	.short	0x010a
        /*13aa*/ 	.byte	0x3f
	.zero		1


	//   ....[97]....
        /*13ac*/ 	.word	0x00025010
        /*13b0*/ 	.word	0x00000002
        /*13b4*/ 	.word	0x00000060
        /*13b8*/ 	.short	0x010a
        /*13ba*/ 	.byte	0x3f
	.zero		1


	//   ....[98]....
        /*13bc*/ 	.word	0x00025060
        /*13c0*/ 	.word	0x00000000
        /*13c4*/ 	.word	0x00028860
        /*13c8*/ 	.short	0x010a
        /*13ca*/ 	.byte	0x3f
	.zero		1


	//   ....[99]....
        /*13cc*/ 	.word	0x00025be0
        /*13d0*/ 	.word	0x00000000
        /*13d4*/ 	.word	0x00028820
        /*13d8*/ 	.short	0x010a
        /*13da*/ 	.byte	0x3f
	.zero		1


	//   ....[100]....
        /*13dc*/ 	.word	0x00025d80
        /*13e0*/ 	.word	0x00000006
        /*13e4*/ 	.word	0x00000000
        /*13e8*/ 	.short	0x010a
        /*13ea*/ 	.byte	0x3f
	.zero		1


	//   ....[101]....
        /*13ec*/ 	.word	0x00025dd0
        /*13f0*/ 	.word	0x00000007
        /*13f4*/ 	.word	0x00000000
        /*13f8*/ 	.short	0x010a
        /*13fa*/ 	.byte	0x3f
	.zero		1


	//   ....[102]....
        /*13fc*/ 	.word	0x00025e20
        /*1400*/ 	.word	0x00000004
        /*1404*/ 	.word	0x00000000
        /*1408*/ 	.short	0x010a
        /*140a*/ 	.byte	0x3f
	.zero		1


	//----- nvinfo : EIATTR_NUM_MBARRIERS
	.align		4
.L_328:
        /*140c*/ 	.byte	0x03, 0x38
        /*140e*/ 	.short	0x0016


	//----- nvinfo : EIATTR_EXIT_INSTR_OFFSETS
	.align		4
        /*1410*/ 	.byte	0x04, 0x1c
        /*1412*/ 	.short	(.L_330 - .L_329)


	//   ....[0]....
.L_329:
        /*1414*/ 	.word	0x00021d30


	//----- nvinfo : EIATTR_MAX_THREADS
	.align		4
.L_330:
        /*1418*/ 	.byte	0x04, 0x05
        /*141a*/ 	.short	(.L_332 - .L_331)
.L_331:
        /*141c*/ 	.word	0x00000180
        /*1420*/ 	.word	0x00000001
        /*1424*/ 	.word	0x00000001


	//----- nvinfo : EIATTR_CRS_STACK_SIZE
	.align		4
.L_332:
        /*1428*/ 	.byte	0x04, 0x1e
        /*142a*/ 	.short	(.L_334 - .L_333)
.L_333:
        /*142c*/ 	.word	0x00000000


	//----- nvinfo : EIATTR_CBANK_PARAM_SIZE
	.align		4
.L_334:
        /*1430*/ 	.byte	0x03, 0x19
        /*1432*/ 	.short	0x0af0


	//----- nvinfo : EIATTR_PARAM_CBANK
	.align		4
        /*1434*/ 	.byte	0x04, 0x0a
        /*1436*/ 	.short	(.L_336 - .L_335)
	.align		4
.L_335:
        /*1438*/ 	.word	index@(.nv.constant0._ZN7cutlass13device_kernelIN5flash11enable_sm90INS1_16FlashAttnFwdSm90INS1_25CollectiveMainloopFwdSm90ILi2EN4cute5tupleIJNS5_1CILi1EEES8_S8_EEENS6_IJNS7_ILi128EEESA_SA_EEELi128ENS_10bfloat16_tEfNS_4arch4Sm90ELb1ELb0ELb0ELb1ELb0ELb1ELb0ELb1ELb1ELb1ELb1ELb0EEENS1_21CollectiveEpilogueFwdISB_S9_SC_SE_Li256ELb1ELb1ELb1ELb0EEENS1_36VarlenDynamicPersistentTileSchedulerILi128ELi128ELi256ELi128ELb1ELb1ELb1ELb1ELb1ELb1EEEEEEEEEvNT_6ParamsE)
        /*143c*/ 	.short	0x0210
        /*143e*/ 	.short	0x0af0


	//----- nvinfo : EIATTR_SW_WAR
	.align		4
.L_336:
        /*1440*/ 	.byte	0x04, 0x36
        /*1442*/ 	.short	(.L_338 - .L_337)
.L_337:
        /*1444*/ 	.word	0x00000008
.L_338:


//--------------------- .nv.callgraph             --------------------------
	.section	.nv.callgraph,"",@"SHT_CUDA_CALLGRAPH"
	.align	4
	.sectionentsize	8
	.align		4
        /*0000*/ 	.word	0x00000000
	.align		4
        /*0004*/ 	.word	0xffffffff
	.align		4
        /*0008*/ 	.word	index@(_ZN7cutlass13device_kernelIN5flash11enable_sm90INS1_16FlashAttnFwdSm90INS1_25CollectiveMainloopFwdSm90ILi2EN4cute5tupleIJNS5_1CILi1EEES8_S8_EEENS6_IJNS7_ILi128EEENS7_ILi176EEESA_EEELi128ENS_10bfloat16_tEfNS_4arch4Sm90ELb0ELb0ELb0ELb0ELb0ELb0ELb0ELb1ELb1ELb1ELb1ELb0EEENS1_21CollectiveEpilogueFwdINS6_IJSA_SA_SB_EEES9_SD_SF_Li256ELb0ELb1ELb1ELb0EEENS1_19SingleTileSchedulerILb0ELb1ELb1ELi128EEEEEEEEEvNT_6ParamsE)
	.align		4
        /*000c*/ 	.word	index@(__assertfail)
	.align		4
        /*0010*/ 	.word	index@(_ZN7cutlass13device_kernelIN5flash11enable_sm90INS1_16FlashAttnFwdSm90INS1_25CollectiveMainloopFwdSm90ILi2EN4cute5tupleIJNS5_1CILi1EEES8_S8_EEENS6_IJNS7_ILi128EEENS7_ILi176EEESA_EEELi128ENS_10bfloat16_tEfNS_4arch4Sm90ELb0ELb0ELb0ELb1ELb0ELb0ELb0ELb1ELb1ELb1ELb1ELb0EEENS1_21CollectiveEpilogueFwdINS6_IJSA_SA_SB_EEES9_SD_SF_Li256ELb1ELb1ELb1ELb0EEENS1_36VarlenDynamicPersistentTileSchedulerILi128ELi176ELi256ELi128ELb1ELb1ELb1ELb0ELb1ELb1EEEEEEEEEvNT_6ParamsE)
	.align		4
        /*0014*/ 	.word	index@(__assertfail)
	.align		4
        /*0018*/ 	.word	index@(_ZN7cutlass13device_kernelIN5flash11enable_sm90INS1_16FlashAttnFwdSm90INS1_25CollectiveMainloopFwdSm90ILi2EN4cute5tupleIJNS5_1CILi1EEES8_S8_EEENS6_IJNS7_ILi128EEENS7_ILi176EEESA_EEELi128ENS_10bfloat16_tEfNS_4arch4Sm90ELb0ELb0ELb0ELb1ELb0ELb1ELb0ELb1ELb1ELb1ELb1ELb0EEENS1_21CollectiveEpilogueFwdINS6_IJSA_SA_SB_EEES9_SD_SF_Li256ELb1ELb1ELb1ELb0EEENS1_36VarlenDynamicPersistentTileSchedulerILi128ELi176ELi256ELi128ELb1ELb1ELb1ELb0ELb1ELb1EEEEEEEEEvNT_6ParamsE)
	.align		4
        /*001c*/ 	.word	index@(__assertfail)
	.align		4
        /*0020*/ 	.word	index@(_ZN7cutlass13device_kernelIN5flash11enable_sm90INS1_16FlashAttnFwdSm90INS1_25CollectiveMainloopFwdSm90ILi2EN4cute5tupleIJNS5_1CILi1EEES8_S8_EEENS6_IJNS7_ILi128EEESA_SA_EEELi128ENS_10bfloat16_tEfNS_4arch4Sm90ELb0ELb1ELb0ELb0ELb0ELb0ELb0ELb1ELb1ELb1ELb1ELb0EEENS1_21CollectiveEpilogueFwdISB_S9_SC_SE_Li256ELb0ELb1ELb1ELb0EEENS1_19SingleTileSchedulerILb0ELb1ELb1ELi128EEEEEEEEEvNT_6ParamsE)
	.align		4
        /*0024*/ 	.word	index@(__assertfail)
	.align		4
        /*0028*/ 	.word	index@(_ZN7cutlass13device_kernelIN5flash11enable_sm90INS1_16FlashAttnFwdSm90INS1_25CollectiveMainloopFwdSm90ILi2EN4cute5tupleIJNS5_1CILi1EEES8_S8_EEENS6_IJNS7_ILi128EEESA_SA_EEELi128ENS_10bfloat16_tEfNS_4arch4Sm90ELb0ELb1ELb0ELb1ELb0ELb0ELb0ELb1ELb1ELb1ELb1ELb0EEENS1_21CollectiveEpilogueFwdISB_S9_SC_SE_Li256ELb1ELb1ELb1ELb0EEENS1_36VarlenDynamicPersistentTileSchedulerILi128ELi128ELi256ELi128ELb1ELb1ELb1ELb1ELb0ELb1EEEEEEEEEvNT_6ParamsE)
	.align		4
        /*002c*/ 	.word	index@(__assertfail)
	.align		4
        /*0030*/ 	.word	index@(_ZN7cutlass13device_kernelIN5flash11enable_sm90INS1_16FlashAttnFwdSm90INS1_25CollectiveMainloopFwdSm90ILi2EN4cute5tupleIJNS5_1CILi1EEES8_S8_EEENS6_IJNS7_ILi128EEESA_SA_EEELi128ENS_10bfloat16_tEfNS_4arch4Sm90ELb0ELb1ELb0ELb1ELb0ELb1ELb0ELb1ELb1ELb1ELb1ELb0EEENS1_21CollectiveEpilogueFwdISB_S9_SC_SE_Li256ELb1ELb1ELb1ELb0EEENS1_36VarlenDynamicPersistentTileSchedulerILi128ELi128ELi256ELi128ELb1ELb1ELb1ELb1ELb0ELb1EEEEEEEEEvNT_6ParamsE)
	.align		4
        /*0034*/ 	.word	index@(__assertfail)
	.align		4
        /*0038*/ 	.word	index@(_ZN7cutlass13device_kernelIN5flash11enable_sm90INS1_16FlashAttnFwdSm90INS1_25CollectiveMainloopFwdSm90ILi2EN4cute5tupleIJNS5_1CILi1EEES8_S8_EEENS6_IJNS7_ILi128EEESA_SA_EEELi128ENS_10bfloat16_tEfNS_4arch4Sm90ELb1ELb0ELb0ELb0ELb0ELb0ELb0ELb1ELb1ELb1ELb1ELb0EEENS1_21CollectiveEpilogueFwdISB_S9_SC_SE_Li256ELb0ELb1ELb1ELb0EEENS1_19SingleTileSchedulerILb0ELb1ELb1ELi128EEEEEEEEEvNT_6ParamsE)
	.align		4
        /*003c*/ 	.word	index@(__assertfail)
	.align		4
        /*0040*/ 	.word	index@(_ZN7cutlass13device_kernelIN5flash11enable_sm90INS1_16FlashAttnFwdSm90INS1_25CollectiveMainloopFwdSm90ILi2EN4cute5tupleIJNS5_1CILi1EEES8_S8_EEENS6_IJNS7_ILi128EEESA_SA_EEELi128ENS_10bfloat16_tEfNS_4arch4Sm90ELb1ELb0ELb0ELb1ELb0ELb0ELb0ELb1ELb1ELb1ELb1ELb0EEENS1_21CollectiveEpilogueFwdISB_S9_SC_SE_Li256ELb1ELb1ELb1ELb0EEENS1_36VarlenDynamicPersistentTileSchedulerILi128ELi128ELi256ELi128ELb1ELb1ELb1ELb1ELb1ELb1EEEEEEEEEvNT_6ParamsE)
	.align		4
        /*0044*/ 	.word	index@(__assertfail)
	.align		4
        /*0048*/ 	.word	index@(_ZN7cutlass13device_kernelIN5flash11enable_sm90INS1_16FlashAttnFwdSm90INS1_25CollectiveMainloopFwdSm90ILi2EN4cute5tupleIJNS5_1CILi1EEES8_S8_EEENS6_IJNS7_ILi128EEESA_SA_EEELi128ENS_10bfloat16_tEfNS_4arch4Sm90ELb1ELb0ELb0ELb1ELb0ELb1ELb0ELb1ELb1ELb1ELb1ELb0EEENS1_21CollectiveEpilogueFwdISB_S9_SC_SE_Li256ELb1ELb1ELb1ELb0EEENS1_36VarlenDynamicPersistentTileSchedulerILi128ELi128ELi256ELi128ELb1ELb1ELb1ELb1ELb1ELb1EEEEEEEEEvNT_6ParamsE)
	.align		4
        /*004c*/ 	.word	index@(__assertfail)
	.align		4
        /*0050*/ 	.word	0x00000000
	.align		4
        /*0054*/ 	.word	0xfffffffe
	.align		4
        /*0058*/ 	.word	0x00000000
	.align		4
        /*005c*/ 	.word	0xfffffffd
	.align		4
        /*0060*/ 	.word	0x00000000
	.align		4
        /*0064*/ 	.word	0xfffffffc


//--------------------- .nv.constant4             --------------------------
	.section	.nv.constant4,"a",@progbits
	.align	8
	.align		8
.nv.constant4:
        /*0000*/ 	.dword	__assertfail
	.align		8
        /*0008*/ 	.dword	__unnamed_1
	.align		8
        /*0010*/ 	.dword	__unnamed_2
	.align		8
        /*0018*/ 	.dword	__unnamed_3
	.align		8
        /*0020*/ 	.dword	__unnamed_4
	.align		8
        /*0028*/ 	.dword	__unnamed_5
	.align		8
        /*0030*/ 	.dword	__unnamed_6
	.align		8
        /*0038*/ 	.dword	__unnamed_7
	.align		8
        /*0040*/ 	.dword	__unnamed_8
	.align		8
        /*0048*/ 	.dword	_ZN72_INTERNAL_314d165b_36_flash_fwd_hdim128_bf16_split_sm90_cu_f3e6f9ee_28434cuda3std3__45__cpo5beginE
	.align		8
        /*0050*/ 	.dword	_ZN72_INTERNAL_314d165b_36_flash_fwd_hdim128_bf16_split_sm90_cu_f3e6f9ee_28434cuda3std3__45__cpo3endE
	.align		8
        /*0058*/ 	.dword	_ZN72_INTERNAL_314d165b_36_flash_fwd_hdim128_bf16_split_sm90_cu_f3e6f9ee_28434cuda3std3__45__cpo6cbeginE
	.align		8
        /*0060*/ 	.dword	_ZN72_INTERNAL_314d165b_36_flash_fwd_hdim128_bf16_split_sm90_cu_f3e6f9ee_28434cuda3std3__45__cpo4cendE
	.align		8
        /*0068*/ 	.dword	_ZN72_INTERNAL_314d165b_36_flash_fwd_hdim128_bf16_split_sm90_cu_f3e6f9ee_28434cuda3std3__474_GLOBAL__N__314d165b_36_flash_fwd_hdim128_bf16_split_sm90_cu_f3e6f9ee_28436ignoreE
	.align		8
        /*0070*/ 	.dword	_ZN72_INTERNAL_314d165b_36_flash_fwd_hdim128_bf16_split_sm90_cu_f3e6f9ee_28434cuda3std3__419piecewise_constructE
	.align		8
        /*0078*/ 	.dword	_ZN72_INTERNAL_314d165b_36_flash_fwd_hdim128_bf16_split_sm90_cu_f3e6f9ee_28434cuda3std3__48in_placeE
	.align		8
        /*0080*/ 	.dword	_ZN72_INTERNAL_314d165b_36_flash_fwd_hdim128_bf16_split_sm90_cu_f3e6f9ee_28434cuda3std6ranges3__45__cpo4swapE
	.align		8
        /*0088*/ 	.dword	_ZN72_INTERNAL_314d165b_36_flash_fwd_hdim128_bf16_split_sm90_cu_f3e6f9ee_28434cuda3std6ranges3__45__cpo9iter_moveE
	.align		8
        /*0090*/ 	.dword	_ZN72_INTERNAL_314d165b_36_flash_fwd_hdim128_bf16_split_sm90_cu_f3e6f9ee_28434cute7productE
	.align		8
        /*0098*/ 	.dword	_ZN72_INTERNAL_314d165b_36_flash_fwd_hdim128_bf16_split_sm90_cu_f3e6f9ee_28434cute1_E
	.align		8
        /*00a0*/ 	.dword	$str$20
	.align		8
        /*00a8*/ 	.dword	$str$21


//--------------------- .text._ZN7cutlass13device_kernelIN5flash11enable_sm90INS1_16FlashAttnFwdSm90INS1_25CollectiveMainloopFwdSm90ILi2EN4cute5tupleIJNS5_1CILi1EEES8_S8_EEENS6_IJNS7_ILi128EEENS7_ILi176EEESA_EEELi128ENS_10bfloat16_tEfNS_4arch4Sm90ELb0ELb0ELb0ELb0ELb0ELb0ELb0ELb1ELb1ELb1ELb1ELb0EEENS1_21CollectiveEpilogueFwdINS6_IJSA_SA_SB_EEES9_SD_SF_Li256ELb0ELb1ELb1ELb0EEENS1_19SingleTileSchedulerILb0ELb1ELb1ELi128EEEEEEEEEvNT_6ParamsE --------------------------
	.section	.text._ZN7cutlass13device_kernelIN5flash11enable_sm90INS1_16FlashAttnFwdSm90INS1_25CollectiveMainloopFwdSm90ILi2EN4cute5tupleIJNS5_1CILi1EEES8_S8_EEENS6_IJNS7_ILi128EEENS7_ILi176EEESA_EEELi128ENS_10bfloat16_tEfNS_4arch4Sm90ELb0ELb0ELb0ELb0ELb0ELb0ELb0ELb1ELb1ELb1ELb1ELb0EEENS1_21CollectiveEpilogueFwdINS6_IJSA_SA_SB_EEES9_SD_SF_Li256ELb0ELb1ELb1ELb0EEENS1_19SingleTileSchedulerILb0ELb1ELb1ELi128EEEEEEEEEvNT_6ParamsE,"ax",@progbits
	.align	128
.text._ZN7cutlass13device_kernelIN5flash11enable_sm90INS1_16FlashAttnFwdSm90INS1_25CollectiveMainloopFwdSm90ILi2EN4cute5tupleIJNS5_1CILi1EEES8_S8_EEENS6_IJNS7_ILi128EEENS7_ILi176EEESA_EEELi128ENS_10bfloat16_tEfNS_4arch4Sm90ELb0ELb0ELb0ELb0ELb0ELb0ELb0ELb1ELb1ELb1ELb1ELb0EEENS1_21CollectiveEpilogueFwdINS6_IJSA_SA_SB_EEES9_SD_SF_Li256ELb0ELb1ELb1ELb0EEENS1_19SingleTileSchedulerILb0ELb1ELb1ELi128EEEEEEEEEvNT_6ParamsE:
        .type           _ZN7cutlass13device_kernelIN5flash11enable_sm90INS1_16FlashAttnFwdSm90INS1_25CollectiveMainloopFwdSm90ILi2EN4cute5tupleIJNS5_1CILi1EEES8_S8_EEENS6_IJNS7_ILi128EEENS7_ILi176EEESA_EEELi128ENS_10bfloat16_tEfNS_4arch4Sm90ELb0ELb0ELb0ELb0ELb0ELb0ELb0ELb1ELb1ELb1ELb1ELb0EEENS1_21CollectiveEpilogueFwdINS6_IJSA_SA_SB_EEES9_SD_SF_Li256ELb0ELb1ELb1ELb0EEENS1_19SingleTileSchedulerILb0ELb1ELb1ELi128EEEEEEEEEvNT_6ParamsE,@function
        .size           _ZN7cutlass13device_kernelIN5flash11enable_sm90INS1_16FlashAttnFwdSm90INS1_25CollectiveMainloopFwdSm90ILi2EN4cute5tupleIJNS5_1CILi1EEES8_S8_EEENS6_IJNS7_ILi128EEENS7_ILi176EEESA_EEELi128ENS_10bfloat16_tEfNS_4arch4Sm90ELb0ELb0ELb0ELb0ELb0ELb0ELb0ELb1ELb1ELb1ELb1ELb0EEENS1_21CollectiveEpilogueFwdINS6_IJSA_SA_SB_EEES9_SD_SF_Li256ELb0ELb1ELb1ELb0EEENS1_19SingleTileSchedulerILb0ELb1ELb1ELi128EEEEEEEEEvNT_6ParamsE,(.L_x_3091 - _ZN7cutlass13device_kernelIN5flash11enable_sm90INS1_16FlashAttnFwdSm90INS1_25CollectiveMainloopFwdSm90ILi2EN4cute5tupleIJNS5_1CILi1EEES8_S8_EEENS6_IJNS7_ILi128EEENS7_ILi176EEESA_EEELi128ENS_10bfloat16_tEfNS_4arch4Sm90ELb0ELb0ELb0ELb0ELb0ELb0ELb0ELb1ELb1ELb1ELb1ELb0EEENS1_21CollectiveEpilogueFwdINS6_IJSA_SA_SB_EEES9_SD_SF_Li256ELb0ELb1ELb1ELb0EEENS1_19SingleTileSchedulerILb0ELb1ELb1ELi128EEEEEEEEEvNT_6ParamsE)
        .other          _ZN7cutlass13device_kernelIN5flash11enable_sm90INS1_16FlashAttnFwdSm90INS1_25CollectiveMainloopFwdSm90ILi2EN4cute5tupleIJNS5_1CILi1EEES8_S8_EEENS6_IJNS7_ILi128EEENS7_ILi176EEESA_EEELi128ENS_10bfloat16_tEfNS_4arch4Sm90ELb0ELb0ELb0ELb0ELb0ELb0ELb0ELb1ELb1ELb1ELb1ELb0EEENS1_21CollectiveEpilogueFwdINS6_IJSA_SA_SB_EEES9_SD_SF_Li256ELb0ELb1ELb1ELb0EEENS1_19SingleTileSchedulerILb0ELb1ELb1ELi128EEEEEEEEEvNT_6ParamsE,@"STO_CUDA_ENTRY STV_DEFAULT"
_ZN7cutlass13device_kernelIN5flash11enable_sm90INS1_16FlashAttnFwdSm90INS1_25CollectiveMainloopFwdSm90ILi2EN4cute5tupleIJNS5_1CILi1EEES8_S8_EEENS6_IJNS7_ILi128EEENS7_ILi176EEESA_EEELi128ENS_10bfloat16_tEfNS_4arch4Sm90ELb0ELb0ELb0ELb0ELb0ELb0ELb0ELb1ELb1ELb1ELb1ELb0EEENS1_21CollectiveEpilogueFwdINS6_IJSA_SA_SB_EEES9_SD_SF_Li256ELb0ELb1ELb1ELb0EEENS1_19SingleTileSchedulerILb0ELb1ELb1ELi128EEEEEEEEEvNT_6ParamsE:
[----:B------:R-:W0:Y:S02]  /*0000*/  LDC R1, c[0x0][0x28] ;  /* 0x00000a00ff017b82 */ /* 0x000e240000000800 */
[----:B0-----:R-:W-:Y:S01]  /*0010*/  VIADD R1, R1, 0xfffffff0 ;  /* 0xfffffff001017836 */ /* 0x001fe20000000000 */
[----:B------:R-:W0:Y:S01]  /*0020*/  S2R R3, SR_TID.X ;  /* 0x0000000000037919 */ /* 0x000e220000002100 */
[----:B------:R-:W-:Y:S01]  /*0030*/  ELECT P0, URZ, PT ;  /* 0x00000000003f782f */ /* 0x000fe20003800000 */
[----:B------:R-:W-:Y:S01]  /*0040*/  BSSY B0, `(.L_x_0) ;  /* 0x000000e000007945 */ /* 0x000fe20003800000 */
[--C-:B0-----:R-:W-:Y:S02]  /*0050*/  SHF.R.U32.HI R0, RZ, 0x5, R3.reuse ;  /* 0x00000005ff007819 */ /* 0x101fe40000011603 */
[----:B------:R-:W-:-:S03]  /*0060*/  SHF.R.U32.HI R22, RZ, 0x7, R3 ;  /* 0x00000007ff167819 */ /* 0x000fc60000011603 */
[----:B------:R-:W0:Y:S02]  /*0070*/  SHFL.IDX PT, R2, R0, RZ, 0x1f ;  /* 0x00001fff00027589 */ /* 0x000e2400000e0000 */
[----:B0-----:R-:W-:-:S13]  /*0080*/  ISETP.EQ.AND P0, PT, R2, RZ, P0 ;  /* 0x000000ff0200720c */ /* 0x001fda0000702270 */
[----:B------:R-:W-:Y:S05]  /*0090*/  @!P0 BRA `(.L_x_1) ;  /* 0x0000000000208947 */ /* 0x000fea0003800000 */
[----:B------:R-:W-:Y:S02]  /*00a0*/  ULDC.64 UR4, c[0x0][0x198] ;  /* 0x0000660000047ab9 */ /* 0x000fe40000000a00 */
[----:B------:R-:W-:Y:S02]  /*00b0*/  UIADD3 UR6, UP0, UR4, 0x370, URZ ;  /* 0x0000037004067890 */ /* 0x000fe4000ff1e03f */
[----:B------:R-:W-:Y:S02]  /*00c0*/  UIADD3 UR4, UP1, UR4, 0x470, URZ ;  /* 0x0000047004047890 */ /* 0x000fe4000ff3e03f */
[----:B------:R-:W-:Y:S02]  /*00d0*/  UIADD3.X UR7, URZ, UR5, URZ, UP0, !UPT ;  /* 0x000000053f077290 */ /* 0x000fe400087fe43f */
[----:B------:R-:W-:-:S07]  /*00e0*/  UIADD3.X UR5, URZ, UR5, URZ, UP1, !UPT ;  /* 0x000000053f057290 */ /* 0x000fce0008ffe43f */
[----:B------:R0:W-:Y:S02]  /*00f0*/  UTMACCTL.PF [UR6] ;  /* 0x00000000060079b9 */ /* 0x0001e40008040000 */
[----:B------:R0:W-:Y:S02]  /*0100*/  UTMACCTL.PF [UR4] ;  /* 0x00000000040079b9 */ /* 0x0001e40008040000 */
[----:B0-----:R-:W-:Y:S01]  /*0110*/  NOP ;  /* 0x0000000000007918 */ /* 0x001fe20000000000 */
.L_x_1:
[----:B------:R-:W-:Y:S05]  /*0120*/  BSYNC B0 ;  /* 0x0000000000007941 */ /* 0x000fea0003800000 */
.L_x_0:
[----:B------:R-:W-:Y:S01]  /*0130*/  VOTEU.ANY UP0, P0 ;  /* 0x00000000003f7886 */ /* 0x000fe20000000100 */
[----:B------:R-:W0:Y:S01]  /*0140*/  SHFL.IDX PT, R3, R22, RZ, 0x1f ;  /* 0x00001fff16037589 */ /* 0x000e2200000e0000 */
[----:B------:R-:W-:Y:S01]  /*0150*/  UMOV UR4, 0x80 ;  /* 0x0000008000047882 */ /* 0x000fe20000000000 */
[----:B------:R-:W-:Y:S01]  /*0160*/  UMOV UR7, 0x100 ;  /* 0x0000010000077882 */ /* 0x000fe20000000000 */
[----:B------:R-:W-:Y:S01]  /*0170*/  VOTEU.ANY UP1, P0 ;  /* 0x00000000003f7886 */ /* 0x000fe20000020100 */
[----:B------:R-:W1:Y:S01]  /*0180*/  @UP0 S2UR UR8, SR_CgaCtaId ;  /* 0x00000000000809c3 */ /* 0x000e620000008800 */
[----:B------:R-:W2:Y:S01]  /*0190*/  SHFL.IDX PT, R2, R0, RZ, 0x1f ;  /* 0x00001fff00027589 */ /* 0x000ea200000e0000 */
[----:B------:R-:W-:Y:S01]  /*01a0*/  @UP0 UMOV UR6, 0x400 ;  /* 0x0000040000060882 */ /* 0x000fe20000000000 */
[----:B------:R-:W-:-:S04]  /*01b0*/  @UP0 UIADD3 UR4, -UR4, 0x100000, URZ ;  /* 0x0010000004040890 */ /* 0x000fc8000fffe13f */
[----:B------:R-:W-:Y:S02]  /*01c0*/  @UP0 USHF.L.U32 UR5, UR4, 0xb, URZ ;  /* 0x0000000b04050899 */ /* 0x000fe4000800063f */
[----:B------:R-:W-:Y:S01]  /*01d0*/  @UP0 USHF.L.U32 UR4, UR4, 0x1, URZ ;  /* 0x0000000104040899 */ /* 0x000fe2000800063f */
[----:B------:R-:W-:Y:S01]  /*01e0*/  VOTEU.ANY UP2, P0 ;  /* 0x00000000003f7886 */ /* 0x000fe20000040100 */
[----:B0-----:R-:W-:Y:S01]  /*01f0*/  R2UR UR9, R3 ;  /* 0x00000000030972ca */ /* 0x001fe200000e0000 */
[----:B-1----:R-:W-:Y:S01]  /*0200*/  @UP0 ULEA UR8, UR8, UR6, 0x18 ;  /* 0x0000000608080291 */ /* 0x002fe2000f8ec03f */
[----:B--2---:R-:W-:Y:S01]  /*0210*/  ISETP.NE.AND P1, PT, R2, RZ, PT ;  /* 0x000000ff0200720c */ /* 0x004fe20003f25270 */
[----:B------:R-:W-:-:S04]  /*0220*/  @UP0 UIADD3 UR6, -UR7, 0x100000, URZ ;  /* 0x0010000007060890 */ /* 0x000fc8000fffe13f */
[----:B------:R-:W-:Y:S02]  /*0230*/  @UP0 USHF.L.U32 UR7, UR6, 0xb, URZ ;  /* 0x0000000b06070899 */ /* 0x000fe4000800063f */
[----:B------:R-:W-:-:S04]  /*0240*/  @UP0 USHF.L.U32 UR6, UR6, 0x1, URZ ;  /* 0x0000000106060899 */ /* 0x000fc8000800063f */
[----:B------:R-:W-:Y:S01]  /*0250*/  UISETP.NE.AND UP0, UPT, UR9, URZ, UPT ;  /* 0x0000003f0900728c */ /* 0x000fe2000bf05270 */
[----:B------:R-:W0:Y:S02]  /*0260*/  FENCE.VIEW.ASYNC.S ;  /* 0x00000000000073c6 */ /* 0x000e240000000000 */
[----:B0-----:R0:W1:Y:S05]  /*0270*/  @UP1 SYNCS.EXCH.64 URZ, [UR8+0x34800], UR4 ;  /* 0x03480004083f15b2 */ /* 0x00106a0008000100 */
[----:B------:R0:W2:Y:S01]  /*0280*/  @UP2 SYNCS.EXCH.64 URZ, [UR8+0x34820], UR6 ;  /* 0x03482006083f25b2 */ /* 0x0000a20008000100 */
[----:B------:R-:W-:Y:S05]  /*0290*/  @P1 BRA `(.L_x_2) ;  /* 0x0000000000481947 */ /* 0x000fea0003800000 */
[----:B0-----:R-:W0:Y:S01]  /*02a0*/  S2UR UR5, SR_CgaCtaId ;  /* 0x00000000000579c3 */ /* 0x001e220000008800 */
[----:B------:R-:W-:Y:S01]  /*02b0*/  UMOV UR4, 0x400 ;  /* 0x0000040000047882 */ /* 0x000fe20000000000 */
[----:B------:R-:W-:Y:S01]  /*02c0*/  UMOV UR6, 0x1 ;  /* 0x0000000100067882 */ /* 0x000fe20000000000 */
[----:B------:R-:W-:Y:S01]  /*02d0*/  UMOV UR7, 0x2 ;  /* 0x0000000200077882 */ /* 0x000fe20000000000 */
[----:B------:R-:W-:Y:S01]  /*02e0*/  ELECT P0, URZ, PT ;  /* 0x00000000003f782f */ /* 0x000fe20003800000 */
[----:B0-----:R-:W-:Y:S02]  /*02f0*/  ULEA UR8, UR5, UR4, 0x18 ;  /* 0x0000000405087291 */ /* 0x001fe4000f8ec03f */
[----:B------:R-:W-:-:S04]  /*0300*/  UIADD3 UR4, -UR6, 0x100000, URZ ;  /* 0x0010000006047890 */ /* 0x000fc8000fffe13f */
[----:B------:R-:W-:Y:S02]  /*0310*/  USHF.L.U32 UR5, UR4, 0xb, URZ ;  /* 0x0000000b04057899 */ /* 0x000fe4000800063f */
[----:B------:R-:W-:Y:S02]  /*0320*/  USHF.L.U32 UR4, UR4, 0x1, URZ ;  /* 0x0000000104047899 */ /* 0x000fe4000800063f */
[----:B------:R-:W-:-:S04]  /*0330*/  UIADD3 UR6, -UR7, 0x100000, URZ ;  /* 0x0010000007067890 */ /* 0x000fc8000fffe13f */
[----:B------:R-:W-:Y:S02]  /*0340*/  USHF.L.U32 UR7, UR6, 0xb, URZ ;  /* 0x0000000b06077899 */ /* 0x000fe4000800063f */
[----:B------:R-:W-:Y:S01]  /*0350*/  USHF.L.U32 UR6, UR6, 0x1, URZ ;  /* 0x0000000106067899 */ /* 0x000fe2000800063f */
[----:B------:R-:W0:Y:S03]  /*0360*/  FENCE.VIEW.ASYNC.S ;  /* 0x00000000000073c6 */ /* 0x000e260000000000 */
[----:B0-----:R3:W4:Y:S08]  /*0370*/  SYNCS.EXCH.64 URZ, [UR8+0x34830], UR4 ;  /* 0x03483004083f75b2 */ /* 0x0017300008000100 */
[----:B------:R3:W0:Y:S01]  /*0380*/  SYNCS.EXCH.64 URZ, [UR8+0x34840], UR6 ;  /* 0x03484006083f75b2 */ /* 0x0006220008000100 */
[----:B------:R3:W0:Y:S01]  /*0390*/  SYNCS.EXCH.64 URZ, [UR8+0x34838], UR4 ;  /* 0x03483804083f75b2 */ /* 0x0006220008000100 */
[----:B------:R3:W0:Y:S02]  /*03a0*/  SYNCS.EXCH.64 URZ, [UR8+0x34848], UR6 ;  /* 0x03484806083f75b2 */ /* 0x0006240008000100 */
[----:B---3--:R-:W-:Y:S01]  /*03b0*/  NOP ;  /* 0x0000000000007918 */ /* 0x008fe20000000000 */
.L_x_2:
[----:B------:R-:W3:Y:S01]  /*03c0*/  SHFL.IDX PT, R2, R0, RZ, 0x1f ;  /* 0x00001fff00027589 */ /* 0x000ee200000e0000 */
[----:B------:R-:W-:Y:S01]  /*03d0*/  NOP ;  /* 0x0000000000007918 */ /* 0x000fe20000000000 */
[----:B---3--:R-:W-:-:S13]  /*03e0*/  ISETP.NE.AND P0, PT, R2, RZ, PT ;  /* 0x000000ff0200720c */ /* 0x008fda0003f05270 */
        /* <DEDUP_REMOVED lines=14> */
[----:B0-----:R3:W0:Y:S08]  /*04d0*/  SYNCS.EXCH.64 URZ, [UR8+0x34850], UR4 ;  /* 0x03485004083f75b2 */ /* 0x0016300008000100 */
[----:B------:R3:W0:Y:S01]  /*04e0*/  SYNCS.EXCH.64 URZ, [UR8+0x34860], UR6 ;  /* 0x03486006083f75b2 */ /* 0x0006220008000100 */
[----:B------:R3:W0:Y:S01]  /*04f0*/  SYNCS.EXCH.64 URZ, [UR8+0x34858], UR4 ;  /* 0x03485804083f75b2 */ /* 0x0006220008000100 */
[----:B------:R3:W0:Y:S02]  /*0500*/  SYNCS.EXCH.64 URZ, [UR8+0x34868], UR6 ;  /* 0x03486806083f75b2 */ /* 0x0006240008000100 */
[----:B---3--:R-:W-:Y:S01]  /*0510*/  NOP ;  /* 0x0000000000007918 */ /* 0x008fe20000000000 */
.L_x_3:
[----:B------:R-:W3:Y:S01]  /*0520*/  SHFL.IDX PT, R2, R0, RZ, 0x1f ;  /* 0x00001fff00027589 */ /* 0x000ee200000e0000 */
[----:B------:R-:W-:Y:S01]  /*0530*/  NOP ;  /* 0x0000000000007918 */ /* 0x000fe20000000000 */
[----:B---3--:R-:W-:-:S13]  /*0540*/  ISETP.NE.AND P0, PT, R2, RZ, PT ;  /* 0x000000ff0200720c */ /* 0x008fda0003f05270 */
[----:B------:R-:W-:Y:S05]  /*0550*/  @P0 BRA `(.L_x_4) ;  /* 0x0000000000380947 */ /* 0x000fea0003800000 */
[----:B0-----:R-:W0:Y:S01]  /*0560*/  S2UR UR5, SR_CgaCtaId ;  /* 0x00000000000579c3 */ /* 0x001e220000008800 */
[----:B------:R-:W-:Y:S01]  /*0570*/  UMOV UR4, 0x400 ;  /* 0x0000040000047882 */ /* 0x000fe20000000000 */
[----:B------:R-:W-:Y:S01]  /*0580*/  UMOV UR7, 0x1 ;  /* 0x0000000100077882 */ /* 0x000fe20000000000 */
[----:B------:R-:W-:Y:S01]  /*0590*/  ELECT P0, URZ, PT ;  /* 0x00000000003f782f */ /* 0x000fe20003800000 */
[----:B0-----:R-:W-:Y:S02]  /*05a0*/  ULEA UR6, UR5, UR4, 0x18 ;  /* 0x0000000405067291 */ /* 0x001fe4000f8ec03f */
[----:B------:R-:W-:-:S04]  /*05b0*/  UIADD3 UR4, -UR7, 0x100000, URZ ;  /* 0x0010000007047890 */ /* 0x000fc8000fffe13f */
[----:B------:R-:W-:Y:S02]  /*05c0*/  USHF.L.U32 UR5, UR4, 0xb, URZ ;  /* 0x0000000b04057899 */ /* 0x000fe4000800063f */
[----:B------:R-:W-:Y:S01]  /*05d0*/  USHF.L.U32 UR4, UR4, 0x1, URZ ;  /* 0x0000000104047899 */ /* 0x000fe2000800063f */
[----:B------:R-:W0:Y:S11]  /*05e0*/  FENCE.VIEW.ASYNC.S ;  /* 0x00000000000073c6 */ /* 0x000e360000000000 */
[----:B0-----:R3:W0:Y:S01]  /*05f0*/  SYNCS.EXCH.64 URZ, [UR6+0x34870], UR4 ;  /* 0x03487004063f75b2 */ /* 0x0016220008000100 */
[----:B------:R3:W0:Y:S01]  /*0600*/  SYNCS.EXCH.64 URZ, [UR6+0x34880], UR4 ;  /* 0x03488004063f75b2 */ /* 0x0006220008000100 */
[----:B------:R3:W0:Y:S01]  /*0610*/  SYNCS.EXCH.64 URZ, [UR6+0x34878], UR4 ;  /* 0x03487804063f75b2 */ /* 0x0006220008000100 */
[----:B------:R3:W0:Y:S02]  /*0620*/  SYNCS.EXCH.64 URZ, [UR6+0x34888], UR4 ;  /* 0x03488804063f75b2 */ /* 0x0006240008000100 */
[----:B---3--:R-:W-:Y:S01]  /*0630*/  NOP ;  /* 0x0000000000007918 */ /* 0x008fe20000000000 */
.L_x_4:
        /* <DEDUP_REMOVED lines=22> */
.L_x_5:
        /* <DEDUP_REMOVED lines=22> */
.L_x_6:
[----:B0-----:R-:W-:Y:S01]  /*0900*/  UMOV UR4, 0x1 ;  /* 0x0000000100047882 */ /* 0x001fe20000000000 */
[----:B------:R-:W-:Y:S01]  /*0910*/  PLOP3.LUT P0, PT, PT, PT, UP0, 0x80, 0x0 ;  /* 0x000000000000781c */ /* 0x000fe20003f0f008 */
[----:B------:R-:W-:Y:S01]  /*0920*/  USEL UR4, UR4, 0x2, !UP0 ;  /* 0x0000000204047887 */ /* 0x000fe2000c000000 */
[----:B------:R-:W-:Y:S01]  /*0930*/  NOP ;  /* 0x0000000000007918 */ /* 0x000fe20000000000 */
[----:B------:R-:W-:Y:S04]  /*0940*/  BSSY B6, `(.L_x_7) ;  /* 0x0001039000067945 */ /* 0x000fe80003800000 */
[----:B------:R-:W-:-:S05]  /*0950*/  IMAD.U32 R2, RZ, RZ, UR4 ;  /* 0x00000004ff027e24 */ /* 0x000fca000f8e00ff */
[----:B------:R0:W-:Y:S01]  /*0960*/  STL [R1+0x8], R2 ;  /* 0x0000080201007387 */ /* 0x0001e20000100800 */
[----:B-12-4-:R-:W-:Y:S06]  /*0970*/  BAR.SYNC.DEFER_BLOCKING 0x0 ;  /* 0x0000000000007b1d */ /* 0x016fec0000010000 */
[----:B------:R-:W-:Y:S05]  /*0980*/  @!P0 BRA `(.L_x_8) ;  /* 0x000000c800148947 */ /* 0x000fea0003800000 */
.L_x_9:
[----:B------:R-:W-:-:S08]  /*0990*/  NOP ;  /* 0x0000000000007918 */ /* 0x000fd00000000000 */
[----:B------:R-:W1:Y:S02]  /*09a0*/  USETMAXREG.TRY_ALLOC.CTAPOOL UP0, 0xf0 ;  /* 0x000000f0000079c8 */ /* 0x000e640008000600 */
[----:B-1----:R-:W-:-:S13]  /*09b0*/  PLOP3.LUT P0, PT, PT, PT, UP0, 0x80, 0x0 ;  /* 0x000000000000781c */ /* 0x002fda0003f0f008 */
[----:B------:R-:W-:Y:S05]  /*09c0*/  @!P0 BRA `(.L_x_9) ;  /* 0xfffffffc00f08947 */ /* 0x000fea000383ffff */
[----:B------:R-:W1:Y:S01]  /*09d0*/  S2R R6, SR_TID.X ;  /* 0x0000000000067919 */ /* 0x000e620000002100 */
[----:B------:R-:W2:Y:S01]  /*09e0*/  S2UR UR6, SR_CTAID.Y ;  /* 0x00000000000679c3 */ /* 0x000ea20000002600 */
[----:B------:R-:W-:Y:S02]  /*09f0*/  ULDC UR7, c[0x0][0xc50] ;  /* 0x0003140000077ab9 */ /* 0x000fe40000000800 */
[----:B------:R-:W-:-:S05]  /*0a00*/  UISETP.NE.AND UP0, UPT, UR7, 0x1, UPT ;  /* 0x000000010700788c */ /* 0x000fca000bf05270 */
[----:B------:R-:W3:Y:S06]  /*0a10*/  S2UR UR8, SR_CTAID.Z ;  /* 0x00000000000879c3 */ /* 0x000eec0000002700 */
[----:B------:R-:W-:Y:S01]  /*0a20*/  @UP0 ULDC UR4, c[0x0][0xc54] ;  /* 0x0003150000040ab9 */ /* 0x000fe20000000800 */
[----:B------:R-:W-:Y:S01]  /*0a30*/  @UP0 ULDC UR9, c[0x0][0xc58] ;  /* 0x0003160000090ab9 */ /* 0x000fe20000000800 */
[----:B--2---:R-:W-:Y:S02]  /*0a40*/  UIMAD.WIDE.U32 UR4, UR6, UR4, URZ ;  /* 0x00000004060472a5 */ /* 0x004fe4000f8e003f */
[----:B------:R-:W-:-:S02]  /*0a50*/  UMOV UR10, UR6 ;  /* 0x00000006000a7c82 */ /* 0x000fc40008000000 */
[----:B------:R-:W-:Y:S01]  /*0a60*/  @UP0 USHF.R.U32.HI UR10, URZ, UR9, UR5 ;  /* 0x000000093f0a0299 */ /* 0x000fe20008011605 */
[----:B-1----:R-:W-:-:S03]  /*0a70*/  LOP3.LUT R0, R6, 0xffffff80, RZ, 0xc0, !PT ;  /* 0xffffff8006007812 */ /* 0x002fc600078ec0ff */
[----:B------:R-:W-:Y:S02]  /*0a80*/  UIADD3 UR4, -UR10, URZ, URZ ;  /* 0x0000003f0a047290 */ /* 0x000fe4000fffe13f */
[----:B------:R-:W-:Y:S01]  /*0a90*/  IMAD.U32 R19, RZ, RZ, UR10 ;  /* 0x0000000aff137e24 */ /* 0x000fe2000f8e00ff */
[----:B------:R-:W-:Y:S06]  /*0aa0*/  BAR.ARV 0x8, 0x180 ;  /* 0x0206000000007b1d */ /* 0x000fec0000002000 */
[----:B------:R-:W-:Y:S01]  /*0ab0*/  ISETP.NE.AND P0, PT, R0, 0x80, PT ;  /* 0x000000800000780c */ /* 0x000fe20003f05270 */
[----:B------:R-:W-:-:S12]  /*0ac0*/  UIMAD UR7, UR7, UR4, UR6 ;  /* 0x00000004070772a4 */ /* 0x000fd8000f8e0206 */
[----:B------:R-:W-:Y:S06]  /*0ad0*/  @!P0 BAR.ARV 0x9, 0x100 ;  /* 0x0244000000008b1d */ /* 0x000fec0000002000 */
[----:B---3--:R-:W-:-:S13]  /*0ae0*/  ISETP.LE.AND P0, PT, RZ, UR8, PT ;  /* 0x00000008ff007c0c */ /* 0x008fda000bf03270 */
[----:B------:R-:W-:Y:S05]  /*0af0*/  @!P0 BRA `(.L_x_10) ;  /* 0x0000010000748947 */ /* 0x000fea0003800000 */
[----:B------:R-:W-:Y:S01]  /*0b00*/  ULDC.64 UR4, c[0x0][0x418] ;  /* 0x0001060000047ab9 */ /* 0x000fe20000000a00 */
[----:B------:R-:W-:Y:S01]  /*0b10*/  ULDC UR36, c[0x0][0x424] ;  /* 0x0001090000247ab9 */ /* 0x000fe20000000800 */
[----:B------:R-:W-:Y:S02]  /*0b20*/  UISETP.NE.U32.AND UP0, UPT, UR4, URZ, UPT ;  /* 0x0000003f0400728c */ /* 0x000fe4000bf05070 */
[----:B------:R-:W-:Y:S02]  /*0b30*/  ULOP3.LUT UR9, UR7, 0xffff, URZ, 0xc0, !UPT ;  /* 0x0000ffff07097892 */ /* 0x000fe4000f8ec03f */
[----:B------:R-:W-:Y:S01]  /*0b40*/  UISETP.NE.AND.EX UP0, UPT, UR5, URZ, UPT, UP0 ;  /* 0x0000003f0500728c */ /* 0x000fe2000bf05300 */
[----:B------:R-:W-:-:S03]  /*0b50*/  ULDC UR4, c[0x0][0x2f0] ;  /* 0x0000bc0000047ab9 */ /* 0x000fc60000000800 */
[----:B------:R-:W-:-:S04]  /*0b60*/  USEL UR36, UR36, 0x1, UP0 ;  /* 0x0000000124247887 */ /* 0x000fc80008000000 */
[----:B------:R-:W-:-:S04]  /*0b70*/  UIMAD UR36, UR36, UR4, URZ ;  /* 0x00000004242472a4 */ /* 0x000fc8000f8e023f */
[----:B------:R-:W-:Y:S02]  /*0b80*/  UISETP.GE.AND UP0, UPT, UR36, 0x1, UPT ;  /* 0x000000012400788c */ /* 0x000fe4000bf06270 */
[----:B------:R-:W-:-:S04]  /*0b90*/  UIADD3 UR4, UR36, 0xaf, URZ ;  /* 0x000000af24047890 */ /* 0x000fc8000fffe03f */
[----:B------:R-:W-:Y:S01]  /*0ba0*/  PLOP3.LUT P0, PT, PT, PT, UP0, 0x80, 0x0 ;  /* 0x000000000000781c */ /* 0x000fe20003f0f008 */
[----:B------:R-:W-:-:S04]  /*0bb0*/  UIMAD.WIDE UR4, UR4, 0x2e8ba2e9, URZ ;  /* 0x2e8ba2e9040478a5 */ /* 0x000fc8000f8e023f */
[----:B------:R-:W-:-:S03]  /*0bc0*/  USHF.R.U32.HI UR6, URZ, 0x1f, UR5 ;  /* 0x0000001f3f067899 */ /* 0x000fc60008011605 */
[----:B------:R-:W-:Y:S01]  /*0bd0*/  UMOV UR4, URZ ;  /* 0x0000003f00047c82 */ /* 0x000fe20008000000 */
[----:B------:R-:W-:-:S04]  /*0be0*/  ULEA.HI.SX32 UR6, UR5, UR6, 0x1b ;  /* 0x0000000605067291 */ /* 0x000fc8000f8fda3f */
[----:B------:R-:W-:Y:S08]  /*0bf0*/  @!P0 BRA `(.L_x_11) ;  /* 0x0000000000908947 */ /* 0x000ff00003800000 */
[----:B------:R-:W-:Y:S01]  /*0c00*/  USHF.R.U32.HI UR7, URZ, 0x10, UR7 ;  /* 0x000000103f077899 */ /* 0x000fe20008011607 */
[----:B------:R-:W-:-:S03]  /*0c10*/  UMOV UR4, URZ ;  /* 0x0000003f00047c82 */ /* 0x000fc60008000000 */
[----:B------:R-:W-:-:S11]  /*0c20*/  UISETP.NE.AND UP0, UPT, UR7, URZ, UPT ;  /* 0x0000003f0700728c */ /* 0x000fd6000bf05270 */
[----:B------:R-:W-:Y:S02]  /*0c30*/  @!UP0 ULDC UR7, c[0x0][0x9f0] ;  /* 0x00027c0000078ab9 */ /* 0x000fe40000000800 */
[----:B------:R-:W-:Y:S01]  /*0c40*/  IMAD.U32 R3, RZ, RZ, UR7 ;  /* 0x00000007ff037e24 */ /* 0x000fe2000f8e00ff */
[----:B------:R-:W-:-:S04]  /*0c50*/  UIADD3 UR8, UR6, -0x1, UR7 ;  /* 0xffffffff06087890 */ /* 0x000fc8000fffe007 */
[-C--:B------:R-:W-:Y:S02]  /*0c60*/  IABS R0, R3.reuse ;  /* 0x0000000300007213 */ /* 0x080fe40000000000 */
[----:B------:R-:W-:Y:S01]  /*0c70*/  IMAD.U32 R4, RZ, RZ, UR8 ;  /* 0x00000008ff047e24 */ /* 0x000fe2000f8e00ff */
[----:B------:R-:W-:Y:S01]  /*0c80*/  IABS R5, R3 ;  /* 0x0000000300057213 */ /* 0x000fe20000000000 */
[----:B------:R-:W-:Y:S01]  /*0c90*/  ULOP3.LUT UR8, UR8, UR7, URZ, 0x3c, !UPT ;  /* 0x0000000708087292 */ /* 0x000fe2000f8e3c3f */
[----:B------:R-:W-:Y:S02]  /*0ca0*/  R2UR UR12, R0 ;  /* 0x00000000000c72ca */ /* 0x000fe400000e0000 */
[----:B------:R-:W-:-:S05]  /*0cb0*/  IABS R4, R4 ;  /* 0x0000000400047213 */ /* 0x000fca0000000000 */
[----:B------:R-:W-:-:S05]  /*0cc0*/  IMAD.MOV.U32 R3, RZ, RZ, R4 ;  /* 0x000000ffff037224 */ /* 0x000fca00078e0004 */
[----:B------:R-:W-:Y:S01]  /*0cd0*/  R2UR UR11, R3 ;  /* 0x00000000030b72ca */ /* 0x000fe200000e0000 */
[----:B------:R-:W1:Y:S08]  /*0ce0*/  I2F.RP R0, UR12 ;  /* 0x0000000c00007d06 */ /* 0x000e700008209400 */
[----:B-1----:R-:W0:Y:S02]  /*0cf0*/  MUFU.RCP R0, R0 ;  /* 0x0000000000007308 */ /* 0x002e240000001000 */
[----:B0-----:R-:W-:-:S02]  /*0d00*/  VIADD R2, R0, 0xffffffe ;  /* 0x0ffffffe00027836 */ /* 0x001fc40000000000 */
[----:B------:R-:W-:-:S04]  /*0d10*/  IMAD.MOV R0, RZ, RZ, -R5 ;  /* 0x000000ffff007224 */ /* 0x000fc800078e0a05 */
[----:B------:R-:W0:Y:S02]  /*0d20*/  F2I.FTZ.U32.TRUNC.NTZ R2, R2 ;  /* 0x0000000200027305 */ /* 0x000e24000021f000 */
[----:B0-----:R-:W-:-:S13]  /*0d30*/  R2UR UR5, R2 ;  /* 0x00000000020572ca */ /* 0x001fda00000e0000 */
[----:B------:R-:W-:-:S04]  /*0d40*/  UIADD3 UR10, URZ, -UR5, URZ ;  /* 0x800000053f0a7290 */ /* 0x000fc8000fffe03f */
[----:B------:R-:W-:-:S04]  /*0d50*/  UIMAD UR10, UR10, UR12, URZ ;  /* 0x0000000c0a0a72a4 */ /* 0x000fc8000f8e023f */
[----:B------:R-:W-:-:S03]  /*0d60*/  UIMAD.WIDE.U32 UR4, UR5, UR10, UR4 ;  /* 0x0000000a050472a5 */ /* 0x000fc6000f8e0004 */
[----:B------:R-:W-:Y:S01]  /*0d70*/  R2UR UR10, R0 ;  /* 0x00000000000a72ca */ /* 0x000fe200000e0000 */
[----:B------:R-:W-:-:S12]  /*0d80*/  UIMAD.WIDE.U32 UR4, UR5, UR11, URZ ;  /* 0x0000000b050472a5 */ /* 0x000fd8000f8e003f */
[----:B------:R-:W-:-:S04]  /*0d90*/  UIMAD UR4, UR5, UR10, UR11 ;  /* 0x0000000a050472a4 */ /* 0x000fc8000f8e020b */
[----:B------:R-:W-:-:S11]  /*0da0*/  UISETP.GT.U32.AND UP1, UPT, UR12, UR4, UPT ;  /* 0x000000040c00728c */ /* 0x000fd6000bf24070 */
[----:B------:R-:W-:Y:S02]  /*0db0*/  @!UP1 UIADD3 UR4, UR4, -UR12, URZ ;  /* 0x8000000c04049290 */ /* 0x000fe4000fffe03f */
[----:B------:R-:W-:Y:S02]  /*0dc0*/  @!UP1 UIADD3 UR5, UR5, 0x1, URZ ;  /* 0x0000000105059890 */ /* 0x000fe4000fffe03f */
[----:B------:R-:W-:Y:S02]  /*0dd0*/  UISETP.GE.U32.AND UP0, UPT, UR4, UR12, UPT ;  /* 0x0000000c0400728c */ /* 0x000fe4000bf06070 */
[----:B------:R-:W-:-:S09]  /*0de0*/  UISETP.GE.AND UP1, UPT, UR8, URZ, UPT ;  /* 0x0000003f0800728c */ /* 0x000fd2000bf26270 */
[----:B------:R-:W-:Y:S02]  /*0df0*/  @UP0 UIADD3 UR5, UR5, 0x1, URZ ;  /* 0x0000000105050890 */ /* 0x000fe4000fffe03f */
[----:B------:R-:W-:-:S05]  /*0e00*/  UISETP.NE.AND UP0, UPT, UR7, URZ, UPT ;  /* 0x0000003f0700728c */ /* 0x000fca000bf05270 */
[----:B------:R-:W-:Y:S02]  /*0e10*/  UMOV UR4, UR5 ;  /* 0x0000000500047c82 */ /* 0x000fe40008000000 */
[----:B------:R-:W-:-:S04]  /*0e20*/  @!UP1 UIADD3 UR4, -UR4, URZ, URZ ;  /* 0x0000003f04049290 */ /* 0x000fc8000fffe13f */
[----:B------:R-:W-:-:S12]  /*0e30*/  @!UP0 ULOP3.LUT UR4, URZ, UR7, URZ, 0x33, !UPT ;  /* 0x000000073f048292 */ /* 0x000fd8000f8e333f */
.L_x_11:
[----:B------:R-:W-:Y:S01]  /*0e40*/  UIMAD UR5, UR9, UR4, URZ ;  /* 0x00000004090572a4 */ /* 0x000fe2000f8e023f */
[----:B------:R-:W-:Y:S01]  /*0e50*/  IMAD.U32 R0, RZ, RZ, UR6 ;  /* 0x00000006ff007e24 */ /* 0x000fe2000f8e00ff */
[----:B------:R-:W-:Y:S01]  /*0e60*/  PLOP3.LUT P0, PT, PT, PT, PT, 0x80, 0x0 ;  /* 0x000000000000781c */ /* 0x000fe20003f0f070 */
[----:B------:R-:W-:Y:S01]  /*0e70*/  IMAD.U32 R3, RZ, RZ, UR4 ;  /* 0x00000004ff037e24 */ /* 0x000fe2000f8e00ff */
[----:B------:R-:W-:Y:S01]  /*0e80*/  CS2R R86, SRZ ;  /* 0x0000000000567805 */ /* 0x000fe2000001ff00 */
[----:B------:R-:W-:Y:S01]  /*0e90*/  VIADD R23, R6, 0xffffff80 ;  /* 0xffffff8006177836 */ /* 0x000fe20000000000 */
[----:B------:R-:W-:Y:S01]  /*0ea0*/  CS2R R60, SRZ ;  /* 0x00000000003c7805 */ /* 0x000fe2000001ff00 */
[----:B------:R-:W-:Y:S01]  /*0eb0*/  IMAD.U32 R17, RZ, RZ, UR5 ;  /* 0x00000005ff117e24 */ /* 0x000fe2000f8e00ff */
[----:B------:R-:W-:Y:S01]  /*0ec0*/  VIADDMNMX R0, R3, UR5, R0, PT ;  /* 0x0000000503007c46 */ /* 0x000fe2000b800100 */
[----:B------:R-:W-:Y:S01]  /*0ed0*/  IMAD.MOV.U32 R16, RZ, RZ, RZ ;  /* 0x000000ffff107224 */ /* 0x000fe200078e00ff */
[----:B------:R-:W-:-:S02]  /*0ee0*/  CS2R R54, SRZ ;  /* 0x0000000000367805 */ /* 0x000fc4000001ff00 */
[----:B------:R-:W-:Y:S02]  /*0ef0*/  CS2R R48, SRZ ;  /* 0x0000000000307805 */ /* 0x000fe4000001ff00 */
[----:B------:R-:W-:Y:S01]  /*0f00*/  R2UR UR52, R0 ;  /* 0x00000000003472ca */ /* 0x000fe200000e0000 */
[----:B------:R-:W-:Y:S01]  /*0f10*/  IMAD.MOV.U32 R0, RZ, RZ, RZ ;  /* 0x000000ffff007224 */ /* 0x000fe200078e00ff */
[----:B------:R-:W-:Y:S02]  /*0f20*/  CS2R R42, SRZ ;  /* 0x00000000002a7805 */ /* 0x000fe4000001ff00 */
[----:B------:R-:W-:Y:S02]  /*0f30*/  CS2R R24, SRZ ;  /* 0x0000000000187805 */ /* 0x000fe4000001ff00 */
[----:B------:R-:W-:Y:S02]  /*0f40*/  CS2R R26, SRZ ;  /* 0x00000000001a7805 */ /* 0x000fe4000001ff00 */
[----:B------:R-:W-:-:S02]  /*0f50*/  CS2R R12, SRZ ;  /* 0x00000000000c7805 */ /* 0x000fc4000001ff00 */
[----:B------:R-:W-:Y:S02]  /*0f60*/  CS2R R14, SRZ ;  /* 0x00000000000e7805 */ /* 0x000fe4000001ff00 */
[----:B------:R-:W-:Y:S02]  /*0f70*/  CS2R R6, SRZ ;  /* 0x0000000000067805 */ /* 0x000fe4000001ff00 */
[----:B------:R-:W-:Y:S02]  /*0f80*/  CS2R R8, SRZ ;  /* 0x0000000000087805 */ /* 0x000fe4000001ff00 */
[----:B------:R-:W-:Y:S02]  /*0f90*/  CS2R R4, SRZ ;  /* 0x0000000000047805 */ /* 0x000fe4000001ff00 */
[----:B------:R-:W-:Y:S02]  /*0fa0*/  CS2R R50, SRZ ;  /* 0x0000000000327805 */ /* 0x000fe4000001ff00 */
[----:B0-----:R-:W-:-:S02]  /*0fb0*/  CS2R R2, SRZ ;  /* 0x0000000000027805 */ /* 0x001fc4000001ff00 */
[----:B------:R-:W-:Y:S01]  /*0fc0*/  CS2R R38, SRZ ;  /* 0x0000000000267805 */ /* 0x000fe2000001ff00 */
[----:B------:R-:W-:Y:S01]  /*0fd0*/  UISETP.GT.AND UP0, UPT, UR52, UR5, UPT ;  /* 0x000000053400728c */ /* 0x000fe2000bf04270 */
[----:B------:R-:W-:Y:S02]  /*0fe0*/  CS2R R96, SRZ ;  /* 0x0000000000607805 */ /* 0x000fe4000001ff00 */
[----:B------:R-:W-:Y:S02]  /*0ff0*/  CS2R R46, SRZ ;  /* 0x00000000002e7805 */ /* 0x000fe4000001ff00 */
[----:B------:R-:W-:Y:S02]  /*1000*/  CS2R R44, SRZ ;  /* 0x00000000002c7805 */ /* 0x000fe4000001ff00 */
[----:B------:R-:W-:Y:S02]  /*1010*/  CS2R R34, SRZ ;  /* 0x0000000000227805 */ /* 0x000fe4000001ff00 */
[----:B------:R-:W-:-:S02]  /*1020*/  CS2R R28, SRZ ;  /* 0x00000000001c7805 */ /* 0x000fc4000001ff00 */
[----:B------:R-:W-:Y:S02]  /*1030*/  PLOP3.LUT P1, PT, PT, PT, UP0, 0x80, 0x0 ;  /* 0x000000000000781c */ /* 0x000fe40003f2f008 */
[----:B------:R-:W-:Y:S02]  /*1040*/  CS2R R30, SRZ ;  /* 0x00000000001e7805 */ /* 0x000fe4000001ff00 */
        /* <DEDUP_REMOVED lines=9> */
[----:B------:R-:W-:-:S02]  /*10e0*/  CS2R R52, SRZ ;  /* 0x0000000000347805 */ /* 0x000fc4000001ff00 */
[----:B------:R-:W-:Y:S01]  /*10f0*/  CS2R R88, SRZ ;  /* 0x0000000000587805 */ /* 0x000fe2000001ff00 */
[----:B------:R-:W-:Y:S06]  /*1100*/  @!P1 BRA `(.L_x_12) ;  /* 0x000000a400d89947 */ /* 0x000fec0003800000 */
[----:B------:R-:W-:Y:S01]  /*1110*/  SHF.R.S32.HI R0, RZ, 0x1f, R23 ;  /* 0x0000001fff007819 */ /* 0x000fe20000011417 */
[----:B------:R-:W0:Y:S01]  /*1120*/  S2UR UR6, SR_CgaCtaId ;  /* 0x00000000000679c3 */ /* 0x000e220000008800 */
[----:B------:R-:W-:Y:S02]  /*1130*/  UMOV UR5, 0x400 ;  /* 0x0000040000057882 */ /* 0x000fe40000000000 */
[----:B------:R-:W-:-:S04]  /*1140*/  LEA.HI R80, R0, R23, RZ, 0x7 ;  /* 0x0000001700507211 */ /* 0x000fc800078f38ff */
[----:B------:R-:W-:-:S06]  /*1150*/  SHF.R.S32.HI R0, RZ, 0x7, R80 ;  /* 0x00000007ff007819 */ /* 0x000fcc0000011450 */
[----:B------:R-:W1:Y:S01]  /*1160*/  SHFL.IDX PT, R0, R0, RZ, 0x1f ;  /* 0x00001fff00007589 */ /* 0x000e6200000e0000 */
[----:B0-----:R-:W-:-:S04]  /*1170*/  ULEA UR8, UR6, UR5, 0x18 ;  /* 0x0000000506087291 */ /* 0x001fc8000f8ec03f */
[----:B------:R-:W-:Y:S02]  /*1180*/  UIADD3 UR5, UR8, 0x16400, URZ ;  /* 0x0001640008057890 */ /* 0x000fe4000fffe03f */
[----:B------:R-:W-:Y:S02]  /*1190*/  IMAD.U32 R16, RZ, RZ, UR8 ;  /* 0x00000008ff107e24 */ /* 0x000fe4000f8e00ff */
[----:B------:R-:W-:Y:S01]  /*11a0*/  ULOP3.LUT UP0, URZ, UR5, 0x9f, URZ, 0xc0, !UPT ;  /* 0x0000009f053f7892 */ /* 0x000fe2000f80c03f */
[----:B-1----:R-:W-:-:S05]  /*11b0*/  R2UR UR7, R0 ;  /* 0x00000000000772ca */ /* 0x002fca00000e0000 */
[----:B------:R-:W-:-:S08]  /*11c0*/  PLOP3.LUT P0, PT, PT, PT, UP0, 0x80, 0x0 ;  /* 0x000000000000781c */ /* 0x000fd00003f0f008 */
[----:B------:R-:W-:Y:S02]  /*11d0*/  ULEA.HI UR4, UR7, UR7, URZ, 0x1 ;  /* 0x0000000707047291 */ /* 0x000fe4000f8f083f */
[----:B------:R-:W-:Y:S02]  /*11e0*/  IMAD.U32 R18, RZ, RZ, UR7 ;  /* 0x00000007ff127e24 */ /* 0x000fe4000f8e00ff */
[----:B------:R-:W-:-:S04]  /*11f0*/  ULOP3.LUT UR4, UR4, 0x1e, URZ, 0xc0, !UPT ;  /* 0x0000001e04047892 */ /* 0x000fc8000f8ec03f */
[----:B------:R-:W-:-:S04]  /*1200*/  UIADD3 UR4, UR7, -UR4, URZ ;  /* 0x8000000407047290 */ /* 0x000fc8000fffe03f */
[----:B------:R-:W-:-:S04]  /*1210*/  ULEA UR4, UR4, UR5, 0xd ;  /* 0x0000000504047291 */ /* 0x000fc8000f8e683f */
[----:B------:R-:W-:-:S04]  /*1220*/  USHF.R.U32.HI UR4, URZ, 0x4, UR4 ;  /* 0x000000043f047899 */ /* 0x000fc80008011604 */
[----:B------:R-:W-:Y:S01]  /*1230*/  ULOP3.LUT UR37, UR4, 0x3fff, URZ, 0xc0, !UPT ;  /* 0x00003fff04257892 */ /* 0x000fe2000f8ec03f */
[----:B------:R-:W-:Y:S11]  /*1240*/  @!P0 BRA `(.L_x_13) ;  /* 0x0000000000408947 */ /* 0x000ff60003800000 */
[----:B------:R-:W-:Y:S01]  /*1250*/  MOV R0, 0x0 ;  /* 0x0000000000007802 */ /* 0x000fe20000000f00 */
[----:B------:R-:W-:Y:S01]  /*1260*/  ULDC.64 UR4, c[0x4][0xa0] ;  /* 0x0100280000047ab9 */ /* 0x000fe20000000a00 */
[----:B------:R-:W-:Y:S01]  /*1270*/  ULDC.64 UR6, c[0x4][0x40] ;  /* 0x0100100000067ab9 */ /* 0x000fe20000000a00 */
[----:B------:R-:W-:Y:S01]  /*1280*/  IMAD.U32 R4, RZ, RZ, UR4 ;  /* 0x00000004ff047e24 */ /* 0x000fe2000f8e00ff */
[----:B------:R0:W1:Y:S01]  /*1290*/  LDC.64 R2, c[0x4][R0] ;  /* 0x0100000000027b82 */ /* 0x0000620000000a00 */
[----:B------:R-:W-:Y:S01]  /*12a0*/  IMAD.U32 R5, RZ, RZ, UR5 ;  /* 0x00000005ff057e24 */ /* 0x000fe2000f8e00ff */
[----:B------:R-:W-:Y:S01]  /*12b0*/  ULDC.64 UR4, c[0x4][0xa8] ;  /* 0x01002a0000047ab9 */ /* 0x000fe20000000a00 */
[----:B------:R-:W-:Y:S02]  /*12c0*/  IMAD.U32 R10, RZ, RZ, UR6 ;  /* 0x00000006ff0a7e24 */ /* 0x000fe4000f8e00ff */
[----:B------:R-:W-:Y:S02]  /*12d0*/  IMAD.U32 R6, RZ, RZ, UR4 ;  /* 0x00000004ff067e24 */ /* 0x000fe4000f8e00ff */
[----:B------:R-:W-:-:S02]  /*12e0*/  IMAD.U32 R7, RZ, RZ, UR5 ;  /* 0x00000005ff077e24 */ /* 0x000fc4000f8e00ff */
[----:B------:R-:W-:Y:S02]  /*12f0*/  IMAD.U32 R11, RZ, RZ, UR7 ;  /* 0x00000007ff0b7e24 */ /* 0x000fe4000f8e00ff */
[----:B------:R-:W-:Y:S02]  /*1300*/  IMAD.MOV.U32 R8, RZ, RZ, 0x70 ;  /* 0x00000070ff087424 */ /* 0x000fe400078e00ff */
[----:B------:R-:W-:Y:S02]  /*1310*/  IMAD.MOV.U32 R12, RZ, RZ, 0x1 ;  /* 0x00000001ff0c7424 */ /* 0x000fe400078e00ff */
[----:B0-----:R-:W-:-:S07]  /*1320*/  IMAD.MOV.U32 R13, RZ, RZ, RZ ;  /* 0x000000ffff0d7224 */ /* 0x001fce00078e00ff */
[----:B------:R-:W-:-:S07]  /*1330*/  LEPC R20, `(.L_x_13) ;  /* 0x000000001014794e */ /* 0x000fce0000000000 */
[----:B-1----:R-:W-:Y:S05]  /*1340*/  CALL.ABS.NOINC R2 ;  /* 0x0000000002007343 */ /* 0x002fea0003c00000 */
.L_x_13:
[----:B------:R-:W-:Y:S02]  /*1350*/  R2UR UR4, R16 ;  /* 0x00000000100472ca */ /* 0x000fe400000e0000 */
[----:B------:R-:W-:-:S11]  /*1360*/  SHF.L.U32 R0, RZ, 0x1f, RZ ;  /* 0x0000001fff007819 */ /* 0x000fd600000006ff */
[----:B------:R-:W0:Y:S02]  /*1370*/  SYNCS.PHASECHK.TRANS64.TRYWAIT P0, [UR4+0x34800], R0 ;  /* 0x03480000ff0075a7 */ /* 0x000e240008000144 */
[----:B0-----:R-:W-:Y:S05]  /*1380*/  @!P0 BRA `(.L_x_14) ;  /* 0x000000f800588947 */ /* 0x001fea0003800000 */
.L_x_118:
[----:B------:R-:W2:Y:S02]  /*1390*/  LDL R2, [R1+0x8] ;  /* 0x0000080001027983 */ /* 0x000ea40000100800 */
[----:B--2---:R-:W-:-:S13]  /*13a0*/  R2UR UR4, R2 ;  /* 0x00000000020472ca */ /* 0x004fda00000e0000 */
[----:B------:R-:W-:-:S06]  /*13b0*/  ULOP3.LUT UR4, UR4, 0x1, URZ, 0xfc, !UPT ;  /* 0x0000000104047892 */ /* 0x000fcc000f8efc3f */
[----:B------:R-:W-:-:S05]  /*13c0*/  IMAD.U32 R2, RZ, RZ, UR4 ;  /* 0x00000004ff027e24 */ /* 0x000fca000f8e00ff */
[----:B------:R-:W-:-:S13]  /*13d0*/  ISETP.NE.AND P0, PT, R2, 0x3, PT ;  /* 0x000000030200780c */ /* 0x000fda0003f05270 */
[----:B------:R-:W-:Y:S05]  /*13e0*/  @!P0 BRA `(.L_x_15) ;  /* 0x0000000000048947 */ /* 0x000fea0003800000 */
[----:B------:R-:W-:Y:S01]  /*13f0*/  BPT.TRAP 0x1 ;  /* 0x000000040000795c */ /* 0x000fe20000300000 */
.L_x_15:
[----:B------:R-:W-:-:S13]  /*1400*/  R2UR UR4, R16 ;  /* 0x00000000100472ca */ /* 0x000fda00000e0000 */
[----:B------:R1:W2:Y:S01]  /*1410*/  SYNCS.PHASECHK.TRANS64.TRYWAIT P2, [UR4+0x34830], R0 ;  /* 0x03483000ff0075a7 */ /* 0x0002a20008040144 */
[----:B------:R-:W-:Y:S05]  /*1420*/  @!P0 BRA `(.L_x_16) ;  /* 0x0000000000048947 */ /* 0x000fea0003800000 */
[----:B------:R-:W-:Y:S01]  /*1430*/  BPT.TRAP 0x1 ;  /* 0x000000040000795c */ /* 0x000fe20000300000 */
.L_x_16:
[----:B------:R-:W3:Y:S02]  /*1440*/  S2R R2, SR_TID.X ;  /* 0x0000000000027919 */ /* 0x000ee40000002100 */
[----:B---3--:R-:W-:-:S04]  /*1450*/  LOP3.LUT R2, R2, 0x7f, RZ, 0xc0, !PT ;  /* 0x0000007f02027812 */ /* 0x008fc800078ec0ff */
[----:B------:R-:W-:Y:S01]  /*1460*/  ISETP.NE.AND P1, PT, R2, RZ, PT ;  /* 0x000000ff0200720c */ /* 0x000fe20003f25270 */
[----:B------:R-:W-:Y:S01]  /*1470*/  IMAD.U32 R2, RZ, RZ, UR37 ;  /* 0x00000025ff027e24 */ /* 0x000fe2000f8e00ff */
[----:B--2---:R-:W-:Y:S11]  /*1480*/  @P2 BRA `(.L_x_17) ;  /* 0x00000000000c2947 */ /* 0x004ff60003800000 */
[----:B------:R-:W-:-:S13]  /*1490*/  R2UR UR4, R16 ;  /* 0x00000000100472ca */ /* 0x000fda00000e0000 */
[----:B------:R-:W2:Y:S02]  /*14a0*/  SYNCS.PHASECHK.TRANS64.TRYWAIT P2, [UR4+0x34830], R0 ;  /* 0x03483000ff0075a7 */ /* 0x000ea40008040144 */
[----:B--2---:R-:W-:Y:S05]  /*14b0*/  @!P2 BRA `(.L_x_18) ;  /* 0x000000f80028a947 */ /* 0x004fea0003800000 */
.L_x_17:
[----:B------:R-:W-:Y:S05]  /*14c0*/  WARPSYNC.ALL ;  /* 0x0000000000007948 */ /* 0x000fea0003800000 */
[----:B01----:R-:W-:Y:S01]  /*14d0*/  IMAD.MOV.U32 R0, RZ, RZ, RZ ;  /* 0x000000ffff007224 */ /* 0x003fe200078e00ff */
[----:B------:R-:W-:Y:S01]  /*14e0*/  LOP3.LUT R2, R2, 0x10000, RZ, 0xfc, !PT ;  /* 0x0001000002027812 */ /* 0x000fe200078efcff */
[----:B------:R-:W-:Y:S02]  /*14f0*/  IMAD.MOV.U32 R87, RZ, RZ, RZ ;  /* 0x000000ffff577224 */ /* 0x000fe400078e00ff */
[----:B------:R-:W-:Y:S01]  /*1500*/  IMAD.MOV.U32 R3, RZ, RZ, 0x40000040 ;  /* 0x40000040ff037424 */ /* 0x000fe200078e00ff */
[----:B------:R-:W-:Y:S01]  /*1510*/  R2UR UR53, R16 ;  /* 0x00000000103572ca */ /* 0x000fe200000e0000 */
[----:B------:R-:W-:Y:S01]  /*1520*/  WARPGROUP.ARRIVE ;  /* 0x00000000000079c5 */ /* 0x000fe20000000000 */
[C---:B------:R-:W-:Y:S01]  /*1530*/  R2UR UR8, R2.reuse ;  /* 0x00000000020872ca */ /* 0x040fe200000e0000 */
[----:B------:R-:W-:Y:S01]  /*1540*/  UMOV UR11, 0x40000040 ;  /* 0x40000040000b7882 */ /* 0x000fe20000000000 */
        /* <DEDUP_REMOVED lines=9> */
[----:B------:R-:W-:Y:S01]  /*15e0*/  UIADD3 UR4, UR53, 0x1e400, URZ ;  /* 0x0001e40035047890 */ /* 0x000fe2000fffe03f */
[C---:B------:R-:W-:Y:S01]  /*15f0*/  R2UR UR20, R2.reuse ;  /* 0x00000000021472ca */ /* 0x040fe200000e0000 */
[----:B------:R-:W-:Y:S01]  /*1600*/  UMOV UR25, 0x40000040 ;  /* 0x4000004000197882 */ /* 0x000fe20000000000 */
[----:B------:R-:W-:Y:S01]  /*1610*/  R2UR UR21, R3 ;  /* 0x00000000031572ca */ /* 0x000fe200000e0000 */
[----:B------:R-:W-:Y:S01]  /*1620*/  USHF.R.U32.HI UR4, URZ, 0x4, UR4 ;  /* 0x000000043f047899 */ /* 0x000fe20008011604 */
[----:B------:R-:W-:Y:S01]  /*1630*/  R2UR UR6, R2 ;  /* 0x00000000020672ca */ /* 0x000fe200000e0000 */
[----:B------:R-:W-:Y:S01]  /*1640*/  UMOV UR27, 0x40000040 ;  /* 0x40000040001b7882 */ /* 0x000fe20000000000 */
[----:B------:R-:W-:Y:S01]  /*1650*/  UMOV UR33, 0x40000040 ;  /* 0x4000004000217882 */ /* 0x000fe20000000000 */
[----:B------:R-:W-:Y:S01]  /*1660*/  ULOP3.LUT UR4, UR4, 0x3fff, URZ, 0xc0, !UPT ;  /* 0x00003fff04047892 */ /* 0x000fe2000f8ec03f */
[----:B------:R-:W-:Y:S01]  /*1670*/  LOP3.LUT R80, R80, 0xffffff80, RZ, 0xc0, !PT ;  /* 0xffffff8050507812 */ /* 0x000fe200078ec0ff */
[----:B------:R-:W-:Y:S01]  /*1680*/  UMOV UR29, UR33 ;  /* 0x00000021001d7c82 */ /* 0x000fe20008000000 */
[----:B------:R-:W-:Y:S01]  /*1690*/  UMOV UR31, 0x40000040 ;  /* 0x40000040001f7882 */ /* 0x000fe20000000000 */
[----:B------:R-:W-:Y:S01]  /*16a0*/  ULOP3.LUT UR60, UR4, 0x10000, URZ, 0xfc, !UPT ;  /* 0x00010000043c7892 */ /* 0x000fe2000f8efc3f */
[----:B------:R-:W-:Y:S01]  /*16b0*/  IMAD.MOV.U32 R4, RZ, RZ, -0x2 ;  /* 0xfffffffeff047424 */ /* 0x000fe200078e00ff */
[----:B------:R-:W-:Y:S01]  /*16c0*/  UMOV UR35, 0x40000040 ;  /* 0x4000004000237882 */ /* 0x000fe20000000000 */
[----:B------:R-:W-:Y:S01]  /*16d0*/  IMAD.IADD R80, R23, 0x1, -R80 ;  /* 0x0000000117507824 */ /* 0x000fe200078e0a50 */
[----:B------:R-:W-:Y:S01]  /*16e0*/  UIADD3 UR14, UR60, 0x80, URZ ;  /* 0x000000803c0e7890 */ /* 0x000fe2000fffe03f */
[----:B------:R-:W-:Y:S01]  /*16f0*/  P2R R11, PR, RZ, 0x2 ;  /* 0x00000002ff0b7803 */ /* 0x000fe20000000000 */
[----:B------:R-:W-:Y:S01]  /*1700*/  UIADD3 UR18, UR60, 0x180, URZ ;  /* 0x000001803c127890 */ /* 0x000fe2000fffe03f */
[----:B------:R-:W-:Y:S01]  /*1710*/  P2R R9, PR, RZ, 0x1 ;  /* 0x00000001ff097803 */ /* 0x000fe20000000000 */
[----:B------:R-:W-:Y:S01]  /*1720*/  UMOV UR10, UR60 ;  /* 0x0000003c000a7c82 */ /* 0x000fe20008000000 */
[----:B------:R-:W-:Y:S01]  /*1730*/  UIADD3 UR22, UR60, 0x200, URZ ;  /* 0x000002003c167890 */ /* 0x000fe2000fffe03f */
[----:B------:R-:W-:Y:S01]  /*1740*/  HGMMA.64x16x16.F32.BF16 R112, gdesc[UR8], RZ, !UPT, gsb0 ;  /* 0x00200000087079f0 */ /* 0x000fe2000c0018ff */
[----:B------:R-:W-:Y:S01]  /*1750*/  R2UR UR8, R2 ;  /* 0x00000000020872ca */ /* 0x000fe200000e0000 */
[----:B------:R-:W-:Y:S01]  /*1760*/  UIADD3 UR10, UR60, 0x100, URZ ;  /* 0x000001003c0a7890 */ /* 0x000fe2000fffe03f */
[----:B------:R-:W-:Y:S01]  /*1770*/  R2UR UR9, R3 ;  /* 0x00000000030972ca */ /* 0x000fe200000e0000 */
[----:B------:R-:W-:Y:S01]  /*1780*/  UMOV UR11, 0x40000040 ;  /* 0x40000040000b7882 */ /* 0x000fe20000000000 */
[----:B------:R-:W-:Y:S01]  /*1790*/  UIADD3 UR4, UR6, 0x2, URZ ;  /* 0x0000000206047890 */ /* 0x000fe2000fffe03f */
[----:B------:R-:W-:Y:S01]  /*17a0*/  SHF.R.S32.HI R5, RZ, 0x1f, R80 ;  /* 0x0000001fff057819 */ /* 0x000fe20000011450 */
[----:B------:R-:W-:Y:S01]  /*17b0*/  UIADD3 UR7, UR60, 0x2, URZ ;  /* 0x000000023c077890 */ /* 0x000fe2000fffe03f */
[--C-:B------:R-:W-:Y:S01]  /*17c0*/  IMAD.MOV.U32 R85, RZ, RZ, R87.reuse ;  /* 0x000000ffff557224 */ /* 0x100fe200078e0057 */
[----:B------:R-:W-:Y:S01]  /*17d0*/  UIADD3 UR24, UR6, 0x404, URZ ;  /* 0x0000040406187890 */ /* 0x000fe2000fffe03f */
[----:B------:R-:W-:Y:S01]  /*17e0*/  LEA.HI R5, R5, R80, RZ, 0x2 ;  /* 0x0000005005057211 */ /* 0x000fe200078f10ff */
[----:B------:R-:W-:Y:S01]  /*17f0*/  UIADD3 UR26, UR60, 0x584, URZ ;  /* 0x000005843c1a7890 */ /* 0x000fe2000fffe03f */
[--C-:B------:R-:W-:Y:S01]  /*1800*/  IMAD.MOV.U32 R83, RZ, RZ, R87.reuse ;  /* 0x000000ffff537224 */ /* 0x100fe200078e0057 */
[----:B------:R-:W-:Y:S01]  /*1810*/  UIADD3 UR32, UR6, 0x406, URZ ;  /* 0x0000040606207890 */ /* 0x000fe2000fffe03f */
[----:B------:R-:W-:Y:S01]  /*1820*/  LOP3.LUT R5, R5, 0x7ffffffc, RZ, 0xc0, !PT ;  /* 0x7ffffffc05057812 */ /* 0x000fe200078ec0ff */
[----:B------:R-:W-:Y:S01]  /*1830*/  UIADD3 UR30, UR60, 0x586, URZ ;  /* 0x000005863c1e7890 */ /* 0x000fe2000fffe03f */
[----:B------:R-:W-:Y:S01]  /*1840*/  IMAD.MOV.U32 R81, RZ, RZ, R87 ;  /* 0x000000ffff517224 */ /* 0x000fe200078e0057 */
[----:B------:R-:W-:-:S02]  /*1850*/  UIADD3 UR34, UR60, 0x786, URZ ;  /* 0x000007863c227890 */ /* 0x000fc4000fffe03f */
[----:B------:R-:W-:Y:S01]  /*1860*/  IMAD.IADD R5, R80, 0x1, -R5 ;  /* 0x0000000150057824 */ /* 0x000fe200078e0a05 */
[----:B------:R-:W-:Y:S01]  /*1870*/  UMOV UR28, UR32 ;  /* 0x00000020001c7c82 */ /* 0x000fe20008000000 */
[----:B------:R-:W-:Y:S02]  /*1880*/  UIADD3 UR38, UR60, 0x806, URZ ;  /* 0x000008063c267890 */ /* 0x000fe4000fffe03f */
[----:B------:R-:W-:Y:S01]  /*1890*/  IMAD R5, R5, R4, 0xb0 ;  /* 0x000000b005057424 */ /* 0x000fe200078e0204 */
[----:B------:R-:W-:Y:S01]  /*18a0*/  UMOV UR37, UR33 ;  /* 0x0000002100257c82 */ /* 0x000fe20008000000 */
[----:B------:R-:W-:Y:S01]  /*18b0*/  UMOV UR39, 0x40000040 ;  /* 0x4000004000277882 */ /* 0x000fe20000000000 */
[----:B------:R-:W-:Y:S01]  /*18c0*/  UIADD3 UR42, UR60, 0x886, URZ ;  /* 0x000008863c2a7890 */ /* 0x000fe2000fffe03f */
[----:B------:R-:W-:Y:S01]  /*18d0*/  VIADD R5, R5, UR36 ;  /* 0x0000002405057c36 */ /* 0x000fe20008000000 */
[----:B------:R-:W-:Y:S01]  /*18e0*/  UMOV UR36, UR32 ;  /* 0x0000002000247c82 */ /* 0x000fe20008000000 */
[----:B------:R-:W-:Y:S01]  /*18f0*/  UMOV UR40, UR32 ;  /* 0x0000002000287c82 */ /* 0x000fe20008000000 */
[----:B------:R-:W-:Y:S01]  /*1900*/  UMOV UR41, UR33 ;  /* 0x0000002100297c82 */ /* 0x000fe20008000000 */
[----:B------:R-:W-:Y:S01]  /*1910*/  UMOV UR43, 0x40000040 ;  /* 0x40000040002b7882 */ /* 0x000fe20000000000 */
[----:B------:R-:W-:Y:S01]  /*1920*/  UIADD3 UR46, UR60, 0x906, URZ ;  /* 0x000009063c2e7890 */ /* 0x000fe2000fffe03f */
[----:B------:R-:W-:Y:S01]  /*1930*/  IMAD.U32 R4, RZ, RZ, UR52 ;  /* 0x00000034ff047e24 */ /* 0x000fe2000f8e00ff */
[----:B------:R-:W-:Y:S01]  /*1940*/  UMOV UR44, UR32 ;  /* 0x00000020002c7c82 */ /* 0x000fe20008000000 */
[----:B------:R-:W-:Y:S01]  /*1950*/  UMOV UR45, UR33 ;  /* 0x00000021002d7c82 */ /* 0x000fe20008000000 */
[----:B------:R-:W-:Y:S01]  /*1960*/  UMOV UR47, 0x40000040 ;  /* 0x40000040002f7882 */ /* 0x000fe20000000000 */
[----:B------:R-:W-:Y:S01]  /*1970*/  UIADD3 UR50, UR60, 0x986, URZ ;  /* 0x000009863c327890 */ /* 0x000fe2000fffe03f */
[----:B------:R-:W-:Y:S01]  /*1980*/  IMAD R7, R4, -0xb0, R5 ;  /* 0xffffff5004077824 */ /* 0x000fe200078e0205 */
[----:B------:R-:W-:Y:S01]  /*1990*/  UMOV UR48, UR32 ;  /* 0x0000002000307c82 */ /* 0x000fe20008000000 */
[----:B------:R-:W-:Y:S01]  /*19a0*/  UMOV UR49, UR33 ;  /* 0x0000002100317c82 */ /* 0x000fe20008000000 */
[----:B------:R-:W-:Y:S01]  /*19b0*/  UMOV UR51, 0x40000040 ;  /* 0x4000004000337882 */ /* 0x000fe20000000000 */
[----:B------:R-:W-:Y:S01]  /*19c0*/  UIADD3 UR52, UR52, -0x2, URZ ;  /* 0xfffffffe34347890 */ /* 0x000fe2000fffe03f */
[----:B------:R-:W-:-:S02]  /*19d0*/  ISETP.GT.AND P2, PT, R7, RZ, PT ;  /* 0x000000ff0700720c */ /* 0x000fc40003f44270 */
[C---:B------:R-:W-:Y:S02]  /*19e0*/  ISETP.GT.AND P3, PT, R7.reuse, 0x1, PT ;  /* 0x000000010700780c */ /* 0x040fe40003f64270 */
[C---:B------:R-:W-:Y:S02]  /*19f0*/  ISETP.GT.AND P4, PT, R7.reuse, 0x8, PT ;  /* 0x000000080700780c */ /* 0x040fe40003f84270 */
[C---:B------:R-:W-:Y:S02]  /*1a00*/  ISETP.GT.AND P5, PT, R7.reuse, 0x9, PT ;  /* 0x000000090700780c */ /* 0x040fe40003fa4270 */
[C---:B------:R-:W-:Y:S01]  /*1a10*/  ISETP.GT.AND P6, PT, R7.reuse, 0x61, PT ;  /* 0x000000610700780c */ /* 0x040fe20003fc4270 */
[----:B------:R-:W-:Y:S02]  /*1a20*/  WARPGROUP.DEPBAR.LE gsb0, 0x0 ;  /* 0x00008000000079c5 */ /* 0x000fe40000010000 */
[----:B------:R-:W-:Y:S01]  /*1a30*/  WARPGROUP.ARRIVE ;  /* 0x00000000000079c5 */ /* 0x000fe20000000000 */
[----:B------:R-:W-:-:S02]  /*1a40*/  ISETP.GT.AND P1, PT, R7, 0x89, PT ;  /* 0x000000890700780c */ /* 0x000fc40003f24270 */
[----:B------:R-:W-:-:S03]  /*1a50*/  ISETP.GT.AND P0, PT, R7, 0x90, PT ;  /* 0x000000900700780c */ /* 0x000fc60003f04270 */
[----:B------:R-:W-:Y:S01]  /*1a60*/  HGMMA.64x16x16.F32.BF16 R104, gdesc[UR12], RZ, !UPT, gsb0 ;  /* 0x002000000c6879f0 */ /* 0x000fe2000c0018ff */
[----:B------:R-:W-:Y:S01]  /*1a70*/  R2UR UR12, R2 ;  /* 0x00000000020c72ca */ /* 0x000fe200000e0000 */
[----:B------:R-:W-:Y:S01]  /*1a80*/  UIADD3 UR14, UR60, 0x280, URZ ;  /* 0x000002803c0e7890 */ /* 0x000fe2000fffe03f */
[----:B------:R-:W-:Y:S01]  /*1a90*/  R2UR UR13, R3 ;  /* 0x00000000030d72ca */ /* 0x000fe200000e0000 */
[----:B------:R-:W-:Y:S01]  /*1aa0*/  UMOV UR15, 0x40000040 ;  /* 0x40000040000f7882 */ /* 0x000fe20000000000 */
[----:B------:R-:W-:Y:S02]  /*1ab0*/  WARPGROUP.DEPBAR.LE gsb0, 0x0 ;  /* 0x00008000000079c5 */ /* 0x000fe40000010000 */
[----:B------:R-:W-:-:S06]  /*1ac0*/  WARPGROUP.ARRIVE ;  /* 0x00000000000079c5 */ /* 0x000fcc0000000000 */
        /* <DEDUP_REMOVED lines=36> */
[----:B------:R-:W-:Y:S02]  /*1d10*/  UIADD3 UR16, UR6, 0x400, URZ ;  /* 0x0000040006107890 */ /* 0x000fe4000fffe03f */
[----:B------:R-:W-:Y:S01]  /*1d20*/  UIADD3 UR18, UR60, 0x580, URZ ;  /* 0x000005803c127890 */ /* 0x000fe2000fffe03f */
[----:B------:R-:W-:Y:S01]  /*1d30*/  UMOV UR17, 0x40000040 ;  /* 0x4000004000117882 */ /* 0x000fe20000000000 */
        /* <DEDUP_REMOVED lines=11> */
[----:B------:R-:W-:Y:S01]  /*1df0*/  UIADD3 UR14, UR60, 0x82, URZ ;  /* 0x000000823c0e7890 */ /* 0x000fe2000fffe03f */
[----:B------:R-:W-:Y:S01]  /*1e00*/  UMOV UR12, UR4 ;  /* 0x00000004000c7c82 */ /* 0x000fe20008000000 */
[----:B------:R-:W-:Y:S01]  /*1e10*/  UMOV UR13, UR5 ;  /* 0x00000005000d7c82 */ /* 0x000fe20008000000 */
[----:B------:R-:W-:Y:S01]  /*1e20*/  UMOV UR15, 0x40000040 ;  /* 0x40000040000f7882 */ /* 0x000fe20000000000 */
[----:B------:R-:W-:Y:S02]  /*1e30*/  WARPGROUP.DEPBAR.LE gsb0, 0x0 ;  /* 0x00008000000079c5 */ /* 0x000fe40000010000 */
[----:B------:R-:W-:-:S06]  /*1e40*/  WARPGROUP.ARRIVE ;  /* 0x00000000000079c5 */ /* 0x000fcc0000000000 */
[----:B------:R-:W-:Y:S01]  /*1e50*/  HGMMA.64x16x16.F32.BF16 R24, gdesc[UR8], RZ, !UPT, gsb0 ;  /* 0x00200000081879f0 */ /* 0x000fe2000c0018ff */
[----:B------:R-:W-:Y:S01]  /*1e60*/  UMOV UR8, UR4 ;  /* 0x0000000400087c82 */ /* 0x000fe20008000000 */
[----:B------:R-:W-:Y:S01]  /*1e70*/  UMOV UR9, UR5 ;  /* 0x0000000500097c82 */ /* 0x000fe20008000000 */
[----:B------:R-:W-:Y:S01]  /*1e80*/  UMOV UR10, UR7 ;  /* 0x00000007000a7c82 */ /* 0x000fe20008000000 */
[----:B------:R-:W-:Y:S01]  /*1e90*/  UMOV UR11, 0x40000040 ;  /* 0x40000040000b7882 */ /* 0x000fe20000000000 */
[----:B------:R-:W-:Y:S01]  /*1ea0*/  UIADD3 UR7, UR60, 0x102, URZ ;  /* 0x000001023c077890 */ /* 0x000fe2000fffe03f */
[----:B------:R-:W-:Y:S02]  /*1eb0*/  WARPGROUP.DEPBAR.LE gsb0, 0x0 ;  /* 0x00008000000079c5 */ /* 0x000fe40000010000 */
[----:B------:R-:W-:-:S06]  /*1ec0*/  WARPGROUP.ARRIVE ;  /* 0x00000000000079c5 */ /* 0x000fcc0000000000 */
[----:B------:R-:W-:Y:S01]  /*1ed0*/  HGMMA.64x16x16.F32.BF16 R112, gdesc[UR8], R112, gsb0 ;  /* 0x00200000087079f0 */ /* 0x000fe20008001870 */
[----:B------:R-:W-:Y:S02]  /*1ee0*/  UIADD3 UR9, UR60, 0x182, URZ ;  /* 0x000001823c097890 */ /* 0x000fe4000fffe03f */
[----:B------:R-:W-:Y:S02]  /*1ef0*/  UIADD3 UR8, UR6, 0x4, URZ ;  /* 0x0000000406087890 */ /* 0x000fe4000fffe03f */
[----:B------:R-:W-:Y:S01]  /*1f00*/  UIADD3 UR10, UR60, 0x4, URZ ;  /* 0x000000043c0a7890 */ /* 0x000fe2000fffe03f */
[----:B------:R-:W-:Y:S01]  /*1f10*/  UMOV UR11, 0x40000040 ;  /* 0x40000040000b7882 */ /* 0x000fe20000000000 */
[----:B------:R-:W-:Y:S02]  /*1f20*/  WARPGROUP.DEPBAR.LE gsb0, 0x0 ;  /* 0x00008000000079c5 */ /* 0x000fe40000010000 */
[----:B------:R-:W-:-:S06]  /*1f30*/  WARPGROUP.ARRIVE ;  /* 0x00000000000079c5 */ /* 0x000fcc0000000000 */
[----:B------:R-:W-:Y:S01]  /*1f40*/  HGMMA.64x16x16.F32.BF16 R104, gdesc[UR12], R104, gsb0 ;  /* 0x002000000c6879f0 */ /* 0x000fe20008001868 */
        /* <DEDUP_REMOVED lines=76> */
[----:B------:R-:W-:Y:S01]  /*2410*/  UIADD3 UR6, UR60, 0x684, URZ ;  /* 0x000006843c067890 */ /* 0x000fe2000fffe03f */
[----:B------:R-:W-:Y:S02]  /*2420*/  WARPGROUP.DEPBAR.LE gsb0, 0x0 ;  /* 0x00008000000079c5 */ /* 0x000fe40000010000 */
[----:B------:R-:W-:-:S06]  /*2430*/  WARPGROUP.ARRIVE ;  /* 0x00000000000079c5 */ /* 0x000fcc0000000000 */
[----:B------:R-:W-:Y:S01]  /*2440*/  HGMMA.64x16x16.F32.BF16 R112, gdesc[UR8], R112, gsb0 ;  /* 0x00200000087079f0 */ /* 0x000fe20008001870 */
[----:B------:R-:W-:Y:S01]  /*2450*/  UIADD3 UR10, UR60, 0x84, URZ ;  /* 0x000000843c0a7890 */ /* 0x000fe2000fffe03f */
[----:B------:R-:W-:Y:S01]  /*2460*/  UMOV UR11, 0x40000040 ;  /* 0x40000040000b7882 */ /* 0x000fe20000000000 */
[----:B------:R-:W-:Y:S02]  /*2470*/  WARPGROUP.DEPBAR.LE gsb0, 0x0 ;  /* 0x00008000000079c5 */ /* 0x000fe40000010000 */
[----:B------:R-:W-:-:S06]  /*2480*/  WARPGROUP.ARRIVE ;  /* 0x00000000000079c5 */ /* 0x000fcc0000000000 */
[----:B------:R-:W-:Y:S01]  /*2490*/  HGMMA.64x16x16.F32.BF16 R104, gdesc[UR8], R104, gsb0 ;  /* 0x00200000086879f0 */ /* 0x000fe20008001868 */
[----:B------:R-:W-:Y:S01]  /*24a0*/  UMOV UR10, UR7 ;  /* 0x00000007000a7c82 */ /* 0x000fe20008000000 */
[----:B------:R-:W-:Y:S01]  /*24b0*/  UMOV UR11, 0x40000040 ;  /* 0x40000040000b7882 */ /* 0x000fe20000000000 */
[----:B------:R-:W-:Y:S01]  /*24c0*/  UIADD3 UR7, UR60, 0x204, URZ ;  /* 0x000002043c077890 */ /* 0x000fe2000fffe03f */
        /* <DEDUP_REMOVED lines=51> */
[----:B------:R-:W-:Y:S02]  /*2800*/  UIADD3 UR10, UR60, 0x186, URZ ;  /* 0x000001863c0a7890 */ /* 0x000fe4000fffe03f */
        /* <DEDUP_REMOVED lines=61> */
[----:B------:R-:W-:Y:S03]  /*2be0*/  HGMMA.64x16x16.F32.BF16 R24, gdesc[UR12], R24, gsb0 ;  /* 0x002000000c1879f0 */ /* 0x000fe60008001818 */
        /* <DEDUP_REMOVED lines=180> */
[----:B------:R-:W-:Y:S01]  /*3730*/  ULDC UR6, c[0x0][0x988] ;  /* 0x0002620000067ab9 */ /* 0x000fe20000000800 */
[----:B------:R-:W-:Y:S02]  /*3740*/  WARPGROUP.DEPBAR.LE gsb0, 0x0 ;  /* 0x00008000000079c5 */ /* 0x000fe40000010000 */
[----:B------:R-:W-:-:S06]  /*3750*/  WARPGROUP.ARRIVE ;  /* 0x00000000000079c5 */ /* 0x000fcc0000000000 */
[----:B------:R-:W-:Y:S03]  /*3760*/  HGMMA.64x16x16.F32.BF16 R24, gdesc[UR24], R24, gsb0 ;  /* 0x00200000181879f0 */ /* 0x000fe60008001818 */
[----:B------:R-:W-:Y:S02]  /*3770*/  WARPGROUP.DEPBAR.LE gsb0, 0x0 ;  /* 0x00008000000079c5 */ /* 0x000fe40000010000 */
[----:B------:R-:W-:-:S06]  /*3780*/  WARPGROUP.ARRIVE ;  /* 0x00000000000079c5 */ /* 0x000fcc0000000000 */
[----:B------:R-:W-:Y:S01]  /*3790*/  HGMMA.64x16x16.F32.BF16 R112, gdesc[UR28], R112, gsb0 ;  /* 0x002000001c7079f0 */ /* 0x000fe20008001870 */
[----:B------:R-:W-:Y:S01]  /*37a0*/  UIADD3 UR30, UR60, 0x606, URZ ;  /* 0x000006063c1e7890 */ /* 0x000fe2000fffe03f */
[----:B------:R-:W-:Y:S01]  /*37b0*/  UMOV UR28, UR32 ;  /* 0x00000020001c7c82 */ /* 0x000fe20008000000 */
[----:B------:R-:W-:Y:S01]  /*37c0*/  UMOV UR29, UR33 ;  /* 0x00000021001d7c82 */ /* 0x000fe20008000000 */
[----:B------:R-:W-:Y:S01]  /*37d0*/  UMOV UR31, 0x40000040 ;  /* 0x40000040001f7882 */ /* 0x000fe20000000000 */
[----:B------:R-:W-:Y:S02]  /*37e0*/  WARPGROUP.DEPBAR.LE gsb0, 0x0 ;  /* 0x00008000000079c5 */ /* 0x000fe40000010000 */
[----:B------:R-:W-:Y:S01]  /*37f0*/  WARPGROUP.ARRIVE ;  /* 0x00000000000079c5 */ /* 0x000fe20000000000 */
[----:B------:R-:W-:Y:S02]  /*3800*/  FSEL R148, R112, -INF , P2 ;  /* 0xff80000070947808 */ /* 0x000fe40001000000 */
[----:B------:R-:W-:-:S02]  /*3810*/  FSEL R150, R113, -INF , P3 ;  /* 0xff80000071967808 */ /* 0x000fc40001800000 */
[----:B------:R-:W-:Y:S01]  /*3820*/  FSEL R152, R116, -INF , P4 ;  /* 0xff80000074987808 */ /* 0x000fe20002000000 */
[----:B------:R-:W-:Y:S01]  /*3830*/  HGMMA.64x16x16.F32.BF16 R104, gdesc[UR28], R104, gsb0 ;  /* 0x002000001c6879f0 */ /* 0x000fe20008001868 */
[----:B------:R-:W-:Y:S01]  /*3840*/  UIADD3 UR30, UR60, 0x686, URZ ;  /* 0x000006863c1e7890 */ /* 0x000fe2000fffe03f */
[----:B------:R-:W-:Y:S01]  /*3850*/  FMNMX.FTZ R5, R148, R150, !PT ;  /* 0x0000009694057209 */ /* 0x000fe20007810000 */
[----:B------:R-:W-:Y:S01]  /*3860*/  UMOV UR28, UR32 ;  /* 0x00000020001c7c82 */ /* 0x000fe20008000000 */
[----:B------:R-:W-:Y:S01]  /*3870*/  UMOV UR29, UR33 ;  /* 0x00000021001d7c82 */ /* 0x000fe20008000000 */
[----:B------:R-:W-:Y:S01]  /*3880*/  UMOV UR31, 0x40000040 ;  /* 0x40000040001f7882 */ /* 0x000fe20000000000 */
[----:B------:R-:W-:Y:S02]  /*3890*/  FSEL R114, R114, -INF , P2 ;  /* 0xff80000072727808 */ /* 0x000fe40001000000 */
[----:B------:R-:W-:Y:S02]  /*38a0*/  FSEL R154, R117, -INF , P5 ;  /* 0xff800000759a7808 */ /* 0x000fe40002800000 */
[----:B------:R-:W-:-:S02]  /*38b0*/  ISETP.GT.AND P2, PT, R7, 0x10, PT ;  /* 0x000000100700780c */ /* 0x000fc40003f44270 */
[----:B------:R-:W-:Y:S02]  /*38c0*/  FMNMX.FTZ R5, R152, R5, !PT ;  /* 0x0000000598057209 */ /* 0x000fe40007810000 */
[----:B------:R-:W-:Y:S02]  /*38d0*/  FSEL R115, R115, -INF , P3 ;  /* 0xff80000073737808 */ /* 0x000fe40001800000 */
[C---:B------:R-:W-:Y:S02]  /*38e0*/  ISETP.GT.AND P3, PT, R7.reuse, 0x11, PT ;  /* 0x000000110700780c */ /* 0x040fe40003f64270 */
[----:B------:R-:W-:Y:S02]  /*38f0*/  FMNMX.FTZ R5, R154, R5, !PT ;  /* 0x000000059a057209 */ /* 0x000fe40007810000 */
[----:B------:R-:W-:Y:S02]  /*3900*/  FSEL R118, R118, -INF , P4 ;  /* 0xff80000076767808 */ /* 0x000fe40002000000 */
[----:B------:R-:W-:-:S02]  /*3910*/  ISETP.GT.AND P4, PT, R7, 0x18, PT ;  /* 0x000000180700780c */ /* 0x000fc40003f84270 */
[----:B------:R-:W-:Y:S02]  /*3920*/  FSEL R6, R119, -INF , P5 ;  /* 0xff80000077067808 */ /* 0x000fe40002800000 */
[----:B------:R-:W-:Y:S01]  /*3930*/  ISETP.GT.AND P5, PT, R7, 0x19, PT ;  /* 0x000000190700780c */ /* 0x000fe20003fa4270 */
[----:B------:R-:W-:Y:S02]  /*3940*/  WARPGROUP.DEPBAR.LE gsb0, 0x0 ;  /* 0x00008000000079c5 */ /* 0x000fe40000010000 */
[----:B------:R-:W-:Y:S01]  /*3950*/  WARPGROUP.ARRIVE ;  /* 0x00000000000079c5 */ /* 0x000fe20000000000 */
[----:B------:R-:W-:Y:S02]  /*3960*/  FSEL R156, R104, -INF , P2 ;  /* 0xff800000689c7808 */ /* 0x000fe40001000000 */
[----:B------:R-:W-:Y:S02]  /*3970*/  FSEL R158, R105, -INF , P3 ;  /* 0xff800000699e7808 */ /* 0x000fe40001800000 */
[----:B------:R-:W-:Y:S01]  /*3980*/  FMNMX.FTZ R5, R156, R5, !PT ;  /* 0x000000059c057209 */ /* 0x000fe20007810000 */
[----:B------:R-:W-:Y:S01]  /*3990*/  HGMMA.64x16x16.F32.BF16 R96, gdesc[UR28], R96, gsb0 ;  /* 0x002000001c6079f0 */ /* 0x000fe20008001860 */
[----:B------:R-:W-:Y:S01]  /*39a0*/  UIADD3 UR30, UR60, 0x706, URZ ;  /* 0x000007063c1e7890 */ /* 0x000fe2000fffe03f */
[----:B------:R-:W-:Y:S01]  /*39b0*/  FSEL R160, R108, -INF , P4 ;  /* 0xff8000006ca07808 */ /* 0x000fe20002000000 */
[----:B------:R-:W-:Y:S01]  /*39c0*/  UMOV UR28, UR32 ;  /* 0x00000020001c7c82 */ /* 0x000fe20008000000 */
[----:B------:R-:W-:Y:S01]  /*39d0*/  UMOV UR29, UR33 ;  /* 0x00000021001d7c82 */ /* 0x000fe20008000000 */
[----:B------:R-:W-:Y:S01]  /*39e0*/  UMOV UR31, 0x40000040 ;  /* 0x40000040001f7882 */ /* 0x000fe20000000000 */
[----:B------:R-:W-:-:S02]  /*39f0*/  FMNMX.FTZ R5, R158, R5, !PT ;  /* 0x000000059e057209 */ /* 0x000fc40007810000 */
[----:B------:R-:W-:Y:S02]  /*3a00*/  FSEL R106, R106, -INF , P2 ;  /* 0xff8000006a6a7808 */ /* 0x000fe40001000000 */
[----:B------:R-:W-:Y:S02]  /*3a10*/  FSEL R162, R109, -INF , P5 ;  /* 0xff8000006da27808 */ /* 0x000fe40002800000 */
[----:B------:R-:W-:Y:S02]  /*3a20*/  ISETP.GT.AND P2, PT, R7, 0x20, PT ;  /* 0x000000200700780c */ /* 0x000fe40003f44270 */
[----:B------:R-:W-:Y:S02]  /*3a30*/  FMNMX.FTZ R5, R160, R5, !PT ;  /* 0x00000005a0057209 */ /* 0x000fe40007810000 */
[----:B------:R-:W-:Y:S02]  /*3a40*/  FSEL R8, R107, -INF , P3 ;  /* 0xff8000006b087808 */ /* 0x000fe40001800000 */
[----:B------:R-:W-:-:S02]  /*3a50*/  ISETP.GT.AND P3, PT, R7, 0x21, PT ;  /* 0x000000210700780c */ /* 0x000fc40003f64270 */
[----:B------:R-:W-:Y:S02]  /*3a60*/  FMNMX.FTZ R5, R162, R5, !PT ;  /* 0x00000005a2057209 */ /* 0x000fe40007810000 */
[----:B------:R-:W-:Y:S02]  /*3a70*/  FSEL R110, R110, -INF , P4 ;  /* 0xff8000006e6e7808 */ /* 0x000fe40002000000 */
[----:B------:R-:W-:Y:S02]  /*3a80*/  ISETP.GT.AND P4, PT, R7, 0x28, PT ;  /* 0x000000280700780c */ /* 0x000fe40003f84270 */
[----:B------:R-:W-:Y:S02]  /*3a90*/  FSEL R12, R111, -INF , P5 ;  /* 0xff8000006f0c7808 */ /* 0x000fe40002800000 */
[----:B------:R-:W-:Y:S01]  /*3aa0*/  ISETP.GT.AND P5, PT, R7, 0x29, PT ;  /* 0x000000290700780c */ /* 0x000fe20003fa4270 */
[----:B------:R-:W-:Y:S02]  /*3ab0*/  WARPGROUP.DEPBAR.LE gsb0, 0x0 ;  /* 0x00008000000079c5 */ /* 0x000fe40000010000 */
[----:B------:R-:W-:Y:S01]  /*3ac0*/  WARPGROUP.ARRIVE ;  /* 0x00000000000079c5 */ /* 0x000fe20000000000 */
[----:B------:R-:W-:-:S02]  /*3ad0*/  FSEL R164, R96, -INF , P2 ;  /* 0xff80000060a47808 */ /* 0x000fc40001000000 */
[----:B------:R-:W-:Y:S02]  /*3ae0*/  FSEL R166, R97, -INF , P3 ;  /* 0xff80000061a67808 */ /* 0x000fe40001800000 */
[----:B------:R-:W-:Y:S01]  /*3af0*/  FMNMX.FTZ R5, R164, R5, !PT ;  /* 0x00000005a4057209 */ /* 0x000fe20007810000 */
[----:B------:R-:W-:Y:S01]  /*3b00*/  HGMMA.64x16x16.F32.BF16 R88, gdesc[UR28], R88, gsb0 ;  /* 0x002000001c5879f0 */ /* 0x000fe20008001858 */
[----:B------:R-:W-:Y:S01]  /*3b10*/  FSEL R168, R100, -INF , P4 ;  /* 0xff80000064a87808 */ /* 0x000fe20002000000 */
[----:B------:R-:W-:Y:S01]  /*3b20*/  UIADD3 UR30, UR60, 0xa06, URZ ;  /* 0x00000a063c1e7890 */ /* 0x000fe2000fffe03f */
[----:B------:R-:W-:Y:S01]  /*3b30*/  FMNMX.FTZ R5, R166, R5, !PT ;  /* 0x00000005a6057209 */ /* 0x000fe20007810000 */
[----:B------:R-:W-:Y:S01]  /*3b40*/  UMOV UR28, UR32 ;  /* 0x00000020001c7c82 */ /* 0x000fe20008000000 */
[----:B------:R-:W-:Y:S01]  /*3b50*/  FSEL R98, R98, -INF , P2 ;  /* 0xff80000062627808 */ /* 0x000fe20001000000 */
[----:B------:R-:W-:Y:S01]  /*3b60*/  UMOV UR29, UR33 ;  /* 0x00000021001d7c82 */ /* 0x000fe20008000000 */
[----:B------:R-:W-:Y:S01]  /*3b70*/  FSEL R170, R101, -INF , P5 ;  /* 0xff80000065aa7808 */ /* 0x000fe20002800000 */
[----:B------:R-:W-:Y:S01]  /*3b80*/  UMOV UR31, 0x40000040 ;  /* 0x40000040001f7882 */ /* 0x000fe20000000000 */
        /* <DEDUP_REMOVED lines=15> */
[----:B------:R-:W-:-:S02]  /*3c80*/  FSEL R190, R92, -INF , P4 ;  /* 0xff8000005cbe7808 */ /* 0x000fc40002000000 */
[----:B------:R-:W-:Y:S02]  /*3c90*/  FMNMX.FTZ R5, R174, R5, !PT ;  /* 0x00000005ae057209 */ /* 0x000fe40007810000 */
[----:B------:R-:W-:Y:S02]  /*3ca0*/  FSEL R90, R90, -INF , P2 ;  /* 0xff8000005a5a7808 */ /* 0x000fe40001000000 */
[----:B------:R-:W-:Y:S02]  /*3cb0*/  FSEL R144, R93, -INF , P5 ;  /* 0xff8000005d907808 */ /* 0x000fe40002800000 */
[----:B------:R-:W-:Y:S02]  /*3cc0*/  ISETP.GT.AND P2, PT, R7, 0x40, PT ;  /* 0x000000400700780c */ /* 0x000fe40003f44270 */
[----:B------:R-:W-:Y:S02]  /*3cd0*/  FMNMX.FTZ R5, R190, R5, !PT ;  /* 0x00000005be057209 */ /* 0x000fe40007810000 */
[----:B------:R-:W-:-:S02]  /*3ce0*/  FSEL R80, R91, -INF , P3 ;  /* 0xff8000005b507808 */ /* 0x000fc40001800000 */
[C---:B------:R-:W-:Y:S02]  /*3cf0*/  ISETP.GT.AND P3, PT, R7.reuse, 0x41, PT ;  /* 0x000000410700780c */ /* 0x040fe40003f64270 */
[----:B------:R-:W-:Y:S02]  /*3d00*/  FMNMX.FTZ R5, R144, R5, !PT ;  /* 0x0000000590057209 */ /* 0x000fe40007810000 */
[----:B------:R-:W-:Y:S02]  /*3d10*/  FSEL R94, R94, -INF , P4 ;  /* 0xff8000005e5e7808 */ /* 0x000fe40002000000 */
[----:B------:R-:W-:Y:S02]  /*3d20*/  ISETP.GT.AND P4, PT, R7, 0x48, PT ;  /* 0x000000480700780c */ /* 0x000fe40003f84270 */
[----:B------:R-:W-:Y:S02]  /*3d30*/  FSEL R82, R95, -INF , P5 ;  /* 0xff8000005f527808 */ /* 0x000fe40002800000 */
[----:B------:R-:W-:Y:S01]  /*3d40*/  ISETP.GT.AND P5, PT, R7, 0x49, PT ;  /* 0x000000490700780c */ /* 0x000fe20003fa4270 */
[----:B------:R-:W-:-:S02]  /*3d50*/  WARPGROUP.DEPBAR.LE gsb0, 0x0 ;  /* 0x00008000000079c5 */ /* 0x000fc40000010000 */
[----:B------:R-:W-:Y:S01]  /*3d60*/  WARPGROUP.ARRIVE ;  /* 0x00000000000079c5 */ /* 0x000fe20000000000 */
[----:B------:R-:W-:Y:S02]  /*3d70*/  FSEL R192, R72, -INF , P2 ;  /* 0xff80000048c07808 */ /* 0x000fe40001000000 */
[----:B------:R-:W-:Y:S01]  /*3d80*/  FSEL R146, R73, -INF , P3 ;  /* 0xff80000049927808 */ /* 0x000fe20001800000 */
[----:B------:R-:W-:Y:S01]  /*3d90*/  IMAD.MOV.U32 R73, RZ, RZ, R87 ;  /* 0x000000ffff497224 */ /* 0x000fe200078e0057 */
[----:B------:R-:W-:Y:S01]  /*3da0*/  FMNMX.FTZ R5, R192, R5, !PT ;  /* 0x00000005c0057209 */ /* 0x000fe20007810000 */
[----:B------:R-:W-:Y:S01]  /*3db0*/  HGMMA.64x16x16.F32.BF16 R64, gdesc[UR36], R64, gsb0 ;  /* 0x00200000244079f0 */ /* 0x000fe20008001840 */
[----:B------:R-:W-:Y:S02]  /*3dc0*/  FSEL R142, R76, -INF , P4 ;  /* 0xff8000004c8e7808 */ /* 0x000fe40002000000 */
[----:B------:R-:W-:Y:S02]  /*3dd0*/  FMNMX.FTZ R5, R146, R5, !PT ;  /* 0x0000000592057209 */ /* 0x000fe40007810000 */
[----:B------:R-:W-:-:S02]  /*3de0*/  FSEL R74, R74, -INF , P2 ;  /* 0xff8000004a4a7808 */ /* 0x000fc40001000000 */
[----:B------:R-:W-:Y:S01]  /*3df0*/  FSEL R108, R77, -INF , P5 ;  /* 0xff8000004d6c7808 */ /* 0x000fe20002800000 */
[--C-:B------:R-:W-:Y:S01]  /*3e00*/  IMAD.MOV.U32 R77, RZ, RZ, R87.reuse ;  /* 0x000000ffff4d7224 */ /* 0x100fe200078e0057 */
[----:B------:R-:W-:Y:S02]  /*3e10*/  ISETP.GT.AND P2, PT, R7, 0x50, PT ;  /* 0x000000500700780c */ /* 0x000fe40003f44270 */
[----:B------:R-:W-:Y:S02]  /*3e20*/  FMNMX.FTZ R5, R142, R5, !PT ;  /* 0x000000058e057209 */ /* 0x000fe40007810000 */
[----:B------:R-:W-:Y:S01]  /*3e30*/  FSEL R72, R75, -INF , P3 ;  /* 0xff8000004b487808 */ /* 0x000fe20001800000 */
[----:B------:R-:W-:Y:S01]  /*3e40*/  IMAD.MOV.U32 R75, RZ, RZ, R87 ;  /* 0x000000ffff4b7224 */ /* 0x000fe200078e0057 */
[----:B------:R-:W-:Y:S02]  /*3e50*/  ISETP.GT.AND P3, PT, R7, 0x51, PT ;  /* 0x000000510700780c */ /* 0x000fe40003f64270 */
[----:B------:R-:W-:-:S02]  /*3e60*/  FMNMX.FTZ R5, R108, R5, !PT ;  /* 0x000000056c057209 */ /* 0x000fc40007810000 */
[----:B------:R-:W-:Y:S02]  /*3e70*/  FSEL R78, R78, -INF , P4 ;  /* 0xff8000004e4e7808 */ /* 0x000fe40002000000 */
[----:B------:R-:W-:Y:S02]  /*3e80*/  ISETP.GT.AND P4, PT, R7, 0x58, PT ;  /* 0x000000580700780c */ /* 0x000fe40003f84270 */
[----:B------:R-:W-:Y:S01]  /*3e90*/  FSEL R76, R79, -INF , P5 ;  /* 0xff8000004f4c7808 */ /* 0x000fe20002800000 */
[----:B------:R-:W-:Y:S01]  /*3ea0*/  IMAD.MOV.U32 R79, RZ, RZ, R87 ;  /* 0x000000ffff4f7224 */ /* 0x000fe200078e0057 */
[----:B------:R-:W-:Y:S01]  /*3eb0*/  ISETP.GT.AND P5, PT, R7, 0x59, PT ;  /* 0x000000590700780c */ /* 0x000fe20003fa4270 */
[----:B------:R-:W-:Y:S02]  /*3ec0*/  WARPGROUP.DEPBAR.LE gsb0, 0x0 ;  /* 0x00008000000079c5 */ /* 0x000fe40000010000 */
[----:B------:R-:W-:Y:S01]  /*3ed0*/  WARPGROUP.ARRIVE ;  /* 0x00000000000079c5 */ /* 0x000fe20000000000 */
[----:B------:R-:W-:-:S02]  /*3ee0*/  FSEL R140, R64, -INF , P2 ;  /* 0xff800000408c7808 */ /* 0x000fc40001000000 */
[----:B------:R-:W-:Y:S01]  /*3ef0*/  FSEL R124, R65, -INF , P3 ;  /* 0xff800000417c7808 */ /* 0x000fe20001800000 */
[--C-:B------:R-:W-:Y:S01]  /*3f00*/  IMAD.MOV.U32 R65, RZ, RZ, R87.reuse ;  /* 0x000000ffff417224 */ /* 0x100fe200078e0057 */
[----:B------:R-:W-:Y:S01]  /*3f10*/  FMNMX.FTZ R5, R140, R5, !PT ;  /* 0x000000058c057209 */ /* 0x000fe20007810000 */
[----:B------:R-:W-:Y:S01]  /*3f20*/  HGMMA.64x16x16.F32.BF16 R56, gdesc[UR40], R56, gsb0 ;  /* 0x00200000283879f0 */ /* 0x000fe20008001838 */
[----:B------:R-:W-:Y:S02]  /*3f30*/  FSEL R122, R68, -INF , P4 ;  /* 0xff800000447a7808 */ /* 0x000fe40002000000 */
[----:B------:R-:W-:Y:S02]  /*3f40*/  FMNMX.FTZ R5, R124, R5, !PT ;  /* 0x000000057c057209 */ /* 0x000fe40007810000 */
[----:B------:R-:W-:Y:S02]  /*3f50*/  FSEL R66, R66, -INF , P2 ;  /* 0xff80000042427808 */ /* 0x000fe40001000000 */
[----:B------:R-:W-:Y:S01]  /*3f60*/  FSEL R112, R69, -INF , P5 ;  /* 0xff80000045707808 */ /* 0x000fe20002800000 */
[----:B------:R-:W-:Y:S01]  /*3f70*/  IMAD.MOV.U32 R69, RZ, RZ, R87 ;  /* 0x000000ffff457224 */ /* 0x000fe200078e0057 */
[----:B------:R-:W-:-:S02]  /*3f80*/  ISETP.GT.AND P2, PT, R7, 0x60, PT ;  /* 0x000000600700780c */ /* 0x000fc40003f44270 */
[----:B------:R-:W-:Y:S02]  /*3f90*/  FMNMX.FTZ R5, R122, R5, !PT ;  /* 0x000000057a057209 */ /* 0x000fe40007810000 */
[----:B------:R-:W-:Y:S01]  /*3fa0*/  FSEL R68, R71, -INF , P5 ;  /* 0xff80000047447808 */ /* 0x000fe20002800000 */
[----:B------:R-:W-:Y:S01]  /*3fb0*/  IMAD.MOV.U32 R71, RZ, RZ, R87 ;  /* 0x000000ffff477224 */ /* 0x000fe200078e0057 */
[----:B------:R-:W-:Y:S02]  /*3fc0*/  FMNMX.FTZ R5, R112, R5, !PT ;  /* 0x0000000570057209 */ /* 0x000fe40007810000 */
[C---:B------:R-:W-:Y:S02]  /*3fd0*/  ISETP.GT.AND P5, PT, R7.reuse, 0x68, PT ;  /* 0x000000680700780c */ /* 0x040fe40003fa4270 */
[----:B------:R-:W-:Y:S02]  /*3fe0*/  FSEL R70, R70, -INF , P4 ;  /* 0xff80000046467808 */ /* 0x000fe40002000000 */
[----:B------:R-:W-:-:S02]  /*3ff0*/  ISETP.GT.AND P4, PT, R7, 0x69, PT ;  /* 0x000000690700780c */ /* 0x000fc40003f84270 */
[----:B------:R-:W-:Y:S01]  /*4000*/  FSEL R64, R67, -INF , P3 ;  /* 0xff80000043407808 */ /* 0x000fe20001800000 */
[----:B------:R-:W-:Y:S01]  /*4010*/  IMAD.MOV.U32 R67, RZ, RZ, R87 ;  /* 0x000000ffff437224 */ /* 0x000fe200078e0057 */
        /* <DEDUP_REMOVED lines=10> */
[----:B------:R-:W-:Y:S02]  /*40c0*/  FMNMX.FTZ R5, R100, R5, !PT ;  /* 0x0000000564057209 */ /* 0x000fe40007810000 */
[----:B------:R-:W-:Y:S02]  /*40d0*/  FSEL R58, R58, -INF , P2 ;  /* 0xff8000003a3a7808 */ /* 0x000fe40001000000 */
[----:B------:R-:W-:Y:S02]  /*40e0*/  ISETP.GT.AND P2, PT, R7, 0x71, PT ;  /* 0x000000710700780c */ /* 0x000fe40003f44270 */
[----:B------:R-:W-:-:S02]  /*40f0*/  FMNMX.FTZ R5, R92, R5, !PT ;  /* 0x000000055c057209 */ /* 0x000fc40007810000 */
[----:B------:R-:W-:Y:S02]  /*4100*/  FSEL R62, R62, -INF , P5 ;  /* 0xff8000003e3e7808 */ /* 0x000fe40002800000 */
[----:B------:R-:W-:Y:S01]  /*4110*/  ISETP.GT.AND P5, PT, R7, 0x79, PT ;  /* 0x000000790700780c */ /* 0x000fe20003fa4270 */
[----:B------:R-:W-:Y:S02]  /*4120*/  WARPGROUP.DEPBAR.LE gsb0, 0x0 ;  /* 0x00008000000079c5 */ /* 0x000fe40000010000 */
[----:B------:R-:W-:Y:S01]  /*4130*/  WARPGROUP.ARRIVE ;  /* 0x00000000000079c5 */ /* 0x000fe20000000000 */
[----:B------:R-:W-:Y:S02]  /*4140*/  FSEL R86, R48, -INF , P3 ;  /* 0xff80000030567808 */ /* 0x000fe40001800000 */
[----:B------:R-:W-:Y:S02]  /*4150*/  FSEL R48, R59, -INF , P6 ;  /* 0xff8000003b307808 */ /* 0x000fe40003000000 */
[----:B------:R-:W-:Y:S01]  /*4160*/  ISETP.GT.AND P6, PT, R7, 0x78, PT ;  /* 0x000000780700780c */ /* 0x000fe20003fc4270 */
[----:B------:R-:W-:Y:S01]  /*4170*/  HGMMA.64x16x16.F32.BF16 R40, gdesc[UR48], R40, gsb0 ;  /* 0x00200000302879f0 */ /* 0x000fe20008001828 */
[----:B------:R-:W-:-:S02]  /*4180*/  FSEL R56, R49, -INF , P2 ;  /* 0xff80000031387808 */ /* 0x000fc40001000000 */
[----:B------:R-:W-:Y:S02]  /*4190*/  FMNMX.FTZ R5, R86, R5, !PT ;  /* 0x0000000556057209 */ /* 0x000fe40007810000 */
[----:B------:R-:W-:Y:S02]  /*41a0*/  FSEL R10, R52, -INF , P6 ;  /* 0xff800000340a7808 */ /* 0x000fe40003000000 */
[----:B------:R-:W-:Y:S02]  /*41b0*/  FMNMX.FTZ R5, R56, R5, !PT ;  /* 0x0000000538057209 */ /* 0x000fe40007810000 */
[----:B------:R-:W-:Y:S01]  /*41c0*/  FSEL R52, R63, -INF , P4 ;  /* 0xff8000003f347808 */ /* 0x000fe20002000000 */
[----:B------:R-:W-:Y:S01]  /*41d0*/  IMAD.MOV.U32 R63, RZ, RZ, R87 ;  /* 0x000000ffff3f7224 */ /* 0x000fe200078e0057 */
[----:B------:R-:W-:Y:S02]  /*41e0*/  ISETP.GT.AND P4, PT, R7, 0x80, PT ;  /* 0x000000800700780c */ /* 0x000fe40003f84270 */
[----:B------:R-:W-:-:S02]  /*41f0*/  FSEL R60, R53, -INF , P5 ;  /* 0xff800000353c7808 */ /* 0x000fc40002800000 */
[----:B------:R-:W-:Y:S02]  /*4200*/  FMNMX.FTZ R5, R10, R5, !PT ;  /* 0x000000050a057209 */ /* 0x000fe40007810000 */
[----:B------:R-:W-:Y:S02]  /*4210*/  FSEL R50, R50, -INF , P3 ;  /* 0xff80000032327808 */ /* 0x000fe40001800000 */
[C---:B------:R-:W-:Y:S02]  /*4220*/  ISETP.GT.AND P3, PT, R7.reuse, 0x81, PT ;  /* 0x000000810700780c */ /* 0x040fe40003f64270 */
[----:B------:R-:W-:Y:S02]  /*4230*/  FMNMX.FTZ R5, R60, R5, !PT ;  /* 0x000000053c057209 */ /* 0x000fe40007810000 */
[----:B------:R-:W-:Y:S02]  /*4240*/  FSEL R54, R54, -INF , P6 ;  /* 0xff80000036367808 */ /* 0x000fe40003000000 */
[----:B------:R-:W-:Y:S01]  /*4250*/  ISETP.GT.AND P6, PT, R7, 0xa9, PT ;  /* 0x000000a90700780c */ /* 0x000fe20003fc4270 */
[----:B------:R-:W-:-:S02]  /*4260*/  WARPGROUP.DEPBAR.LE gsb0, 0x0 ;  /* 0x00008000000079c5 */ /* 0x000fc40000010000 */
[----:B------:R-:W-:Y:S01]  /*4270*/  WARPGROUP.ARRIVE ;  /* 0x00000000000079c5 */ /* 0x000fe20000000000 */
[----:B------:R-:W-:Y:S02]  /*4280*/  FSEL R84, R40, -INF , P4 ;  /* 0xff80000028547808 */ /* 0x000fe40002000000 */
[----:B------:R-:W-:Y:S02]  /*4290*/  FSEL R40, R51, -INF , P2 ;  /* 0xff80000033287808 */ /* 0x000fe40001000000 */
[----:B------:R-:W-:Y:S01]  /*42a0*/  ISETP.GT.AND P2, PT, R7, 0x88, PT ;  /* 0x000000880700780c */ /* 0x000fe20003f44270 */
        /* <DEDUP_REMOVED lines=8> */
[----:B------:R-:W-:Y:S02]  /*4330*/  FMNMX.FTZ R5, R88, R5, !PT ;  /* 0x0000000558057209 */ /* 0x000fe40007810000 */
[----:B------:R-:W-:Y:S02]  /*4340*/  FSEL R116, R45, -INF , P1 ;  /* 0xff8000002d747808 */ /* 0x000fe40000800000 */
[----:B------:R-:W-:Y:S02]  /*4350*/  FMNMX.FTZ R5, R96, R5, !PT ;  /* 0x0000000560057209 */ /* 0x000fe40007810000 */
[----:B------:R-:W-:Y:S02]  /*4360*/  ISETP.GT.AND P1, PT, R7, 0x91, PT ;  /* 0x000000910700780c */ /* 0x000fe40003f24270 */
[----:B------:R-:W-:-:S02]  /*4370*/  FMNMX.FTZ R5, R116, R5, !PT ;  /* 0x0000000574057209 */ /* 0x000fc40007810000 */
[----:B------:R-:W-:Y:S02]  /*4380*/  FSEL R46, R46, -INF , P2 ;  /* 0xff8000002e2e7808 */ /* 0x000fe40001000000 */
[C---:B------:R-:W-:Y:S02]  /*4390*/  ISETP.GT.AND P2, PT, R7.reuse, 0x99, PT ;  /* 0x000000990700780c */ /* 0x040fe40003f44270 */
[----:B------:R-:W-:Y:S02]  /*43a0*/  FSEL R42, R42, -INF , P4 ;  /* 0xff8000002a2a7808 */ /* 0x000fe40002000000 */
[----:B------:R-:W-:Y:S02]  /*43b0*/  ISETP.GT.AND P4, PT, R7, 0xa1, PT ;  /* 0x000000a10700780c */ /* 0x000fe40003f84270 */
[----:B------:R-:W-:Y:S02]  /*43c0*/  FSEL R44, R55, -INF , P5 ;  /* 0xff800000372c7808 */ /* 0x000fe40002800000 */
[----:B------:R-:W-:-:S02]  /*43d0*/  ISETP.GT.AND P5, PT, R7, 0xa8, PT ;  /* 0x000000a80700780c */ /* 0x000fc40003fa4270 */
[----:B------:R-:W-:Y:S02]  /*43e0*/  P2R R21, PR, RZ, 0x4 ;  /* 0x00000004ff157803 */ /* 0x000fe40000000000 */
[----:B------:R-:W-:Y:S01]  /*43f0*/  P2R R41, PR, RZ, 0x2 ;  /* 0x00000002ff297803 */ /* 0x000fe20000000000 */
[----:B------:R-:W-:Y:S02]  /*4400*/  WARPGROUP.DEPBAR.LE gsb0, 0x0 ;  /* 0x00008000000079c5 */ /* 0x000fe40000010000 */
[----:B------:R-:W-:Y:S01]  /*4410*/  WARPGROUP.ARRIVE ;  /* 0x00000000000079c5 */ /* 0x000fe20000000000 */
[----:B------:R-:W-:Y:S02]  /*4420*/  FSEL R126, R32, -INF , P0 ;  /* 0xff800000207e7808 */ /* 0x000fe40000000000 */
[----:B------:R-:W-:Y:S02]  /*4430*/  ISETP.GT.AND P0, PT, R7, 0x98, PT ;  /* 0x000000980700780c */ /* 0x000fe40003f04270 */
[----:B------:R-:W-:Y:S01]  /*4440*/  FSEL R128, R33, -INF , P1 ;  /* 0xff80000021807808 */ /* 0x000fe20000800000 */
[----:B------:R-:W-:Y:S01]  /*4450*/  HGMMA.64x16x16.F32.BF16 R24, gdesc[UR28], R24, gsb0 ;  /* 0x002000001c1879f0 */ /* 0x000fe20008001818 */
[----:B------:R-:W-:-:S02]  /*4460*/  FMNMX.FTZ R5, R126, R5, !PT ;  /* 0x000000057e057209 */ /* 0x000fc40007810000 */
[----:B------:R-:W-:Y:S02]  /*4470*/  FSEL R36, R36, -INF , P0 ;  /* 0xff80000024247808 */ /* 0x000fe40000000000 */
[----:B------:R-:W-:Y:S02]  /*4480*/  FMNMX.FTZ R5, R128, R5, !PT ;  /* 0x0000000580057209 */ /* 0x000fe40007810000 */
[----:B------:R-:W-:Y:S02]  /*4490*/  FSEL R32, R43, -INF , P3 ;  /* 0xff8000002b207808 */ /* 0x000fe40001800000 */
[----:B------:R-:W-:Y:S02]  /*44a0*/  FSEL R130, R37, -INF , P2 ;  /* 0xff80000025827808 */ /* 0x000fe40001000000 */
[----:B------:R-:W-:Y:S02]  /*44b0*/  FMNMX.FTZ R5, R36, R5, !PT ;  /* 0x0000000524057209 */ /* 0x000fe40007810000 */
[----:B------:R-:W-:-:S02]  /*44c0*/  ISETP.GT.AND P3, PT, R7, 0xa0, PT ;  /* 0x000000a00700780c */ /* 0x000fc40003f64270 */
[----:B------:R-:W-:Y:S02]  /*44d0*/  FMNMX.FTZ R5, R130, R5, !PT ;  /* 0x0000000582057209 */ /* 0x000fe40007810000 */
[----:B------:R-:W-:Y:S02]  /*44e0*/  P2R R33, PR, RZ, 0x1 ;  /* 0x00000001ff217803 */ /* 0x000fe40000000000 */
[C---:B------:R-:W-:Y:S02]  /*44f0*/  ISETP.GT.AND P0, PT, R7.reuse, 0x89, PT ;  /* 0x000000890700780c */ /* 0x040fe40003f04270 */
[----:B------:R-:W-:-:S04]  /*4500*/  ISETP.GT.AND P1, PT, R7, 0x90, PT ;  /* 0x000000900700780c */ /* 0x000fc80003f24270 */
[----:B------:R-:W-:Y:S02]  /*4510*/  FSEL R34, R34, -INF , P1 ;  /* 0xff80000022227808 */ /* 0x000fe40000800000 */
[----:B------:R-:W-:Y:S01]  /*4520*/  ISETP.NE.AND P1, PT, R41, RZ, PT ;  /* 0x000000ff2900720c */ /* 0x000fe20003f25270 */
[----:B------:R-:W-:Y:S02]  /*4530*/  WARPGROUP.DEPBAR.LE gsb0, 0x0 ;  /* 0x00008000000079c5 */ /* 0x000fe40000010000 */
[----:B------:R-:W-:Y:S02]  /*4540*/  FSEL R132, R24, -INF , P3 ;  /* 0xff80000018847808 */ /* 0x000fe40001800000 */
[----:B------:R-:W-:Y:S02]  /*4550*/  FSEL R136, R25, -INF , P4 ;  /* 0xff80000019887808 */ /* 0x000fe40002000000 */
[----:B------:R-:W-:Y:S02]  /*4560*/  FMNMX.FTZ R5, R132, R5, !PT ;  /* 0x0000000584057209 */ /* 0x000fe40007810000 */
[----:B------:R-:W-:-:S02]  /*4570*/  FSEL R134, R28, -INF , P5 ;  /* 0xff8000001c867808 */ /* 0x000fc40002800000 */
[----:B------:R-:W-:Y:S02]  /*4580*/  FMNMX.FTZ R5, R136, R5, !PT ;  /* 0x0000000588057209 */ /* 0x000fe40007810000 */
[----:B------:R-:W-:Y:S02]  /*4590*/  FSEL R138, R29, -INF , P6 ;  /* 0xff8000001d8a7808 */ /* 0x000fe40003000000 */
[----:B------:R-:W-:Y:S02]  /*45a0*/  FMNMX.FTZ R5, R134, R5, !PT ;  /* 0x0000000586057209 */ /* 0x000fe40007810000 */
[----:B------:R-:W-:Y:S02]  /*45b0*/  FSEL R24, R47, -INF , P0 ;  /* 0xff8000002f187808 */ /* 0x000fe40000000000 */
[----:B------:R-:W-:Y:S01]  /*45c0*/  FMNMX.FTZ R13, R138, R5, !PT ;  /* 0x000000058a0d7209 */ /* 0x000fe20007810000 */
[----:B------:R-:W-:Y:S01]  /*45d0*/  IMAD.U32 R5, RZ, RZ, UR6 ;  /* 0x00000006ff057e24 */ /* 0x000fe2000f8e00ff */
[----:B------:R-:W-:-:S02]  /*45e0*/  ISETP.NE.AND P0, PT, R33, RZ, PT ;  /* 0x000000ff2100720c */ /* 0x000fc40003f05270 */
[----:B------:R-:W-:Y:S01]  /*45f0*/  FSEL R28, R35, -INF , P1 ;  /* 0xff800000231c7808 */ /* 0x000fe20000800000 */
[----:B------:R-:W0:Y:S01]  /*4600*/  SHFL.BFLY PT, R4, R13, 0x2, 0x1f ;  /* 0x0c401f000d047f89 */ /* 0x000e2200000e0000 */
[----:B------:R-:W-:Y:S02]  /*4610*/  FSEL R38, R38, -INF , P0 ;  /* 0xff80000026267808 */ /* 0x000fe40000000000 */
[----:B------:R-:W-:Y:S02]  /*4620*/  FSEL R26, R26, -INF , P3 ;  /* 0xff8000001a1a7808 */ /* 0x000fe40001800000 */
[----:B------:R-:W-:Y:S02]  /*4630*/  FSEL R30, R30, -INF , P5 ;  /* 0xff8000001e1e7808 */ /* 0x000fe40002800000 */
[----:B------:R-:W-:Y:S02]  /*4640*/  ISETP.NE.AND P0, PT, R9, RZ, PT ;  /* 0x000000ff0900720c */ /* 0x000fe40003f05270 */
[----:B------:R-:W-:-:S02]  /*4650*/  ISETP.NE.AND P1, PT, R11, RZ, PT ;  /* 0x000000ff0b00720c */ /* 0x000fc40003f25270 */
[----:B------:R-:W-:Y:S02]  /*4660*/  R2UR UR6, R17 ;  /* 0x00000000110672ca */ /* 0x000fe400000e0000 */
[----:B0-----:R-:W-:-:S11]  /*4670*/  FMNMX.FTZ R15, R13, R4, !PT ;  /* 0x000000040d0f7209 */ /* 0x001fd60007810000 */
[----:B------:R-:W-:-:S03]  /*4680*/  UISETP.GE.AND UP0, UPT, UR52, UR6, UPT ;  /* 0x000000063400728c */ /* 0x000fc6000bf06270 */
[----:B------:R-:W-:Y:S01]  /*4690*/  UMOV UR6, URZ ;  /* 0x0000003f00067c82 */ /* 0x000fe20008000000 */
[----:B------:R-:W0:Y:S02]  /*46a0*/  SHFL.BFLY PT, R4, R15, 0x1, 0x1f ;  /* 0x0c201f000f047f89 */ /* 0x000e2400000e0000 */
[----:B0-----:R-:W-:-:S04]  /*46b0*/  FMNMX.FTZ R4, R15, R4, !PT ;  /* 0x000000040f047209 */ /* 0x001fc80007810000 */
[C---:B------:R-:W-:Y:S01]  /*46c0*/  FSETP.NEU.FTZ.AND P2, PT, R4.reuse, -INF , PT ;  /* 0xff8000000400780b */ /* 0x040fe20003f5d000 */
[----:B------:R-:W-:-:S05]  /*46d0*/  FMUL.FTZ R23, R4, R5 ;  /* 0x0000000504177220 */ /* 0x000fca0000410000 */
[----:B------:R-:W-:Y:S02]  /*46e0*/  FSEL R23, R23, RZ, P2 ;  /* 0x000000ff17177208 */ /* 0x000fe40001000000 */
[----:B------:R-:W-:Y:S02]  /*46f0*/  ISETP.NE.AND P2, PT, R21, RZ, PT ;  /* 0x000000ff1500720c */ /* 0x000fe40003f45270 */
[----:B------:R-:W-:Y:S01]  /*4700*/  FMNMX.FTZ R21, R114, R115, !PT ;  /* 0x0000007372157209 */ /* 0x000fe20007810000 */
[-CC-:B------:R-:W-:Y:S01]  /*4710*/  FFMA.FTZ R47, R92, R5.reuse, -R23.reuse ;  /* 0x000000055c2f7223 */ /* 0x180fe20000010817 */
[----:B------:R-:W-:Y:S01]  /*4720*/  FSEL R92, R39, -INF , P2 ;  /* 0xff800000275c7808 */ /* 0x000fe20001000000 */
[--C-:B------:R-:W-:Y:S01]  /*4730*/  FFMA.FTZ R204, R86, R5, -R23.reuse ;  /* 0x0000000556cc7223 */ /* 0x100fe20000010817 */
        /* <DEDUP_REMOVED lines=10> */
[--C-:B------:R-:W-:Y:S01]  /*47e0*/  FFMA.FTZ R9, R154, R5, -R23.reuse ;  /* 0x000000059a097223 */ /* 0x100fe20000010817 */
[----:B------:R-:W-:Y:S01]  /*47f0*/  MUFU.EX2 R176, R176 ;  /* 0x000000b000b07308 */ /* 0x000fe20000000800 */
[----:B------:R-:W-:Y:S01]  /*4800*/  FMNMX.FTZ R25, R8, R21, !PT ;  /* 0x0000001508197209 */ /* 0x000fe20007810000 */
[-CC-:B------:R-:W-:Y:S01]  /*4810*/  FFMA.FTZ R180, R156, R5.reuse, -R23.reuse ;  /* 0x000000059cb47223 */ /* 0x180fe20000010817 */
[-CC-:B------:R-:W-:Y:S01]  /*4820*/  FFMA.FTZ R214, R36, R5.reuse, -R23.reuse ;  /* 0x0000000524d67223 */ /* 0x180fe20000010817 */
[--C-:B------:R-:W-:Y:S01]  /*4830*/  FFMA.FTZ R11, R158, R5, -R23.reuse ;  /* 0x000000059e0b7223 */ /* 0x100fe20000010817 */
[----:B------:R-:W-:Y:S01]  /*4840*/  FMNMX.FTZ R25, R110, R25, !PT ;  /* 0x000000196e197209 */ /* 0x000fe20007810000 */
[-CC-:B------:R-:W-:Y:S01]  /*4850*/  FFMA.FTZ R182, R160, R5.reuse, -R23.reuse ;  /* 0x00000005a0b67223 */ /* 0x180fe20000010817 */
[--C-:B------:R-:W-:Y:S01]  /*4860*/  FFMA.FTZ R13, R162, R5, -R23.reuse ;  /* 0x00000005a20d7223 */ /* 0x100fe20000010817 */
[----:B------:R-:W0:Y:S01]  /*4870*/  MUFU.EX2 R7, R7 ;  /* 0x0000000700077308 */ /* 0x000e220000000800 */
[----:B------:R-:W-:Y:S01]  /*4880*/  FMNMX.FTZ R25, R12, R25, !PT ;  /* 0x000000190c197209 */ /* 0x000fe20007810000 */
[-CC-:B------:R-:W-:Y:S01]  /*4890*/  FFMA.FTZ R184, R164, R5.reuse, -R23.reuse ;  /* 0x00000005a4b87223 */ /* 0x180fe20000010817 */
[-CC-:B------:R-:W-:Y:S01]  /*48a0*/  FFMA.FTZ R15, R166, R5.reuse, -R23.reuse ;  /* 0x00000005a60f7223 */ /* 0x180fe20000010817 */
[--C-:B------:R-:W-:Y:S01]  /*48b0*/  FFMA.FTZ R186, R168, R5, -R23.reuse ;  /* 0x00000005a8ba7223 */ /* 0x100fe20000010817 */
[----:B------:R-:W-:Y:S01]  /*48c0*/  FMNMX.FTZ R25, R98, R25, !PT ;  /* 0x0000001962197209 */ /* 0x000fe20007810000 */
[-CC-:B------:R-:W-:Y:S01]  /*48d0*/  FFMA.FTZ R170, R170, R5.reuse, -R23.reuse ;  /* 0x00000005aaaa7223 */ /* 0x180fe20000010817 */
[--C-:B------:R-:W-:Y:S01]  /*48e0*/  FFMA.FTZ R188, R172, R5, -R23.reuse ;  /* 0x00000005acbc7223 */ /* 0x100fe20000010817 */
[----:B------:R-:W1:Y:S01]  /*48f0*/  MUFU.EX2 R178, R178 ;  /* 0x000000b200b27308 */ /* 0x000e620000000800 */
[----:B------:R-:W-:Y:S01]  /*4900*/  FMNMX.FTZ R29, R14, R25, !PT ;  /* 0x000000190e1d7209 */ /* 0x000fe20007810000 */
[-CC-:B------:R-:W-:Y:S01]  /*4910*/  FFMA.FTZ R174, R174, R5.reuse, -R23.reuse ;  /* 0x00000005aeae7223 */ /* 0x180fe20000010817 */
[-CC-:B------:R-:W-:Y:S01]  /*4920*/  FFMA.FTZ R190, R190, R5.reuse, -R23.reuse ;  /* 0x00000005bebe7223 */ /* 0x180fe20000010817 */
[--C-:B------:R-:W-:Y:S01]  /*4930*/  FFMA.FTZ R144, R144, R5, -R23.reuse ;  /* 0x0000000590907223 */ /* 0x100fe20000010817 */
[----:B------:R-:W-:Y:S01]  /*4940*/  FMNMX.FTZ R29, R102, R29, !PT ;  /* 0x0000001d661d7209 */ /* 0x000fe20007810000 */
[-CC-:B------:R-:W-:Y:S01]  /*4950*/  FFMA.FTZ R192, R192, R5.reuse, -R23.reuse ;  /* 0x00000005c0c07223 */ /* 0x180fe20000010817 */
[----:B------:R-:W-:Y:S01]  /*4960*/  FFMA.FTZ R146, R146, R5, -R23 ;  /* 0x0000000592927223 */ /* 0x000fe20000010817 */
[----:B------:R-:W2:Y:S01]  /*4970*/  MUFU.EX2 R9, R9 ;  /* 0x0000000900097308 */ /* 0x000ea20000000800 */
[----:B------:R-:W-:Y:S01]  /*4980*/  FMNMX.FTZ R29, R20, R29, !PT ;  /* 0x0000001d141d7209 */ /* 0x000fe20007810000 */
[----:B0-----:R-:W-:Y:S01]  /*4990*/  FADD.FTZ R57, R176, R7 ;  /* 0x00000007b0397221 */ /* 0x001fe20000010000 */
        /* <DEDUP_REMOVED lines=13> */
[----:B------:R-:W3:Y:S01]  /*4a70*/  MUFU.EX2 R11, R11 ;  /* 0x0000000b000b7308 */ /* 0x000ee20000000800 */
[----:B------:R-:W-:Y:S01]  /*4a80*/  FMNMX.FTZ R33, R82, R33, !PT ;  /* 0x0000002152217209 */ /* 0x000fe20007810000 */
[-CC-:B------:R-:W-:Y:S01]  /*4a90*/  FFMA.FTZ R202, R100, R5.reuse, -R23.reuse ;  /* 0x0000000564ca7223 */ /* 0x180fe20000010817 */
[-CC-:B------:R-:W-:Y:S01]  /*4aa0*/  FFMA.FTZ R208, R84, R5.reuse, -R23.reuse ;  /* 0x0000000554d07223 */ /* 0x180fe20000010817 */
[--C-:B------:R-:W-:Y:S01]  /*4ab0*/  FFMA.FTZ R210, R96, R5, -R23.reuse ;  /* 0x0000000560d27223 */ /* 0x100fe20000010817 */
[----:B------:R-:W-:Y:S01]  /*4ac0*/  FMNMX.FTZ R33, R74, R33, !PT ;  /* 0x000000214a217209 */ /* 0x000fe20007810000 */
[--C-:B------:R-:W-:Y:S01]  /*4ad0*/  FFMA.FTZ R212, R126, R5, -R23.reuse ;  /* 0x000000057ed47223 */ /* 0x100fe20000010817 */
[----:B------:R-:W-:Y:S01]  /*4ae0*/  F2FP.BF16.F32.PACK_AB R176, R7, R176 ;  /* 0x000000b007b0723e */ /* 0x000fe200000010ff */
[----:B------:R-:W4:Y:S01]  /*4af0*/  MUFU.EX2 R182, R182 ;  /* 0x000000b600b67308 */ /* 0x000f220000000800 */
[----:B------:R-:W-:Y:S01]  /*4b00*/  FMNMX.FTZ R35, R72, R33, !PT ;  /* 0x0000002148237209 */ /* 0x000fe20007810000 */
[-CC-:B------:R-:W-:Y:S01]  /*4b10*/  FFMA.FTZ R51, R130, R5.reuse, -R23.reuse ;  /* 0x0000000582337223 */ /* 0x180fe20000010817 */
[-CC-:B------:R-:W-:Y:S01]  /*4b20*/  FFMA.FTZ R216, R132, R5.reuse, -R23.reuse ;  /* 0x0000000584d87223 */ /* 0x180fe20000010817 */
[--C-:B------:R-:W-:Y:S01]  /*4b30*/  FFMA.FTZ R136, R136, R5, -R23.reuse ;  /* 0x0000000588887223 */ /* 0x100fe20000010817 */
[----:B------:R-:W-:Y:S01]  /*4b40*/  FMNMX.FTZ R35, R78, R35, !PT ;  /* 0x000000234e237209 */ /* 0x000fe20007810000 */
[----:B------:R-:W-:Y:S01]  /*4b50*/  FFMA.FTZ R218, R134, R5, -R23 ;  /* 0x0000000586da7223 */ /* 0x000fe20000010817 */
[----:B------:R-:W-:Y:S01]  /*4b60*/  IMAD.MOV.U32 R84, RZ, RZ, R87 ;  /* 0x000000ffff547224 */ /* 0x000fe200078e0057 */
[----:B------:R-:W5:Y:S01]  /*4b70*/  MUFU.EX2 R13, R13 ;  /* 0x0000000d000d7308 */ /* 0x000f620000000800 */
[----:B------:R-:W-:-:S04]  /*4b80*/  FMNMX.FTZ R35, R76, R35, !PT ;  /* 0x000000234c237209 */ /* 0x000fc80007810000 */
[----:B------:R-:W-:-:S03]  /*4b90*/  FMNMX.FTZ R35, R66, R35, !PT ;  /* 0x0000002342237209 */ /* 0x000fc60007810000 */
[----:B------:R-:W5:Y:S01]  /*4ba0*/  MUFU.EX2 R184, R184 ;  /* 0x000000b800b87308 */ /* 0x000f620000000800 */
[----:B------:R-:W-:-:S04]  /*4bb0*/  FMNMX.FTZ R37, R64, R35, !PT ;  /* 0x0000002340257209 */ /* 0x000fc80007810000 */
[----:B------:R-:W-:-:S03]  /*4bc0*/  FMNMX.FTZ R37, R70, R37, !PT ;  /* 0x0000002546257209 */ /* 0x000fc60007810000 */
[----:B------:R-:W5:Y:S01]  /*4bd0*/  MUFU.EX2 R15, R15 ;  /* 0x0000000f000f7308 */ /* 0x000f620000000800 */
[----:B------:R-:W-:-:S04]  /*4be0*/  FMNMX.FTZ R37, R68, R37, !PT ;  /* 0x0000002544257209 */ /* 0x000fc80007810000 */
[----:B------:R-:W-:-:S03]  /*4bf0*/  FMNMX.FTZ R37, R58, R37, !PT ;  /* 0x000000253a257209 */ /* 0x000fc60007810000 */
[----:B------:R-:W-:Y:S01]  /*4c00*/  MUFU.EX2 R186, R186 ;  /* 0x000000ba00ba7308 */ /* 0x000fe20000000800 */
        /* <DEDUP_REMOVED lines=27> */
[----:B------:R-:W-:Y:S01]  /*4dc0*/  FMNMX.FTZ R10, R56, R45, !PT ;  /* 0x0000002d380a7209 */ /* 0x000fe20007810000 */
[----:B------:R-:W-:-:S04]  /*4dd0*/  FFMA.FTZ R45, R88, R5, -R23 ;  /* 0x00000005582d7223 */ /* 0x000fc80000010817 */
[----:B------:R-:W1:Y:S02]  /*4de0*/  SHFL.BFLY PT, R49, R10, 0x2, 0x1f ;  /* 0x0c401f000a317f89 */ /* 0x000e6400000e0000 */
[----:B------:R-:W-:Y:S08]  /*4df0*/  MUFU.EX2 R196, R196 ;  /* 0x000000c400c47308 */ /* 0x000ff00000000800 */
[----:B------:R-:W-:Y:S08]  /*4e00*/  MUFU.EX2 R37, R124 ;  /* 0x0000007c00257308 */ /* 0x000ff00000000800 */
[----:B------:R-:W-:Y:S01]  /*4e10*/  MUFU.EX2 R198, R198 ;  /* 0x000000c600c67308 */ /* 0x000fe20000000800 */
[----:B-1----:R-:W-:Y:S01]  /*4e20*/  FMNMX.FTZ R53, R10, R49, !PT ;  /* 0x000000310a357209 */ /* 0x002fe20007810000 */
[----:B------:R-:W-:-:S06]  /*4e30*/  FFMA.FTZ R49, R128, R5, -R23 ;  /* 0x0000000580317223 */ /* 0x000fcc0000010817 */
[----:B------:R-:W-:Y:S01]  /*4e40*/  MUFU.EX2 R41, R112 ;  /* 0x0000007000297308 */ /* 0x000fe20000000800 */
[----:B------:R-:W1:Y:S07]  /*4e50*/  SHFL.BFLY PT, R10, R53, 0x1, 0x1f ;  /* 0x0c201f00350a7f89 */ /* 0x000e6e00000e0000 */
[----:B------:R-:W-:Y:S08]  /*4e60*/  MUFU.EX2 R200, R200 ;  /* 0x000000c800c87308 */ /* 0x000ff00000000800 */
[----:B------:R-:W-:Y:S08]  /*4e70*/  MUFU.EX2 R43, R104 ;  /* 0x00000068002b7308 */ /* 0x000ff00000000800 */
[----:B------:R-:W-:Y:S01]  /*4e80*/  MUFU.EX2 R202, R202 ;  /* 0x000000ca00ca7308 */ /* 0x000fe20000000800 */
[----:B-1----:R-:W-:-:S04]  /*4e90*/  FMNMX.FTZ R10, R53, R10, !PT ;  /* 0x0000000a350a7209 */ /* 0x002fc80007810000 */
[C---:B------:R-:W-:Y:S01]  /*4ea0*/  FSETP.NEU.FTZ.AND P2, PT, R10.reuse, -INF , PT ;  /* 0xff8000000a00780b */ /* 0x040fe20003f5d000 */
[----:B------:R-:W-:Y:S02]  /*4eb0*/  FMUL.FTZ R36, R10, R5 ;  /* 0x000000050a247220 */ /* 0x000fe40000410000 */
[----:B------:R-:W-:Y:S03]  /*4ec0*/  MUFU.EX2 R39, R47 ;  /* 0x0000002f00277308 */ /* 0x000fe60000000800 */
[----:B------:R-:W-:Y:S02]  /*4ed0*/  FSEL R55, R36, RZ, P2 ;  /* 0x000000ff24377208 */ /* 0x000fe40001000000 */
[----:B------:R-:W-:-:S03]  /*4ee0*/  PLOP3.LUT P2, PT, PT, PT, UP0, 0x80, 0x0 ;  /* 0x000000000000781c */ /* 0x000fc60003f4f008 */
[----:B------:R-:W-:Y:S01]  /*4ef0*/  MUFU.EX2 R204, R204 ;  /* 0x000000cc00cc7308 */ /* 0x000fe20000000800 */
[-C--:B------:R-:W-:Y:S01]  /*4f00*/  FFMA.FTZ R197, R66, R5.reuse, -R55 ;  /* 0x0000000542c57223 */ /* 0x080fe20000010837 */
[----:B------:R-:W-:Y:S01]  /*4f10*/  FADD.FTZ R66, R178, R57 ;  /* 0x00000039b2427221 */ /* 0x000fe20000010000 */
[-CC-:B------:R-:W-:Y:S01]  /*4f20*/  FFMA.FTZ R177, R114, R5.reuse, -R55.reuse ;  /* 0x0000000572b17223 */ /* 0x180fe20000010837 */
[-CC-:B------:R-:W-:Y:S01]  /*4f30*/  FFMA.FTZ R36, R115, R5.reuse, -R55.reuse ;  /* 0x0000000573247223 */ /* 0x180fe20000010837 */
[-CC-:B------:R-:W-:Y:S01]  /*4f40*/  FFMA.FTZ R179, R118, R5.reuse, -R55.reuse ;  /* 0x0000000576b37223 */ /* 0x180fe20000010837 */
[----:B--2---:R-:W-:Y:S01]  /*4f50*/  FADD.FTZ R57, R9, R66 ;  /* 0x0000004209397221 */ /* 0x004fe20000010000 */
[-CC-:B------:R-:W-:Y:S01]  /*4f60*/  FFMA.FTZ R6, R6, R5.reuse, -R55.reuse ;  /* 0x0000000506067223 */ /* 0x180fe20000010837 */
[-C--:B------:R-:W-:Y:S01]  /*4f70*/  FFMA.FTZ R181, R106, R5.reuse, -R55 ;  /* 0x000000056ab57223 */ /* 0x080fe20000010837 */
[----:B------:R-:W-:Y:S01]  /*4f80*/  MUFU.EX2 R177, R177 ;  /* 0x000000b100b17308 */ /* 0x000fe20000000800 */
[----:B0-----:R-:W-:Y:S01]  /*4f90*/  FADD.FTZ R66, R180, R57 ;  /* 0x00000039b4427221 */ /* 0x001fe20000010000 */
[-CC-:B------:R-:W-:Y:S01]  /*4fa0*/  FFMA.FTZ R8, R8, R5.reuse, -R55.reuse ;  /* 0x0000000508087223 */ /* 0x180fe20000010837 */
[-CC-:B------:R-:W-:Y:S01]  /*4fb0*/  FFMA.FTZ R183, R110, R5.reuse, -R55.reuse ;  /* 0x000000056eb77223 */ /* 0x180fe20000010837 */
[-CC-:B------:R-:W-:Y:S01]  /*4fc0*/  FFMA.FTZ R201, R58, R5.reuse, -R55.reuse ;  /* 0x000000053ac97223 */ /* 0x180fe20000010837 */
[----:B---3--:R-:W-:Y:S01]  /*4fd0*/  FADD.FTZ R57, R11, R66 ;  /* 0x000000420b397221 */ /* 0x008fe20000010000 */
[-CC-:B------:R-:W-:Y:S01]  /*4fe0*/  FFMA.FTZ R66, R68, R5.reuse, -R55.reuse ;  /* 0x0000000544427223 */ /* 0x180fe20000010837 */
[-C--:B------:R-:W-:Y:S01]  /*4ff0*/  FFMA.FTZ R12, R12, R5.reuse, -R55 ;  /* 0x000000050c0c7223 */ /* 0x080fe20000010837 */
[----:B------:R-:W0:Y:S01]  /*5000*/  MUFU.EX2 R36, R36 ;  /* 0x0000002400247308 */ /* 0x000e220000000800 */
[----:B----4-:R-:W-:Y:S01]  /*5010*/  FADD.FTZ R68, R182, R57 ;  /* 0x00000039b6447221 */ /* 0x010fe20000010000 */
[-CC-:B------:R-:W-:Y:S01]  /*5020*/  FFMA.FTZ R185, R98, R5.reuse, -R55.reuse ;  /* 0x0000000562b97223 */ /* 0x180fe20000010837 */
[-CC-:B------:R-:W-:Y:S01]  /*5030*/  FFMA.FTZ R14, R14, R5.reuse, -R55.reuse ;  /* 0x000000050e0e7223 */ /* 0x180fe20000010837 */
[-CC-:B------:R-:W-:Y:S01]  /*5040*/  FFMA.FTZ R187, R102, R5.reuse, -R55.reuse ;  /* 0x0000000566bb7223 */ /* 0x180fe20000010837 */
[----:B-----5:R-:W-:Y:S01]  /*5050*/  FADD.FTZ R57, R13, R68 ;  /* 0x000000440d397221 */ /* 0x020fe20000010000 */
[-CC-:B------:R-:W-:Y:S01]  /*5060*/  FFMA.FTZ R203, R62, R5.reuse, -R55.reuse ;  /* 0x000000053ecb7223 */ /* 0x180fe20000010837 */
[-C--:B------:R-:W-:Y:S01]  /*5070*/  FFMA.FTZ R20, R20, R5.reuse, -R55 ;  /* 0x0000000514147223 */ /* 0x080fe20000010837 */
[----:B------:R-:W1:Y:S01]  /*5080*/  MUFU.EX2 R179, R179 ;  /* 0x000000b300b37308 */ /* 0x000e620000000800 */
[----:B------:R-:W-:Y:S01]  /*5090*/  FADD.FTZ R68, R184, R57 ;  /* 0x00000039b8447221 */ /* 0x000fe20000010000 */
[-CC-:B------:R-:W-:Y:S01]  /*50a0*/  FFMA.FTZ R189, R90, R5.reuse, -R55.reuse ;  /* 0x000000055abd7223 */ /* 0x180fe20000010837 */
[-CC-:B------:R-:W-:Y:S01]  /*50b0*/  FFMA.FTZ R60, R80, R5.reuse, -R55.reuse ;  /* 0x00000005503c7223 */ /* 0x180fe20000010837 */
[-CC-:B------:R-:W-:Y:S01]  /*50c0*/  FFMA.FTZ R191, R94, R5.reuse, -R55.reuse ;  /* 0x000000055ebf7223 */ /* 0x180fe20000010837 */
[----:B------:R-:W-:Y:S01]  /*50d0*/  FADD.FTZ R59, R15, R68 ;  /* 0x000000440f3b7221 */ /* 0x000fe20000010000 */
[-CC-:B------:R-:W-:Y:S01]  /*50e0*/  FFMA.FTZ R80, R82, R5.reuse, -R55.reuse ;  /* 0x0000000552507223 */ /* 0x180fe20000010837 */
[-C--:B------:R-:W-:Y:S01]  /*50f0*/  FFMA.FTZ R193, R74, R5.reuse, -R55 ;  /* 0x000000054ac17223 */ /* 0x080fe20000010837 */
[----:B------:R-:W2:Y:S01]  /*5100*/  MUFU.EX2 R6, R6 ;  /* 0x0000000600067308 */ /* 0x000ea20000000800 */
[----:B0-----:R-:W-:Y:S01]  /*5110*/  FADD.FTZ R58, R177, R36 ;  /* 0x00000024b13a7221 */ /* 0x001fe20000010000 */
[----:B------:R-:W-:Y:S01]  /*5120*/  FADD.FTZ R68, R186, R59 ;  /* 0x0000003bba447221 */ /* 0x000fe20000010000 */
[-CC-:B------:R-:W-:Y:S01]  /*5130*/  FFMA.FTZ R72, R72, R5.reuse, -R55.reuse ;  /* 0x0000000548487223 */ /* 0x180fe20000010837 */
[-CC-:B------:R-:W-:Y:S01]  /*5140*/  FFMA.FTZ R195, R78, R5.reuse, -R55.reuse ;  /* 0x000000054ec37223 */ /* 0x180fe20000010837 */
[-CC-:B------:R-:W-:Y:S01]  /*5150*/  FFMA.FTZ R74, R76, R5.reuse, -R55.reuse ;  /* 0x000000054c4a7223 */ /* 0x180fe20000010837 */
[----:B------:R-:W-:Y:S01]  /*5160*/  FADD.FTZ R59, R21, R68 ;  /* 0x00000044153b7221 */ /* 0x000fe20000010000 */
[-C--:B------:R-:W-:Y:S01]  /*5170*/  FFMA.FTZ R64, R64, R5.reuse, -R55 ;  /* 0x0000000540407223 */ /* 0x080fe20000010837 */
[----:B------:R-:W0:Y:S01]  /*5180*/  MUFU.EX2 R181, R181 ;  /* 0x000000b500b57308 */ /* 0x000e220000000800 */
[----:B-1----:R-:W-:Y:S01]  /*5190*/  FADD.FTZ R57, R179, R58 ;  /* 0x0000003ab3397221 */ /* 0x002fe20000010000 */
[----:B------:R-:W-:Y:S01]  /*51a0*/  FADD.FTZ R62, R188, R59 ;  /* 0x0000003bbc3e7221 */ /* 0x000fe20000010000 */
[-CC-:B------:R-:W-:Y:S01]  /*51b0*/  FFMA.FTZ R199, R70, R5.reuse, -R55.reuse ;  /* 0x0000000546c77223 */ /* 0x180fe20000010837 */
[-CC-:B------:R-:W-:Y:S01]  /*51c0*/  FFMA.FTZ R44, R44, R5.reuse, -R55.reuse ;  /* 0x000000052c2c7223 */ /* 0x180fe20000010837 */
[-CC-:B------:R-:W-:Y:S01]  /*51d0*/  FFMA.FTZ R48, R48, R5.reuse, -R55.reuse ;  /* 0x0000000530307223 */ /* 0x180fe20000010837 */
[----:B------:R-:W-:Y:S01]  /*51e0*/  FADD.FTZ R59, R25, R62 ;  /* 0x0000003e193b7221 */ /* 0x000fe20000010000 */
[-C--:B------:R-:W-:Y:S01]  /*51f0*/  FFMA.FTZ R52, R52, R5.reuse, -R55 ;  /* 0x0000000534347223 */ /* 0x080fe20000010837 */
[----:B------:R-:W1:Y:S01]  /*5200*/  MUFU.EX2 R8, R8 ;  /* 0x0000000800087308 */ /* 0x000e620000000800 */
[----:B--2---:R-:W-:Y:S01]  /*5210*/  FADD.FTZ R58, R6, R57 ;  /* 0x00000039063a7221 */ /* 0x004fe20000010000 */
[----:B------:R-:W-:Y:S01]  /*5220*/  FADD.FTZ R62, R190, R59 ;  /* 0x0000003bbe3e7221 */ /* 0x000fe20000010000 */
[-C--:B------:R-:W-:Y:S01]  /*5230*/  FFMA.FTZ R32, R32, R5.reuse, -R55 ;  /* 0x0000000520207223 */ /* 0x080fe20000010837 */
[-C--:B------:R-:W-:Y:S01]  /*5240*/  FFMA.FTZ R47, R116, R5.reuse, -R23 ;  /* 0x00000005742f7223 */ /* 0x080fe20000010817 */
[-CC-:B------:R-:W-:Y:S01]  /*5250*/  FFMA.FTZ R40, R40, R5.reuse, -R55.reuse ;  /* 0x0000000528287223 */ /* 0x180fe20000010837 */
[----:B------:R-:W-:Y:S01]  /*5260*/  FADD.FTZ R61, R29, R62 ;  /* 0x0000003e1d3d7221 */ /* 0x000fe20000010000 */
[----:B------:R-:W-:Y:S01]  /*5270*/  IMAD.U32 R62, RZ, RZ, UR53 ;  /* 0x00000035ff3e7e24 */ /* 0x000fe2000f8e00ff */
[----:B------:R-:W2:Y:S01]  /*5280*/  MUFU.EX2 R183, R183 ;  /* 0x000000b700b77308 */ /* 0x000ea20000000800 */
[----:B0-----:R-:W-:Y:S01]  /*5290*/  FADD.FTZ R57, R181, R58 ;  /* 0x0000003ab5397221 */ /* 0x001fe20000010000 */
[----:B------:R-:W-:Y:S01]  /*52a0*/  F2FP.BF16.F32.PACK_AB R178, R9, R178 ;  /* 0x000000b209b2723e */ /* 0x000fe200000010ff */
[-CC-:B------:R-:W-:Y:S01]  /*52b0*/  FFMA.FTZ R54, R54, R5.reuse, -R55.reuse ;  /* 0x0000000536367223 */ /* 0x180fe20000010837 */
[-CC-:B------:R-:W-:Y:S01]  /*52c0*/  FFMA.FTZ R24, R24, R5.reuse, -R55.reuse ;  /* 0x0000000518187223 */ /* 0x180fe20000010837 */
[-CC-:B------:R-:W-:Y:S01]  /*52d0*/  FFMA.FTZ R42, R42, R5.reuse, -R55.reuse ;  /* 0x000000052a2a7223 */ /* 0x180fe20000010837 */
[-CC-:B------:R-:W-:Y:S01]  /*52e0*/  FFMA.FTZ R46, R46, R5.reuse, -R55.reuse ;  /* 0x000000052e2e7223 */ /* 0x180fe20000010837 */
[-C--:B------:R-:W-:Y:S01]  /*52f0*/  FFMA.FTZ R34, R34, R5.reuse, -R55 ;  /* 0x0000000522227223 */ /* 0x080fe20000010837 */
[----:B------:R-:W0:Y:S01]  /*5300*/  MUFU.EX2 R12, R12 ;  /* 0x0000000c000c7308 */ /* 0x000e220000000800 */
[----:B-1----:R-:W-:Y:S01]  /*5310*/  FADD.FTZ R58, R8, R57 ;  /* 0x00000039083a7221 */ /* 0x002fe20000010000 */
[-CC-:B------:R-:W-:Y:S01]  /*5320*/  FFMA.FTZ R28, R28, R5.reuse, -R55.reuse ;  /* 0x000000051c1c7223 */ /* 0x180fe20000010837 */
[-CC-:B------:R-:W-:Y:S01]  /*5330*/  FFMA.FTZ R38, R38, R5.reuse, -R55.reuse ;  /* 0x0000000526267223 */ /* 0x180fe20000010837 */
[-CC-:B------:R-:W-:Y:S01]  /*5340*/  FFMA.FTZ R92, R92, R5.reuse, -R55.reuse ;  /* 0x000000055c5c7223 */ /* 0x180fe20000010837 */
[-CC-:B------:R-:W-:Y:S01]  /*5350*/  FFMA.FTZ R26, R26, R5.reuse, -R55.reuse ;  /* 0x000000051a1a7223 */ /* 0x180fe20000010837 */
[--C-:B------:R-:W-:Y:S01]  /*5360*/  FFMA.FTZ R86, R86, R5, -R55.reuse ;  /* 0x0000000556567223 */ /* 0x100fe20000010837 */
[----:B------:R-:W-:Y:S01]  /*5370*/  F2FP.BF16.F32.PACK_AB R179, R6, R179 ;  /* 0x000000b306b3723e */ /* 0x000fe200000010ff */
[----:B------:R-:W1:Y:S01]  /*5380*/  MUFU.EX2 R185, R185 ;  /* 0x000000b900b97308 */ /* 0x000e620000000800 */
[----:B--2---:R-:W-:Y:S01]  /*5390*/  FADD.FTZ R57, R183, R58 ;  /* 0x0000003ab7397221 */ /* 0x004fe20000010000 */
[-C--:B------:R-:W-:Y:S01]  /*53a0*/  FFMA.FTZ R30, R30, R5.reuse, -R55 ;  /* 0x000000051e1e7223 */ /* 0x080fe20000010837 */
[----:B------:R-:W-:Y:S01]  /*53b0*/  FFMA.FTZ R23, R138, R5, -R23 ;  /* 0x000000058a177223 */ /* 0x000fe20000010817 */
[----:B------:R-:W-:Y:S01]  /*53c0*/  F2FP.BF16.F32.PACK_AB R181, R8, R181 ;  /* 0x000000b508b5723e */ /* 0x000fe200000010ff */
[--C-:B------:R-:W-:Y:S01]  /*53d0*/  IMAD.MOV.U32 R82, RZ, RZ, R87.reuse ;  /* 0x000000ffff527224 */ /* 0x100fe200078e0057 */
[----:B------:R-:W-:Y:S01]  /*53e0*/  F2FP.BF16.F32.PACK_AB R188, R25, R188 ;  /* 0x000000bc19bc723e */ /* 0x000fe200000010ff */
[----:B------:R-:W-:Y:S01]  /*53f0*/  IMAD.MOV.U32 R78, RZ, RZ, R87 ;  /* 0x000000ffff4e7224 */ /* 0x000fe200078e0057 */
[----:B------:R-:W2:Y:S01]  /*5400*/  MUFU.EX2 R14, R14 ;  /* 0x0000000e000e7308 */ /* 0x000ea20000000800 */
[----:B0-----:R-:W-:Y:S01]  /*5410*/  FADD.FTZ R58, R12, R57 ;  /* 0x000000390c3a7221 */ /* 0x001fe20000010000 */
[-C--:B------:R-:W-:Y:S01]  /*5420*/  FFMA.FTZ R57, R50, R5.reuse, -R55 ;  /* 0x0000000532397223 */ /* 0x080fe20000010837 */
[----:B------:R-:W-:Y:S01]  /*5430*/  FADD.FTZ R50, R192, R61 ;  /* 0x0000003dc0327221 */ /* 0x000fe20000010000 */
[----:B------:R-:W-:Y:S01]  /*5440*/  FFMA.FTZ R55, R56, R5, -R55 ;  /* 0x0000000538377223 */ /* 0x000fe20000010837 */
[----:B------:R-:W-:Y:S01]  /*5450*/  F2FP.BF16.F32.PACK_AB R183, R12, R183 ;  /* 0x000000b70cb7723e */ /* 0x000fe200000010ff */
[----:B------:R-:W-:-:S02]  /*5460*/  IMAD.U32 R12, RZ, RZ, UR6 ;  /* 0x00000006ff0c7e24 */ /* 0x000fc4000f8e00ff */
[----:B------:R-:W-:Y:S01]  /*5470*/  FADD.FTZ R61, R33, R50 ;  /* 0x00000032213d7221 */ /* 0x000fe20000010000 */
[----:B------:R-:W0:Y:S01]  /*5480*/  MUFU.EX2 R187, R187 ;  /* 0x000000bb00bb7308 */ /* 0x000e220000000800 */
[----:B-1----:R-:W-:Y:S01]  /*5490*/  FADD.FTZ R59, R185, R58 ;  /* 0x0000003ab93b7221 */ /* 0x002fe20000010000 */
[----:B------:R-:W-:Y:S02]  /*54a0*/  @!P1 VIADD R50, R62, 0x34840 ;  /* 0x000348403e329836 */ /* 0x000fe40000000000 */
[----:B------:R-:W-:Y:S01]  /*54b0*/  FADD.FTZ R62, R194, R61 ;  /* 0x0000003dc23e7221 */ /* 0x000fe20000010000 */
[----:B------:R-:W-:Y:S01]  /*54c0*/  F2FP.BF16.F32.PACK_AB R190, R29, R190 ;  /* 0x000000be1dbe723e */ /* 0x000fe200000010ff */
[----:B------:R-:W-:Y:S01]  /*54d0*/  IMAD.MOV.U32 R76, RZ, RZ, R87 ;  /* 0x000000ffff4c7224 */ /* 0x000fe200078e0057 */
[----:B------:R-:W-:Y:S01]  /*54e0*/  F2FP.BF16.F32.PACK_AB R192, R33, R192 ;  /* 0x000000c021c0723e */ /* 0x000fe200000010ff */
[C---:B------:R-:W-:Y:S01]  /*54f0*/  FADD.FTZ R61, R35.reuse, R62 ;  /* 0x0000003e233d7221 */ /* 0x040fe20000010000 */
[----:B------:R-:W1:Y:S01]  /*5500*/  MUFU.EX2 R20, R20 ;  /* 0x0000001400147308 */ /* 0x000e620000000800 */
[----:B--2---:R-:W-:Y:S01]  /*5510*/  FADD.FTZ R58, R14, R59 ;  /* 0x0000003b0e3a7221 */ /* 0x004fe20000010000 */
[----:B------:R-:W-:Y:S01]  /*5520*/  @!P1 PRMT R50, RZ, 0x654, R50 ;  /* 0x00000654ff329816 */ /* 0x000fe20000000032 */
[--C-:B------:R-:W-:Y:S01]  /*5530*/  IMAD.MOV.U32 R70, RZ, RZ, R87.reuse ;  /* 0x000000ffff467224 */ /* 0x100fe200078e0057 */
[----:B------:R-:W-:Y:S01]  /*5540*/  F2FP.BF16.F32.PACK_AB R194, R35, R194 ;  /* 0x000000c223c2723e */ /* 0x000fe200000010ff */
[--C-:B------:R-:W-:Y:S01]  /*5550*/  IMAD.MOV.U32 R68, RZ, RZ, R87.reuse ;  /* 0x000000ffff447224 */ /* 0x100fe200078e0057 */
[----:B------:R2:W-:Y:S01]  /*5560*/  @!P1 SYNCS.ARRIVE.TRANS64.RED.A1T0 RZ, [R50+URZ], RZ ;  /* 0x000000ff32ff99a7 */ /* 0x0005e2000810043f */
[----:B------:R-:W-:Y:S01]  /*5570*/  F2FP.BF16.F32.PACK_AB R177, R36, R177 ;  /* 0x000000b124b1723e */ /* 0x000fe200000010ff */
[----:B------:R-:W3:Y:S01]  /*5580*/  MUFU.EX2 R189, R189 ;  /* 0x000000bd00bd7308 */ /* 0x000ee20000000800 */
[----:B0-----:R-:W-:Y:S01]  /*5590*/  FADD.FTZ R59, R187, R58 ;  /* 0x0000003abb3b7221 */ /* 0x001fe20000010000 */
[----:B------:R-:W-:Y:S01]  /*55a0*/  F2FP.BF16.F32.PACK_AB R180, R11, R180 ;  /* 0x000000b40bb4723e */ /* 0x000fe200000010ff */
[--C-:B------:R-:W-:Y:S01]  /*55b0*/  IMAD.MOV.U32 R62, RZ, RZ, R87.reuse ;  /* 0x000000ffff3e7224 */ /* 0x100fe200078e0057 */
[----:B------:R-:W-:Y:S01]  /*55c0*/  F2FP.BF16.F32.PACK_AB R182, R13, R182 ;  /* 0x000000b60db6723e */ /* 0x000fe200000010ff */
[--C-:B------:R-:W-:Y:S01]  /*55d0*/  IMAD.MOV.U32 R56, RZ, RZ, R87.reuse ;  /* 0x000000ffff387224 */ /* 0x100fe200078e0057 */
[----:B------:R-:W-:Y:S01]  /*55e0*/  F2FP.BF16.F32.PACK_AB R184, R15, R184 ;  /* 0x000000b80fb8723e */ /* 0x000fe200000010ff */
[----:B------:R-:W-:Y:S01]  /*55f0*/  IMAD.MOV.U32 R36, RZ, RZ, R87 ;  /* 0x000000ffff247224 */ /* 0x000fe200078e0057 */
[----:B------:R-:W2:Y:S01]  /*5600*/  MUFU.EX2 R60, R60 ;  /* 0x0000003c003c7308 */ /* 0x000ea20000000800 */
[----:B-1----:R-:W-:Y:S01]  /*5610*/  FADD.FTZ R58, R20, R59 ;  /* 0x0000003b143a7221 */ /* 0x002fe20000010000 */
[----:B------:R-:W-:Y:S01]  /*5620*/  F2FP.BF16.F32.PACK_AB R186, R21, R186 ;  /* 0x000000ba15ba723e */ /* 0x000fe200000010ff */
[--C-:B------:R-:W-:Y:S01]  /*5630*/  IMAD.MOV.U32 R35, RZ, RZ, R87.reuse ;  /* 0x000000ffff237224 */ /* 0x100fe200078e0057 */
[----:B------:R-:W-:Y:S01]  /*5640*/  F2FP.BF16.F32.PACK_AB R185, R14, R185 ;  /* 0x000000b90eb9723e */ /* 0x000fe200000010ff */
[--C-:B------:R-:W-:Y:S01]  /*5650*/  IMAD.MOV.U32 R33, RZ, RZ, R87.reuse ;  /* 0x000000ffff217224 */ /* 0x100fe200078e0057 */
[----:B------:R-:W-:Y:S01]  /*5660*/  F2FP.BF16.F32.PACK_AB R187, R20, R187 ;  /* 0x000000bb14bb723e */ /* 0x000fe200000010ff */
[----:B------:R-:W-:Y:S01]  /*5670*/  IMAD.MOV.U32 R29, RZ, RZ, R87 ;  /* 0x000000ffff1d7224 */ /* 0x000fe200078e0057 */
[----:B------:R-:W0:Y:S01]  /*5680*/  MUFU.EX2 R191, R191 ;  /* 0x000000bf00bf7308 */ /* 0x000e220000000800 */
[----:B---3--:R-:W-:Y:S01]  /*5690*/  FADD.FTZ R59, R189, R58 ;  /* 0x0000003abd3b7221 */ /* 0x008fe20000010000 */
[----:B------:R-:W-:Y:S01]  /*56a0*/  FADD.FTZ R58, R196, R61 ;  /* 0x0000003dc43a7221 */ /* 0x000fe20000010000 */
[----:B------:R-:W-:Y:S01]  /*56b0*/  F2FP.BF16.F32.PACK_AB R196, R37, R196 ;  /* 0x000000c425c4723e */ /* 0x000fe200000010ff */
[----:B------:R-:W-:-:S02]  /*56c0*/  IMAD.MOV.U32 R25, RZ, RZ, R87 ;  /* 0x000000ffff197224 */ /* 0x000fc400078e0057 */
[----:B------:R-:W-:Y:S01]  /*56d0*/  FADD.FTZ R61, R37, R58 ;  /* 0x0000003a253d7221 */ /* 0x000fe20000010000 */
[----:B------:R-:W-:Y:S01]  /*56e0*/  IMAD.MOV.U32 R37, RZ, RZ, R87 ;  /* 0x000000ffff257224 */ /* 0x000fe200078e0057 */
[----:B------:R-:W1:Y:S01]  /*56f0*/  MUFU.EX2 R80, R80 ;  /* 0x0000005000507308 */ /* 0x000e620000000800 */
[----:B--2---:R-:W-:Y:S01]  /*5700*/  FADD.FTZ R50, R60, R59 ;  /* 0x0000003b3c327221 */ /* 0x004fe20000010000 */
[----:B------:R-:W-:Y:S01]  /*5710*/  FADD.FTZ R58, R198, R61 ;  /* 0x0000003dc63a7221 */ /* 0x000fe20000010000 */
[C---:B------:R-:W-:Y:S02]  /*5720*/  F2FP.BF16.F32.PACK_AB R198, R41.reuse, R198 ;  /* 0x000000c629c6723e */ /* 0x040fe400000010ff */
[----:B------:R-:W-:Y:S01]  /*5730*/  F2FP.BF16.F32.PACK_AB R189, R60, R189 ;  /* 0x000000bd3cbd723e */ /* 0x000fe200000010ff */
[----:B------:R-:W-:Y:S01]  /*5740*/  FADD.FTZ R61, R41, R58 ;  /* 0x0000003a293d7221 */ /* 0x000fe20000010000 */
[----:B------:R-:W-:Y:S01]  /*5750*/  IMAD.MOV.U32 R60, RZ, RZ, R87 ;  /* 0x000000ffff3c7224 */ /* 0x000fe200078e0057 */
[----:B------:R-:W2:Y:S01]  /*5760*/  MUFU.EX2 R193, R193 ;  /* 0x000000c100c17308 */ /* 0x000ea20000000800 */
[----:B0-----:R-:W-:Y:S01]  /*5770*/  FADD.FTZ R59, R191, R50 ;  /* 0x00000032bf3b7221 */ /* 0x001fe20000010000 */
[----:B------:R-:W-:Y:S01]  /*5780*/  FADD.FTZ R58, R200, R61 ;  /* 0x0000003dc83a7221 */ /* 0x000fe20000010000 */
[----:B------:R-:W-:Y:S01]  /*5790*/  F2FP.BF16.F32.PACK_AB R200, R43, R200 ;  /* 0x000000c82bc8723e */ /* 0x000fe200000010ff */
[----:B------:R-:W-:-:S02]  /*57a0*/  IMAD.MOV.U32 R41, RZ, RZ, R87 ;  /* 0x000000ffff297224 */ /* 0x000fc400078e0057 */
[----:B------:R-:W-:Y:S01]  /*57b0*/  FADD.FTZ R61, R43, R58 ;  /* 0x0000003a2b3d7221 */ /* 0x000fe20000010000 */
[----:B------:R-:W-:Y:S01]  /*57c0*/  IMAD.MOV.U32 R58, RZ, RZ, R87 ;  /* 0x000000ffff3a7224 */ /* 0x000fe200078e0057 */
[----:B------:R-:W0:Y:S01]  /*57d0*/  MUFU.EX2 R72, R72 ;  /* 0x0000004800487308 */ /* 0x000e220000000800 */
[C---:B-1----:R-:W-:Y:S01]  /*57e0*/  FADD.FTZ R50, R80.reuse, R59 ;  /* 0x0000003b50327221 */ /* 0x042fe20000010000 */
[----:B------:R-:W-:Y:S01]  /*57f0*/  F2FP.BF16.F32.PACK_AB R191, R80, R191 ;  /* 0x000000bf50bf723e */ /* 0x000fe200000010ff */
[--C-:B------:R-:W-:Y:S02]  /*5800*/  IMAD.MOV.U32 R80, RZ, RZ, R87.reuse ;  /* 0x000000ffff507224 */ /* 0x100fe400078e0057 */
[----:B------:R-:W-:-:S03]  /*5810*/  IMAD.MOV.U32 R43, RZ, RZ, R87 ;  /* 0x000000ffff2b7224 */ /* 0x000fc600078e0057 */
[----:B------:R-:W1:Y:S01]  /*5820*/  MUFU.EX2 R195, R195 ;  /* 0x000000c300c37308 */ /* 0x000e620000000800 */
[----:B--2---:R-:W-:-:S07]  /*5830*/  FADD.FTZ R59, R193, R50 ;  /* 0x00000032c13b7221 */ /* 0x004fce0000010000 */
[----:B------:R-:W2:Y:S01]  /*5840*/  MUFU.EX2 R74, R74 ;  /* 0x0000004a004a7308 */ /* 0x000ea20000000800 */
[C---:B0-----:R-:W-:Y:S01]  /*5850*/  FADD.FTZ R50, R72.reuse, R59 ;  /* 0x0000003b48327221 */ /* 0x041fe20000010000 */
[----:B------:R-:W-:Y:S01]  /*5860*/  F2FP.BF16.F32.PACK_AB R193, R72, R193 ;  /* 0x000000c148c1723e */ /* 0x000fe200000010ff */
[----:B------:R-:W-:-:S05]  /*5870*/  IMAD.MOV.U32 R72, RZ, RZ, R87 ;  /* 0x000000ffff487224 */ /* 0x000fca00078e0057 */
[----:B------:R-:W-:Y:S01]  /*5880*/  MUFU.EX2 R197, R197 ;  /* 0x000000c500c57308 */ /* 0x000fe20000000800 */
[----:B-1----:R-:W-:Y:S01]  /*5890*/  FADD.FTZ R59, R195, R50 ;  /* 0x00000032c33b7221 */ /* 0x002fe20000010000 */
[----:B------:R-:W-:Y:S01]  /*58a0*/  FADD.FTZ R50, R202, R61 ;  /* 0x0000003dca327221 */ /* 0x000fe20000010000 */
[----:B------:R-:W-:-:S03]  /*58b0*/  F2FP.BF16.F32.PACK_AB R202, R39, R202 ;  /* 0x000000ca27ca723e */ /* 0x000fc600000010ff */
[----:B------:R-:W-:Y:S01]  /*58c0*/  FADD.FTZ R61, R39, R50 ;  /* 0x00000032273d7221 */ /* 0x000fe20000010000 */
[----:B------:R-:W-:Y:S01]  /*58d0*/  IMAD.MOV.U32 R39, RZ, RZ, R87 ;  /* 0x000000ffff277224 */ /* 0x000fe200078e0057 */
[----:B------:R-:W-:Y:S01]  /*58e0*/  MUFU.EX2 R64, R64 ;  /* 0x0000004000407308 */ /* 0x000fe20000000800 */
[----:B--2---:R-:W-:Y:S01]  /*58f0*/  F2FP.BF16.F32.PACK_AB R195, R74, R195 ;  /* 0x000000c34ac3723e */ /* 0x004fe200000010ff */
[----:B------:R-:W-:Y:S01]  /*5900*/  FADD.FTZ R50, R204, R61 ;  /* 0x0000003dcc327221 */ /* 0x000fe20000010000 */
[----:B------:R-:W-:-:S05]  /*5910*/  IMAD.MOV.U32 R61, RZ, RZ, R87 ;  /* 0x000000ffff3d7224 */ /* 0x000fca00078e0057 */
[----:B------:R-:W0:Y:S08]  /*5920*/  MUFU.EX2 R27, R27 ;  /* 0x0000001b001b7308 */ /* 0x000e300000000800 */
[----:B------:R-:W1:Y:S08]  /*5930*/  MUFU.EX2 R199, R199 ;  /* 0x000000c700c77308 */ /* 0x000e700000000800 */
[----:B------:R-:W2:Y:S01]  /*5940*/  MUFU.EX2 R206, R206 ;  /* 0x000000ce00ce7308 */ /* 0x000ea20000000800 */
[----:B0-----:R-:W-:-:S07]  /*5950*/  F2FP.BF16.F32.PACK_AB R204, R27, R204 ;  /* 0x000000cc1bcc723e */ /* 0x001fce00000010ff */
[----:B------:R-:W0:Y:S08]  /*5960*/  MUFU.EX2 R66, R66 ;  /* 0x0000004200427308 */ /* 0x000e300000000800 */
[----:B------:R3:W-:Y:S08]  /*5970*/  MUFU.EX2 R207, R44 ;  /* 0x0000002c00cf7308 */ /* 0x0007f00000000800 */
[----:B------:R-:W4:Y:S01]  /*5980*/  MUFU.EX2 R31, R31 ;  /* 0x0000001f001f7308 */ /* 0x000f220000000800 */
[----:B---3--:R-:W-:Y:S01]  /*5990*/  FADD.FTZ R44, R74, R59 ;  /* 0x0000003b4a2c7221 */ /* 0x008fe20000010000 */
[----:B------:R-:W-:-:S03]  /*59a0*/  IMAD.MOV.U32 R74, RZ, RZ, R87 ;  /* 0x000000ffff4a7224 */ /* 0x000fc600078e0057 */
[----:B------:R-:W-:Y:S01]  /*59b0*/  FADD.FTZ R59, R197, R44 ;  /* 0x0000002cc53b7221 */ /* 0x000fe20000010000 */
[C---:B------:R-:W-:Y:S02]  /*59c0*/  F2FP.BF16.F32.PACK_AB R197, R64.reuse, R197 ;  /* 0x000000c540c5723e */ /* 0x040fe400000010ff */
[----:B------:R-:W-:Y:S01]  /*59d0*/  MUFU.EX2 R201, R201 ;  /* 0x000000c900c97308 */ /* 0x000fe20000000800 */
[----:B------:R-:W-:Y:S01]  /*59e0*/  FADD.FTZ R44, R64, R59 ;  /* 0x0000003b402c7221 */ /* 0x000fe20000010000 */
[----:B------:R-:W-:Y:S01]  /*59f0*/  FADD.FTZ R59, R27, R50 ;  /* 0x000000321b3b7221 */ /* 0x000fe20000010000 */
[----:B------:R-:W-:Y:S02]  /*5a00*/  IMAD.MOV.U32 R64, RZ, RZ, R87 ;  /* 0x000000ffff407224 */ /* 0x000fe400078e0057 */
[----:B-1----:R-:W-:Y:S01]  /*5a10*/  FADD.FTZ R7, R199, R44 ;  /* 0x0000002cc7077221 */ /* 0x002fe20000010000 */
[----:B--2---:R-:W-:Y:S01]  /*5a20*/  FADD.FTZ R44, R206, R59 ;  /* 0x0000003bce2c7221 */ /* 0x004fe20000010000 */
[----:B0-----:R-:W-:Y:S01]  /*5a30*/  F2FP.BF16.F32.PACK_AB R199, R66, R199 ;  /* 0x000000c742c7723e */ /* 0x001fe200000010ff */
[----:B------:R-:W0:Y:S01]  /*5a40*/  MUFU.EX2 R208, R208 ;  /* 0x000000d000d07308 */ /* 0x000e220000000800 */
[C---:B----4-:R-:W-:Y:S01]  /*5a50*/  F2FP.BF16.F32.PACK_AB R206, R31.reuse, R206 ;  /* 0x000000ce1fce723e */ /* 0x050fe200000010ff */
[----:B------:R-:W-:Y:S01]  /*5a60*/  FADD.FTZ R9, R31, R44 ;  /* 0x0000002c1f097221 */ /* 0x000fe20000010000 */
[----:B------:R-:W-:-:S02]  /*5a70*/  IMAD.MOV.U32 R59, RZ, RZ, R87 ;  /* 0x000000ffff3b7224 */ /* 0x000fc400078e0057 */
[--C-:B------:R-:W-:Y:S02]  /*5a80*/  IMAD.MOV.U32 R50, RZ, RZ, R87.reuse ;  /* 0x000000ffff327224 */ /* 0x100fe400078e0057 */
[--C-:B------:R-:W-:Y:S01]  /*5a90*/  IMAD.MOV.U32 R31, RZ, RZ, R87.reuse ;  /* 0x000000ffff1f7224 */ /* 0x100fe200078e0057 */
[----:B------:R-:W-:Y:S01]  /*5aa0*/  MUFU.EX2 R48, R48 ;  /* 0x0000003000307308 */ /* 0x000fe20000000800 */
[----:B------:R-:W-:-:S07]  /*5ab0*/  IMAD.MOV.U32 R27, RZ, RZ, R87 ;  /* 0x000000ffff1b7224 */ /* 0x000fce00078e0057 */
[----:B------:R-:W1:Y:S01]  /*5ac0*/  MUFU.EX2 R45, R45 ;  /* 0x0000002d002d7308 */ /* 0x000e620000000800 */
[----:B0-----:R-:W-:-:S07]  /*5ad0*/  FADD.FTZ R44, R208, R9 ;  /* 0x00000009d02c7221 */ /* 0x001fce0000010000 */
[----:B------:R-:W0:Y:S08]  /*5ae0*/  MUFU.EX2 R203, R203 ;  /* 0x000000cb00cb7308 */ /* 0x000e300000000800 */
[----:B------:R-:W2:Y:S01]  /*5af0*/  MUFU.EX2 R210, R210 ;  /* 0x000000d200d27308 */ /* 0x000ea20000000800 */
[C---:B-1----:R-:W-:Y:S01]  /*5b00*/  FADD.FTZ R9, R45.reuse, R44 ;  /* 0x0000002c2d097221 */ /* 0x042fe20000010000 */
[----:B------:R-:W-:Y:S01]  /*5b10*/  F2FP.BF16.F32.PACK_AB R208, R45, R208 ;  /* 0x000000d02dd0723e */ /* 0x000fe200000010ff */
[----:B------:R-:W-:-:S02]  /*5b20*/  IMAD.MOV.U32 R45, RZ, RZ, R87 ;  /* 0x000000ffff2d7224 */ /* 0x000fc400078e0057 */
[----:B------:R-:W-:-:S03]  /*5b30*/  IMAD.MOV.U32 R44, RZ, RZ, R87 ;  /* 0x000000ffff2c7224 */ /* 0x000fc600078e0057 */
[----:B------:R-:W1:Y:S08]  /*5b40*/  MUFU.EX2 R52, R52 ;  /* 0x0000003400347308 */ /* 0x000e700000000800 */
        /* <DEDUP_REMOVED lines=8> */
[----:B------:R-:W-:-:S03]  /*5bd0*/  IMAD.MOV.U32 R48, RZ, RZ, R87 ;  /* 0x000000ffff307224 */ /* 0x000fc600078e0057 */
[----:B0-----:R-:W-:Y:S01]  /*5be0*/  FADD.FTZ R7, R203, R32 ;  /* 0x00000020cb077221 */ /* 0x001fe20000010000 */
[----:B--2---:R-:W-:Y:S01]  /*5bf0*/  FADD.FTZ R32, R210, R9 ;  /* 0x00000009d2207221 */ /* 0x004fe20000010000 */
[----:B-1----:R-:W-:Y:S01]  /*5c00*/  F2FP.BF16.F32.PACK_AB R203, R52, R203 ;  /* 0x000000cb34cb723e */ /* 0x002fe200000010ff */
[----:B------:R-:W-:Y:S01]  /*5c10*/  MUFU.EX2 R212, R212 ;  /* 0x000000d400d47308 */ /* 0x000fe20000000800 */
[C---:B----4-:R-:W-:Y:S01]  /*5c20*/  F2FP.BF16.F32.PACK_AB R210, R47.reuse, R210 ;  /* 0x000000d22fd2723e */ /* 0x050fe200000010ff */
[----:B------:R-:W-:Y:S01]  /*5c30*/  FADD.FTZ R9, R47, R32 ;  /* 0x000000202f097221 */ /* 0x000fe20000010000 */
[--C-:B------:R-:W-:Y:S02]  /*5c40*/  IMAD.MOV.U32 R47, RZ, RZ, R87.reuse ;  /* 0x000000ffff2f7224 */ /* 0x100fe400078e0057 */
[----:B------:R-:W-:-:S03]  /*5c50*/  IMAD.MOV.U32 R32, RZ, RZ, R87 ;  /* 0x000000ffff207224 */ /* 0x000fc600078e0057 */
[----:B------:R-:W0:Y:S08]  /*5c60*/  MUFU.EX2 R40, R40 ;  /* 0x0000002800287308 */ /* 0x000e300000000800 */
[----:B------:R-:W1:Y:S08]  /*5c70*/  MUFU.EX2 R49, R49 ;  /* 0x0000003100317308 */ /* 0x000e700000000800 */
[----:B------:R-:W2:Y:S01]  /*5c80*/  MUFU.EX2 R54, R54 ;  /* 0x0000003600367308 */ /* 0x000ea20000000800 */
[----:B0-----:R-:W-:-:S07]  /*5c90*/  F2FP.BF16.F32.PACK_AB R205, R40, R57 ;  /* 0x0000003928cd723e */ /* 0x001fce00000010ff */
[----:B------:R0:W-:Y:S08]  /*5ca0*/  MUFU.EX2 R211, R24 ;  /* 0x0000001800d37308 */ /* 0x0001f00000000800 */
[----:B------:R-:W3:Y:S01]  /*5cb0*/  MUFU.EX2 R42, R42 ;  /* 0x0000002a002a7308 */ /* 0x000ee20000000800 */
[----:B0-----:R-:W-:Y:S01]  /*5cc0*/  FADD.FTZ R24, R52, R7 ;  /* 0x0000000734187221 */ /* 0x001fe20000010000 */
[----:B------:R-:W-:-:S03]  /*5cd0*/  IMAD.MOV.U32 R52, RZ, RZ, R87 ;  /* 0x000000ffff347224 */ /* 0x000fc600078e0057 */
[----:B------:R-:W-:Y:S01]  /*5ce0*/  FADD.FTZ R7, R57, R24 ;  /* 0x0000001839077221 */ /* 0x000fe20000010000 */
[----:B------:R-:W-:Y:S01]  /*5cf0*/  FADD.FTZ R24, R212, R9 ;  /* 0x00000009d4187221 */ /* 0x000fe20000010000 */
[C---:B-1----:R-:W-:Y:S01]  /*5d00*/  F2FP.BF16.F32.PACK_AB R212, R49.reuse, R212 ;  /* 0x000000d431d4723e */ /* 0x042fe200000010ff */
[----:B------:R-:W0:Y:S01]  /*5d10*/  MUFU.EX2 R46, R46 ;  /* 0x0000002e002e7308 */ /* 0x000e220000000800 */
[----:B------:R-:W-:Y:S01]  /*5d20*/  FADD.FTZ R7, R40, R7 ;  /* 0x0000000728077221 */ /* 0x000fe20000010000 */
[----:B------:R-:W-:Y:S01]  /*5d30*/  FADD.FTZ R9, R49, R24 ;  /* 0x0000001831097221 */ /* 0x000fe20000010000 */
[----:B------:R-:W-:Y:S02]  /*5d40*/  IMAD.MOV.U32 R57, RZ, RZ, R87 ;  /* 0x000000ffff397224 */ /* 0x000fe400078e0057 */
[----:B--2---:R-:W-:Y:S01]  /*5d50*/  FADD.FTZ R24, R54, R7 ;  /* 0x0000000736187221 */ /* 0x004fe20000010000 */
[--C-:B------:R-:W-:Y:S02]  /*5d60*/  IMAD.MOV.U32 R49, RZ, RZ, R87.reuse ;  /* 0x000000ffff317224 */ /* 0x100fe400078e0057 */
[----:B------:R-:W1:Y:S01]  /*5d70*/  MUFU.EX2 R34, R34 ;  /* 0x0000002200227308 */ /* 0x000e620000000800 */
[C---:B------:R-:W-:Y:S01]  /*5d80*/  FADD.FTZ R7, R207.reuse, R24 ;  /* 0x00000018cf077221 */ /* 0x040fe20000010000 */
[----:B------:R-:W-:Y:S01]  /*5d90*/  F2FP.BF16.F32.PACK_AB R207, R207, R54 ;  /* 0x00000036cfcf723e */ /* 0x000fe200000010ff */
[----:B------:R-:W-:-:S02]  /*5da0*/  IMAD.MOV.U32 R54, RZ, RZ, R87 ;  /* 0x000000ffff367224 */ /* 0x000fc400078e0057 */
[----:B---3--:R-:W-:Y:S01]  /*5db0*/  FADD.FTZ R24, R42, R7 ;  /* 0x000000072a187221 */ /* 0x008fe20000010000 */
[--C-:B------:R-:W-:Y:S02]  /*5dc0*/  IMAD.MOV.U32 R40, RZ, RZ, R87.reuse ;  /* 0x000000ffff287224 */ /* 0x100fe400078e0057 */
[----:B------:R-:W2:Y:S01]  /*5dd0*/  MUFU.EX2 R213, R28 ;  /* 0x0000001c00d57308 */ /* 0x000ea20000000800 */
[C---:B------:R-:W-:Y:S01]  /*5de0*/  FADD.FTZ R7, R209.reuse, R24 ;  /* 0x00000018d1077221 */ /* 0x040fe20000010000 */
[----:B------:R-:W-:Y:S01]  /*5df0*/  F2FP.BF16.F32.PACK_AB R209, R209, R42 ;  /* 0x0000002ad1d1723e */ /* 0x000fe200000010ff */
[----:B------:R-:W-:Y:S02]  /*5e00*/  IMAD.MOV.U32 R42, RZ, RZ, R87 ;  /* 0x000000ffff2a7224 */ /* 0x000fe400078e0057 */
[----:B0-----:R-:W-:-:S03]  /*5e10*/  FADD.FTZ R24, R46, R7 ;  /* 0x000000072e187221 */ /* 0x001fc60000010000 */
[----:B------:R-:W0:Y:S01]  /*5e20*/  MUFU.EX2 R214, R214 ;  /* 0x000000d600d67308 */ /* 0x000e220000000800 */
[C---:B------:R-:W-:Y:S01]  /*5e30*/  FADD.FTZ R7, R211.reuse, R24 ;  /* 0x00000018d3077221 */ /* 0x040fe20000010000 */
[----:B------:R-:W-:Y:S01]  /*5e40*/  F2FP.BF16.F32.PACK_AB R211, R211, R46 ;  /* 0x0000002ed3d3723e */ /* 0x000fe200000010ff */
[----:B------:R-:W-:Y:S02]  /*5e50*/  IMAD.MOV.U32 R46, RZ, RZ, R87 ;  /* 0x000000ffff2e7224 */ /* 0x000fe400078e0057 */
[----:B-1----:R-:W-:Y:S01]  /*5e60*/  FADD.FTZ R6, R34, R7 ;  /* 0x0000000722067221 */ /* 0x002fe20000010000 */
[--C-:B------:R-:W-:Y:S02]  /*5e70*/  IMAD.MOV.U32 R24, RZ, RZ, R87.reuse ;  /* 0x000000ffff187224 */ /* 0x100fe400078e0057 */
[----:B------:R-:W1:Y:S01]  /*5e80*/  MUFU.EX2 R38, R38 ;  /* 0x0000002600267308 */ /* 0x000e620000000800 */
[C---:B--2---:R-:W-:Y:S01]  /*5e90*/  FADD.FTZ R7, R213.reuse, R6 ;  /* 0x00000006d5077221 */ /* 0x044fe20000010000 */
[----:B------:R-:W-:Y:S01]  /*5ea0*/  F2FP.BF16.F32.PACK_AB R213, R213, R34 ;  /* 0x00000022d5d5723e */ /* 0x000fe200000010ff */
[----:B------:R-:W-:-:S05]  /*5eb0*/  IMAD.MOV.U32 R34, RZ, RZ, R87 ;  /* 0x000000ffff227224 */ /* 0x000fca00078e0057 */
[----:B------:R-:W2:Y:S01]  /*5ec0*/  MUFU.EX2 R51, R51 ;  /* 0x0000003300337308 */ /* 0x000ea20000000800 */
[----:B0-----:R-:W-:-:S07]  /*5ed0*/  FADD.FTZ R28, R214, R9 ;  /* 0x00000009d61c7221 */ /* 0x001fce0000010000 */
[----:B------:R-:W0:Y:S01]  /*5ee0*/  MUFU.EX2 R215, R92 ;  /* 0x0000005c00d77308 */ /* 0x000e220000000800 */
[----:B-1----:R-:W-:-:S07]  /*5ef0*/  FADD.FTZ R6, R38, R7 ;  /* 0x0000000726067221 */ /* 0x002fce0000010000 */
[----:B------:R-:W1:Y:S01]  /*5f00*/  MUFU.EX2 R216, R216 ;  /* 0x000000d800d87308 */ /* 0x000e620000000800 */
[C---:B--2---:R-:W-:Y:S01]  /*5f10*/  FADD.FTZ R9, R51.reuse, R28 ;  /* 0x0000001c33097221 */ /* 0x044fe20000010000 */
[----:B------:R-:W-:Y:S01]  /*5f20*/  F2FP.BF16.F32.PACK_AB R214, R51, R214 ;  /* 0x000000d633d6723e */ /* 0x000fe200000010ff */
[----:B------:R-:W-:-:S05]  /*5f30*/  IMAD.MOV.U32 R51, RZ, RZ, R87 ;  /* 0x000000ffff337224 */ /* 0x000fca00078e0057 */
[----:B------:R-:W2:Y:S01]  /*5f40*/  MUFU.EX2 R26, R26 ;  /* 0x0000001a001a7308 */ /* 0x000ea20000000800 */
[C---:B0-----:R-:W-:Y:S01]  /*5f50*/  FADD.FTZ R7, R215.reuse, R6 ;  /* 0x00000006d7077221 */ /* 0x041fe20000010000 */
[----:B------:R-:W-:Y:S01]  /*5f60*/  F2FP.BF16.F32.PACK_AB R215, R215, R38 ;  /* 0x00000026d7d7723e */ /* 0x000fe200000010ff */
[----:B------:R-:W-:-:S05]  /*5f70*/  IMAD.MOV.U32 R38, RZ, RZ, R87 ;  /* 0x000000ffff267224 */ /* 0x000fca00078e0057 */
[----:B------:R-:W0:Y:S01]  /*5f80*/  MUFU.EX2 R53, R136 ;  /* 0x0000008800357308 */ /* 0x000e220000000800 */
[----:B-1----:R-:W-:-:S07]  /*5f90*/  FADD.FTZ R28, R216, R9 ;  /* 0x00000009d81c7221 */ /* 0x002fce0000010000 */
[----:B------:R1:W3:Y:S01]  /*5fa0*/  MUFU.EX2 R217, R86 ;  /* 0x0000005600d97308 */ /* 0x0002e20000000800 */
[----:B--2---:R-:W-:-:S07]  /*5fb0*/  FADD.FTZ R6, R26, R7 ;  /* 0x000000071a067221 */ /* 0x004fce0000010000 */
[----:B------:R-:W2:Y:S01]  /*5fc0*/  MUFU.EX2 R218, R218 ;  /* 0x000000da00da7308 */ /* 0x000ea20000000800 */
[C---:B0-----:R-:W-:Y:S01]  /*5fd0*/  FADD.FTZ R9, R53.reuse, R28 ;  /* 0x0000001c35097221 */ /* 0x041fe20000010000 */
[----:B------:R-:W-:Y:S01]  /*5fe0*/  F2FP.BF16.F32.PACK_AB R216, R53, R216 ;  /* 0x000000d835d8723e */ /* 0x000fe200000010ff */
[--C-:B-1----:R-:W-:Y:S02]  /*5ff0*/  IMAD.MOV.U32 R86, RZ, RZ, R87.reuse ;  /* 0x000000ffff567224 */ /* 0x102fe400078e0057 */
[----:B------:R-:W-:-:S03]  /*6000*/  IMAD.MOV.U32 R53, RZ, RZ, R87 ;  /* 0x000000ffff357224 */ /* 0x000fc600078e0057 */
[----:B------:R-:W0:Y:S01]  /*6010*/  MUFU.EX2 R30, R30 ;  /* 0x0000001e001e7308 */ /* 0x000e220000000800 */
[C---:B---3--:R-:W-:Y:S01]  /*6020*/  FADD.FTZ R7, R217.reuse, R6 ;  /* 0x00000006d9077221 */ /* 0x048fe20000010000 */
[----:B------:R-:W-:Y:S01]  /*6030*/  F2FP.BF16.F32.PACK_AB R217, R217, R26 ;  /* 0x0000001ad9d9723e */ /* 0x000fe200000010ff */
[----:B------:R-:W-:-:S05]  /*6040*/  IMAD.MOV.U32 R26, RZ, RZ, R87 ;  /* 0x000000ffff1a7224 */ /* 0x000fca00078e0057 */
[----:B------:R-:W1:Y:S01]  /*6050*/  MUFU.EX2 R23, R23 ;  /* 0x0000001700177308 */ /* 0x000e620000000800 */
[----:B--2---:R-:W-:-:S07]  /*6060*/  FADD.FTZ R28, R218, R9 ;  /* 0x00000009da1c7221 */ /* 0x004fce0000010000 */
[----:B------:R-:W2:Y:S01]  /*6070*/  MUFU.EX2 R55, R55 ;  /* 0x0000003700377308 */ /* 0x000ea20000000800 */
[----:B0-----:R-:W-:Y:S01]  /*6080*/  FADD.FTZ R8, R30, R7 ;  /* 0x000000071e087221 */ /* 0x001fe20000010000 */
[C---:B-1----:R-:W-:Y:S01]  /*6090*/  FADD.FTZ R9, R23.reuse, R28 ;  /* 0x0000001c17097221 */ /* 0x042fe20000010000 */
[----:B------:R-:W-:Y:S01]  /*60a0*/  F2FP.BF16.F32.PACK_AB R218, R23, R218 ;  /* 0x000000da17da723e */ /* 0x000fe200000010ff */
[--C-:B------:R-:W-:Y:S02]  /*60b0*/  IMAD.MOV.U32 R28, RZ, RZ, R87.reuse ;  /* 0x000000ffff1c7224 */ /* 0x100fe400078e0057 */
[C---:B--2---:R-:W-:Y:S01]  /*60c0*/  FADD.FTZ R8, R55.reuse, R8 ;  /* 0x0000000837087221 */ /* 0x044fe20000010000 */
[----:B------:R-:W-:Y:S01]  /*60d0*/  F2FP.BF16.F32.PACK_AB R219, R55, R30 ;  /* 0x0000001e37db723e */ /* 0x000fe200000010ff */
[--C-:B------:R-:W-:Y:S02]  /*60e0*/  IMAD.MOV.U32 R55, RZ, RZ, R87.reuse ;  /* 0x000000ffff377224 */ /* 0x100fe400078e0057 */
[----:B------:R-:W-:Y:S01]  /*60f0*/  IMAD.MOV.U32 R30, RZ, RZ, R87 ;  /* 0x000000ffff1e7224 */ /* 0x000fe200078e0057 */
[----:B------:R-:W-:Y:S06]  /*6100*/  @!P2 BRA `(.L_x_19) ;  /* 0x0000004c0034a947 */ /* 0x000fec0003800000 */
[----:B------:R-:W-:Y:S01]  /*6110*/  UMOV UR6, URZ ;  /* 0x0000003f00067c82 */ /* 0x000fe20008000000 */
[----:B------:R-:W-:Y:S01]  /*6120*/  IMAD.U32 R14, RZ, RZ, UR52 ;  /* 0x00000034ff0e7e24 */ /* 0x000fe2000f8e00ff */
[----:B------:R-:W-:Y:S01]  /*6130*/  CS2R R86, SRZ ;  /* 0x0000000000567805 */ /* 0x000fe2000001ff00 */
[----:B------:R-:W-:Y:S01]  /*6140*/  IMAD.MOV.U32 R7, RZ, RZ, R10 ;  /* 0x000000ffff077224 */ /* 0x000fe200078e000a */
[----:B------:R-:W-:Y:S01]  /*6150*/  CS2R R84, SRZ ;  /* 0x0000000000547805 */ /* 0x000fe2000001ff00 */
[----:B------:R-:W-:Y:S01]  /*6160*/  IMAD.MOV.U32 R11, RZ, RZ, R4 ;  /* 0x000000ffff0b7224 */ /* 0x000fe200078e0004 */
        /* <DEDUP_REMOVED lines=29> */
[----:B------:R-:W-:Y:S01]  /*6340*/  CS2R R24, SRZ ;  /* 0x0000000000187805 */ /* 0x000fe2000001ff00 */
[----:B------:R-:W-:Y:S01]  /*6350*/  IMAD.U32 R13, RZ, RZ, UR6 ;  /* 0x00000006ff0d7e24 */ /* 0x000fe2000f8e00ff */
[----:B------:R-:W-:-:S06]  /*6360*/  UMOV UR61, URZ ;  /* 0x0000003f003d7c82 */ /* 0x000fcc0008000000 */
.L_x_28:
[----:B------:R-:W-:Y:S01]  /*6370*/  R2UR UR11, R18 ;  /* 0x00000000120b72ca */ /* 0x000fe200000e0000 */
[----:B------:R-:W-:Y:S01]  /*6380*/  UIADD3 UR6, UR61, 0x1, URZ ;  /* 0x000000013d067890 */ /* 0x000fe2000fffe03f */
[----:B------:R-:W-:-:S03]  /*6390*/  R2UR UR10, R13 ;  /* 0x000000000d0a72ca */ /* 0x000fc600000e0000 */
[----:B------:R-:W-:-:S04]  /*63a0*/  UISETP.NE.AND UP0, UPT, UR6, 0x2, UPT ;  /* 0x000000020600788c */ /* 0x000fc8000bf05270 */
[----:B------:R-:W-:Y:S02]  /*63b0*/  USEL UR7, URZ, 0x1, UP0 ;  /* 0x000000013f077887 */ /* 0x000fe40008000000 */
[----:B------:R-:W-:Y:S02]  /*63c0*/  USEL UR6, UR6, URZ, UP0 ;  /* 0x0000003f06067287 */ /* 0x000fe40008000000 */
[----:B------:R-:W-:Y:S02]  /*63d0*/  ISETP.NE.AND P3, PT, RZ, UR11, PT ;  /* 0x0000000bff007c0c */ /* 0x000fe4000bf65270 */
[----:B------:R-:W-:Y:S02]  /*63e0*/  ULOP3.LUT UR7, UR10, UR7, URZ, 0x3c, !UPT ;  /* 0x000000070a077292 */ /* 0x000fe4000f8e3c3f */
[----:B------:R-:W-:-:S04]  /*63f0*/  IMAD.U32 R0, RZ, RZ, UR6 ;  /* 0x00000006ff007e24 */ /* 0x000fc8000f8e00ff */
[----:B------:R-:W-:-:S05]  /*6400*/  IMAD.U32 R12, RZ, RZ, UR7 ;  /* 0x00000007ff0c7e24 */ /* 0x000fca000f8e00ff */
[----:B------:R-:W-:Y:S05]  /*6410*/  @P3 BRA `(.L_x_20) ;  /* 0x0000000000343947 */ /* 0x000fea0003800000 */
[----:B------:R-:W-:Y:S05]  /*6420*/  @!P0 BRA `(.L_x_21) ;  /* 0x0000000000048947 */ /* 0x000fea0003800000 */
[----:B------:R-:W-:Y:S01]  /*6430*/  BPT.TRAP 0x1 ;  /* 0x000000040000795c */ /* 0x000fe20000300000 */
.L_x_21:
[----:B------:R-:W-:Y:S02]  /*6440*/  R2UR UR7, R12 ;  /* 0x000000000c0772ca */ /* 0x000fe400000e0000 */
[----:B------:R-:W-:-:S11]  /*6450*/  R2UR UR6, R16 ;  /* 0x00000000100672ca */ /* 0x000fd600000e0000 */
[----:B------:R-:W-:Y:S02]  /*6460*/  IMAD.U32 R4, RZ, RZ, UR7 ;  /* 0x00000007ff047e24 */ /* 0x000fe4000f8e00ff */
[----:B------:R-:W-:-:S03]  /*6470*/  LEA R5, R0, UR6, 0x3 ;  /* 0x0000000600057c11 */ /* 0x000fc6000f8e18ff */
[----:B------:R-:W-:-:S04]  /*6480*/  SHF.L.U32 R4, R4, 0x1f, RZ ;  /* 0x0000001f04047819 */ /* 0x000fc800000006ff */
[----:B------:R0:W1:Y:S01]  /*6490*/  SYNCS.PHASECHK.TRANS64.TRYWAIT P2, [R5+URZ+0x34830], R4 ;  /* 0x03483004050075a7 */ /* 0x000062000804017f */
[----:B------:R-:W-:Y:S05]  /*64a0*/  @!P0 BRA `(.L_x_22) ;  /* 0x0000000000048947 */ /* 0x000fea0003800000 */
[----:B------:R-:W-:Y:S01]  /*64b0*/  BPT.TRAP 0x1 ;  /* 0x000000040000795c */ /* 0x000fe20000300000 */
.L_x_22:
[----:B-1----:R-:W-:Y:S05]  /*64c0*/  @P2 BRA `(.L_x_20) ;  /* 0x0000000000082947 */ /* 0x002fea0003800000 */
[----:B------:R-:W1:Y:S02]  /*64d0*/  SYNCS.PHASECHK.TRANS64.TRYWAIT P2, [R5+URZ+0x34830], R4 ;  /* 0x03483004050075a7 */ /* 0x000e64000804017f */
[----:B-1----:R-:W-:Y:S05]  /*64e0*/  @!P2 BRA `(.L_x_23) ;  /* 0x000000a80038a947 */ /* 0x002fea0003800000 */
.L_x_20:
[----:B01----:R-:W-:Y:S01]  /*64f0*/  VIADD R4, R22, 0x8 ;  /* 0x0000000816047836 */ /* 0x003fe20000000000 */
[----:B------:R-:W-:Y:S01]  /*6500*/  R2UR UR30, R0 ;  /* 0x00000000001e72ca */ /* 0x000fe200000e0000 */
[----:B------:R-:W-:Y:S01]  /*6510*/  UMOV UR31, 0x40000040 ;  /* 0x40000040001f7882 */ /* 0x000fe20000000000 */
[C---:B------:R-:W-:Y:S01]  /*6520*/  R2UR UR28, R2.reuse ;  /* 0x00000000021c72ca */ /* 0x040fe200000e0000 */
[----:B------:R-:W-:Y:S01]  /*6530*/  UMOV UR51, 0x40000040 ;  /* 0x4000004000337882 */ /* 0x000fe20000000000 */
[----:B------:R0:W-:Y:S01]  /*6540*/  BAR.SYNC.DEFER_BLOCKING R4, 0x100 ;  /* 0x000400040000751d */ /* 0x0001e20000010000 */
[C---:B------:R-:W-:Y:S02]  /*6550*/  R2UR UR29, R3.reuse ;  /* 0x00000000031d72ca */ /* 0x040fe400000e0000 */
[C---:B------:R-:W-:Y:S02]  /*6560*/  R2UR UR48, R2.reuse ;  /* 0x00000000023072ca */ /* 0x040fe400000e0000 */
[C---:B------:R-:W-:Y:S01]  /*6570*/  R2UR UR49, R3.reuse ;  /* 0x00000000033172ca */ /* 0x040fe200000e0000 */
[----:B------:R-:W-:Y:S01]  /*6580*/  UMOV UR55, 0x40000040 ;  /* 0x4000004000377882 */ /* 0x000fe20000000000 */
[C---:B------:R-:W-:Y:S01]  /*6590*/  R2UR UR52, R2.reuse ;  /* 0x00000000023472ca */ /* 0x040fe200000e0000 */
[----:B------:R-:W-:Y:S01]  /*65a0*/  UMOV UR39, 0x40000040 ;  /* 0x4000004000277882 */ /* 0x000fe20000000000 */
[----:B------:R-:W-:Y:S01]  /*65b0*/  UIMAD UR30, UR30, 0xb00, UR60 ;  /* 0x00000b001e1e78a4 */ /* 0x000fe2000f8e023c */
[C---:B------:R-:W-:Y:S01]  /*65c0*/  R2UR UR53, R3.reuse ;  /* 0x00000000033572ca */ /* 0x040fe200000e0000 */
[----:B------:R-:W-:Y:S01]  /*65d0*/  UMOV UR43, 0x40000040 ;  /* 0x40000040002b7882 */ /* 0x000fe20000000000 */
[C---:B------:R-:W-:Y:S01]  /*65e0*/  R2UR UR36, R2.reuse ;  /* 0x00000000022472ca */ /* 0x040fe200000e0000 */
[----:B------:R-:W-:Y:S01]  /*65f0*/  UIADD3 UR50, UR30, 0x80, URZ ;  /* 0x000000801e327890 */ /* 0x000fe2000fffe03f */
[C---:B------:R-:W-:Y:S01]  /*6600*/  R2UR UR37, R3.reuse ;  /* 0x00000000032572ca */ /* 0x040fe200000e0000 */
[----:B------:R-:W-:Y:S01]  /*6610*/  UIADD3 UR54, UR30, 0x100, URZ ;  /* 0x000001001e367890 */ /* 0x000fe2000fffe03f */
[C---:B------:R-:W-:Y:S01]  /*6620*/  R2UR UR40, R2.reuse ;  /* 0x00000000022872ca */ /* 0x040fe200000e0000 */
[----:B------:R-:W-:Y:S01]  /*6630*/  UIADD3 UR38, UR30, 0x180, URZ ;  /* 0x000001801e267890 */ /* 0x000fe2000fffe03f */
[C---:B------:R-:W-:Y:S01]  /*6640*/  R2UR UR41, R3.reuse ;  /* 0x00000000032972ca */ /* 0x040fe200000e0000 */
[----:B------:R-:W-:Y:S01]  /*6650*/  UIADD3 UR42, UR30, 0x200, URZ ;  /* 0x000002001e2a7890 */ /* 0x000fe2000fffe03f */
[----:B------:R-:W-:Y:S01]  /*6660*/  R2UR UR44, R2 ;  /* 0x00000000022c72ca */ /* 0x000fe200000e0000 */
[----:B------:R-:W-:Y:S01]  /*6670*/  UIADD3 UR46, UR30, 0x280, URZ ;  /* 0x000002801e2e7890 */ /* 0x000fe2000fffe03f */
[----:B------:R-:W-:Y:S01]  /*6680*/  R2UR UR45, R3 ;  /* 0x00000000032d72ca */ /* 0x000fe200000e0000 */
[----:B------:R-:W-:Y:S01]  /*6690*/  UMOV UR47, 0x40000040 ;  /* 0x40000040002f7882 */ /* 0x000fe20000000000 */
[----:B------:R-:W-:Y:S01]  /*66a0*/  WARPGROUP.ARRIVE ;  /* 0x00000000000079c5 */ /* 0x000fe20000000000 */
[----:B------:R-:W-:Y:S01]  /*66b0*/  UIADD3 UR6, UR30, 0x2, URZ ;  /* 0x000000021e067890 */ /* 0x000fe2000fffe03f */
[----:B------:R-:W-:Y:S01]  /*66c0*/  MOV R5, UR33 ;  /* 0x0000002100057c02 */ /* 0x000fe20008000f00 */
[----:B------:R-:W-:Y:S01]  /*66d0*/  UMOV UR7, 0x40000040 ;  /* 0x4000004000077882 */ /* 0x000fe20000000000 */
[----:B------:R-:W-:Y:S01]  /*66e0*/  UIADD3 UR10, UR30, 0x82, URZ ;  /* 0x000000821e0a7890 */ /* 0x000fe2000fffe03f */
[----:B------:R-:W-:Y:S01]  /*66f0*/  MOV R6, UR32 ;  /* 0x0000002000067c02 */ /* 0x000fe20008000f00 */
[----:B------:R-:W-:Y:S01]  /*6700*/  HGMMA.64x16x16.F32.BF16 R168, gdesc[UR28], RZ, !UPT, gsb0 ;  /* 0x002000001ca879f0 */ /* 0x000fe2000c0018ff */
[----:B------:R-:W-:Y:S01]  /*6710*/  UMOV UR32, UR4 ;  /* 0x0000000400207c82 */ /* 0x000fe20008000000 */
[----:B------:R-:W-:Y:S01]  /*6720*/  UMOV UR33, UR5 ;  /* 0x0000000500217c82 */ /* 0x000fe20008000000 */
[----:B------:R-:W-:Y:S01]  /*6730*/  UMOV UR35, 0x40000040 ;  /* 0x4000004000237882 */ /* 0x000fe20000000000 */
[----:B------:R-:W-:Y:S01]  /*6740*/  UIADD3 UR11, UR30, 0x102, URZ ;  /* 0x000001021e0b7890 */ /* 0x000fe2000fffe03f */
[----:B------:R-:W-:Y:S01]  /*6750*/  UMOV UR34, UR10 ;  /* 0x0000000a00227c82 */ /* 0x000fe20008000000 */
[----:B------:R-:W-:Y:S01]  /*6760*/  UIADD3 UR58, UR30, 0x402, URZ ;  /* 0x000004021e3a7890 */ /* 0x000fe2000fffe03f */
[----:B------:R-:W-:Y:S01]  /*6770*/  UMOV UR56, UR4 ;  /* 0x0000000400387c82 */ /* 0x000fe20008000000 */
[----:B------:R-:W-:Y:S01]  /*6780*/  UMOV UR57, UR5 ;  /* 0x0000000500397c82 */ /* 0x000fe20008000000 */
[----:B------:R-:W-:Y:S01]  /*6790*/  UMOV UR59, 0x40000040 ;  /* 0x40000040003b7882 */ /* 0x000fe20000000000 */
[----:B------:R-:W-:-:S02]  /*67a0*/  UIADD3 UR10, UR30, 0x502, URZ ;  /* 0x000005021e0a7890 */ /* 0x000fc4000fffe03f */
[----:B------:R-:W-:Y:S01]  /*67b0*/  UIADD3 UR14, UR30, 0x6, URZ ;  /* 0x000000061e0e7890 */ /* 0x000fe2000fffe03f */
[----:B------:R-:W-:Y:S01]  /*67c0*/  UMOV UR15, 0x40000040 ;  /* 0x40000040000f7882 */ /* 0x000fe20000000000 */
[----:B------:R-:W-:Y:S01]  /*67d0*/  UIADD3 UR18, UR30, 0x580, URZ ;  /* 0x000005801e127890 */ /* 0x000fe2000fffe03f */
[----:B------:R-:W-:Y:S01]  /*67e0*/  UMOV UR19, 0x40000040 ;  /* 0x4000004000137882 */ /* 0x000fe20000000000 */
[----:B------:R-:W-:Y:S01]  /*67f0*/  UIADD3 UR22, UR30, 0x582, URZ ;  /* 0x000005821e167890 */ /* 0x000fe2000fffe03f */
[----:B------:R-:W-:Y:S01]  /*6800*/  UMOV UR23, 0x40000040 ;  /* 0x4000004000177882 */ /* 0x000fe20000000000 */
[----:B------:R-:W-:Y:S01]  /*6810*/  UIADD3 UR26, UR30, 0x584, URZ ;  /* 0x000005841e1a7890 */ /* 0x000fe2000fffe03f */
[----:B------:R-:W-:Y:S01]  /*6820*/  UMOV UR27, 0x40000040 ;  /* 0x40000040001b7882 */ /* 0x000fe20000000000 */
        /* <DEDUP_REMOVED lines=82> */
[----:B------:R-:W-:Y:S01]  /*6d50*/  UMOV UR35, 0x40000040 ;  /* 0x4000004000237882 */ /* 0x000fe20000000000 */
        /* <DEDUP_REMOVED lines=57> */
[----:B------:R-:W-:-:S05]  /*70f0*/  UIADD3 UR7, UR30, 0x104, URZ ;  /* 0x000001041e077890 */ /* 0x000fca000fffe03f */
[----:B------:R-:W-:Y:S01]  /*7100*/  UMOV UR34, UR6 ;  /* 0x0000000600227c82 */ /* 0x000fe20008000000 */
        /* <DEDUP_REMOVED lines=65> */
[----:B------:R-:W-:-:S07]  /*7520*/  UIADD3 UR6, UR30, 0x86, URZ ;  /* 0x000000861e067890 */ /* 0x000fce000fffe03f */
[----:B------:R-:W-:Y:S01]  /*7530*/  UMOV UR34, UR6 ;  /* 0x0000000600227c82 */ /* 0x000fe20008000000 */
        /* <DEDUP_REMOVED lines=74> */
[----:B------:R-:W-:Y:S03]  /*79e0*/  HGMMA.64x16x16.F32.BF16 R88, gdesc[UR12], R88, gsb0 ;  /* 0x002000000c5879f0 */ /* 0x000fe60008001858 */
        /* <DEDUP_REMOVED lines=149> */
[----:B------:R-:W-:Y:S01]  /*8340*/  R2UR UR33, R5 ;  /* 0x00000000052172ca */ /* 0x000fe200000e0000 */
[----:B------:R-:W-:Y:S01]  /*8350*/  UIADD3 UR34, UR30, 0x586, URZ ;  /* 0x000005861e227890 */ /* 0x000fe2000fffe03f */
[----:B------:R-:W-:Y:S01]  /*8360*/  R2UR UR32, R6 ;  /* 0x00000000062072ca */ /* 0x000fe200000e0000 */
[----:B------:R-:W-:-:S10]  /*8370*/  UMOV UR35, 0x40000040 ;  /* 0x4000004000237882 */ /* 0x000fd40000000000 */
[----:B------:R-:W-:Y:S02]  /*8380*/  UMOV UR29, UR33 ;  /* 0x00000021001d7c82 */ /* 0x000fe40008000000 */
[----:B------:R-:W-:Y:S01]  /*8390*/  UMOV UR28, UR32 ;  /* 0x00000020001c7c82 */ /* 0x000fe20008000000 */
        /* <DEDUP_REMOVED lines=61> */
[----:B------:R-:W-:-:S07]  /*8770*/  UIADD3 UR6, UR30, 0x986, URZ ;  /* 0x000009861e067890 */ /* 0x000fce000fffe03f */
[----:B------:R-:W-:Y:S01]  /*8780*/  UMOV UR30, UR6 ;  /* 0x00000006001e7c82 */ /* 0x000fe20008000000 */
[----:B------:R-:W-:Y:S02]  /*8790*/  WARPGROUP.DEPBAR.LE gsb0, 0x0 ;  /* 0x00008000000079c5 */ /* 0x000fe40000010000 */
[----:B------:R-:W-:-:S06]  /*87a0*/  WARPGROUP.ARRIVE ;  /* 0x00000000000079c5 */ /* 0x000fcc0000000000 */
[----:B------:R-:W-:Y:S03]  /*87b0*/  HGMMA.64x16x16.F32.BF16 R160, gdesc[UR32], R160, gsb0 ;  /* 0x0020000020a079f0 */ /* 0x000fe600080018a0 */
        /* <DEDUP_REMOVED lines=20> */
[----:B------:R-:W-:Y:S01]  /*8900*/  HGMMA.64x16x16.F32.BF16 R104, gdesc[UR28], R104, gsb0 ;  /* 0x002000001c6879f0 */ /* 0x000fe20008001868 */
[----:B------:R-:W-:Y:S01]  /*8910*/  UMOV UR28, UR32 ;  /* 0x00000020001c7c82 */ /* 0x000fe20008000000 */
[----:B------:R-:W-:Y:S01]  /*8920*/  UMOV UR29, UR33 ;  /* 0x00000021001d7c82 */ /* 0x000fe20008000000 */
[----:B------:R-:W-:Y:S01]  /*8930*/  UMOV UR30, UR7 ;  /* 0x00000007001e7c82 */ /* 0x000fe20008000000 */
        /* <DEDUP_REMOVED lines=10> */
[----:B------:R-:W-:Y:S03]  /*89e0*/  HGMMA.64x16x16.F32.BF16 R88, gdesc[UR28], R88, gsb0 ;  /* 0x002000001c5879f0 */ /* 0x000fe60008001858 */
[----:B------:R-:W-:Y:S02]  /*89f0*/  WARPGROUP.DEPBAR.LE gsb0, 0x0 ;  /* 0x00008000000079c5 */ /* 0x000fe40000010000 */
[----:B0-----:R-:W-:Y:S05]  /*8a00*/  @P3 BRA `(.L_x_24) ;  /* 0x0000000000343947 */ /* 0x001fea0003800000 */
[----:B------:R-:W-:Y:S05]  /*8a10*/  @!P0 BRA `(.L_x_25) ;  /* 0x0000000000048947 */ /* 0x000fea0003800000 */
[----:B------:R-:W-:Y:S01]  /*8a20*/  BPT.TRAP 0x1 ;  /* 0x000000040000795c */ /* 0x000fe20000300000 */
.L_x_25:
[----:B------:R-:W-:Y:S02]  /*8a30*/  R2UR UR6, R16 ;  /* 0x00000000100672ca */ /* 0x000fe400000e0000 */
[----:B------:R-:W-:-:S11]  /*8a40*/  R2UR UR7, R13 ;  /* 0x000000000d0772ca */ /* 0x000fd600000e0000 */
[----:B------:R-:W-:Y:S02]  /*8a50*/  ULEA UR6, UR61, UR6, 0x3 ;  /* 0x000000063d067291 */ /* 0x000fe4000f8e183f */
[----:B------:R-:W-:-:S05]  /*8a60*/  IMAD.U32 R4, RZ, RZ, UR7 ;  /* 0x00000007ff047e24 */ /* 0x000fca000f8e00ff */
[----:B------:R-:W-:-:S04]  /*8a70*/  SHF.L.U32 R4, R4, 0x1f, RZ ;  /* 0x0000001f04047819 */ /* 0x000fc800000006ff */
[----:B------:R0:W1:Y:S01]  /*8a80*/  SYNCS.PHASECHK.TRANS64.TRYWAIT P2, [UR6+0x34850], R4 ;  /* 0x03485004ff0075a7 */ /* 0x0000620008040146 */
[----:B------:R-:W-:Y:S05]  /*8a90*/  @!P0 BRA `(.L_x_26) ;  /* 0x0000000000048947 */ /* 0x000fea0003800000 */
[----:B------:R-:W-:Y:S01]  /*8aa0*/  BPT.TRAP 0x1 ;  /* 0x000000040000795c */ /* 0x000fe20000300000 */
.L_x_26:
[----:B-1----:R-:W-:Y:S05]  /*8ab0*/  @P2 BRA `(.L_x_24) ;  /* 0x0000000000082947 */ /* 0x002fea0003800000 */
[----:B------:R-:W1:Y:S02]  /*8ac0*/  SYNCS.PHASECHK.TRANS64.TRYWAIT P2, [UR6+0x34850], R4 ;  /* 0x03485004ff0075a7 */ /* 0x000e640008040146 */
[----:B-1----:R-:W-:Y:S05]  /*8ad0*/  @!P2 BRA `(.L_x_27) ;  /* 0x0000008000d0a947 */ /* 0x002fea0003800000 */
.L_x_24:
[----:B------:R-:W-:Y:S01]  /*8ae0*/  R2UR UR14, R16 ;  /* 0x00000000100e72ca */ /* 0x000fe200000e0000 */
[----:B------:R-:W-:Y:S01]  /*8af0*/  WARPGROUP.ARRIVE ;  /* 0x00000000000079c5 */ /* 0x000fe20000000000 */
[----:B------:R-:W-:Y:S01]  /*8b00*/  UMOV UR7, 0x40000040 ;  /* 0x4000004000077882 */ /* 0x000fe20000000000 */
[----:B------:R-:W-:Y:S01]  /*8b10*/  UMOV UR11, 0x40000040 ;  /* 0x40000040000b7882 */ /* 0x000fe20000000000 */
[----:B01----:R-:W-:-:S04]  /*8b20*/  FMNMX.FTZ R4, R168, R11, !PT ;  /* 0x0000000ba8047209 */ /* 0x003fc80007810000 */
[----:B------:R-:W-:-:S04]  /*8b30*/  FMNMX.FTZ R5, R169, R4, !PT ;  /* 0x00000004a9057209 */ /* 0x000fc80007810000 */
[----:B------:R-:W-:Y:S01]  /*8b40*/  FMNMX.FTZ R4, R172, R5, !PT ;  /* 0x00000005ac047209 */ /* 0x000fe20007810000 */
[----:B------:R-:W-:-:S03]  /*8b50*/  UIADD3 UR6, UR14, 0x400, URZ ;  /* 0x000004000e067890 */ /* 0x000fc6000fffe03f */
[----:B------:R-:W-:Y:S01]  /*8b60*/  FMNMX.FTZ R5, R173, R4, !PT ;  /* 0x00000004ad057209 */ /* 0x000fe20007810000 */
[----:B------:R-:W-:-:S03]  /*8b70*/  USHF.R.U32.HI UR6, URZ, 0x4, UR6 ;  /* 0x000000043f067899 */ /* 0x000fc60008011606 */
[----:B------:R-:W-:Y:S01]  /*8b80*/  FMNMX.FTZ R4, R160, R5, !PT ;  /* 0x00000005a0047209 */ /* 0x000fe20007810000 */
[----:B------:R-:W-:-:S03]  /*8b90*/  ULOP3.LUT UR6, UR6, 0x3fff, URZ, 0xc0, !UPT ;  /* 0x00003fff06067892 */ /* 0x000fc6000f8ec03f */
[----:B------:R-:W-:Y:S01]  /*8ba0*/  FMNMX.FTZ R5, R161, R4, !PT ;  /* 0x00000004a1057209 */ /* 0x000fe20007810000 */
[----:B------:R-:W-:-:S03]  /*8bb0*/  ULOP3.LUT UR6, UR6, 0x5800000, URZ, 0xfc, !UPT ;  /* 0x0580000006067892 */ /* 0x000fc6000f8efc3f */
[----:B------:R-:W-:Y:S01]  /*8bc0*/  FMNMX.FTZ R4, R164, R5, !PT ;  /* 0x00000005a4047209 */ /* 0x000fe20007810000 */
[----:B------:R-:W-:-:S03]  /*8bd0*/  UIMAD UR6, UR61, 0xb00, UR6 ;  /* 0x00000b003d0678a4 */ /* 0x000fc6000f8e0206 */
[----:B------:R-:W-:Y:S01]  /*8be0*/  FMNMX.FTZ R5, R165, R4, !PT ;  /* 0x00000004a5057209 */ /* 0x000fe20007810000 */
[----:B------:R-:W-:-:S03]  /*8bf0*/  UIADD3 UR10, UR6, 0x80, URZ ;  /* 0x00000080060a7890 */ /* 0x000fc6000fffe03f */
[----:B------:R-:W-:Y:S02]  /*8c00*/  FMNMX.FTZ R4, R152, R5, !PT ;  /* 0x0000000598047209 */ /* 0x000fe40007810000 */
[----:B------:R-:W-:Y:S01]  /*8c10*/  HGMMA.64x128x16.F32.BF16 R24, R176, gdesc[UR4].tnspB, R24, gsb0 ;  /* 0x41e00004b0187df0 */ /* 0x000fe20008001818 */
[----:B------:R-:W-:Y:S01]  /*8c20*/  UMOV UR7, 0x40000040 ;  /* 0x4000004000077882 */ /* 0x000fe20000000000 */
[----:B------:R-:W-:-:S04]  /*8c30*/  FMNMX.FTZ R5, R153, R4, !PT ;  /* 0x0000000499057209 */ /* 0x000fc80007810000 */
        /* <DEDUP_REMOVED lines=33> */
[----:B------:R-:W-:Y:S01]  /*8e50*/  FMNMX.FTZ R10, R93, R4, !PT ;  /* 0x000000045d0a7209 */ /* 0x000fe20007810000 */
[----:B------:R-:W-:Y:S02]  /*8e60*/  WARPGROUP.DEPBAR.LE gsb0, 0x0 ;  /* 0x00008000000079c5 */ /* 0x000fe40000010000 */
[----:B------:R-:W-:Y:S02]  /*8e70*/  WARPGROUP.ARRIVE ;  /* 0x00000000000079c5 */ /* 0x000fe40000000000 */
[----:B------:R-:W0:Y:S04]  /*8e80*/  SHFL.BFLY PT, R5, R10, 0x2, 0x1f ;  /* 0x0c401f000a057f89 */ /* 0x000e2800000e0000 */
[----:B------:R-:W-:Y:S01]  /*8e90*/  HGMMA.64x128x16.F32.BF16 R24, R180, gdesc[UR8].tnspB, R24, gsb0 ;  /* 0x41e00008b4187df0 */ /* 0x000fe20008001818 */
[----:B------:R-:W-:Y:S01]  /*8ea0*/  UIADD3 UR10, UR6, 0x100, URZ ;  /* 0x00000100060a7890 */ /* 0x000fe2000fffe03f */
[----:B------:R-:W-:Y:S01]  /*8eb0*/  UMOV UR11, 0x40000040 ;  /* 0x40000040000b7882 */ /* 0x000fe20000000000 */
[----:B0-----:R-:W-:-:S02]  /*8ec0*/  FMNMX.FTZ R13, R10, R5, !PT ;  /* 0x000000050a0d7209 */ /* 0x001fc40007810000 */
[----:B------:R-:W0:Y:S01]  /*8ed0*/  LDC R5, c[0x0][0x988] ;  /* 0x00026200ff057b82 */ /* 0x000e220000000800 */
[----:B------:R-:W-:Y:S02]  /*8ee0*/  FMNMX.FTZ R10, R170, R7, !PT ;  /* 0x00000007aa0a7209 */ /* 0x000fe40007810000 */
[----:B------:R-:W1:Y:S02]  /*8ef0*/  SHFL.BFLY PT, R4, R13, 0x1, 0x1f ;  /* 0x0c201f000d047f89 */ /* 0x000e6400000e0000 */
[----:B-1----:R-:W-:Y:S02]  /*8f00*/  FMNMX.FTZ R4, R13, R4, !PT ;  /* 0x000000040d047209 */ /* 0x002fe40007810000 */
[----:B------:R-:W-:-:S03]  /*8f10*/  FMNMX.FTZ R13, R171, R10, !PT ;  /* 0x0000000aab0d7209 */ /* 0x000fc60007810000 */
[----:B0-----:R-:W-:Y:S01]  /*8f20*/  FMUL.FTZ R220, R4, R5 ;  /* 0x0000000504dc7220 */ /* 0x001fe20000410000 */
[----:B------:R-:W-:Y:S01]  /*8f30*/  FMNMX.FTZ R10, R174, R13, !PT ;  /* 0x0000000dae0a7209 */ /* 0x000fe20007810000 */
[----:B------:R-:W-:Y:S02]  /*8f40*/  FADD.FTZ R6, -R4, R11 ;  /* 0x0000000b04067221 */ /* 0x000fe40000010100 */
[-CC-:B------:R-:W-:Y:S01]  /*8f50*/  FFMA.FTZ R20, R96, R5.reuse, -R220.reuse ;  /* 0x0000000560147223 */ /* 0x180fe200000108dc */
[----:B------:R-:W-:Y:S01]  /*8f60*/  FMNMX.FTZ R23, R175, R10, !PT ;  /* 0x0000000aaf177209 */ /* 0x000fe20007810000 */
[-CC-:B------:R-:W-:Y:S01]  /*8f70*/  FFMA.FTZ R96, R100, R5.reuse, -R220.reuse ;  /* 0x0000000564607223 */ /* 0x180fe200000108dc */
[-CC-:B------:R-:W-:Y:S01]  /*8f80*/  FFMA.FTZ R176, R169, R5.reuse, -R220.reuse ;  /* 0x00000005a9b07223 */ /* 0x180fe200000108dc */
[--C-:B------:R-:W-:Y:S01]  /*8f90*/  FFMA.FTZ R11, R168, R5, -R220.reuse ;  /* 0x00000005a80b7223 */ /* 0x100fe200000108dc */
[----:B------:R-:W-:Y:S01]  /*8fa0*/  FMNMX.FTZ R10, R162, R23, !PT ;  /* 0x00000017a20a7209 */ /* 0x000fe20007810000 */
[-CC-:B------:R-:W-:Y:S01]  /*8fb0*/  FFMA.FTZ R178, R172, R5.reuse, -R220.reuse ;  /* 0x00000005acb27223 */ /* 0x180fe200000108dc */
[-CC-:B------:R-:W-:Y:S01]  /*8fc0*/  FFMA.FTZ R169, R173, R5.reuse, -R220.reuse ;  /* 0x00000005ada97223 */ /* 0x180fe200000108dc */
        /* <DEDUP_REMOVED lines=24> */
[-C--:B------:R-:W-:Y:S01]  /*9150*/  FFMA.FTZ R92, R92, R5.reuse, -R220 ;  /* 0x000000055c5c7223 */ /* 0x080fe200000108dc */
[----:B------:R-:W-:Y:S01]  /*9160*/  FMNMX.FTZ R149, R159, R10, !PT ;  /* 0x0000000a9f957209 */ /* 0x000fe20007810000 */
[----:B------:R-:W-:Y:S01]  /*9170*/  FMUL.FTZ R6, R6, R5 ;  /* 0x0000000506067220 */ /* 0x000fe20000410000 */
[----:B------:R-:W-:Y:S02]  /*9180*/  MUFU.EX2 R11, R11 ;  /* 0x0000000b000b7308 */ /* 0x000fe40000000800 */
[----:B------:R-:W-:-:S04]  /*9190*/  FMNMX.FTZ R10, R146, R149, !PT ;  /* 0x00000095920a7209 */ /* 0x000fc80007810000 */
[----:B------:R-:W-:Y:S02]  /*91a0*/  FMNMX.FTZ R149, R147, R10, !PT ;  /* 0x0000000a93957209 */ /* 0x000fe40007810000 */
[----:B------:R-:W0:Y:S02]  /*91b0*/  MUFU.EX2 R6, R6 ;  /* 0x0000000600067308 */ /* 0x000e240000000800 */
[----:B------:R-:W-:-:S04]  /*91c0*/  FMNMX.FTZ R10, R150, R149, !PT ;  /* 0x00000095960a7209 */ /* 0x000fc80007810000 */
[----:B------:R-:W-:Y:S02]  /*91d0*/  FMNMX.FTZ R149, R151, R10, !PT ;  /* 0x0000000a97957209 */ /* 0x000fe40007810000 */
[----:B------:R-:W1:Y:S02]  /*91e0*/  MUFU.EX2 R176, R176 ;  /* 0x000000b000b07308 */ /* 0x000e640000000800 */
[----:B------:R-:W-:-:S04]  /*91f0*/  FMNMX.FTZ R10, R138, R149, !PT ;  /* 0x000000958a0a7209 */ /* 0x000fc80007810000 */
[----:B------:R-:W-:Y:S02]  /*9200*/  FMNMX.FTZ R149, R139, R10, !PT ;  /* 0x0000000a8b957209 */ /* 0x000fe40007810000 */
[----:B------:R-:W-:Y:S01]  /*9210*/  MUFU.EX2 R178, R178 ;  /* 0x000000b200b27308 */ /* 0x000fe20000000800 */
[----:B0-----:R-:W-:Y:S01]  /*9220*/  FFMA.FTZ R9, R6, R9, R11 ;  /* 0x0000000906097223 */ /* 0x001fe2000001000b */
[----:B------:R-:W-:-:S04]  /*9230*/  FMNMX.FTZ R10, R142, R149, !PT ;  /* 0x000000958e0a7209 */ /* 0x000fc80007810000 */
[----:B------:R-:W-:Y:S02]  /*9240*/  FMNMX.FTZ R149, R143, R10, !PT ;  /* 0x0000000a8f957209 */ /* 0x000fe40007810000 */
[----:B------:R-:W-:Y:S01]  /*9250*/  MUFU.EX2 R169, R169 ;  /* 0x000000a900a97308 */ /* 0x000fe20000000800 */
[----:B-1----:R-:W-:Y:S01]  /*9260*/  FADD.FTZ R9, R176, R9 ;  /* 0x00000009b0097221 */ /* 0x002fe20000010000 */
[----:B------:R-:W-:Y:S02]  /*9270*/  FMNMX.FTZ R10, R130, R149, !PT ;  /* 0x00000095820a7209 */ /* 0x000fe40007810000 */
[----:B------:R-:W-:Y:S02]  /*9280*/  F2FP.BF16.F32.PACK_AB R176, R176, R11 ;  /* 0x0000000bb0b0723e */ /* 0x000fe400000010ff */
[----:B------:R-:W-:Y:S02]  /*9290*/  FMNMX.FTZ R149, R131, R10, !PT ;  /* 0x0000000a83957209 */ /* 0x000fe40007810000 */
[----:B------:R-:W-:Y:S02]  /*92a0*/  MUFU.EX2 R161, R161 ;  /* 0x000000a100a17308 */ /* 0x000fe40000000800 */
[----:B------:R-:W-:Y:S01]  /*92b0*/  FMNMX.FTZ R10, R134, R149, !PT ;  /* 0x00000095860a7209 */ /* 0x000fe20007810000 */
[----:B------:R-:W-:-:S03]  /*92c0*/  FFMA.FTZ R149, R129, R5, -R220 ;  /* 0x0000000581957223 */ /* 0x000fc600000108dc */
[----:B------:R-:W-:Y:S02]  /*92d0*/  FMNMX.FTZ R129, R135, R10, !PT ;  /* 0x0000000a87817209 */ /* 0x000fe40007810000 */
[----:B------:R-:W-:Y:S01]  /*92e0*/  MUFU.EX2 R15, R15 ;  /* 0x0000000f000f7308 */ /* 0x000fe20000000800 */
[----:B------:R-:W-:Y:S02]  /*92f0*/  WARPGROUP.DEPBAR.LE gsb0, 0x0 ;  /* 0x00008000000079c5 */ /* 0x000fe40000010000 */
[----:B------:R-:W-:Y:S01]  /*9300*/  WARPGROUP.ARRIVE ;  /* 0x00000000000079c5 */ /* 0x000fe20000000000 */
[----:B------:R-:W-:Y:S01]  /*9310*/  FMNMX.FTZ R10, R122, R129, !PT ;  /* 0x000000817a0a7209 */ /* 0x000fe20007810000 */
[-CC-:B------:R-:W-:Y:S01]  /*9320*/  FFMA.FTZ R180, R160, R5.reuse, -R220.reuse ;  /* 0x00000005a0b47223 */ /* 0x180fe200000108dc */
[--C-:B------:R-:W-:Y:S02]  /*9330*/  FFMA.FTZ R182, R164, R5, -R220.reuse ;  /* 0x00000005a4b67223 */ /* 0x100fe400000108dc */
[----:B------:R-:W-:Y:S01]  /*9340*/  MUFU.EX2 R21, R21 ;  /* 0x0000001500157308 */ /* 0x000fe20000000800 */
[----:B------:R-:W-:Y:S01]  /*9350*/  FMNMX.FTZ R129, R123, R10, !PT ;  /* 0x0000000a7b817209 */ /* 0x000fe20007810000 */
[----:B------:R-:W-:Y:S01]  /*9360*/  HGMMA.64x128x16.F32.BF16 R24, R184, gdesc[UR8].tnspB, R24, gsb0 ;  /* 0x41e00008b8187df0 */ /* 0x000fe20008001818 */
[----:B------:R-:W-:Y:S01]  /*9370*/  UIADD3 UR10, UR6, 0x180, URZ ;  /* 0x00000180060a7890 */ /* 0x000fe2000fffe03f */
[----:B------:R-:W-:Y:S01]  /*9380*/  UMOV UR11, 0x40000040 ;  /* 0x40000040000b7882 */ /* 0x000fe20000000000 */
[----:B------:R-:W-:Y:S01]  /*9390*/  FMNMX.FTZ R10, R126, R129, !PT ;  /* 0x000000817e0a7209 */ /* 0x000fe20007810000 */
[----:B------:R-:W-:-:S02]  /*93a0*/  FFMA.FTZ R129, R133, R5, -R220 ;  /* 0x0000000585817223 */ /* 0x000fc400000108dc */
        /* <DEDUP_REMOVED lines=25> */
[----:B------:R-:W-:-:S05]  /*9540*/  FMNMX.FTZ R10, R95, R10, !PT ;  /* 0x0000000a5f0a7209 */ /* 0x000fca0007810000 */
[----:B------:R-:W0:Y:S02]  /*9550*/  SHFL.BFLY PT, R133, R10, 0x2, 0x1f ;  /* 0x0c401f000a857f89 */ /* 0x000e2400000e0000 */
[----:B------:R-:W-:Y:S08]  /*9560*/  MUFU.EX2 R121, R121 ;  /* 0x0000007900797308 */ /* 0x000ff00000000800 */
[----:B------:R-:W-:Y:S08]  /*9570*/  MUFU.EX2 R125, R125 ;  /* 0x0000007d007d7308 */ /* 0x000ff00000000800 */
[----:B------:R-:W-:Y:S01]  /*9580*/  MUFU.EX2 R113, R113 ;  /* 0x0000007100717308 */ /* 0x000fe20000000800 */
[----:B0-----:R-:W-:-:S07]  /*9590*/  FMNMX.FTZ R133, R10, R133, !PT ;  /* 0x000000850a857209 */ /* 0x001fce0007810000 */
[----:B------:R-:W-:Y:S01]  /*95a0*/  MUFU.EX2 R117, R117 ;  /* 0x0000007500757308 */ /* 0x000fe20000000800 */
[----:B------:R-:W0:Y:S07]  /*95b0*/  SHFL.BFLY PT, R10, R133, 0x1, 0x1f ;  /* 0x0c201f00850a7f89 */ /* 0x000e2e00000e0000 */
[----:B------:R-:W-:Y:S08]  /*95c0*/  MUFU.EX2 R105, R105 ;  /* 0x0000006900697308 */ /* 0x000ff00000000800 */
[----:B------:R-:W-:Y:S08]  /*95d0*/  MUFU.EX2 R109, R109 ;  /* 0x0000006d006d7308 */ /* 0x000ff00000000800 */
[----:B------:R-:W-:Y:S01]  /*95e0*/  MUFU.EX2 R20, R20 ;  /* 0x0000001400147308 */ /* 0x000fe20000000800 */
[----:B0-----:R-:W-:-:S02]  /*95f0*/  FMNMX.FTZ R10, R133, R10, !PT ;  /* 0x0000000a850a7209 */ /* 0x001fc40007810000 */
[----:B------:R-:W-:-:S05]  /*9600*/  @!P1 LEA R133, R0, UR14, 0x3 ;  /* 0x0000000e00859c11 */ /* 0x000fca000f8e18ff */
[----:B------:R-:W-:Y:S01]  /*9610*/  MUFU.EX2 R97, R97 ;  /* 0x0000006100617308 */ /* 0x000fe20000000800 */
[----:B------:R-:W-:Y:S01]  /*9620*/  FADD.FTZ R100, -R10, R7 ;  /* 0x000000070a647221 */ /* 0x000fe20000010100 */
[----:B------:R-:W-:Y:S01]  /*9630*/  @!P1 VIADD R133, R133, 0x34840 ;  /* 0x0003484085859836 */ /* 0x000fe20000000000 */
[----:B------:R-:W-:Y:S02]  /*9640*/  WARPGROUP.DEPBAR.LE gsb0, 0x0 ;  /* 0x00008000000079c5 */ /* 0x000fe40000010000 */
[----:B------:R-:W-:Y:S01]  /*9650*/  WARPGROUP.ARRIVE ;  /* 0x00000000000079c5 */ /* 0x000fe20000000000 */
[-CC-:B------:R-:W-:Y:S01]  /*9660*/  FFMA.FTZ R184, R152, R5.reuse, -R220.reuse ;  /* 0x0000000598b87223 */ /* 0x180fe200000108dc */
[----:B------:R-:W-:Y:S01]  /*9670*/  FFMA.FTZ R186, R156, R5, -R220 ;  /* 0x000000059cba7223 */ /* 0x000fe200000108dc */
[----:B------:R-:W-:Y:S01]  /*9680*/  @!P1 PRMT R133, RZ, 0x654, R133 ;  /* 0x00000654ff859816 */ /* 0x000fe20000000085 */
[----:B------:R-:W-:Y:S02]  /*9690*/  MUFU.EX2 R96, R96 ;  /* 0x0000006000607308 */ /* 0x000fe40000000800 */
[----:B------:R-:W-:Y:S01]  /*96a0*/  HGMMA.64x128x16.F32.BF16 R24, R188, gdesc[UR8].tnspB, R24, gsb0 ;  /* 0x41e00008bc187df0 */ /* 0x000fe20008001818 */
[----:B------:R-:W-:Y:S01]  /*96b0*/  UIADD3 UR10, UR6, 0x200, URZ ;  /* 0x00000200060a7890 */ /* 0x000fe2000fffe03f */
[----:B------:R-:W-:-:S04]  /*96c0*/  UMOV UR11, 0x40000040 ;  /* 0x40000040000b7882 */ /* 0x000fc80000000000 */
[----:B------:R-:W-:Y:S08]  /*96d0*/  MUFU.EX2 R184, R184 ;  /* 0x000000b800b87308 */ /* 0x000ff00000000800 */
[----:B------:R-:W-:Y:S08]  /*96e0*/  MUFU.EX2 R186, R186 ;  /* 0x000000ba00ba7308 */ /* 0x000ff00000000800 */
[----:B------:R-:W-:Y:S08]  /*96f0*/  MUFU.EX2 R101, R101 ;  /* 0x0000006500657308 */ /* 0x000ff00000000800 */
[----:B------:R-:W-:Y:S08]  /*9700*/  MUFU.EX2 R88, R88 ;  /* 0x0000005800587308 */ /* 0x000ff00000000800 */
[----:B------:R-:W-:Y:S08]  /*9710*/  MUFU.EX2 R89, R89 ;  /* 0x0000005900597308 */ /* 0x000ff00000000800 */
[----:B------:R-:W-:Y:S01]  /*9720*/  MUFU.EX2 R92, R92 ;  /* 0x0000005c005c7308 */ /* 0x000fe20000000800 */
[----:B------:R-:W-:-:S02]  /*9730*/  WARPGROUP.DEPBAR.LE gsb0, 0x0 ;  /* 0x00008000000079c5 */ /* 0x000fc40000010000 */
[----:B------:R-:W-:Y:S01]  /*9740*/  WARPGROUP.ARRIVE ;  /* 0x00000000000079c5 */ /* 0x000fe20000000000 */
[-CC-:B------:R-:W-:Y:S01]  /*9750*/  FFMA.FTZ R188, R144, R5.reuse, -R220.reuse ;  /* 0x0000000590bc7223 */ /* 0x180fe200000108dc */
[----:B------:R-:W-:-:S04]  /*9760*/  FFMA.FTZ R190, R148, R5, -R220 ;  /* 0x0000000594be7223 */ /* 0x000fc800000108dc */
[----:B------:R-:W-:Y:S01]  /*9770*/  HGMMA.64x128x16.F32.BF16 R24, R192, gdesc[UR8].tnspB, R24, gsb0 ;  /* 0x41e00008c0187df0 */ /* 0x000fe20008001818 */
[----:B------:R-:W-:Y:S01]  /*9780*/  UIADD3 UR10, UR6, 0x280, URZ ;  /* 0x00000280060a7890 */ /* 0x000fe2000fffe03f */
[----:B------:R-:W-:Y:S01]  /*9790*/  MUFU.EX2 R188, R188 ;  /* 0x000000bc00bc7308 */ /* 0x000fe20000000800 */
[----:B------:R-:W-:-:S07]  /*97a0*/  UMOV UR11, 0x40000040 ;  /* 0x40000040000b7882 */ /* 0x000fce0000000000 */
[----:B------:R-:W-:Y:S01]  /*97b0*/  MUFU.EX2 R190, R190 ;  /* 0x000000be00be7308 */ /* 0x000fe20000000800 */
[----:B------:R-:W-:Y:S02]  /*97c0*/  WARPGROUP.DEPBAR.LE gsb0, 0x0 ;  /* 0x00008000000079c5 */ /* 0x000fe40000010000 */
        /* <DEDUP_REMOVED lines=33> */
[----:B------:R-:W-:Y:S01]  /*99e0*/  UMOV UR11, 0x40000040 ;  /* 0x40000040000b7882 */ /* 0x000fe20000000000 */
[----:B------:R-:W-:-:S06]  /*99f0*/  UIADD3 UR6, UR6, 0x500, URZ ;  /* 0x0000050006067890 */ /* 0x000fcc000fffe03f */
[----:B------:R-:W-:Y:S01]  /*9a00*/  MUFU.EX2 R206, R206 ;  /* 0x000000ce00ce7308 */ /* 0x000fe20000000800 */
[----:B------:R-:W-:Y:S02]  /*9a10*/  WARPGROUP.DEPBAR.LE gsb0, 0x0 ;  /* 0x00008000000079c5 */ /* 0x000fe40000010000 */
[----:B------:R-:W-:Y:S01]  /*9a20*/  WARPGROUP.ARRIVE ;  /* 0x00000000000079c5 */ /* 0x000fe20000000000 */
[-CC-:B------:R-:W-:Y:S01]  /*9a30*/  FFMA.FTZ R208, R104, R5.reuse, -R220.reuse ;  /* 0x0000000568d07223 */ /* 0x180fe200000108dc */
[-C--:B------:R-:W-:Y:S01]  /*9a40*/  FMUL.FTZ R104, R10, R5.reuse ;  /* 0x000000050a687220 */ /* 0x080fe20000410000 */
[-CC-:B------:R-:W-:Y:S01]  /*9a50*/  FFMA.FTZ R210, R108, R5.reuse, -R220.reuse ;  /* 0x000000056cd27223 */ /* 0x180fe200000108dc */
[-C--:B------:R-:W-:Y:S01]  /*9a60*/  FFMA.FTZ R220, R93, R5.reuse, -R220 ;  /* 0x000000055ddc7223 */ /* 0x080fe200000108dc */
[-C--:B------:R-:W-:Y:S01]  /*9a70*/  FMUL.FTZ R93, R100, R5.reuse ;  /* 0x00000005645d7220 */ /* 0x080fe20000410000 */
[----:B------:R-:W-:Y:S01]  /*9a80*/  HGMMA.64x128x16.F32.BF16 R24, R212, gdesc[UR8].tnspB, R24, gsb0 ;  /* 0x41e00008d4187df0 */ /* 0x000fe20008001818 */
[-CC-:B------:R-:W-:Y:S01]  /*9a90*/  FFMA.FTZ R100, R170, R5.reuse, -R104.reuse ;  /* 0x00000005aa647223 */ /* 0x180fe20000010868 */
[-CC-:B------:R-:W-:Y:S01]  /*9aa0*/  FFMA.FTZ R177, R171, R5.reuse, -R104.reuse ;  /* 0x00000005abb17223 */ /* 0x180fe20000010868 */
[-CC-:B------:R-:W-:Y:S01]  /*9ab0*/  FFMA.FTZ R179, R174, R5.reuse, -R104.reuse ;  /* 0x00000005aeb37223 */ /* 0x180fe20000010868 */
[-CC-:B------:R-:W-:Y:S01]  /*9ac0*/  FFMA.FTZ R197, R130, R5.reuse, -R104.reuse ;  /* 0x0000000582c57223 */ /* 0x180fe20000010868 */
[----:B------:R-:W-:Y:S01]  /*9ad0*/  MUFU.EX2 R93, R93 ;  /* 0x0000005d005d7308 */ /* 0x000fe20000000800 */
[-CC-:B------:R-:W-:Y:S01]  /*9ae0*/  FFMA.FTZ R130, R131, R5.reuse, -R104.reuse ;  /* 0x0000000583827223 */ /* 0x180fe20000010868 */
[-CC-:B------:R-:W-:Y:S01]  /*9af0*/  FFMA.FTZ R108, R175, R5.reuse, -R104.reuse ;  /* 0x00000005af6c7223 */ /* 0x180fe20000010868 */
[----:B------:R-:W-:Y:S01]  /*9b00*/  IADD3 R131, -R22, 0xb, RZ ;  /* 0x0000000b16837810 */ /* 0x000fe20007ffe1ff */
[-CC-:B------:R-:W-:Y:S01]  /*9b10*/  FFMA.FTZ R181, R162, R5.reuse, -R104.reuse ;  /* 0x00000005a2b57223 */ /* 0x180fe20000010868 */
[-CC-:B------:R-:W-:Y:S01]  /*9b20*/  FFMA.FTZ R112, R163, R5.reuse, -R104.reuse ;  /* 0x00000005a3707223 */ /* 0x180fe20000010868 */
[-CC-:B------:R-:W-:Y:S01]  /*9b30*/  FFMA.FTZ R201, R122, R5.reuse, -R104.reuse ;  /* 0x000000057ac97223 */ /* 0x180fe20000010868 */
[-CC-:B------:R-:W-:Y:S01]  /*9b40*/  FFMA.FTZ R183, R166, R5.reuse, -R104.reuse ;  /* 0x00000005a6b77223 */ /* 0x180fe20000010868 */
[----:B------:R-:W0:Y:S01]  /*9b50*/  MUFU.EX2 R100, R100 ;  /* 0x0000006400647308 */ /* 0x000e220000000800 */
[-CC-:B------:R-:W-:Y:S01]  /*9b60*/  FFMA.FTZ R116, R167, R5.reuse, -R104.reuse ;  /* 0x00000005a7747223 */ /* 0x180fe20000010868 */
[-CC-:B------:R-:W-:Y:S01]  /*9b70*/  FFMA.FTZ R185, R154, R5.reuse, -R104.reuse ;  /* 0x000000059ab97223 */ /* 0x180fe20000010868 */
[-CC-:B------:R-:W-:Y:S01]  /*9b80*/  FFMA.FTZ R120, R155, R5.reuse, -R104.reuse ;  /* 0x000000059b787223 */ /* 0x180fe20000010868 */
[-CC-:B------:R-:W-:Y:S01]  /*9b90*/  FFMA.FTZ R187, R158, R5.reuse, -R104.reuse ;  /* 0x000000059ebb7223 */ /* 0x180fe20000010868 */
[-CC-:B------:R-:W-:Y:S01]  /*9ba0*/  FFMA.FTZ R124, R159, R5.reuse, -R104.reuse ;  /* 0x000000059f7c7223 */ /* 0x180fe20000010868 */
[-CC-:B------:R-:W-:Y:S01]  /*9bb0*/  FFMA.FTZ R205, R114, R5.reuse, -R104.reuse ;  /* 0x0000000572cd7223 */ /* 0x180fe20000010868 */
[-CC-:B------:R-:W-:Y:S01]  /*9bc0*/  FFMA.FTZ R189, R146, R5.reuse, -R104.reuse ;  /* 0x0000000592bd7223 */ /* 0x180fe20000010868 */
[----:B------:R-:W1:Y:S01]  /*9bd0*/  MUFU.EX2 R177, R177 ;  /* 0x000000b100b17308 */ /* 0x000e620000000800 */
[-CC-:B------:R-:W-:Y:S01]  /*9be0*/  FFMA.FTZ R128, R147, R5.reuse, -R104.reuse ;  /* 0x0000000593807223 */ /* 0x180fe20000010868 */
[-CC-:B------:R-:W-:Y:S01]  /*9bf0*/  FFMA.FTZ R207, R118, R5.reuse, -R104.reuse ;  /* 0x0000000576cf7223 */ /* 0x180fe20000010868 */
[-CC-:B------:R-:W-:Y:S01]  /*9c00*/  FFMA.FTZ R191, R150, R5.reuse, -R104.reuse ;  /* 0x0000000596bf7223 */ /* 0x180fe20000010868 */
[-CC-:B------:R-:W-:Y:S01]  /*9c10*/  FFMA.FTZ R209, R106, R5.reuse, -R104.reuse ;  /* 0x000000056ad17223 */ /* 0x180fe20000010868 */
[-CC-:B------:R-:W-:Y:S01]  /*9c20*/  FFMA.FTZ R132, R151, R5.reuse, -R104.reuse ;  /* 0x0000000597847223 */ /* 0x180fe20000010868 */
[-CC-:B------:R-:W-:Y:S01]  /*9c30*/  FFMA.FTZ R193, R138, R5.reuse, -R104.reuse ;  /* 0x000000058ac17223 */ /* 0x180fe20000010868 */
[-C--:B------:R-:W-:Y:S01]  /*9c40*/  FFMA.FTZ R136, R139, R5.reuse, -R104 ;  /* 0x000000058b887223 */ /* 0x080fe20000010868 */
[----:B------:R-:W-:Y:S01]  /*9c50*/  MUFU.EX2 R179, R179 ;  /* 0x000000b300b37308 */ /* 0x000fe20000000800 */
[----:B0-----:R-:W-:Y:S01]  /*9c60*/  FFMA.FTZ R8, R93, R8, R100 ;  /* 0x000000085d087223 */ /* 0x001fe20000010064 */
[-CC-:B------:R-:W-:Y:S01]  /*9c70*/  FFMA.FTZ R195, R142, R5.reuse, -R104.reuse ;  /* 0x000000058ec37223 */ /* 0x180fe20000010868 */
[-CC-:B------:R-:W-:Y:S01]  /*9c80*/  FFMA.FTZ R115, R115, R5.reuse, -R104.reuse ;  /* 0x0000000573737223 */ /* 0x180fe20000010868 */
[-CC-:B------:R-:W-:Y:S01]  /*9c90*/  FFMA.FTZ R138, R143, R5.reuse, -R104.reuse ;  /* 0x000000058f8a7223 */ /* 0x180fe20000010868 */
[-CC-:B------:R-:W-:Y:S01]  /*9ca0*/  FFMA.FTZ R199, R134, R5.reuse, -R104.reuse ;  /* 0x0000000586c77223 */ /* 0x180fe20000010868 */
[-CC-:B------:R-:W-:Y:S01]  /*9cb0*/  FFMA.FTZ R134, R135, R5.reuse, -R104.reuse ;  /* 0x0000000587867223 */ /* 0x180fe20000010868 */
[-CC-:B------:R-:W-:Y:S01]  /*9cc0*/  FFMA.FTZ R203, R126, R5.reuse, -R104.reuse ;  /* 0x000000057ecb7223 */ /* 0x180fe20000010868 */
[----:B------:R-:W-:Y:S01]  /*9cd0*/  MUFU.EX2 R108, R108 ;  /* 0x0000006c006c7308 */ /* 0x000fe20000000800 */
[-CC-:B------:R-:W-:Y:S01]  /*9ce0*/  FFMA.FTZ R119, R119, R5.reuse, -R104.reuse ;  /* 0x0000000577777223 */ /* 0x180fe20000010868 */
        /* <DEDUP_REMOVED lines=9> */
[----:B------:R-:W-:-:S05]  /*9d80*/  FFMA.FTZ R95, R95, R5, -R104 ;  /* 0x000000055f5f7223 */ /* 0x000fca0000010868 */
[----:B------:R-:W-:Y:S08]  /*9d90*/  MUFU.EX2 R112, R112 ;  /* 0x0000007000707308 */ /* 0x000ff00000000800 */
        /* <DEDUP_REMOVED lines=13> */
[----:B------:R-:W-:Y:S02]  /*9e70*/  F2FP.BF16.F32.PACK_AB R212, R97, R20 ;  /* 0x0000001461d4723e */ /* 0x000fe400000010ff */
[----:B------:R-:W-:Y:S02]  /*9e80*/  F2FP.BF16.F32.PACK_AB R214, R101, R96 ;  /* 0x0000006065d6723e */ /* 0x000fe400000010ff */
[----:B------:R-:W-:Y:S01]  /*9e90*/  MUFU.EX2 R136, R136 ;  /* 0x0000008800887308 */ /* 0x000fe20000000800 */
[----:B------:R-:W-:Y:S01]  /*9ea0*/  HGMMA.64x128x16.F32.BF16 R24, R216, gdesc[UR4].tnspB, R24, gsb0 ;  /* 0x41e00004d8187df0 */ /* 0x000fe20008001818 */
[----:B------:R-:W-:Y:S01]  /*9eb0*/  R2UR UR6, R14 ;  /* 0x000000000e0672ca */ /* 0x000fe200000e0000 */
[----:B-1----:R-:W-:Y:S01]  /*9ec0*/  FADD.FTZ R14, R177, R8 ;  /* 0x00000008b10e7221 */ /* 0x002fe20000010000 */
[----:B------:R-:W-:Y:S01]  /*9ed0*/  FFMA.FTZ R8, R123, R5, -R104 ;  /* 0x000000057b087223 */ /* 0x000fe20000010868 */
[----:B------:R-:W-:-:S02]  /*9ee0*/  F2FP.BF16.F32.PACK_AB R177, R177, R100 ;  /* 0x00000064b1b1723e */ /* 0x000fc400000010ff */
[----:B------:R-:W-:Y:S01]  /*9ef0*/  R2UR UR7, R17 ;  /* 0x00000000110772ca */ /* 0x000fe200000e0000 */
[----:B------:R-:W-:Y:S08]  /*9f00*/  MUFU.EX2 R195, R195 ;  /* 0x000000c300c37308 */ /* 0x000ff00000000800 */
[----:B------:R-:W-:Y:S04]  /*9f10*/  MUFU.EX2 R138, R138 ;  /* 0x0000008a008a7308 */ /* 0x000fe80000000800 */
[----:B------:R-:W-:Y:S01]  /*9f20*/  UISETP.GT.AND UP0, UPT, UR6, UR7, UPT ;  /* 0x000000070600728c */ /* 0x000fe2000bf04270 */
[----:B------:R-:W-:Y:S01]  /*9f30*/  R2UR UR7, R12 ;  /* 0x000000000c0772ca */ /* 0x000fe200000e0000 */
[----:B------:R-:W-:-:S02]  /*9f40*/  UIADD3 UR6, UR6, -0x1, URZ ;  /* 0xffffffff06067890 */ /* 0x000fc4000fffe03f */
[----:B------:R-:W-:Y:S02]  /*9f50*/  MUFU.EX2 R197, R197 ;  /* 0x000000c500c57308 */ /* 0x000fe40000000800 */
[----:B------:R-:W-:-:S06]  /*9f60*/  PLOP3.LUT P2, PT, PT, PT, UP0, 0x80, 0x0 ;  /* 0x000000000000781c */ /* 0x000fcc0003f4f008 */
        /* <DEDUP_REMOVED lines=13> */
[----:B------:R-:W0:Y:S01]  /*a040*/  MUFU.EX2 R111, R111 ;  /* 0x0000006f006f7308 */ /* 0x000e220000000800 */
[----:B------:R-:W-:-:S02]  /*a050*/  WARPGROUP.DEPBAR.LE gsb0, 0x0 ;  /* 0x00008000000079c5 */ /* 0x000fc40000010000 */
[----:B------:R1:W-:Y:S06]  /*a060*/  BAR.ARV R131, 0x100 ;  /* 0x000400830000751d */ /* 0x0003ec0000002000 */
[----:B------:R2:W-:Y:S01]  /*a070*/  @!P1 SYNCS.ARRIVE.TRANS64.RED.A1T0 RZ, [R133+URZ], RZ ;  /* 0x000000ff85ff99a7 */ /* 0x0005e2000810043f */
[----:B------:R-:W-:Y:S01]  /*a080*/  MUFU.EX2 R99, R99 ;  /* 0x0000006300637308 */ /* 0x000fe20000000800 */
[----:B0-----:R-:W-:Y:S01]  /*a090*/  F2FP.BF16.F32.PACK_AB R211, R111, R110 ;  /* 0x0000006e6fd3723e */ /* 0x001fe200000010ff */
[----:B------:R-:W-:Y:S01]  /*a0a0*/  FMUL.FTZ R24, R24, R6 ;  /* 0x0000000618187220 */ /* 0x000fe20000410000 */
[----:B------:R-:W-:Y:S01]  /*a0b0*/  F2FP.BF16.F32.PACK_AB R216, R89, R88 ;  /* 0x0000005859d8723e */ /* 0x000fe200000010ff */
[-C--:B------:R-:W-:Y:S01]  /*a0c0*/  FMUL.FTZ R25, R25, R6.reuse ;  /* 0x0000000619197220 */ /* 0x080fe20000410000 */
[-C--:B------:R-:W-:Y:S01]  /*a0d0*/  FMUL.FTZ R28, R28, R6.reuse ;  /* 0x000000061c1c7220 */ /* 0x080fe20000410000 */
[-C--:B------:R-:W-:Y:S01]  /*a0e0*/  FMUL.FTZ R29, R29, R6.reuse ;  /* 0x000000061d1d7220 */ /* 0x080fe20000410000 */
[----:B--2---:R-:W-:Y:S01]  /*a0f0*/  IMAD.U32 R133, RZ, RZ, UR61 ;  /* 0x0000003dff857e24 */ /* 0x004fe2000f8e00ff */
[----:B------:R-:W-:Y:S01]  /*a100*/  MUFU.EX2 R103, R103 ;  /* 0x0000006700677308 */ /* 0x000fe20000000800 */
[----:B------:R-:W-:Y:S01]  /*a110*/  R2UR UR61, R0 ;  /* 0x00000000003d72ca */ /* 0x000fe200000e0000 */
[-C--:B------:R-:W-:Y:S01]  /*a120*/  FMUL.FTZ R32, R32, R6.reuse ;  /* 0x0000000620207220 */ /* 0x080fe20000410000 */
[-C--:B------:R-:W-:Y:S01]  /*a130*/  FMUL.FTZ R33, R33, R6.reuse ;  /* 0x0000000621217220 */ /* 0x080fe20000410000 */
[----:B------:R-:W-:Y:S01]  /*a140*/  @!P1 LEA R122, R133, UR14, 0x3 ;  /* 0x0000000e857a9c11 */ /* 0x000fe2000f8e18ff */
[-C--:B------:R-:W-:Y:S01]  /*a150*/  FMUL.FTZ R36, R36, R6.reuse ;  /* 0x0000000624247220 */ /* 0x080fe20000410000 */
[-C--:B------:R-:W-:Y:S01]  /*a160*/  FMUL.FTZ R37, R37, R6.reuse ;  /* 0x0000000625257220 */ /* 0x080fe20000410000 */
[----:B------:R-:W-:Y:S01]  /*a170*/  FMUL.FTZ R40, R40, R6 ;  /* 0x0000000628287220 */ /* 0x000fe20000410000 */
[----:B------:R-:W-:Y:S01]  /*a180*/  MUFU.EX2 R90, R90 ;  /* 0x0000005a005a7308 */ /* 0x000fe20000000800 */
[----:B-1----:R-:W-:-:S02]  /*a190*/  @!P1 VIADD R131, R122, 0x34860 ;  /* 0x000348607a839836 */ /* 0x002fc40000000000 */
[----:B------:R-:W-:Y:S01]  /*a1a0*/  FADD.FTZ R122, R178, R9 ;  /* 0x00000009b27a7221 */ /* 0x000fe20000010000 */
[----:B------:R-:W-:Y:S01]  /*a1b0*/  FADD.FTZ R9, R179, R14 ;  /* 0x0000000eb3097221 */ /* 0x000fe20000010000 */
[C---:B------:R-:W-:Y:S01]  /*a1c0*/  F2FP.BF16.F32.PACK_AB R179, R108.reuse, R179 ;  /* 0x000000b36cb3723e */ /* 0x040fe200000010ff */
[----:B------:R-:W-:Y:S01]  /*a1d0*/  FMUL.FTZ R41, R41, R6 ;  /* 0x0000000629297220 */ /* 0x000fe20000410000 */
[----:B------:R-:W-:Y:S01]  /*a1e0*/  FADD.FTZ R123, R169, R122 ;  /* 0x0000007aa97b7221 */ /* 0x000fe20000010000 */
[----:B------:R-:W-:Y:S01]  /*a1f0*/  FADD.FTZ R14, R108, R9 ;  /* 0x000000096c0e7221 */ /* 0x000fe20000010000 */
[----:B------:R-:W-:Y:S01]  /*a200*/  MUFU.EX2 R91, R91 ;  /* 0x0000005b005b7308 */ /* 0x000fe20000000800 */
[----:B------:R-:W-:Y:S01]  /*a210*/  @!P1 PRMT R131, RZ, 0x654, R131 ;  /* 0x00000654ff839816 */ /* 0x000fe20000000083 */
[----:B------:R-:W-:Y:S01]  /*a220*/  FADD.FTZ R122, R180, R123 ;  /* 0x0000007bb47a7221 */ /* 0x000fe20000010000 */
[----:B------:R-:W-:Y:S01]  /*a230*/  FADD.FTZ R9, R181, R14 ;  /* 0x0000000eb5097221 */ /* 0x000fe20000010000 */
[----:B------:R-:W-:Y:S01]  /*a240*/  FFMA.FTZ R14, R127, R5, -R104 ;  /* 0x000000057f0e7223 */ /* 0x000fe20000010868 */
[C---:B------:R-:W-:Y:S01]  /*a250*/  F2FP.BF16.F32.PACK_AB R181, R112.reuse, R181 ;  /* 0x000000b570b5723e */ /* 0x040fe200000010ff */
[----:B------:R-:W-:Y:S01]  /*a260*/  FADD.FTZ R123, R161, R122 ;  /* 0x0000007aa17b7221 */ /* 0x000fe20000010000 */
[----:B------:R-:W-:Y:S01]  /*a270*/  FADD.FTZ R122, R112, R9 ;  /* 0x00000009707a7221 */ /* 0x000fe20000010000 */
[----:B------:R-:W-:Y:S01]  /*a280*/  MUFU.EX2 R94, R94 ;  /* 0x0000005e005e7308 */ /* 0x000fe20000000800 */
[----:B------:R0:W-:Y:S01]  /*a290*/  @!P1 SYNCS.ARRIVE.TRANS64.RED.A1T0 RZ, [R131+URZ], RZ ;  /* 0x000000ff83ff99a7 */ /* 0x0001e2000810043f */
[----:B------:R-:W-:Y:S01]  /*a2a0*/  FADD.FTZ R114, R182, R123 ;  /* 0x0000007bb6727221 */ /* 0x000fe20000010000 */
[----:B------:R-:W-:Y:S01]  /*a2b0*/  FADD.FTZ R9, R183, R122 ;  /* 0x0000007ab7097221 */ /* 0x000fe20000010000 */
[C---:B------:R-:W-:Y:S01]  /*a2c0*/  F2FP.BF16.F32.PACK_AB R182, R15.reuse, R182 ;  /* 0x000000b60fb6723e */ /* 0x040fe200000010ff */
[----:B------:R-:W-:Y:S01]  /*a2d0*/  FMUL.FTZ R44, R44, R6 ;  /* 0x000000062c2c7220 */ /* 0x000fe20000410000 */
[----:B------:R-:W-:Y:S01]  /*a2e0*/  FADD.FTZ R123, R15, R114 ;  /* 0x000000720f7b7221 */ /* 0x000fe20000010000 */
[----:B------:R-:W-:Y:S01]  /*a2f0*/  FADD.FTZ R114, R116, R9 ;  /* 0x0000000974727221 */ /* 0x000fe20000010000 */
[----:B------:R-:W-:Y:S01]  /*a300*/  MUFU.EX2 R14, R14 ;  /* 0x0000000e000e7308 */ /* 0x000fe20000000800 */
[----:B------:R-:W-:Y:S01]  /*a310*/  F2FP.BF16.F32.PACK_AB R178, R169, R178 ;  /* 0x000000b2a9b2723e */ /* 0x000fe200000010ff */
[----:B------:R-:W-:Y:S01]  /*a320*/  FADD.FTZ R118, R184, R123 ;  /* 0x0000007bb8767221 */ /* 0x000fe20000010000 */
[----:B------:R-:W-:Y:S01]  /*a330*/  FADD.FTZ R9, R185, R114 ;  /* 0x00000072b9097221 */ /* 0x000fe20000010000 */
[----:B------:R-:W-:Y:S01]  /*a340*/  F2FP.BF16.F32.PACK_AB R180, R161, R180 ;  /* 0x000000b4a1b4723e */ /* 0x000fe200000010ff */
[----:B------:R-:W-:Y:S01]  /*a350*/  FMUL.FTZ R45, R45, R6 ;  /* 0x000000062d2d7220 */ /* 0x000fe20000410000 */
[----:B------:R-:W-:Y:S01]  /*a360*/  FADD.FTZ R123, R21, R118 ;  /* 0x00000076157b7221 */ /* 0x000fe20000010000 */
[----:B------:R-:W-:Y:S01]  /*a370*/  FADD.FTZ R106, R120, R9 ;  /* 0x00000009786a7221 */ /* 0x000fe20000010000 */
[-C--:B------:R-:W-:Y:S01]  /*a380*/  FFMA.FTZ R9, R98, R5.reuse, -R104 ;  /* 0x0000000562097223 */ /* 0x080fe20000010868 */
[----:B------:R-:W1:Y:S01]  /*a390*/  MUFU.EX2 R7, R220 ;  /* 0x000000dc00077308 */ /* 0x000e620000000800 */
[----:B------:R-:W-:Y:S01]  /*a3a0*/  FADD.FTZ R114, R186, R123 ;  /* 0x0000007bba727221 */ /* 0x000fe20000010000 */
[----:B------:R-:W-:Y:S01]  /*a3b0*/  FADD.FTZ R123, R187, R106 ;  /* 0x0000006abb7b7221 */ /* 0x000fe20000010000 */
[----:B------:R-:W-:Y:S01]  /*a3c0*/  FFMA.FTZ R106, R102, R5, -R104 ;  /* 0x00000005666a7223 */ /* 0x000fe20000010868 */
[C---:B------:R-:W-:Y:S01]  /*a3d0*/  F2FP.BF16.F32.PACK_AB R186, R13.reuse, R186 ;  /* 0x000000ba0dba723e */ /* 0x040fe200000010ff */
[----:B------:R-:W-:Y:S01]  /*a3e0*/  FADD.FTZ R127, R13, R114 ;  /* 0x000000720d7f7221 */ /* 0x000fe20000010000 */
[----:B------:R-:W-:Y:S01]  /*a3f0*/  FADD.FTZ R114, R124, R123 ;  /* 0x0000007b7c727221 */ /* 0x000fe20000010000 */
[----:B------:R-:W-:Y:S01]  /*a400*/  F2FP.BF16.F32.PACK_AB R183, R116, R183 ;  /* 0x000000b774b7723e */ /* 0x000fe200000010ff */
[----:B------:R2:W3:Y:S01]  /*a410*/  MUFU.EX2 R98, R115 ;  /* 0x0000007300627308 */ /* 0x0004e20000000800 */
[----:B------:R-:W-:Y:S01]  /*a420*/  FADD.FTZ R118, R188, R127 ;  /* 0x0000007fbc767221 */ /* 0x000fe20000010000 */
[----:B------:R-:W-:Y:S01]  /*a430*/  FADD.FTZ R123, R189, R114 ;  /* 0x00000072bd7b7221 */ /* 0x000fe20000010000 */
[----:B------:R-:W-:Y:S01]  /*a440*/  F2FP.BF16.F32.PACK_AB R184, R21, R184 ;  /* 0x000000b815b8723e */ /* 0x000fe200000010ff */
[----:B------:R-:W-:Y:S01]  /*a450*/  FMUL.FTZ R48, R48, R6 ;  /* 0x0000000630307220 */ /* 0x000fe20000410000 */
[----:B------:R-:W-:Y:S01]  /*a460*/  FADD.FTZ R127, R23, R118 ;  /* 0x00000076177f7221 */ /* 0x000fe20000010000 */
[----:B------:R-:W-:Y:S01]  /*a470*/  FADD.FTZ R102, R128, R123 ;  /* 0x0000007b80667221 */ /* 0x000fe20000010000 */
[----:B------:R-:W-:Y:S01]  /*a480*/  F2FP.BF16.F32.PACK_AB R185, R120, R185 ;  /* 0x000000b978b9723e */ /* 0x000fe200000010ff */
[----:B------:R4:W-:Y:S01]  /*a490*/  MUFU.EX2 R112, R9 ;  /* 0x0000000900707308 */ /* 0x0009e20000000800 */
[----:B------:R-:W-:Y:S01]  /*a4a0*/  FADD.FTZ R114, R190, R127 ;  /* 0x0000007fbe727221 */ /* 0x000fe20000010000 */
[----:B--2---:R-:W-:Y:S01]  /*a4b0*/  FADD.FTZ R115, R191, R102 ;  /* 0x00000066bf737221 */ /* 0x004fe20000010000 */
[----:B-1----:R-:W-:Y:S01]  /*a4c0*/  F2FP.BF16.F32.PACK_AB R218, R7, R92 ;  /* 0x0000005c07da723e */ /* 0x002fe200000010ff */
[----:B------:R-:W-:Y:S01]  /*a4d0*/  FMUL.FTZ R49, R49, R6 ;  /* 0x0000000631317220 */ /* 0x000fe20000410000 */
[----:B------:R-:W-:Y:S01]  /*a4e0*/  FADD.FTZ R123, R145, R114 ;  /* 0x00000072917b7221 */ /* 0x000fe20000010000 */
[----:B------:R-:W-:Y:S01]  /*a4f0*/  FADD.FTZ R114, R132, R115 ;  /* 0x0000007384727221 */ /* 0x000fe20000010000 */
[----:B------:R-:W-:Y:S01]  /*a500*/  F2FP.BF16.F32.PACK_AB R187, R124, R187 ;  /* 0x000000bb7cbb723e */ /* 0x000fe200000010ff */
[----:B------:R-:W1:Y:S01]  /*a510*/  MUFU.EX2 R102, R119 ;  /* 0x0000007700667308 */ /* 0x000e620000000800 */
[----:B------:R-:W-:Y:S01]  /*a520*/  FADD.FTZ R104, R192, R123 ;  /* 0x0000007bc0687221 */ /* 0x000fe20000010000 */
[----:B------:R-:W-:Y:S01]  /*a530*/  FADD.FTZ R11, R193, R114 ;  /* 0x00000072c10b7221 */ /* 0x000fe20000010000 */
[----:B------:R-:W-:Y:S01]  /*a540*/  F2FP.BF16.F32.PACK_AB R188, R23, R188 ;  /* 0x000000bc17bc723e */ /* 0x000fe200000010ff */
[----:B------:R-:W-:Y:S01]  /*a550*/  FMUL.FTZ R52, R52, R6 ;  /* 0x0000000634347220 */ /* 0x000fe20000410000 */
[----:B------:R-:W-:Y:S01]  /*a560*/  FADD.FTZ R115, R137, R104 ;  /* 0x0000006889737221 */ /* 0x000fe20000010000 */
[----:B------:R-:W-:Y:S01]  /*a570*/  FADD.FTZ R104, R136, R11 ;  /* 0x0000000b88687221 */ /* 0x000fe20000010000 */
[----:B------:R-:W-:Y:S01]  /*a580*/  F2FP.BF16.F32.PACK_AB R189, R128, R189 ;  /* 0x000000bd80bd723e */ /* 0x000fe200000010ff */
[----:B------:R-:W-:Y:S01]  /*a590*/  MUFU.EX2 R95, R95 ;  /* 0x0000005f005f7308 */ /* 0x000fe20000000800 */
[----:B------:R-:W-:Y:S01]  /*a5a0*/  FADD.FTZ R114, R194, R115 ;  /* 0x00000073c2727221 */ /* 0x000fe20000010000 */
[----:B------:R-:W-:Y:S01]  /*a5b0*/  FADD.FTZ R11, R195, R104 ;  /* 0x00000068c30b7221 */ /* 0x000fe20000010000 */
[----:B------:R-:W-:Y:S01]  /*a5c0*/  F2FP.BF16.F32.PACK_AB R190, R145, R190 ;  /* 0x000000be91be723e */ /* 0x000fe200000010ff */
[----:B------:R-:W-:Y:S01]  /*a5d0*/  FMUL.FTZ R53, R53, R6 ;  /* 0x0000000635357220 */ /* 0x000fe20000410000 */
[----:B------:R-:W-:Y:S01]  /*a5e0*/  FADD.FTZ R115, R141, R114 ;  /* 0x000000728d737221 */ /* 0x000fe20000010000 */
[----:B------:R-:W-:Y:S01]  /*a5f0*/  FADD.FTZ R104, R138, R11 ;  /* 0x0000000b8a687221 */ /* 0x000fe20000010000 */
[----:B------:R-:W-:Y:S01]  /*a600*/  F2FP.BF16.F32.PACK_AB R191, R132, R191 ;  /* 0x000000bf84bf723e */ /* 0x000fe200000010ff */
[----:B------:R2:W5:Y:S01]  /*a610*/  MUFU.EX2 R114, R106 ;  /* 0x0000006a00727308 */ /* 0x0005620000000800 */
[----:B------:R-:W-:Y:S01]  /*a620*/  FADD.FTZ R108, R196, R115 ;  /* 0x00000073c46c7221 */ /* 0x000fe20000010000 */
[----:B------:R-:W-:Y:S01]  /*a630*/  FADD.FTZ R11, R197, R104 ;  /* 0x00000068c50b7221 */ /* 0x000fe20000010000 */
[----:B------:R-:W-:Y:S01]  /*a640*/  F2FP.BF16.F32.PACK_AB R192, R137, R192 ;  /* 0x000000c089c0723e */ /* 0x000fe200000010ff */
[-C--:B------:R-:W-:Y:S01]  /*a650*/  FMUL.FTZ R56, R56, R6.reuse ;  /* 0x0000000638387220 */ /* 0x080fe20000410000 */
[----:B------:R-:W-:Y:S01]  /*a660*/  FADD.FTZ R15, R149, R108 ;  /* 0x0000006c950f7221 */ /* 0x000fe20000010000 */
[----:B------:R-:W-:Y:S01]  /*a670*/  FADD.FTZ R104, R130, R11 ;  /* 0x0000000b82687221 */ /* 0x000fe20000010000 */
[----:B------:R-:W-:Y:S01]  /*a680*/  F2FP.BF16.F32.PACK_AB R193, R136, R193 ;  /* 0x000000c188c1723e */ /* 0x000fe200000010ff */
[----:B------:R-:W-:Y:S01]  /*a690*/  FMUL.FTZ R57, R57, R6 ;  /* 0x0000000639397220 */ /* 0x000fe20000410000 */
[----:B------:R-:W-:Y:S01]  /*a6a0*/  FADD.FTZ R108, R198, R15 ;  /* 0x0000000fc66c7221 */ /* 0x000fe20000010000 */
[----:B------:R-:W-:Y:S01]  /*a6b0*/  FADD.FTZ R11, R199, R104 ;  /* 0x00000068c70b7221 */ /* 0x000fe20000010000 */
[----:B------:R-:W-:Y:S01]  /*a6c0*/  F2FP.BF16.F32.PACK_AB R194, R141, R194 ;  /* 0x000000c28dc2723e */ /* 0x000fe200000010ff */
[-C--:B------:R-:W-:Y:S01]  /*a6d0*/  FMUL.FTZ R60, R60, R6.reuse ;  /* 0x000000063c3c7220 */ /* 0x080fe20000410000 */
        /* <DEDUP_REMOVED lines=18> */
[----:B------:R-:W-:Y:S01]  /*a800*/  IMAD.U32 R14, RZ, RZ, UR6 ;  /* 0x00000006ff0e7e24 */ /* 0x000fe2000f8e00ff */
[----:B------:R-:W-:Y:S01]  /*a810*/  F2FP.BF16.F32.PACK_AB R197, R130, R197 ;  /* 0x000000c582c5723e */ /* 0x000fe200000010ff */
[----:B------:R-:W-:Y:S01]  /*a820*/  FADD.FTZ R108, R204, R13 ;  /* 0x0000000dcc6c7221 */ /* 0x000fe20000010000 */
[----:B----4-:R-:W-:Y:S01]  /*a830*/  FADD.FTZ R9, R205, R104 ;  /* 0x00000068cd097221 */ /* 0x010fe20000010000 */
[----:B------:R-:W-:Y:S01]  /*a840*/  IMAD.U32 R13, RZ, RZ, UR7 ;  /* 0x00000007ff0d7e24 */ /* 0x000fe2000f8e00ff */
[----:B------:R-:W-:Y:S01]  /*a850*/  F2FP.BF16.F32.PACK_AB R198, R129, R198 ;  /* 0x000000c681c6723e */ /* 0x000fe200000010ff */
[----:B------:R-:W-:Y:S01]  /*a860*/  FADD.FTZ R11, R113, R108 ;  /* 0x0000006c710b7221 */ /* 0x000fe20000010000 */
[----:B---3--:R-:W-:Y:S01]  /*a870*/  FADD.FTZ R104, R98, R9 ;  /* 0x0000000962687221 */ /* 0x008fe20000010000 */
[----:B------:R-:W-:Y:S01]  /*a880*/  F2FP.BF16.F32.PACK_AB R199, R134, R199 ;  /* 0x000000c786c7723e */ /* 0x000fe200000010ff */
[----:B------:R-:W-:Y:S01]  /*a890*/  FMUL.FTZ R69, R69, R6 ;  /* 0x0000000645457220 */ /* 0x000fe20000410000 */
[----:B------:R-:W-:Y:S01]  /*a8a0*/  FADD.FTZ R108, R206, R11 ;  /* 0x0000000bce6c7221 */ /* 0x000fe20000010000 */
[----:B------:R-:W-:Y:S01]  /*a8b0*/  FADD.FTZ R9, R207, R104 ;  /* 0x00000068cf097221 */ /* 0x000fe20000010000 */
[----:B------:R-:W-:Y:S01]  /*a8c0*/  F2FP.BF16.F32.PACK_AB R200, R121, R200 ;  /* 0x000000c879c8723e */ /* 0x000fe200000010ff */
[----:B------:R-:W-:Y:S01]  /*a8d0*/  FMUL.FTZ R72, R72, R6 ;  /* 0x0000000648487220 */ /* 0x000fe20000410000 */
[----:B------:R-:W-:Y:S01]  /*a8e0*/  FADD.FTZ R11, R117, R108 ;  /* 0x0000006c750b7221 */ /* 0x000fe20000010000 */
[----:B-1----:R-:W-:Y:S01]  /*a8f0*/  FADD.FTZ R104, R102, R9 ;  /* 0x0000000966687221 */ /* 0x002fe20000010000 */
[----:B------:R-:W-:Y:S01]  /*a900*/  F2FP.BF16.F32.PACK_AB R202, R125, R202 ;  /* 0x000000ca7dca723e */ /* 0x000fe200000010ff */
[----:B------:R-:W-:Y:S01]  /*a910*/  FMUL.FTZ R73, R73, R6 ;  /* 0x0000000649497220 */ /* 0x000fe20000410000 */
[----:B--2---:R-:W-:Y:S01]  /*a920*/  FADD.FTZ R106, R208, R11 ;  /* 0x0000000bd06a7221 */ /* 0x004fe20000010000 */
        /* <DEDUP_REMOVED lines=24> */
[----:B-----5:R-:W-:Y:S01]  /*aab0*/  FADD.FTZ R9, R114, R9 ;  /* 0x0000000972097221 */ /* 0x020fe20000010000 */
        /* <DEDUP_REMOVED lines=11> */
[C---:B------:R-:W-:Y:S01]  /*ab70*/  FADD.FTZ R9, R91.reuse, R9 ;  /* 0x000000095b097221 */ /* 0x040fe20000010000 */
        /* <DEDUP_REMOVED lines=8> */
[-C--:B------:R-:W-:Y:S01]  /*ac00*/  FMUL.FTZ R35, R35, R93.reuse ;  /* 0x0000005d23237220 */ /* 0x080fe20000410000 */
        /* <DEDUP_REMOVED lines=25> */
[----:B------:R-:W-:Y:S01]  /*ada0*/  FMUL.FTZ R87, R87, R93 ;  /* 0x0000005d57577220 */ /* 0x000fe20000410000 */
[----:B------:R-:W-:-:S02]  /*adb0*/  IMAD.MOV.U32 R7, RZ, RZ, R10 ;  /* 0x000000ffff077224 */ /* 0x000fc400078e000a */
[----:B------:R-:W-:Y:S01]  /*adc0*/  IMAD.MOV.U32 R11, RZ, RZ, R4 ;  /* 0x000000ffff0b7224 */ /* 0x000fe200078e0004 */
[----:B0-----:R-:W-:Y:S06]  /*add0*/  @P2 BRA `(.L_x_28) ;  /* 0xffffffb400642947 */ /* 0x001fec000383ffff */
.L_x_19:
[----:B------:R-:W-:Y:S06]  /*ade0*/  BAR.ARV 0x8, 0x180 ;  /* 0x0206000000007b1d */ /* 0x000fec0000002000 */
[----:B------:R-:W-:Y:S05]  /*adf0*/  @!P0 BRA `(.L_x_29) ;  /* 0x0000000000048947 */ /* 0x000fea0003800000 */
[----:B------:R-:W-:Y:S01]  /*ae00*/  BPT.TRAP 0x1 ;  /* 0x000000040000795c */ /* 0x000fe20000300000 */
.L_x_29:
        /* <DEDUP_REMOVED lines=8> */
.L_x_30:
[----:B-1----:R-:W-:Y:S05]  /*ae90*/  @P2 BRA `(.L_x_31) ;  /* 0x0000000000082947 */ /* 0x002fea0003800000 */
[----:B------:R-:W1:Y:S02]  /*aea0*/  SYNCS.PHASECHK.TRANS64.TRYWAIT P0, [R11+URZ+0x34850], R2 ;  /* 0x034850020b0075a7 */ /* 0x000e64000800017f */
[----:B-1----:R-:W-:Y:S05]  /*aeb0*/  @!P0 BRA `(.L_x_32) ;  /* 0x0000005c00f08947 */ /* 0x002fea0003800000 */
.L_x_31:
[----:B------:R-:W-:Y:S01]  /*aec0*/  R2UR UR4, R16 ;  /* 0x00000000100472ca */ /* 0x000fe200000e0000 */
[----:B------:R-:W-:Y:S01]  /*aed0*/  WARPGROUP.ARRIVE ;  /* 0x00000000000079c5 */ /* 0x000fe20000000000 */
[----:B------:R-:W-:Y:S01]  /*aee0*/  R2UR UR5, R0 ;  /* 0x00000000000572ca */ /* 0x000fe200000e0000 */
[----:B------:R-:W-:Y:S01]  /*aef0*/  UMOV UR7, 0x40000040 ;  /* 0x4000004000077882 */ /* 0x000fe20000000000 */
[----:B------:R-:W2:Y:S01]  /*af00*/  SHFL.BFLY PT, R0, R9, 0x2, 0x1f ;  /* 0x0c401f0009007f89 */ /* 0x000ea200000e0000 */
[----:B------:R-:W-:Y:S02]  /*af10*/  IMAD.MOV.U32 R17, RZ, RZ, RZ ;  /* 0x000000ffff117224 */ /* 0x000fe400078e00ff */
[----:B------:R-:W-:Y:S01]  /*af20*/  IMAD.MOV.U32 R16, RZ, RZ, -0x800000 ;  /* 0xff800000ff107424 */ /* 0x000fe200078e00ff */
[----:B------:R-:W0:Y:S05]  /*af30*/  SHFL.BFLY PT, R3, R8, 0x2, 0x1f ;  /* 0x0c401f0008037f89 */ /* 0x000e2a00000e0000 */
[----:B------:R-:W-:-:S04]  /*af40*/  UIADD3 UR4, UR4, 0x400, URZ ;  /* 0x0000040004047890 */ /* 0x000fc8000fffe03f */
[----:B------:R-:W-:-:S04]  /*af50*/  USHF.R.U32.HI UR4, URZ, 0x4, UR4 ;  /* 0x000000043f047899 */ /* 0x000fc80008011604 */
[----:B------:R-:W-:-:S04]  /*af60*/  ULOP3.LUT UR4, UR4, 0x3fff, URZ, 0xc0, !UPT ;  /* 0x00003fff04047892 */ /* 0x000fc8000f8ec03f */
[----:B------:R-:W-:Y:S01]  /*af70*/  ULOP3.LUT UR4, UR4, 0x5800000, URZ, 0xfc, !UPT ;  /* 0x0580000004047892 */ /* 0x000fe2000f8efc3f */
[----:B--2---:R-:W-:-:S03]  /*af80*/  FADD.FTZ R0, R0, R9 ;  /* 0x0000000900007221 */ /* 0x004fc60000010000 */
[----:B------:R-:W-:Y:S01]  /*af90*/  UIMAD UR4, UR5, 0xb00, UR4 ;  /* 0x00000b00050478a4 */ /* 0x000fe2000f8e0204 */
[----:B------:R-:W-:Y:S02]  /*afa0*/  @!P1 VIADD R9, R11, 0x34860 ;  /* 0x000348600b099836 */ /* 0x000fe40000000000 */
[----:B01----:R-:W-:Y:S01]  /*afb0*/  FADD.FTZ R2, R3, R8 ;  /* 0x0000000803027221 */ /* 0x003fe20000010000 */
[----:B------:R-:W-:Y:S01]  /*afc0*/  IMAD.MOV.U32 R8, RZ, RZ, RZ ;  /* 0x000000ffff087224 */ /* 0x000fe200078e00ff */
[----:B------:R-:W0:Y:S01]  /*afd0*/  SHFL.BFLY PT, R3, R0, 0x1, 0x1f ;  /* 0x0c201f0000037f89 */ /* 0x000e2200000e0000 */
[----:B------:R-:W-:Y:S01]  /*afe0*/  @!P1 PRMT R9, RZ, 0x654, R9 ;  /* 0x00000654ff099816 */ /* 0x000fe20000000009 */
[----:B------:R-:W-:Y:S02]  /*aff0*/  UMOV UR6, UR4 ;  /* 0x0000000400067c82 */ /* 0x000fe40008000000 */
[----:B------:R-:W-:Y:S01]  /*b000*/  HGMMA.64x128x16.F32.BF16 R24, R176, gdesc[UR4].tnspB, R24, gsb0 ;  /* 0x41e00004b0187df0 */ /* 0x000fe20008001818 */
[----:B------:R-:W-:Y:S01]  /*b010*/  UIADD3 UR6, UR4, 0x80, URZ ;  /* 0x0000008004067890 */ /* 0x000fe2000fffe03f */
[----:B------:R-:W1:Y:S01]  /*b020*/  SHFL.BFLY PT, R7, R2, 0x1, 0x1f ;  /* 0x0c201f0002077f89 */ /* 0x000e6200000e0000 */
[----:B------:R-:W-:Y:S01]  /*b030*/  UMOV UR7, 0x40000040 ;  /* 0x4000004000077882 */ /* 0x000fe20000000000 */
[----:B0-----:R-:W-:Y:S01]  /*b040*/  FADD.FTZ R12, R0, R3 ;  /* 0x00000003000c7221 */ /* 0x001fe20000010000 */
[----:B------:R-:W-:-:S04]  /*b050*/  IMAD.MOV.U32 R0, RZ, RZ, -0x800000 ;  /* 0xff800000ff007424 */ /* 0x000fc800078e00ff */
[----:B------:R-:W-:Y:S01]  /*b060*/  FSETP.NE.FTZ.AND P0, PT, R12, RZ, PT ;  /* 0x000000ff0c00720b */ /* 0x000fe20003f15000 */
[----:B-1----:R-:W-:-:S05]  /*b070*/  FADD.FTZ R13, R2, R7 ;  /* 0x00000007020d7221 */ /* 0x002fca0000010000 */
[----:B------:R-:W-:-:S07]  /*b080*/  FSETP.NE.FTZ.AND P2, PT, R13, RZ, PT ;  /* 0x000000ff0d00720b */ /* 0x000fce0003f55000 */
[----:B------:R-:W0:Y:S01]  /*b090*/  @P0 MUFU.LG2 R6, R12 ;  /* 0x0000000c00060308 */ /* 0x000e220000000c00 */
[----:B------:R-:W-:-:S05]  /*b0a0*/  @P0 FMUL.FTZ R3, R5, 0.69314718246459960938 ;  /* 0x3f31721805030820 */ /* 0x000fca0000410000 */
[----:B------:R-:W-:Y:S02]  /*b0b0*/  @P2 FMUL.FTZ R2, R5, 0.69314718246459960938 ;  /* 0x3f31721805022820 */ /* 0x000fe40000410000 */
[----:B------:R-:W1:Y:S08]  /*b0c0*/  @P2 MUFU.LG2 R7, R13 ;  /* 0x0000000d00072308 */ /* 0x000e700000000c00 */
[----:B------:R-:W2:Y:S01]  /*b0d0*/  @P0 MUFU.RCP R8, R12 ;  /* 0x0000000c00080308 */ /* 0x000ea20000001000 */
[----:B0-----:R-:W-:-:S04]  /*b0e0*/  @P0 FMUL.FTZ R6, R6, 0.69314718246459960938 ;  /* 0x3f31721806060820 */ /* 0x001fc80000410000 */
[----:B------:R-:W-:Y:S01]  /*b0f0*/  @P0 FFMA.FTZ R16, R3, R4, R6 ;  /* 0x0000000403100223 */ /* 0x000fe20000010006 */
[----:B------:R-:W-:Y:S02]  /*b100*/  PLOP3.LUT P0, PT, PT, PT, PT, 0x8, 0x0 ;  /* 0x000000000000781c */ /* 0x000fe40003f0e170 */
[----:B------:R-:W0:Y:S01]  /*b110*/  @P2 MUFU.RCP R17, R13 ;  /* 0x0000000d00112308 */ /* 0x000e220000001000 */
[----:B-1----:R-:W-:-:S04]  /*b120*/  @P2 FMUL.FTZ R7, R7, 0.69314718246459960938 ;  /* 0x3f31721807072820 */ /* 0x002fc80000410000 */
[----:B------:R-:W-:Y:S01]  /*b130*/  @P2 FFMA.FTZ R0, R2, R10, R7 ;  /* 0x0000000a02002223 */ /* 0x000fe20000010007 */
[----:B------:R-:W-:Y:S02]  /*b140*/  WARPGROUP.DEPBAR.LE gsb0, 0x0 ;  /* 0x00008000000079c5 */ /* 0x000fe40000010000 */
[----:B------:R-:W-:-:S06]  /*b150*/  WARPGROUP.ARRIVE ;  /* 0x00000000000079c5 */ /* 0x000fcc0000000000 */
[----:B------:R-:W-:Y:S01]  /*b160*/  HGMMA.64x128x16.F32.BF16 R24, R180, gdesc[UR4].tnspB, R24, gsb0 ;  /* 0x41e00004b4187df0 */ /* 0x000fe20008001818 */
[----:B------:R-:W-:Y:S01]  /*b170*/  UIADD3 UR6, UR4, 0x100, URZ ;  /* 0x0000010004067890 */ /* 0x000fe2000fffe03f */
[----:B------:R-:W-:Y:S01]  /*b180*/  UMOV UR7, 0x40000040 ;  /* 0x4000004000077882 */ /* 0x000fe20000000000 */
[----:B------:R-:W-:Y:S02]  /*b190*/  WARPGROUP.DEPBAR.LE gsb0, 0x0 ;  /* 0x00008000000079c5 */ /* 0x000fe40000010000 */
[----:B------:R-:W-:-:S07]  /*b1a0*/  WARPGROUP.ARRIVE ;  /* 0x00000000000079c5 */ /* 0x000fce0000000000 */
        /* <DEDUP_REMOVED lines=33> */
[----:B------:R-:W-:Y:S01]  /*b3c0*/  UIADD3 UR4, UR4, 0x500, URZ ;  /* 0x0000050004047890 */ /* 0x000fe2000fffe03f */
[----:B------:R-:W-:Y:S02]  /*b3d0*/  WARPGROUP.DEPBAR.LE gsb0, 0x0 ;  /* 0x00008000000079c5 */ /* 0x000fe40000010000 */
[----:B------:R-:W-:-:S06]  /*b3e0*/  WARPGROUP.ARRIVE ;  /* 0x00000000000079c5 */ /* 0x000fcc0000000000 */
[----:B------:R-:W-:Y:S01]  /*b3f0*/  HGMMA.64x128x16.F32.BF16 R24, R212, gdesc[UR4].tnspB, R24, gsb0 ;  /* 0x41e00004d4187df0 */ /* 0x000fe20008001818 */
[----:B------:R-:W-:Y:S01]  /*b400*/  UMOV UR6, UR4 ;  /* 0x0000000400067c82 */ /* 0x000fe20008000000 */
[----:B------:R-:W-:Y:S01]  /*b410*/  UMOV UR7, 0x40000040 ;  /* 0x4000004000077882 */ /* 0x000fe20000000000 */
[----:B------:R-:W-:Y:S02]  /*b420*/  WARPGROUP.DEPBAR.LE gsb0, 0x0 ;  /* 0x00008000000079c5 */ /* 0x000fe40000010000 */
[----:B------:R-:W-:-:S07]  /*b430*/  WARPGROUP.ARRIVE ;  /* 0x00000000000079c5 */ /* 0x000fce0000000000 */
[----:B------:R-:W-:Y:S03]  /*b440*/  HGMMA.64x128x16.F32.BF16 R24, R216, gdesc[UR4].tnspB, R24, gsb0 ;  /* 0x41e00004d8187df0 */ /* 0x000fe60008001818 */
[----:B------:R-:W-:Y:S02]  /*b450*/  WARPGROUP.DEPBAR.LE gsb0, 0x0 ;  /* 0x00008000000079c5 */ /* 0x000fe40000010000 */
[-C--:B--2---:R-:W-:Y:S01]  /*b460*/  FMUL.FTZ R94, R36, R8.reuse ;  /* 0x00000008245e7220 */ /* 0x084fe20000410000 */
        /* <DEDUP_REMOVED lines=11> */
[-C--:B0-----:R-:W-:Y:S01]  /*b520*/  FMUL.FTZ R40, R30, R17.reuse ;  /* 0x000000111e287220 */ /* 0x081fe20000410000 */
        /* <DEDUP_REMOVED lines=13> */
[----:B------:R0:W-:Y:S01]  /*b600*/  @!P1 SYNCS.ARRIVE.TRANS64.RED.A1T0 RZ, [R9+URZ], RZ ;  /* 0x000000ff09ff99a7 */ /* 0x0001e2000810043f */
        /* <DEDUP_REMOVED lines=37> */
[----:B------:R-:W-:-:S07]  /*b860*/  FMUL.FTZ R87, R87, R17 ;  /* 0x0000001157577220 */ /* 0x000fce0000410000 */
.L_x_12:
[----:B------:R-:W-:Y:S05]  /*b870*/  @P0 BRA `(.L_x_33) ;  /* 0x0000001400600947 */ /* 0x000fea0003800000 */
[----:B------:R-:W0:Y:S01]  /*b880*/  S2R R17, SR_TID.X ;  /* 0x0000000000117919 */ /* 0x000e220000002100 */
[----:B------:R-:W1:Y:S01]  /*b890*/  LDC R71, c[0x0][0xbe8] ;  /* 0x0002fa00ff477b82 */ /* 0x000e620000000800 */
[----:B------:R-:W-:Y:S01]  /*b8a0*/  R2UR UR13, R19 ;  /* 0x00000000130d72ca */ /* 0x000fe200000e0000 */
[----:B------:R-:W-:Y:S01]  /*b8b0*/  ULDC.64 UR8, c[0x0][0xbd0] ;  /* 0x0002f40000087ab9 */ /* 0x000fe20000000a00 */
[----:B------:R-:W2:Y:S01]  /*b8c0*/  S2R R64, SR_CTAID.X ;  /* 0x0000000000407919 */ /* 0x000ea20000002500 */
[----:B------:R-:W-:Y:S01]  /*b8d0*/  ULDC.64 UR14, c[0x0][0x208] ;  /* 0x00008200000e7ab9 */ /* 0x000fe20000000a00 */
[----:B------:R-:W-:Y:S03]  /*b8e0*/  BSSY B0, `(.L_x_34) ;  /* 0x00000eb000007945 */ /* 0x000fe60003800000 */
[----:B------:R-:W3:Y:S06]  /*b8f0*/  S2UR UR12, SR_CTAID.Z ;  /* 0x00000000000c79c3 */ /* 0x000eec0000002700 */
[----:B------:R-:W-:-:S02]  /*b900*/  USHF.R.S32.HI UR7, URZ, 0x1f, UR13 ;  /* 0x0000001f3f077899 */ /* 0x000fc4000801140d */
[----:B------:R-:W4:Y:S01]  /*b910*/  LDC.64 R68, c[0x0][0xbd8] ;  /* 0x0002f600ff447b82 */ /* 0x000f220000000a00 */
[----:B------:R-:W-:Y:S02]  /*b920*/  UIMAD.WIDE.U32 UR4, UR13, UR8, URZ ;  /* 0x000000080d0472a5 */ /* 0x000fe4000f8e003f */
[----:B------:R-:W-:-:S04]  /*b930*/  UIMAD UR6, UR7, UR8, URZ ;  /* 0x00000008070672a4 */ /* 0x000fc8000f8e023f */
[----:B------:R-:W-:Y:S01]  /*b940*/  UIMAD UR6, UR13, UR9, UR6 ;  /* 0x000000090d0672a4 */ /* 0x000fe2000f8e0206 */
[----:B-1----:R-:W-:Y:S01]  /*b950*/  ISETP.NE.AND P0, PT, R71, 0x1, PT ;  /* 0x000000014700780c */ /* 0x002fe20003f05270 */
[----:B------:R-:W1:Y:S01]  /*b960*/  S2UR UR11, SR_CTAID.Y ;  /* 0x00000000000b79c3 */ /* 0x000e620000002600 */
[----:B------:R-:W-:Y:S01]  /*b970*/  ULDC.64 UR8, c[0x0][0xb38] ;  /* 0x0002ce0000087ab9 */ /* 0x000fe20000000a00 */
[----:B------:R-:W-:Y:S02]  /*b980*/  UIADD3 UR6, UR5, UR6, URZ ;  /* 0x0000000605067290 */ /* 0x000fe4000fffe03f */
[----:B------:R-:W-:Y:S01]  /*b990*/  UIMAD UR7, UR7, UR8, URZ ;  /* 0x00000008070772a4 */ /* 0x000fe2000f8e023f */
[----:B0-----:R-:W-:Y:S01]  /*b9a0*/  VIADD R59, R17, 0xffffff80 ;  /* 0xffffff80113b7836 */ /* 0x001fe20000000000 */
[----:B---3--:R-:W-:Y:S02]  /*b9b0*/  USHF.R.S32.HI UR10, URZ, 0x1f, UR12 ;  /* 0x0000001f3f0a7899 */ /* 0x008fe4000801140c */
[----:B------:R-:W1:Y:S02]  /*b9c0*/  LDC R75, c[0x0][0xc50] ;  /* 0x00031400ff4b7b82 */ /* 0x000e640000000800 */
[----:B------:R-:W-:-:S04]  /*b9d0*/  SHF.R.S32.HI R22, RZ, 0x1f, R59 ;  /* 0x0000001fff167819 */ /* 0x000fc8000001143b */
[CC--:B------:R-:W-:Y:S02]  /*b9e0*/  LEA.HI R17, R22.reuse, R59.reuse, RZ, 0x7 ;  /* 0x0000003b16117211 */ /* 0x0c0fe400078f38ff */
[----:B------:R-:W0:Y:S01]  /*b9f0*/  LDC.64 R72, c[0x0][0xb40] ;  /* 0x0002d000ff487b82 */ /* 0x000e220000000a00 */
[----:B------:R-:W-:Y:S02]  /*ba00*/  LEA.HI R22, R22, R59, RZ, 0x2 ;  /* 0x0000003b16167211 */ /* 0x000fe400078f10ff */
[----:B------:R-:W-:Y:S02]  /*ba10*/  LOP3.LUT R18, R17, 0xffffff80, RZ, 0xc0, !PT ;  /* 0xffffff8011127812 */ /* 0x000fe400078ec0ff */
[----:B------:R-:W-:Y:S02]  /*ba20*/  SHF.R.S32.HI R58, RZ, 0x7, R17 ;  /* 0x00000007ff3a7819 */ /* 0x000fe40000011411 */
[----:B------:R-:W-:Y:S01]  /*ba30*/  LOP3.LUT R22, R22, 0xfffffffc, RZ, 0xc0, !PT ;  /* 0xfffffffc16167812 */ /* 0x000fe200078ec0ff */
[----:B------:R-:W-:Y:S01]  /*ba40*/  IMAD.IADD R70, R59, 0x1, -R18 ;  /* 0x000000013b467824 */ /* 0x000fe200078e0a12 */
[----:B------:R-:W-:Y:S01]  /*ba50*/  LEA.HI R17, R17, R58, RZ, 0x1 ;  /* 0x0000003a11117211 */ /* 0x000fe200078f08ff */
[----:B------:R-:W3:Y:S02]  /*ba60*/  @P0 LDC R67, c[0x0][0xbf0] ;  /* 0x0002fc00ff430b82 */ /* 0x000ee40000000800 */
[----:B------:R-:W-:Y:S01]  /*ba70*/  IMAD.IADD R22, R59, 0x1, -R22 ;  /* 0x000000013b167824 */ /* 0x000fe200078e0a16 */
[----:B------:R-:W-:-:S02]  /*ba80*/  SHF.R.S32.HI R63, RZ, 0x1f, R70 ;  /* 0x0000001fff3f7819 */ /* 0x000fc40000011446 */
[----:B------:R-:W-:Y:S02]  /*ba90*/  LOP3.LUT R17, R17, 0x3fffffe, RZ, 0xc0, !PT ;  /* 0x03fffffe11117812 */ /* 0x000fe400078ec0ff */
[----:B------:R-:W-:Y:S01]  /*baa0*/  LEA.HI R77, R63, R70, RZ, 0x2 ;  /* 0x000000463f4d7211 */ /* 0x000fe200078f10ff */
[----:B------:R-:W5:Y:S02]  /*bab0*/  @P0 LDC R79, c[0x0][0xbec] ;  /* 0x0002fb00ff4f0b82 */ /* 0x000f640000000800 */
[----:B------:R-:W-:Y:S01]  /*bac0*/  IMAD.IADD R17, R58, 0x1, -R17 ;  /* 0x000000013a117824 */ /* 0x000fe200078e0a11 */
[--C-:B------:R-:W-:Y:S02]  /*bad0*/  SHF.R.S32.HI R18, RZ, 0x2, R77.reuse ;  /* 0x00000002ff127819 */ /* 0x100fe4000001144d */
[----:B------:R-:W-:Y:S01]  /*bae0*/  SHF.R.S32.HI R23, RZ, 0x1f, R77 ;  /* 0x0000001fff177819 */ /* 0x000fe2000001144d */
[----:B0-----:R-:W-:Y:S01]  /*baf0*/  IMAD R66, R72, UR10, RZ ;  /* 0x0000000a48427c24 */ /* 0x001fe2000f8e02ff */
[----:B------:R-:W-:Y:S01]  /*bb00*/  LEA.HI R58, R22, R22, RZ, 0x1 ;  /* 0x00000016163a7211 */ /* 0x000fe200078f08ff */
[----:B------:R-:W0:Y:S01]  /*bb10*/  @P0 LDC R74, c[0x0][0xbf0] ;  /* 0x0002fc00ff4a0b82 */ /* 0x000e220000000800 */
[----:B------:R-:W-:-:S02]  /*bb20*/  LEA.HI R23, R23, R18, RZ, 0x3 ;  /* 0x0000001217177211 */ /* 0x000fc400078f18ff */
[----:B------:R-:W-:Y:S02]  /*bb30*/  LOP3.LUT R59, R58, 0x1ffffffe, RZ, 0xc0, !PT ;  /* 0x1ffffffe3a3b7812 */ /* 0x000fe400078ec0ff */
[----:B------:R-:W-:Y:S02]  /*bb40*/  LOP3.LUT R23, R23, 0xfffffff8, RZ, 0xc0, !PT ;  /* 0xfffffff817177812 */ /* 0x000fe400078ec0ff */
[----:B------:R-:W-:Y:S01]  /*bb50*/  LOP3.LUT R77, R77, 0x7ffffffc, RZ, 0xc0, !PT ;  /* 0x7ffffffc4d4d7812 */ /* 0x000fe200078ec0ff */
[----:B------:R-:W-:Y:S02]  /*bb60*/  IMAD.IADD R58, R22, 0x1, -R59 ;  /* 0x00000001163a7824 */ /* 0x000fe400078e0a3b */
[----:B------:R-:W-:Y:S01]  /*bb70*/  IMAD.IADD R23, R18, 0x1, -R23 ;  /* 0x0000000112177824 */ /* 0x000fe200078e0a17 */
[----:B------:R-:W-:Y:S01]  /*bb80*/  LEA.HI R18, R63, R70, RZ, 0x5 ;  /* 0x000000463f127211 */ /* 0x000fe200078f28ff */
[----:B------:R-:W-:Y:S01]  /*bb90*/  IMAD.U32 R22, RZ, RZ, UR4 ;  /* 0x00000004ff167e24 */ /* 0x000fe2000f8e00ff */
[----:B------:R-:W1:Y:S02]  /*bba0*/  @P0 LDC R63, c[0x0][0xbec] ;  /* 0x0002fb00ff3f0b82 */ /* 0x000e640000000800 */
[----:B------:R-:W-:-:S05]  /*bbb0*/  SHF.R.S32.HI R18, RZ, 0x5, R18 ;  /* 0x00000005ff127819 */ /* 0x000fca0000011412 */
[----:B------:R-:W-:Y:S02]  /*bbc0*/  IMAD R18, R18, 0x10, R23 ;  /* 0x0000001012127824 */ /* 0x000fe400078e0217 */
[----:B------:R-:W-:Y:S01]  /*bbd0*/  IMAD.U32 R23, RZ, RZ, UR5 ;  /* 0x00000005ff177e24 */ /* 0x000fe2000f8e00ff */
[----:B------:R-:W-:Y:S01]  /*bbe0*/  UIMAD.WIDE.U32 UR4, UR13, UR8, URZ ;  /* 0x000000080d0472a5 */ /* 0x000fe2000f8e003f */
[----:B------:R-:W-:Y:S02]  /*bbf0*/  IMAD R17, R17, 0x40, R18 ;  /* 0x0000004011117824 */ /* 0x000fe400078e0212 */
[----:B----4-:R-:W-:Y:S02]  /*bc00*/  IMAD R18, R68, UR10, RZ ;  /* 0x0000000a44127c24 */ /* 0x010fe4000f8e02ff */
[----:B------:R-:W-:Y:S01]  /*bc10*/  IMAD.U32 R23, RZ, RZ, UR6 ;  /* 0x00000006ff177e24 */ /* 0x000fe2000f8e00ff */
[----:B------:R-:W-:Y:S01]  /*bc20*/  UIMAD UR6, UR13, UR9, UR7 ;  /* 0x000000090d0672a4 */ /* 0x000fe2000f8e0207 */
[----:B------:R-:W-:-:S02]  /*bc30*/  IMAD R58, R58, 0x8, R17 ;  /* 0x000000083a3a7824 */ /* 0x000fc400078e0211 */
[----:B------:R-:W-:Y:S01]  /*bc40*/  IMAD R65, R69, UR12, R18 ;  /* 0x0000000c45417c24 */ /* 0x000fe2000f8e0212 */
[----:B------:R-:W-:Y:S01]  /*bc50*/  UIADD3 UR6, UR5, UR6, URZ ;  /* 0x0000000605067290 */ /* 0x000fe2000fffe03f */
[----:B--2---:R-:W-:Y:S01]  /*bc60*/  IMAD R18, R64, 0x80, R58 ;  /* 0x0000008040127824 */ /* 0x004fe200078e023a */
[----:B------:R-:W-:Y:S01]  /*bc70*/  ULDC.64 UR8, c[0x0][0xb28] ;  /* 0x0002ca0000087ab9 */ /* 0x000fe20000000a00 */
[----:B------:R-:W-:-:S04]  /*bc80*/  IMAD.WIDE.U32 R22, R68, UR12, R22 ;  /* 0x0000000c44167c25 */ /* 0x000fc8000f8e0016 */
[----:B------:R-:W-:Y:S02]  /*bc90*/  IMAD R68, RZ, RZ, -UR13 ;  /* 0x8000000dff447e24 */ /* 0x000fe4000f8e02ff */
[----:B-1----:R-:W-:-:S04]  /*bca0*/  @P0 IMAD.HI.U32 R62, R18, R63, RZ ;  /* 0x0000003f123e0227 */ /* 0x002fc800078e00ff */
[----:B------:R-:W-:Y:S02]  /*bcb0*/  IMAD.U32 R59, RZ, RZ, UR5 ;  /* 0x00000005ff3b7e24 */ /* 0x000fe4000f8e00ff */
[----:B------:R-:W-:Y:S02]  /*bcc0*/  IMAD R75, R75, R68, UR11 ;  /* 0x0000000b4b4b7e24 */ /* 0x000fe4000f8e0244 */
[----:B------:R-:W-:Y:S01]  /*bcd0*/  IMAD.U32 R58, RZ, RZ, UR4 ;  /* 0x00000004ff3a7e24 */ /* 0x000fe2000f8e00ff */
[----:B------:R-:W-:Y:S01]  /*bce0*/  ULDC.64 UR4, c[0x0][0xbe0] ;  /* 0x0002f80000047ab9 */ /* 0x000fe20000000a00 */
[----:B------:R-:W-:Y:S01]  /*bcf0*/  IMAD.U32 R59, RZ, RZ, UR6 ;  /* 0x00000006ff3b7e24 */ /* 0x000fe2000f8e00ff */
[----:B------:R-:W-:Y:S01]  /*bd00*/  ULDC.64 UR6, c[0x0][0xb48] ;  /* 0x0002d20000067ab9 */ /* 0x000fe20000000a00 */
[----:B------:R-:W-:Y:S01]  /*bd10*/  IMAD.MOV.U32 R63, RZ, RZ, R18 ;  /* 0x000000ffff3f7224 */ /* 0x000fe200078e0012 */
[----:B---3--:R-:W-:Y:S01]  /*bd20*/  @P0 SHF.R.U32.HI R63, RZ, R67, R62 ;  /* 0x00000043ff3f0219 */ /* 0x008fe2000001163e */
[----:B------:R-:W-:Y:S01]  /*bd30*/  IMAD R67, R73, UR12, R66 ;  /* 0x0000000c49437c24 */ /* 0x000fe2000f8e0242 */
[----:B------:R-:W-:Y:S01]  /*bd40*/  SHF.R.S32.HI R66, RZ, 0x1f, R75 ;  /* 0x0000001fff427819 */ /* 0x000fe2000001144b */
[----:B------:R-:W-:-:S04]  /*bd50*/  IMAD.WIDE.U32 R58, R72, UR12, R58 ;  /* 0x0000000c483a7c25 */ /* 0x000fc8000f8e003a */
[----:B------:R-:W-:Y:S02]  /*bd60*/  IMAD.IADD R23, R23, 0x1, R65 ;  /* 0x0000000117177824 */ /* 0x000fe400078e0241 */
[----:B-----5:R-:W-:-:S04]  /*bd70*/  @P0 IMAD.HI.U32 R79, R18, R79, RZ ;  /* 0x0000004f124f0227 */ /* 0x020fc800078e00ff */
[----:B------:R-:W-:Y:S02]  /*bd80*/  IMAD.IADD R59, R59, 0x1, R67 ;  /* 0x000000013b3b7824 */ /* 0x000fe400078e0243 */
[----:B------:R-:W-:Y:S02]  /*bd90*/  IMAD R67, R66, UR6, RZ ;  /* 0x0000000642437c24 */ /* 0x000fe4000f8e02ff */
[----:B------:R-:W-:-:S04]  /*bda0*/  IMAD.WIDE.U32 R22, R75, UR4, R22 ;  /* 0x000000044b167c25 */ /* 0x000fc8000f8e0016 */
[----:B------:R-:W-:Y:S01]  /*bdb0*/  IMAD.MOV.U32 R65, RZ, RZ, R18 ;  /* 0x000000ffff417224 */ /* 0x000fe200078e0012 */
[----:B0-----:R-:W-:Y:S01]  /*bdc0*/  @P0 SHF.R.U32.HI R65, RZ, R74, R79 ;  /* 0x0000004aff410219 */ /* 0x001fe2000001164f */
[----:B------:R-:W-:Y:S01]  /*bdd0*/  IMAD R62, R66, UR4, RZ ;  /* 0x00000004423e7c24 */ /* 0x000fe2000f8e02ff */
[----:B------:R-:W-:Y:S01]  /*bde0*/  BAR.SYNC.DEFER_BLOCKING 0x1, 0x100 ;  /* 0x0044000000007b1d */ /* 0x000fe20000010000 */
[C---:B------:R-:W-:Y:S01]  /*bdf0*/  IMAD R69, R75.reuse, UR7, R67 ;  /* 0x000000074b457c24 */ /* 0x040fe2000f8e0243 */
[--C-:B------:R-:W-:Y:S01]  /*be00*/  SHF.R.S32.HI R67, RZ, 0x1f, R63.reuse ;  /* 0x0000001fff437819 */ /* 0x100fe2000001143f */
[----:B------:R-:W-:Y:S01]  /*be10*/  IMAD R66, R75, UR5, R62 ;  /* 0x000000054b427c24 */ /* 0x000fe2000f8e023e */
[----:B------:R-:W-:Y:S01]  /*be20*/  IADD3 R22, P0, R63, R22, RZ ;  /* 0x000000163f167210 */ /* 0x000fe20007f1e0ff */
[----:B------:R-:W-:Y:S01]  /*be30*/  IMAD.MOV R63, RZ, RZ, -R63 ;  /* 0x000000ffff3f7224 */ /* 0x000fe200078e0a3f */
[--C-:B------:R-:W-:Y:S01]  /*be40*/  SHF.R.S32.HI R62, RZ, 0x1f, R65.reuse ;  /* 0x0000001fff3e7819 */ /* 0x100fe20000011441 */
[----:B------:R-:W-:Y:S01]  /*be50*/  IMAD.MOV R68, RZ, RZ, -R65 ;  /* 0x000000ffff447224 */ /* 0x000fe200078e0a41 */
[----:B------:R-:W-:Y:S01]  /*be60*/  ULDC.64 UR4, c[0x0][0xb30] ;  /* 0x0002cc0000047ab9 */ /* 0x000fe20000000a00 */
[----:B------:R-:W-:Y:S01]  /*be70*/  IMAD R63, R71, R63, R18 ;  /* 0x0000003f473f7224 */ /* 0x000fe200078e0212 */
[----:B------:R-:W-:Y:S01]  /*be80*/  IADD3.X R23, R67, R23, R66, P0, !PT ;  /* 0x0000001743177210 */ /* 0x000fe200007fe442 */
[----:B------:R-:W-:Y:S01]  /*be90*/  IMAD.WIDE.U32 R58, R75, UR6, R58 ;  /* 0x000000064b3a7c25 */ /* 0x000fe2000f8e003a */
[----:B------:R-:W-:-:S03]  /*bea0*/  ULDC.64 UR6, c[0x0][0xbc8] ;  /* 0x0002f20000067ab9 */ /* 0x000fc60000000a00 */
[----:B------:R-:W-:Y:S02]  /*beb0*/  IMAD R62, R62, UR4, RZ ;  /* 0x000000043e3e7c24 */ /* 0x000fe4000f8e02ff */
[----:B------:R-:W-:Y:S01]  /*bec0*/  IMAD R67, R71, R68, R18 ;  /* 0x0000004447437224 */ /* 0x000fe200078e0212 */
[----:B------:R-:W-:Y:S01]  /*bed0*/  SHF.R.S32.HI R18, RZ, 0x1f, R63 ;  /* 0x0000001fff127819 */ /* 0x000fe2000001143f */
[----:B------:R-:W-:Y:S02]  /*bee0*/  IMAD.IADD R59, R59, 0x1, R69 ;  /* 0x000000013b3b7824 */ /* 0x000fe400078e0245 */
[C---:B------:R-:W-:Y:S01]  /*bef0*/  IMAD R69, R65.reuse, UR5, R62 ;  /* 0x0000000541457c24 */ /* 0x040fe2000f8e023e */
[----:B------:R-:W-:Y:S01]  /*bf00*/  SHF.R.S32.HI R62, RZ, 0x1f, R67 ;  /* 0x0000001fff3e7819 */ /* 0x000fe20000011443 */
[----:B------:R-:W-:Y:S01]  /*bf10*/  IMAD.WIDE.U32 R58, R65, UR4, R58 ;  /* 0x00000004413a7c25 */ /* 0x000fe2000f8e003a */
[----:B------:R-:W0:Y:S01]  /*bf20*/  S2UR UR5, SR_CgaCtaId ;  /* 0x00000000000579c3 */ /* 0x000e220000008800 */
[----:B------:R-:W-:-:S02]  /*bf30*/  UMOV UR4, 0x400 ;  /* 0x0000040000047882 */ /* 0x000fc40000000000 */
[----:B------:R-:W-:Y:S02]  /*bf40*/  IMAD R18, R18, UR6, RZ ;  /* 0x0000000612127c24 */ /* 0x000fe4000f8e02ff */
[----:B------:R-:W-:Y:S02]  /*bf50*/  IMAD.IADD R59, R59, 0x1, R69 ;  /* 0x000000013b3b7824 */ /* 0x000fe400078e0245 */
[----:B------:R-:W-:Y:S02]  /*bf60*/  IMAD R62, R62, UR8, RZ ;  /* 0x000000083e3e7c24 */ /* 0x000fe4000f8e02ff */
[C---:B------:R-:W-:Y:S02]  /*bf70*/  IMAD R65, R63.reuse, UR7, R18 ;  /* 0x000000073f417c24 */ /* 0x040fe4000f8e0212 */
[----:B------:R-:W-:Y:S01]  /*bf80*/  IMAD.WIDE.U32 R22, R63, UR6, R22 ;  /* 0x000000063f167c25 */ /* 0x000fe2000f8e0016 */
[----:B------:R-:W-:-:S03]  /*bf90*/  ULDC.64 UR6, c[0x0][0xba8] ;  /* 0x0002ea0000067ab9 */ /* 0x000fc60000000a00 */
[C---:B------:R-:W-:Y:S01]  /*bfa0*/  IMAD R69, R67.reuse, UR9, R62 ;  /* 0x0000000943457c24 */ /* 0x040fe2000f8e023e */
[----:B------:R-:W-:Y:S01]  /*bfb0*/  LEA R62, P0, R22, UR6, 0x2 ;  /* 0x00000006163e7c11 */ /* 0x000fe2000f8010ff */
[----:B------:R-:W-:Y:S01]  /*bfc0*/  IMAD.WIDE.U32 R58, R67, UR8, R58 ;  /* 0x00000008433a7c25 */ /* 0x000fe2000f8e003a */
[----:B------:R-:W-:Y:S01]  /*bfd0*/  ULDC.64 UR8, c[0x0][0xb00] ;  /* 0x0002c00000087ab9 */ /* 0x000fe20000000a00 */
[----:B------:R-:W-:Y:S02]  /*bfe0*/  ULDC UR6, c[0x0][0xa88] ;  /* 0x0002a20000067ab9 */ /* 0x000fe40000000800 */
[----:B------:R-:W-:Y:S01]  /*bff0*/  IMAD.IADD R63, R23, 0x1, R65 ;  /* 0x00000001173f7824 */ /* 0x000fe200078e0241 */
[----:B------:R-:W-:Y:S01]  /*c000*/  LEA R74, P1, R58, UR8, 0x2 ;  /* 0x000000083a4a7c11 */ /* 0x000fe2000f8210ff */
[----:B------:R-:W-:Y:S01]  /*c010*/  IMAD.IADD R23, R59, 0x1, R69 ;  /* 0x000000013b177824 */ /* 0x000fe200078e0245 */
[----:B0-----:R-:W-:Y:S01]  /*c020*/  ULEA UR4, UR5, UR4, 0x18 ;  /* 0x0000000405047291 */ /* 0x001fe2000f8ec03f */
[----:B------:R-:W-:Y:S01]  /*c030*/  IMAD R17, R64, 0x80, R17 ;  /* 0x0000008040117824 */ /* 0x000fe200078e0211 */
[----:B------:R-:W-:Y:S01]  /*c040*/  LEA.HI.X R63, R22, UR7, R63, 0x2, P0 ;  /* 0x00000007163f7c11 */ /* 0x000fe200080f143f */
[----:B------:R-:W-:Y:S01]  /*c050*/  IMAD R18, R71, UR6, RZ ;  /* 0x0000000647127c24 */ /* 0x000fe2000f8e02ff */
[----:B------:R-:W-:Y:S01]  /*c060*/  LEA.HI.X R76, R58, UR9, R23, 0x2, P1 ;  /* 0x000000093a4c7c11 */ /* 0x000fe200088f1417 */
[----:B------:R-:W-:Y:S01]  /*c070*/  SHFL.IDX PT, R22, R62, RZ, 0x1c1f ;  /* 0x001c1fff3e167589 */ /* 0x000fe200000e0000 */
[C---:B------:R-:W-:Y:S01]  /*c080*/  LOP3.LUT P0, RZ, R70.reuse, 0x3, RZ, 0xc0, !PT ;  /* 0x0000000346ff7812 */ /* 0x040fe2000780c0ff */
[C---:B------:R-:W-:Y:S01]  /*c090*/  VIADD R69, R17.reuse, 0x8 ;  /* 0x0000000811457836 */ /* 0x040fe20000000000 */
[----:B------:R-:W-:Y:S01]  /*c0a0*/  UIADD3 UR4, UR4, 0x34820, URZ ;  /* 0x0003482004047890 */ /* 0x000fe2000fffe03f */
[----:B------:R-:W0:Y:S01]  /*c0b0*/  SHFL.IDX PT, R23, R63, RZ, 0x1c1f ;  /* 0x001c1fff3f177589 */ /* 0x000e2200000e0000 */
[-C--:B------:R-:W-:Y:S01]  /*c0c0*/  ISETP.GE.OR P1, PT, R17, R18.reuse, P0 ;  /* 0x000000121100720c */ /* 0x080fe20000726670 */
[----:B------:R-:W-:Y:S01]  /*c0d0*/  IMAD.IADD R71, R70, 0x1, -R77 ;  /* 0x0000000146477824 */ /* 0x000fe200078e0a4d */
[-C--:B------:R-:W-:Y:S01]  /*c0e0*/  ISETP.GE.OR P0, PT, R69, R18.reuse, P0 ;  /* 0x000000124500720c */ /* 0x080fe20000706670 */
[----:B------:R-:W-:Y:S01]  /*c0f0*/  SHFL.IDX PT, R58, R62, 0x1, 0x1c1f ;  /* 0x003c1f003e3a7f89 */ /* 0x000fe200000e0000 */
[----:B------:R-:W-:Y:S01]  /*c100*/  ISETP.GE.AND P2, PT, R17, R18, PT ;  /* 0x000000121100720c */ /* 0x000fe20003f46270 */
[----:B------:R-:W-:Y:S01]  /*c110*/  UPRMT UR4, URZ, 0x654, UR4 ;  /* 0x000006543f047896 */ /* 0x000fe20008000004 */
[----:B------:R-:W-:Y:S01]  /*c120*/  IMAD.SHL.U32 R71, R71, 0x2, RZ ;  /* 0x0000000247477824 */ /* 0x000fe200078e00ff */
[----:B------:R-:W1:Y:S04]  /*c130*/  SHFL.IDX PT, R59, R63, 0x1, 0x1c1f ;  /* 0x003c1f003f3b7f89 */ /* 0x000e6800000e0000 */
[----:B------:R2:W3:Y:S03]  /*c140*/  SHFL.IDX PT, R66, R74, RZ, 0x1c1f ;  /* 0x001c1fff4a427589 */ /* 0x0004e600000e0000 */
[----:B------:R-:W-:Y:S01]  /*c150*/  SYNCS.ARRIVE.TRANS64.RED.A1T0 RZ, [UR4], RZ ;  /* 0x000000ffffff79a7 */ /* 0x000fe20008100404 */
[----:B------:R2:W4:Y:S04]  /*c160*/  SHFL.IDX PT, R67, R76, RZ, 0x1c1f ;  /* 0x001c1fff4c437589 */ /* 0x00052800000e0000 */
[----:B0-----:R2:W-:Y:S04]  /*c170*/  @!P1 ST.E desc[UR14][R22.64], R16 ;  /* 0x0000001016009985 */ /* 0x0015e8000c10190e */
[----:B-1----:R2:W-:Y:S01]  /*c180*/  @!P0 ST.E desc[UR14][R58.64], R0 ;  /* 0x000000003a008985 */ /* 0x0025e2000c10190e */
[----:B------:R-:W-:Y:S05]  /*c190*/  @P2 BRA `(.L_x_35) ;  /* 0x00000004007c2947 */ /* 0x000fea0003800000 */
[C---:B--2---:R-:W-:Y:S01]  /*c1a0*/  VIADD R0, R71.reuse, 0x8 ;  /* 0x0000000847007836 */ /* 0x044fe20000000000 */
[----:B------:R-:W-:Y:S01]  /*c1b0*/  ULDC UR4, c[0x0][0xac8] ;  /* 0x0002b20000047ab9 */ /* 0x000fe20000000800 */
[C---:B------:R-:W-:Y:S01]  /*c1c0*/  VIADD R58, R71.reuse, 0x10 ;  /* 0x00000010473a7836 */ /* 0x040fe20000000000 */
[C---:B------:R-:W-:Y:S01]  /*c1d0*/  ISETP.GE.AND P2, PT, R71.reuse, UR4, PT ;  /* 0x0000000447007c0c */ /* 0x040fe2000bf46270 */
[C---:B------:R-:W-:Y:S01]  /*c1e0*/  VIADD R59, R71.reuse, 0x18 ;  /* 0x00000018473b7836 */ /* 0x040fe20000000000 */
[----:B------:R-:W-:Y:S01]  /*c1f0*/  ISETP.GE.AND P3, PT, R0, UR4, PT ;  /* 0x0000000400007c0c */ /* 0x000fe2000bf66270 */
[----:B------:R-:W-:Y:S01]  /*c200*/  VIADD R62, R71, 0x28 ;  /* 0x00000028473e7836 */ /* 0x000fe20000000000 */
[----:B------:R-:W-:Y:S01]  /*c210*/  ISETP.GE.AND P0, PT, R58, UR4, PT ;  /* 0x000000043a007c0c */ /* 0x000fe2000bf06270 */
[----:B------:R-:W-:Y:S01]  /*c220*/  ULDC.64 UR6, c[0x0][0x208] ;  /* 0x0000820000067ab9 */ /* 0x000fe20000000a00 */
[----:B------:R-:W-:Y:S01]  /*c230*/  ISETP.GE.AND P1, PT, R59, UR4, PT ;  /* 0x000000043b007c0c */ /* 0x000fe2000bf26270 */
[----:B------:R-:W-:-:S02]  /*c240*/  VIADD R63, R71, 0x30 ;  /* 0x00000030473f7836 */ /* 0x000fc40000000000 */
[C---:B------:R-:W-:Y:S02]  /*c250*/  VIADD R64, R71.reuse, 0x38 ;  /* 0x0000003847407836 */ /* 0x040fe40000000000 */
[----:B------:R-:W-:Y:S01]  /*c260*/  VIADD R65, R71, 0x40 ;  /* 0x0000004047417836 */ /* 0x000fe20000000000 */
[----:B------:R-:W-:Y:S01]  /*c270*/  ISETP.GE.AND P4, PT, R63, UR4, PT ;  /* 0x000000043f007c0c */ /* 0x000fe2000bf86270 */
[C-C-:B---34-:R-:W-:Y:S01]  /*c280*/  @!P2 IMAD.WIDE R16, R71.reuse, 0x4, R66.reuse ;  /* 0x000000044710a825 */ /* 0x158fe200078e0242 */
[----:B------:R-:W-:Y:S02]  /*c290*/  ISETP.GE.AND P5, PT, R64, UR4, PT ;  /* 0x0000000440007c0c */ /* 0x000fe4000bfa6270 */
[----:B------:R-:W-:Y:S01]  /*c2a0*/  @!P3 LEA.HI R0, R0, R0, RZ, 0x1 ;  /* 0x000000000000b211 */ /* 0x000fe200078f08ff */
[----:B------:R-:W-:Y:S01]  /*c2b0*/  VIADD R68, R71, 0x50 ;  /* 0x0000005047447836 */ /* 0x000fe20000000000 */
[----:B------:R0:W-:Y:S01]  /*c2c0*/  @!P2 ST.E.64 desc[UR6][R16.64], R88 ;  /* 0x000000581000a985 */ /* 0x0001e2000c101b06 */
[----:B------:R-:W-:Y:S01]  /*c2d0*/  ISETP.GE.AND P6, PT, R65, UR4, PT ;  /* 0x0000000441007c0c */ /* 0x000fe2000bfc6270 */
[C---:B------:R-:W-:Y:S01]  /*c2e0*/  VIADD R70, R71.reuse, 0x58 ;  /* 0x0000005847467836 */ /* 0x040fe20000000000 */
[----:B------:R-:W-:Y:S01]  /*c2f0*/  @!P3 LOP3.LUT R23, R0, 0xfffffffe, RZ, 0xc0, !PT ;  /* 0xfffffffe0017b812 */ /* 0x000fe200078ec0ff */
[C---:B------:R-:W-:Y:S01]  /*c300*/  VIADD R0, R71.reuse, 0x20 ;  /* 0x0000002047007836 */ /* 0x040fe20000000000 */
[----:B------:R-:W-:Y:S01]  /*c310*/  @!P0 LEA.HI R58, R58, R58, RZ, 0x1 ;  /* 0x0000003a3a3a8211 */ /* 0x000fe200078f08ff */
[----:B------:R-:W-:Y:S01]  /*c320*/  VIADD R72, R71, 0x60 ;  /* 0x0000006047487836 */ /* 0x000fe20000000000 */
[----:B------:R-:W-:Y:S01]  /*c330*/  @!P1 LEA.HI R59, R59, R59, RZ, 0x1 ;  /* 0x0000003b3b3b9211 */ /* 0x000fe200078f08ff */
[----:B------:R-:W-:Y:S01]  /*c340*/  @!P3 IMAD.WIDE R22, R23, 0x4, R66 ;  /* 0x000000041716b825 */ /* 0x000fe200078e0242 */
[----:B------:R-:W-:-:S02]  /*c350*/  ISETP.GE.AND P2, PT, R0, UR4, PT ;  /* 0x0000000400007c0c */ /* 0x000fc4000bf46270 */
[----:B------:R-:W-:Y:S02]  /*c360*/  @!P5 LEA.HI R64, R64, R64, RZ, 0x1 ;  /* 0x000000404040d211 */ /* 0x000fe400078f08ff */
[----:B------:R1:W-:Y:S01]  /*c370*/  @!P3 ST.E.64 desc[UR6][R22.64], R92 ;  /* 0x0000005c1600b985 */ /* 0x0003e2000c101b06 */
[----:B------:R-:W-:Y:S02]  /*c380*/  ISETP.GE.AND P3, PT, R62, UR4, PT ;  /* 0x000000043e007c0c */ /* 0x000fe4000bf66270 */
[----:B0-----:R-:W-:Y:S02]  /*c390*/  @!P0 LOP3.LUT R17, R58, 0xfffffffe, RZ, 0xc0, !PT ;  /* 0xfffffffe3a118812 */ /* 0x001fe400078ec0ff */
[----:B------:R-:W-:Y:S02]  /*c3a0*/  @!P4 LEA.HI R58, R63, R63, RZ, 0x1 ;  /* 0x0000003f3f3ac211 */ /* 0x000fe400078f08ff */
[----:B------:R-:W-:Y:S01]  /*c3b0*/  @!P5 LOP3.LUT R73, R64, 0xfffffffe, RZ, 0xc0, !PT ;  /* 0xfffffffe4049d812 */ /* 0x000fe200078ec0ff */
[----:B------:R-:W-:Y:S01]  /*c3c0*/  @!P0 IMAD.WIDE R16, R17, 0x4, R66 ;  /* 0x0000000411108825 */ /* 0x000fe200078e0242 */
[----:B------:R-:W-:-:S04]  /*c3d0*/  @!P2 LEA.HI R0, R0, R0, RZ, 0x1 ;  /* 0x000000000000a211 */ /* 0x000fc800078f08ff */
[----:B------:R0:W-:Y:S01]  /*c3e0*/  @!P0 ST.E.64 desc[UR6][R16.64], R90 ;  /* 0x0000005a10008985 */ /* 0x0001e2000c101b06 */
[----:B------:R-:W-:Y:S02]  /*c3f0*/  @!P3 LEA.HI R62, R62, R62, RZ, 0x1 ;  /* 0x0000003e3e3eb211 */ /* 0x000fe400078f08ff */
[----:B-1----:R-:W-:Y:S02]  /*c400*/  @!P1 LOP3.LUT R23, R59, 0xfffffffe, RZ, 0xc0, !PT ;  /* 0xfffffffe3b179812 */ /* 0x002fe400078ec0ff */
[----:B------:R-:W-:Y:S02]  /*c410*/  @!P2 LOP3.LUT R59, R0, 0xfffffffe, RZ, 0xc0, !PT ;  /* 0xfffffffe003ba812 */ /* 0x000fe400078ec0ff */
[----:B------:R-:W-:Y:S01]  /*c420*/  @!P3 LOP3.LUT R63, R62, 0xfffffffe, RZ, 0xc0, !PT ;  /* 0xfffffffe3e3fb812 */ /* 0x000fe200078ec0ff */
[--C-:B------:R-:W-:Y:S01]  /*c430*/  @!P1 IMAD.WIDE R22, R23, 0x4, R66.reuse ;  /* 0x0000000417169825 */ /* 0x100fe200078e0242 */
[----:B------:R-:W-:Y:S02]  /*c440*/  @!P6 LEA.HI R0, R65, R65, RZ, 0x1 ;  /* 0x000000414100e211 */ /* 0x000fe400078f08ff */
[----:B------:R-:W-:Y:S01]  /*c450*/  @!P4 LOP3.LUT R65, R58, 0xfffffffe, RZ, 0xc0, !PT ;  /* 0xfffffffe3a41c812 */ /* 0x000fe200078ec0ff */
[--C-:B------:R-:W-:Y:S01]  /*c460*/  @!P2 IMAD.WIDE R58, R59, 0x4, R66.reuse ;  /* 0x000000043b3aa825 */ /* 0x100fe200078e0242 */
[----:B------:R-:W-:Y:S01]  /*c470*/  @!P6 LOP3.LUT R75, R0, 0xfffffffe, RZ, 0xc0, !PT ;  /* 0xfffffffe004be812 */ /* 0x000fe200078ec0ff */
[----:B------:R1:W-:Y:S01]  /*c480*/  @!P1 ST.E.64 desc[UR6][R22.64], R94 ;  /* 0x0000005e16009985 */ /* 0x0003e2000c101b06 */
[----:B------:R-:W-:Y:S01]  /*c490*/  ISETP.GE.AND P1, PT, R68, UR4, PT ;  /* 0x0000000444007c0c */ /* 0x000fe2000bf26270 */
[----:B0-----:R-:W-:-:S02]  /*c4a0*/  @!P3 IMAD.WIDE R16, R63, 0x4, R66 ;  /* 0x000000043f10b825 */ /* 0x001fc400078e0242 */
[----:B------:R0:W-:Y:S01]  /*c4b0*/  @!P2 ST.E.64 desc[UR6][R58.64], R36 ;  /* 0x000000243a00a985 */ /* 0x0001e2000c101b06 */
[----:B------:R-:W-:Y:S01]  /*c4c0*/  ISETP.GE.AND P2, PT, R70, UR4, PT ;  /* 0x0000000446007c0c */ /* 0x000fe2000bf46270 */
[----:B------:R-:W-:Y:S02]  /*c4d0*/  VIADD R0, R71, 0x48 ;  /* 0x0000004847007836 */ /* 0x000fe40000000000 */
[--C-:B------:R-:W-:Y:S01]  /*c4e0*/  @!P5 IMAD.WIDE R62, R73, 0x4, R66.reuse ;  /* 0x00000004493ed825 */ /* 0x100fe200078e0242 */
[----:B------:R2:W-:Y:S01]  /*c4f0*/  @!P3 ST.E.64 desc[UR6][R16.64], R32 ;  /* 0x000000201000b985 */ /* 0x0005e2000c101b06 */
[----:B------:R-:W-:Y:S02]  /*c500*/  ISETP.GE.AND P3, PT, R72, UR4, PT ;  /* 0x0000000448007c0c */ /* 0x000fe4000bf66270 */
[----:B------:R-:W-:Y:S01]  /*c510*/  ISETP.GE.AND P0, PT, R0, UR4, PT ;  /* 0x0000000400007c0c */ /* 0x000fe2000bf06270 */
[----:B-1----:R-:W-:Y:S01]  /*c520*/  @!P4 IMAD.WIDE R22, R65, 0x4, R66 ;  /* 0x000000044116c825 */ /* 0x002fe200078e0242 */
[----:B------:R-:W-:-:S03]  /*c530*/  @!P1 LEA.HI R68, R68, R68, RZ, 0x1 ;  /* 0x0000004444449211 */ /* 0x000fc600078f08ff */
[----:B------:R-:W-:Y:S01]  /*c540*/  @!P6 IMAD.WIDE R64, R75, 0x4, R66 ;  /* 0x000000044b40e825 */ /* 0x000fe200078e0242 */
[----:B------:R1:W-:Y:S01]  /*c550*/  @!P4 ST.E.64 desc[UR6][R22.64], R28 ;  /* 0x0000001c1600c985 */ /* 0x0003e2000c101b06 */
[----:B------:R-:W-:Y:S02]  /*c560*/  @!P2 LEA.HI R70, R70, R70, RZ, 0x1 ;  /* 0x000000464646a211 */ /* 0x000fe400078f08ff */
[C---:B0-----:R-:W-:Y:S01]  /*c570*/  VIADD R36, R71.reuse, 0x68 ;  /* 0x0000006847247836 */ /* 0x041fe20000000000 */
[----:B------:R0:W-:Y:S01]  /*c580*/  @!P5 ST.E.64 desc[UR6][R62.64], R44 ;  /* 0x0000002c3e00d985 */ /* 0x0001e2000c101b06 */
[C---:B--2---:R-:W-:Y:S02]  /*c590*/  VIADD R17, R71.reuse, 0x78 ;  /* 0x0000007847117836 */ /* 0x044fe40000000000 */
[----:B------:R-:W-:Y:S01]  /*c5a0*/  @!P0 LEA.HI R0, R0, R0, RZ, 0x1 ;  /* 0x0000000000008211 */ /* 0x000fe200078f08ff */
[----:B------:R-:W-:Y:S01]  /*c5b0*/  VIADD R37, R71, 0x70 ;  /* 0x0000007047257836 */ /* 0x000fe20000000000 */
[----:B------:R2:W-:Y:S01]  /*c5c0*/  @!P6 ST.E.64 desc[UR6][R64.64], R96 ;  /* 0x000000604000e985 */ /* 0x0005e2000c101b06 */
[----:B------:R-:W-:-:S02]  /*c5d0*/  ISETP.GE.AND P4, PT, R36, UR4, PT ;  /* 0x0000000424007c0c */ /* 0x000fc4000bf86270 */
[----:B------:R-:W-:Y:S02]  /*c5e0*/  ISETP.GE.AND P6, PT, R17, UR4, PT ;  /* 0x0000000411007c0c */ /* 0x000fe4000bfc6270 */
[----:B------:R-:W-:Y:S02]  /*c5f0*/  ISETP.GE.AND P5, PT, R37, UR4, PT ;  /* 0x0000000425007c0c */ /* 0x000fe4000bfa6270 */
[----:B------:R-:W-:Y:S02]  /*c600*/  @!P3 LEA.HI R72, R72, R72, RZ, 0x1 ;  /* 0x000000484848b211 */ /* 0x000fe400078f08ff */
[----:B-1----:R-:W-:Y:S02]  /*c610*/  @!P1 LOP3.LUT R23, R68, 0xfffffffe, RZ, 0xc0, !PT ;  /* 0xfffffffe44179812 */ /* 0x002fe400078ec0ff */
[----:B------:R-:W-:Y:S02]  /*c620*/  @!P2 LOP3.LUT R29, R70, 0xfffffffe, RZ, 0xc0, !PT ;  /* 0xfffffffe461da812 */ /* 0x000fe400078ec0ff */
[----:B------:R-:W-:-:S02]  /*c630*/  @!P3 LOP3.LUT R33, R72, 0xfffffffe, RZ, 0xc0, !PT ;  /* 0xfffffffe4821b812 */ /* 0x000fc400078ec0ff */
[----:B------:R-:W-:Y:S01]  /*c640*/  @!P4 LEA.HI R36, R36, R36, RZ, 0x1 ;  /* 0x000000242424c211 */ /* 0x000fe200078f08ff */
[--C-:B------:R-:W-:Y:S01]  /*c650*/  @!P2 IMAD.WIDE R28, R29, 0x4, R66.reuse ;  /* 0x000000041d1ca825 */ /* 0x100fe200078e0242 */
[----:B------:R-:W-:Y:S02]  /*c660*/  @!P6 LEA.HI R22, R17, R17, RZ, 0x1 ;  /* 0x000000111116e211 */ /* 0x000fe400078f08ff */
[----:B------:R-:W-:Y:S01]  /*c670*/  @!P5 LEA.HI R16, R37, R37, RZ, 0x1 ;  /* 0x000000252510d211 */ /* 0x000fe200078f08ff */
[--C-:B------:R-:W-:Y:S01]  /*c680*/  @!P3 IMAD.WIDE R32, R33, 0x4, R66.reuse ;  /* 0x000000042120b825 */ /* 0x100fe200078e0242 */
[----:B------:R-:W-:Y:S02]  /*c690*/  @!P0 LOP3.LUT R17, R0, 0xfffffffe, RZ, 0xc0, !PT ;  /* 0xfffffffe00118812 */ /* 0x000fe400078ec0ff */
[----:B------:R-:W-:Y:S02]  /*c6a0*/  @!P4 LOP3.LUT R37, R36, 0xfffffffe, RZ, 0xc0, !PT ;  /* 0xfffffffe2425c812 */ /* 0x000fe400078ec0ff */
[----:B0-----:R-:W-:Y:S01]  /*c6b0*/  @!P5 LOP3.LUT R45, R16, 0xfffffffe, RZ, 0xc0, !PT ;  /* 0xfffffffe102dd812 */ /* 0x001fe200078ec0ff */
[----:B------:R-:W-:Y:S01]  /*c6c0*/  @!P0 IMAD.WIDE R16, R17, 0x4, R66 ;  /* 0x0000000411108825 */ /* 0x000fe200078e0242 */
[----:B------:R-:W-:-:S03]  /*c6d0*/  @!P6 LOP3.LUT R59, R22, 0xfffffffe, RZ, 0xc0, !PT ;  /* 0xfffffffe163be812 */ /* 0x000fc600078ec0ff */
[--C-:B------:R-:W-:Y:S01]  /*c6e0*/  @!P1 IMAD.WIDE R22, R23, 0x4, R66.reuse ;  /* 0x0000000417169825 */ /* 0x100fe200078e0242 */
[----:B------:R2:W-:Y:S03]  /*c6f0*/  @!P0 ST.E.64 desc[UR6][R16.64], R2 ;  /* 0x0000000210008985 */ /* 0x0005e6000c101b06 */
[--C-:B------:R-:W-:Y:S01]  /*c700*/  @!P4 IMAD.WIDE R36, R37, 0x4, R66.reuse ;  /* 0x000000042524c825 */ /* 0x100fe200078e0242 */
[----:B------:R2:W-:Y:S03]  /*c710*/  @!P1 ST.E.64 desc[UR6][R22.64], R4 ;  /* 0x0000000416009985 */ /* 0x0005e6000c101b06 */
[--C-:B------:R-:W-:Y:S01]  /*c720*/  @!P5 IMAD.WIDE R44, R45, 0x4, R66.reuse ;  /* 0x000000042d2cd825 */ /* 0x100fe200078e0242 */
[----:B------:R2:W-:Y:S03]  /*c730*/  @!P2 ST.E.64 desc[UR6][R28.64], R6 ;  /* 0x000000061c00a985 */ /* 0x0005e6000c101b06 */
[----:B------:R-:W-:Y:S01]  /*c740*/  @!P6 IMAD.WIDE R58, R59, 0x4, R66 ;  /* 0x000000043b3ae825 */ /* 0x000fe200078e0242 */
[----:B------:R2:W-:Y:S04]  /*c750*/  @!P3 ST.E.64 desc[UR6][R32.64], R12 ;  /* 0x0000000c2000b985 */ /* 0x0005e8000c101b06 */
[----:B------:R2:W-:Y:S04]  /*c760*/  @!P4 ST.E.64 desc[UR6][R36.64], R24 ;  /* 0x000000182400c985 */ /* 0x0005e8000c101b06 */
[----:B------:R2:W-:Y:S04]  /*c770*/  @!P5 ST.E.64 desc[UR6][R44.64], R48 ;  /* 0x000000302c00d985 */ /* 0x0005e8000c101b06 */
[----:B------:R2:W-:Y:S02]  /*c780*/  @!P6 ST.E.64 desc[UR6][R58.64], R60 ;  /* 0x0000003c3a00e985 */ /* 0x0005e4000c101b06 */
.L_x_35:
[----:B------:R-:W-:Y:S05]  /*c790*/  BSYNC B0 ;  /* 0x0000000000007941 */ /* 0x000fea0003800000 */
.L_x_34:
[----:B------:R-:W-:Y:S01]  /*c7a0*/  ISETP.GE.AND P0, PT, R69, R18, PT ;  /* 0x000000124500720c */ /* 0x000fe20003f06270 */
[----:B--2---:R0:W1:Y:S04]  /*c7b0*/  SHFL.IDX PT, R23, R76, 0x1, 0x1c1f ;  /* 0x003c1f004c177f89 */ /* 0x00406800000e0000 */
[----:B------:R0:W2:Y:S08]  /*c7c0*/  SHFL.IDX PT, R22, R74, 0x1, 0x1c1f ;  /* 0x003c1f004a167f89 */ /* 0x0000b000000e0000 */
[----:B0-----:R-:W-:Y:S05]  /*c7d0*/  @P0 BRA `(.L_x_10) ;  /* 0x00000044003c0947 */ /* 0x001fea0003800000 */
[----:B------:R-:W-:Y:S01]  /*c7e0*/  ULDC UR4, c[0x0][0xac8] ;  /* 0x0002b20000047ab9 */ /* 0x000fe20000000800 */
[C---:B------:R-:W-:Y:S01]  /*c7f0*/  VIADD R0, R71.reuse, 0x8 ;  /* 0x0000000847007836 */ /* 0x040fe20000000000 */
[C---:B------:R-:W-:Y:S01]  /*c800*/  ISETP.GE.AND P0, PT, R71.reuse, UR4, PT ;  /* 0x0000000447007c0c */ /* 0x040fe2000bf06270 */
[C---:B------:R-:W-:Y:S01]  /*c810*/  VIADD R4, R71.reuse, 0x10 ;  /* 0x0000001047047836 */ /* 0x040fe20000000000 */
[----:B------:R-:W-:Y:S01]  /*c820*/  ULDC.64 UR6, c[0x0][0x208] ;  /* 0x0000820000067ab9 */ /* 0x000fe20000000a00 */
[C---:B------:R-:W-:Y:S01]  /*c830*/  VIADD R6, R71.reuse, 0x18 ;  /* 0x0000001847067836 */ /* 0x040fe20000000000 */
[----:B------:R-:W-:Y:S01]  /*c840*/  ISETP.GE.AND P5, PT, R0, UR4, PT ;  /* 0x0000000400007c0c */ /* 0x000fe2000bfa6270 */
[C---:B------:R-:W-:Y:S01]  /*c850*/  VIADD R13, R71.reuse, 0x28 ;  /* 0x00000028470d7836 */ /* 0x040fe20000000000 */
[----:B------:R-:W-:Y:S01]  /*c860*/  ISETP.GE.AND P6, PT, R4, UR4, PT ;  /* 0x0000000404007c0c */ /* 0x000fe2000bfc6270 */
[C---:B------:R-:W-:Y:S02]  /*c870*/  VIADD R12, R71.reuse, 0x20 ;  /* 0x00000020470c7836 */ /* 0x040fe40000000000 */
[----:B------:R-:W-:Y:S01]  /*c880*/  VIADD R17, R71, 0x38 ;  /* 0x0000003847117836 */ /* 0x000fe20000000000 */
[----:B------:R-:W-:Y:S01]  /*c890*/  ISETP.GE.AND P3, PT, R13, UR4, PT ;  /* 0x000000040d007c0c */ /* 0x000fe2000bf66270 */
[C---:B------:R-:W-:Y:S01]  /*c8a0*/  VIADD R16, R71.reuse, 0x30 ;  /* 0x0000003047107836 */ /* 0x040fe20000000000 */
[----:B------:R-:W-:Y:S01]  /*c8b0*/  ISETP.GE.AND P4, PT, R12, UR4, PT ;  /* 0x000000040c007c0c */ /* 0x000fe2000bf86270 */
[----:B-12---:R-:W-:Y:S01]  /*c8c0*/  @!P0 IMAD.WIDE R2, R71, 0x4, R22 ;  /* 0x0000000447028825 */ /* 0x006fe200078e0216 */
[----:B------:R-:W-:-:S02]  /*c8d0*/  ISETP.GE.AND P1, PT, R17, UR4, PT ;  /* 0x0000000411007c0c */ /* 0x000fc4000bf26270 */
[----:B------:R-:W-:Y:S01]  /*c8e0*/  ISETP.GE.AND P2, PT, R16, UR4, PT ;  /* 0x0000000410007c0c */ /* 0x000fe2000bf46270 */
[C---:B------:R-:W-:Y:S01]  /*c8f0*/  VIADD R24, R71.reuse, 0x40 ;  /* 0x0000004047187836 */ /* 0x040fe20000000000 */
[----:B------:R0:W-:Y:S01]  /*c900*/  @!P0 ST.E.64 desc[UR6][R2.64], R52 ;  /* 0x0000003402008985 */ /* 0x0001e2000c101b06 */
[----:B------:R-:W-:Y:S01]  /*c910*/  ISETP.GE.AND P0, PT, R6, UR4, PT ;  /* 0x0000000406007c0c */ /* 0x000fe2000bf06270 */
[C---:B------:R-:W-:Y:S01]  /*c920*/  VIADD R28, R71.reuse, 0x48 ;  /* 0x00000048471c7836 */ /* 0x040fe20000000000 */
[----:B------:R-:W-:Y:S01]  /*c930*/  @!P5 LEA.HI R0, R0, R0, RZ, 0x1 ;  /* 0x000000000000d211 */ /* 0x000fe200078f08ff */
[----:B------:R-:W-:Y:S01]  /*c940*/  VIADD R32, R71, 0x70 ;  /* 0x0000007047207836 */ /* 0x000fe20000000000 */
[----:B------:R-:W-:Y:S02]  /*c950*/  @!P6 LEA.HI R4, R4, R4, RZ, 0x1 ;  /* 0x000000040404e211 */ /* 0x000fe400078f08ff */
[----:B------:R-:W-:Y:S02]  /*c960*/  @!P5 LOP3.LUT R5, R0, 0xfffffffe, RZ, 0xc0, !PT ;  /* 0xfffffffe0005d812 */ /* 0x000fe400078ec0ff */
[----:B------:R-:W-:-:S02]  /*c970*/  @!P6 LOP3.LUT R7, R4, 0xfffffffe, RZ, 0xc0, !PT ;  /* 0xfffffffe0407e812 */ /* 0x000fc400078ec0ff */
[----:B------:R-:W-:Y:S02]  /*c980*/  @!P3 LEA.HI R0, R13, R13, RZ, 0x1 ;  /* 0x0000000d0d00b211 */ /* 0x000fe400078f08ff */
[----:B------:R-:W-:Y:S01]  /*c990*/  @!P4 LEA.HI R12, R12, R12, RZ, 0x1 ;  /* 0x0000000c0c0cc211 */ /* 0x000fe200078f08ff */
[--C-:B0-----:R-:W-:Y:S01]  /*c9a0*/  @!P5 IMAD.WIDE R2, R5, 0x4, R22.reuse ;  /* 0x000000040502d825 */ /* 0x101fe200078e0216 */
[----:B------:R-:W-:Y:S02]  /*c9b0*/  @!P0 LEA.HI R6, R6, R6, RZ, 0x1 ;  /* 0x0000000606068211 */ /* 0x000fe400078f08ff */
[----:B------:R-:W-:Y:S01]  /*c9c0*/  @!P1 LEA.HI R18, R17, R17, RZ, 0x1 ;  /* 0x0000001111129211 */ /* 0x000fe200078f08ff */
[----:B------:R-:W-:Y:S01]  /*c9d0*/  @!P6 IMAD.WIDE R4, R7, 0x4, R22 ;  /* 0x000000040704e825 */ /* 0x000fe200078e0216 */
[----:B------:R-:W-:Y:S01]  /*c9e0*/  @!P0 LOP3.LUT R7, R6, 0xfffffffe, RZ, 0xc0, !PT ;  /* 0xfffffffe06078812 */ /* 0x000fe200078ec0ff */
[----:B------:R0:W-:Y:S01]  /*c9f0*/  @!P5 ST.E.64 desc[UR6][R2.64], R40 ;  /* 0x000000280200d985 */ /* 0x0001e2000c101b06 */
[----:B------:R-:W-:-:S02]  /*ca00*/  ISETP.GE.AND P5, PT, R24, UR4, PT ;  /* 0x0000000418007c0c */ /* 0x000fc4000bfa6270 */
[----:B------:R-:W-:Y:S01]  /*ca10*/  @!P2 LEA.HI R16, R16, R16, RZ, 0x1 ;  /* 0x000000101010a211 */ /* 0x000fe200078f08ff */
[----:B------:R1:W-:Y:S01]  /*ca20*/  @!P6 ST.E.64 desc[UR6][R4.64], R56 ;  /* 0x000000380400e985 */ /* 0x0003e2000c101b06 */
[----:B------:R-:W-:Y:S01]  /*ca30*/  @!P3 LOP3.LUT R17, R0, 0xfffffffe, RZ, 0xc0, !PT ;  /* 0xfffffffe0011b812 */ /* 0x000fe200078ec0ff */
[----:B------:R-:W-:Y:S01]  /*ca40*/  VIADD R0, R71, 0x50 ;  /* 0x0000005047007836 */ /* 0x000fe20000000000 */
[----:B------:R-:W-:Y:S02]  /*ca50*/  @!P4 LOP3.LUT R13, R12, 0xfffffffe, RZ, 0xc0, !PT ;  /* 0xfffffffe0c0dc812 */ /* 0x000fe400078ec0ff */
[----:B------:R-:W-:Y:S02]  /*ca60*/  @!P2 LOP3.LUT R25, R16, 0xfffffffe, RZ, 0xc0, !PT ;  /* 0xfffffffe1019a812 */ /* 0x000fe400078ec0ff */
[----:B------:R-:W-:Y:S02]  /*ca70*/  ISETP.GE.AND P6, PT, R28, UR4, PT ;  /* 0x000000041c007c0c */ /* 0x000fe4000bfc6270 */
[----:B------:R-:W-:Y:S01]  /*ca80*/  @!P1 LOP3.LUT R29, R18, 0xfffffffe, RZ, 0xc0, !PT ;  /* 0xfffffffe121d9812 */ /* 0x000fe200078ec0ff */
[----:B0-----:R-:W-:Y:S01]  /*ca90*/  @!P0 IMAD.WIDE R2, R7, 0x4, R22 ;  /* 0x0000000407028825 */ /* 0x001fe200078e0216 */
[----:B------:R-:W-:-:S03]  /*caa0*/  @!P5 LEA.HI R24, R24, R24, RZ, 0x1 ;  /* 0x000000181818d211 */ /* 0x000fc600078f08ff */
[--C-:B-1----:R-:W-:Y:S01]  /*cab0*/  @!P4 IMAD.WIDE R4, R13, 0x4, R22.reuse ;  /* 0x000000040d04c825 */ /* 0x102fe200078e0216 */
[----:B------:R0:W-:Y:S01]  /*cac0*/  @!P0 ST.E.64 desc[UR6][R2.64], R10 ;  /* 0x0000000a02008985 */ /* 0x0001e2000c101b06 */
[----:B------:R-:W-:Y:S02]  /*cad0*/  ISETP.GE.AND P0, PT, R0, UR4, PT ;  /* 0x0000000400007c0c */ /* 0x000fe4000bf06270 */
[--C-:B------:R-:W-:Y:S01]  /*cae0*/  @!P3 IMAD.WIDE R6, R17, 0x4, R22.reuse ;  /* 0x000000041106b825 */ /* 0x100fe200078e0216 */
[----:B------:R1:W-:Y:S01]  /*caf0*/  @!P4 ST.E.64 desc[UR6][R4.64], R20 ;  /* 0x000000140400c985 */ /* 0x0003e2000c101b06 */
[----:B------:R-:W-:Y:S02]  /*cb00*/  @!P6 LEA.HI R28, R28, R28, RZ, 0x1 ;  /* 0x0000001c1c1ce211 */ /* 0x000fe400078f08ff */
[----:B------:R-:W-:Y:S01]  /*cb10*/  @!P2 IMAD.WIDE R12, R25, 0x4, R22 ;  /* 0x00000004190ca825 */ /* 0x000fe200078e0216 */
[----:B------:R2:W-:Y:S01]  /*cb20*/  @!P3 ST.E.64 desc[UR6][R6.64], R30 ;  /* 0x0000001e0600b985 */ /* 0x0005e2000c101b06 */
[----:B------:R-:W-:-:S02]  /*cb30*/  ISETP.GE.AND P4, PT, R32, UR4, PT ;  /* 0x0000000420007c0c */ /* 0x000fc4000bf86270 */
[--C-:B------:R-:W-:Y:S01]  /*cb40*/  @!P1 IMAD.WIDE R16, R29, 0x4, R22.reuse ;  /* 0x000000041d109825 */ /* 0x100fe200078e0216 */
[----:B------:R-:W-:Y:S01]  /*cb50*/  @!P2 ST.E.64 desc[UR6][R12.64], R34 ;  /* 0x000000220c00a985 */ /* 0x000fe2000c101b06 */
[----:B0-----:R-:W-:Y:S02]  /*cb60*/  @!P5 LOP3.LUT R3, R24, 0xfffffffe, RZ, 0xc0, !PT ;  /* 0xfffffffe1803d812 */ /* 0x001fe400078ec0ff */
[C---:B------:R-:W-:Y:S01]  /*cb70*/  VIADD R18, R71.reuse, 0x58 ;  /* 0x0000005847127836 */ /* 0x040fe20000000000 */
[----:B------:R-:W-:Y:S01]  /*cb80*/  @!P1 ST.E.64 desc[UR6][R16.64], R46 ;  /* 0x0000002e10009985 */ /* 0x000fe2000c101b06 */
[C---:B------:R-:W-:Y:S01]  /*cb90*/  VIADD R25, R71.reuse, 0x60 ;  /* 0x0000006047197836 */ /* 0x040fe20000000000 */
[----:B------:R-:W-:Y:S01]  /*cba0*/  @!P0 LEA.HI R0, R0, R0, RZ, 0x1 ;  /* 0x0000000000008211 */ /* 0x000fe200078f08ff */
[----:B------:R-:W-:Y:S01]  /*cbb0*/  VIADD R29, R71, 0x68 ;  /* 0x00000068471d7836 */ /* 0x000fe20000000000 */
[----:B------:R-:W-:Y:S01]  /*cbc0*/  ISETP.GE.AND P1, PT, R18, UR4, PT ;  /* 0x0000000412007c0c */ /* 0x000fe2000bf26270 */
[----:B------:R-:W-:Y:S01]  /*cbd0*/  @!P5 IMAD.WIDE R2, R3, 0x4, R22 ;  /* 0x000000040302d825 */ /* 0x000fe200078e0216 */
[----:B------:R-:W-:-:S02]  /*cbe0*/  ISETP.GE.AND P2, PT, R25, UR4, PT ;  /* 0x0000000419007c0c */ /* 0x000fc4000bf46270 */
[----:B------:R-:W-:Y:S01]  /*cbf0*/  ISETP.GE.AND P3, PT, R29, UR4, PT ;  /* 0x000000041d007c0c */ /* 0x000fe2000bf66270 */
[----:B------:R-:W-:Y:S01]  /*cc00*/  VIADD R71, R71, 0x78 ;  /* 0x0000007847477836 */ /* 0x000fe20000000000 */
[----:B-1----:R-:W-:Y:S01]  /*cc10*/  @!P6 LOP3.LUT R5, R28, 0xfffffffe, RZ, 0xc0, !PT ;  /* 0xfffffffe1c05e812 */ /* 0x002fe200078ec0ff */
[----:B------:R0:W-:Y:S01]  /*cc20*/  @!P5 ST.E.64 desc[UR6][R2.64], R38 ;  /* 0x000000260200d985 */ /* 0x0001e2000c101b06 */
[----:B--2---:R-:W-:Y:S02]  /*cc30*/  @!P0 LOP3.LUT R7, R0, 0xfffffffe, RZ, 0xc0, !PT ;  /* 0xfffffffe00078812 */ /* 0x004fe400078ec0ff */
[----:B------:R-:W-:Y:S01]  /*cc40*/  @!P4 LEA.HI R32, R32, R32, RZ, 0x1 ;  /* 0x000000202020c211 */ /* 0x000fe200078f08ff */
[----:B------:R-:W-:Y:S02]  /*cc50*/  @!P6 IMAD.WIDE R4, R5, 0x4, R22 ;  /* 0x000000040504e825 */ /* 0x000fe400078e0216 */
[----:B------:R-:W-:Y:S02]  /*cc60*/  @!P1 LEA.HI R18, R18, R18, RZ, 0x1 ;  /* 0x0000001212129211 */ /* 0x000fe400078f08ff */
[----:B------:R-:W-:Y:S01]  /*cc70*/  @!P2 LEA.HI R25, R25, R25, RZ, 0x1 ;  /* 0x000000191919a211 */ /* 0x000fe200078f08ff */
[----:B------:R1:W-:Y:S01]  /*cc80*/  @!P6 ST.E.64 desc[UR6][R4.64], R50 ;  /* 0x000000320400e985 */ /* 0x0003e2000c101b06 */
[----:B------:R-:W-:-:S02]  /*cc90*/  @!P3 LEA.HI R29, R29, R29, RZ, 0x1 ;  /* 0x0000001d1d1db211 */ /* 0x000fc400078f08ff */
[----:B------:R-:W-:Y:S01]  /*cca0*/  @!P1 LOP3.LUT R11, R18, 0xfffffffe, RZ, 0xc0, !PT ;  /* 0xfffffffe120b9812 */ /* 0x000fe200078ec0ff */
[--C-:B0-----:R-:W-:Y:S01]  /*ccb0*/  @!P0 IMAD.WIDE R2, R7, 0x4, R22.reuse ;  /* 0x0000000407028825 */ /* 0x101fe200078e0216 */
[----:B------:R-:W-:Y:S02]  /*ccc0*/  @!P2 LOP3.LUT R25, R25, 0xfffffffe, RZ, 0xc0, !PT ;  /* 0xfffffffe1919a812 */ /* 0x000fe400078ec0ff */
[----:B------:R-:W-:Y:S02]  /*ccd0*/  @!P3 LOP3.LUT R29, R29, 0xfffffffe, RZ, 0xc0, !PT ;  /* 0xfffffffe1d1db812 */ /* 0x000fe400078ec0ff */
[----:B------:R0:W-:Y:S01]  /*cce0*/  @!P0 ST.E.64 desc[UR6][R2.64], R8 ;  /* 0x0000000802008985 */ /* 0x0001e2000c101b06 */
[----:B------:R-:W-:Y:S01]  /*ccf0*/  ISETP.GE.AND P0, PT, R71, UR4, PT ;  /* 0x0000000447007c0c */ /* 0x000fe2000bf06270 */
[----:B------:R-:W-:Y:S01]  /*cd00*/  @!P2 IMAD.WIDE R6, R25, 0x4, R22 ;  /* 0x000000041906a825 */ /* 0x000fe200078e0216 */
[----:B------:R-:W-:-:S03]  /*cd10*/  @!P4 LOP3.LUT R13, R32, 0xfffffffe, RZ, 0xc0, !PT ;  /* 0xfffffffe200dc812 */ /* 0x000fc600078ec0ff */
[----:B-1----:R-:W-:-:S04]  /*cd20*/  @!P1 IMAD.WIDE R4, R11, 0x4, R22 ;  /* 0x000000040b049825 */ /* 0x002fc800078e0216 */
[--C-:B------:R-:W-:Y:S01]  /*cd30*/  @!P3 IMAD.WIDE R10, R29, 0x4, R22.reuse ;  /* 0x000000041d0ab825 */ /* 0x100fe200078e0216 */
[----:B------:R0:W-:Y:S03]  /*cd40*/  @!P1 ST.E.64 desc[UR6][R4.64], R14 ;  /* 0x0000000e04009985 */ /* 0x0001e6000c101b06 */
[----:B------:R-:W-:Y:S01]  /*cd50*/  @!P4 IMAD.WIDE R12, R13, 0x4, R22 ;  /* 0x000000040d0cc825 */ /* 0x000fe200078e0216 */
[----:B------:R0:W-:Y:S04]  /*cd60*/  @!P2 ST.E.64 desc[UR6][R6.64], R26 ;  /* 0x0000001a0600a985 */ /* 0x0001e8000c101b06 */
[----:B------:R0:W-:Y:S04]  /*cd70*/  @!P3 ST.E.64 desc[UR6][R10.64], R42 ;  /* 0x0000002a0a00b985 */ /* 0x0001e8000c101b06 */
[----:B------:R0:W-:Y:S01]  /*cd80*/  @!P4 ST.E.64 desc[UR6][R12.64], R54 ;  /* 0x000000360c00c985 */ /* 0x0001e2000c101b06 */
[----:B------:R-:W-:Y:S05]  /*cd90*/  @P0 BRA `(.L_x_10) ;  /* 0x0000003c00cc0947 */ /* 0x000fea0003800000 */
[----:B------:R-:W-:Y:S01]  /*cda0*/  LEA.HI R71, R71, R71, RZ, 0x1 ;  /* 0x0000004747477211 */ /* 0x000fe200078f08ff */
[----:B------:R-:W-:-:S03]  /*cdb0*/  ULDC.64 UR4, c[0x0][0x208] ;  /* 0x0000820000047ab9 */ /* 0x000fc60000000a00 */
[----:B0-----:R-:W-:-:S05]  /*cdc0*/  LOP3.LUT R3, R71, 0xfffffffe, RZ, 0xc0, !PT ;  /* 0xfffffffe47037812 */ /* 0x001fca00078ec0ff */
[----:B------:R-:W-:-:S05]  /*cdd0*/  IMAD.WIDE R2, R3, 0x4, R22 ;  /* 0x0000000403027825 */ /* 0x000fca00078e0216 */
[----:B------:R0:W-:Y:S01]  /*cde0*/  ST.E.64 desc[UR4][R2.64], R86 ;  /* 0x0000005602007985 */ /* 0x0001e2000c101b04 */
[----:B------:R-:W-:Y:S05]  /*cdf0*/  BRA `(.L_x_10) ;  /* 0x0000003c00b47947 */ /* 0x000fea0003800000 */
.L_x_33:
[----:B------:R-:W0:Y:S02]  /*ce00*/  S2R R0, SR_TID.X ;  /* 0x0000000000007919 */ /* 0x000e240000002100 */
[----:B0-----:R-:W-:-:S05]  /*ce10*/  VIADD R2, R0, 0xffffff80 ;  /* 0xffffff8000027836 */ /* 0x001fca0000000000 */
[----:B------:R-:W-:-:S13]  /*ce20*/  ISETP.GT.AND P0, PT, R2, 0x7f, PT ;  /* 0x0000007f0200780c */ /* 0x000fda0003f04270 */
[----:B------:R-:W-:Y:S05]  /*ce30*/  @P0 BRA `(.L_x_10) ;  /* 0x0000003c00a40947 */ /* 0x000fea0003800000 */
[----:B------:R-:W0:Y:S01]  /*ce40*/  S2R R3, SR_CTAID.X ;  /* 0x0000000000037919 */ /* 0x000e220000002500 */
[----:B------:R-:W1:Y:S01]  /*ce50*/  LDC R6, c[0x0][0xbe8] ;  /* 0x0002fa00ff067b82 */ /* 0x000e620000000800 */
[----:B------:R-:W-:Y:S01]  /*ce60*/  ULDC UR4, c[0x0][0xa88] ;  /* 0x0002a20000047ab9 */ /* 0x000fe20000000800 */
[----:B0-----:R-:W-:Y:S02]  /*ce70*/  IMAD R0, R3, 0x80, R0 ;  /* 0x0000008003007824 */ /* 0x001fe400078e0200 */
[----:B-1----:R-:W-:Y:S02]  /*ce80*/  IMAD R3, R6, UR4, RZ ;  /* 0x0000000406037c24 */ /* 0x002fe4000f8e02ff */
[----:B------:R-:W-:-:S05]  /*ce90*/  VIADD R0, R0, 0xffffff80 ;  /* 0xffffff8000007836 */ /* 0x000fca0000000000 */
[----:B------:R-:W-:-:S13]  /*cea0*/  ISETP.GE.AND P0, PT, R0, R3, PT ;  /* 0x000000030000720c */ /* 0x000fda0003f06270 */
[----:B------:R-:W-:Y:S05]  /*ceb0*/  @P0 BRA `(.L_x_10) ;  /* 0x0000003c00840947 */ /* 0x000fea0003800000 */
[----:B------:R-:W-:Y:S01]  /*cec0*/  ISETP.NE.AND P0, PT, R6, 0x1, PT ;  /* 0x000000010600780c */ /* 0x000fe20003f05270 */
[----:B------:R-:W0:Y:S01]  /*ced0*/  S2UR UR7, SR_CTAID.Z ;  /* 0x00000000000779c3 */ /* 0x000e220000002700 */
[----:B------:R-:W-:Y:S01]  /*cee0*/  R2UR UR11, R19 ;  /* 0x00000000130b72ca */ /* 0x000fe200000e0000 */
[----:B------:R-:W-:Y:S01]  /*cef0*/  ULDC.64 UR8, c[0x0][0xbd0] ;  /* 0x0002f40000087ab9 */ /* 0x000fe20000000a00 */
[----:B------:R-:W-:Y:S01]  /*cf00*/  IMAD.MOV.U32 R5, RZ, RZ, R0 ;  /* 0x000000ffff057224 */ /* 0x000fe200078e0000 */
[----:B------:R-:W-:-:S04]  /*cf10*/  ULDC.64 UR12, c[0x0][0x208] ;  /* 0x00008200000c7ab9 */ /* 0x000fc80000000a00 */
[----:B------:R-:W1:Y:S06]  /*cf20*/  LDC.64 R10, c[0x0][0xbd8] ;  /* 0x0002f600ff0a7b82 */ /* 0x000e6c0000000a00 */
[----:B------:R-:W-:Y:S02]  /*cf30*/  USHF.R.S32.HI UR6, URZ, 0x1f, UR11 ;  /* 0x0000001f3f067899 */ /* 0x000fe4000801140b */
[----:B------:R-:W2:Y:S01]  /*cf40*/  @P0 LDC R7, c[0x0][0xbec] ;  /* 0x0002fb00ff070b82 */ /* 0x000ea20000000800 */
[----:B------:R-:W-:Y:S02]  /*cf50*/  UIMAD.WIDE.U32 UR4, UR11, UR8, URZ ;  /* 0x000000080b0472a5 */ /* 0x000fe4000f8e003f */
[----:B------:R-:W-:-:S04]  /*cf60*/  UIMAD UR6, UR6, UR8, URZ ;  /* 0x00000008060672a4 */ /* 0x000fc8000f8e023f */
[----:B------:R-:W-:Y:S01]  /*cf70*/  UIMAD UR6, UR11, UR9, UR6 ;  /* 0x000000090b0672a4 */ /* 0x000fe2000f8e0206 */
[----:B------:R-:W3:Y:S01]  /*cf80*/  @P0 LDC R9, c[0x0][0xbf0] ;  /* 0x0002fc00ff090b82 */ /* 0x000ee20000000800 */
[----:B0-----:R-:W-:Y:S01]  /*cf90*/  USHF.R.S32.HI UR8, URZ, 0x1f, UR7 ;  /* 0x0000001f3f087899 */ /* 0x001fe20008011407 */
[----:B------:R-:W-:Y:S01]  /*cfa0*/  IMAD.U32 R3, RZ, RZ, UR5 ;  /* 0x00000005ff037e24 */ /* 0x000fe2000f8e00ff */
[----:B------:R-:W-:Y:S01]  /*cfb0*/  UIADD3 UR6, UR5, UR6, URZ ;  /* 0x0000000605067290 */ /* 0x000fe2000fffe03f */
[----:B------:R-:W-:Y:S02]  /*cfc0*/  IMAD.U32 R2, RZ, RZ, UR4 ;  /* 0x00000004ff027e24 */ /* 0x000fe4000f8e00ff */
[----:B------:R-:W-:Y:S02]  /*cfd0*/  ULDC.64 UR4, c[0x0][0xbe0] ;  /* 0x0002f80000047ab9 */ /* 0x000fe40000000a00 */
[----:B------:R-:W0:Y:S01]  /*cfe0*/  S2UR UR10, SR_CTAID.Y ;  /* 0x00000000000a79c3 */ /* 0x000e220000002600 */
[----:B------:R-:W-:-:S02]  /*cff0*/  IMAD.U32 R3, RZ, RZ, UR6 ;  /* 0x00000006ff037e24 */ /* 0x000fc4000f8e00ff */
[C---:B-1----:R-:W-:Y:S02]  /*d000*/  IMAD R12, R10.reuse, UR8, RZ ;  /* 0x000000080a0c7c24 */ /* 0x042fe4000f8e02ff */
[----:B------:R-:W-:-:S03]  /*d010*/  IMAD.WIDE.U32 R2, R10, UR7, R2 ;  /* 0x000000070a027c25 */ /* 0x000fc6000f8e0002 */
[----:B------:R-:W0:Y:S01]  /*d020*/  LDC R8, c[0x0][0xc50] ;  /* 0x00031400ff087b82 */ /* 0x000e220000000800 */
[----:B--2---:R-:W-:-:S04]  /*d030*/  @P0 IMAD.HI.U32 R4, R0, R7, RZ ;  /* 0x0000000700040227 */ /* 0x004fc800078e00ff */
[----:B------:R-:W-:Y:S02]  /*d040*/  IMAD R7, RZ, RZ, -UR11 ;  /* 0x8000000bff077e24 */ /* 0x000fe4000f8e02ff */
[----:B------:R-:W-:Y:S01]  /*d050*/  IMAD R11, R11, UR7, R12 ;  /* 0x000000070b0b7c24 */ /* 0x000fe2000f8e020c */
[----:B---3--:R-:W-:-:S03]  /*d060*/  @P0 SHF.R.U32.HI R5, RZ, R9, R4 ;  /* 0x00000009ff050219 */ /* 0x008fc60000011604 */
[----:B------:R-:W-:Y:S02]  /*d070*/  IMAD.IADD R3, R11, 0x1, R3 ;  /* 0x000000010b037824 */ /* 0x000fe400078e0203 */
[----:B0-----:R-:W-:Y:S02]  /*d080*/  IMAD R9, R8, R7, UR10 ;  /* 0x0000000a08097e24 */ /* 0x001fe4000f8e0207 */
[----:B------:R-:W-:Y:S02]  /*d090*/  IMAD.MOV R7, RZ, RZ, -R5 ;  /* 0x000000ffff077224 */ /* 0x000fe400078e0a05 */
[----:B------:R-:W-:Y:S01]  /*d0a0*/  IMAD.WIDE.U32 R2, R9, UR4, R2 ;  /* 0x0000000409027c25 */ /* 0x000fe2000f8e0002 */
[----:B------:R-:W-:-:S03]  /*d0b0*/  SHF.R.S32.HI R4, RZ, 0x1f, R9 ;  /* 0x0000001fff047819 */ /* 0x000fc60000011409 */
[----:B------:R-:W-:Y:S01]  /*d0c0*/  IMAD R7, R6, R7, R0 ;  /* 0x0000000706077224 */ /* 0x000fe200078e0200 */
[----:B------:R-:W-:Y:S01]  /*d0d0*/  IADD3 R2, P0, R5, R2, RZ ;  /* 0x0000000205027210 */ /* 0x000fe20007f1e0ff */
[----:B------:R-:W-:-:S03]  /*d0e0*/  IMAD R4, R4, UR4, RZ ;  /* 0x0000000404047c24 */ /* 0x000fc6000f8e02ff */
[----:B------:R-:W-:Y:S01]  /*d0f0*/  SHF.R.S32.HI R0, RZ, 0x1f, R7 ;  /* 0x0000001fff007819 */ /* 0x000fe20000011407 */
[----:B------:R-:W-:Y:S01]  /*d100*/  IMAD R4, R9, UR5, R4 ;  /* 0x0000000509047c24 */ /* 0x000fe2000f8e0204 */
[----:B------:R-:W-:Y:S01]  /*d110*/  SHF.R.S32.HI R9, RZ, 0x1f, R5 ;  /* 0x0000001fff097819 */ /* 0x000fe20000011405 */
[----:B------:R-:W-:Y:S02]  /*d120*/  ULDC.64 UR4, c[0x0][0xbc8] ;  /* 0x0002f20000047ab9 */ /* 0x000fe40000000a00 */
[----:B------:R-:W-:Y:S01]  /*d130*/  IMAD R0, R0, UR4, RZ ;  /* 0x0000000400007c24 */ /* 0x000fe2000f8e02ff */
[----:B------:R-:W-:-:S03]  /*d140*/  IADD3.X R3, R9, R3, R4, P0, !PT ;  /* 0x0000000309037210 */ /* 0x000fc600007fe404 */
[C---:B------:R-:W-:Y:S02]  /*d150*/  IMAD R5, R7.reuse, UR5, R0 ;  /* 0x0000000507057c24 */ /* 0x040fe4000f8e0200 */
[----:B------:R-:W-:Y:S01]  /*d160*/  IMAD.WIDE.U32 R2, R7, UR4, R2 ;  /* 0x0000000407027c25 */ /* 0x000fe2000f8e0002 */
[----:B------:R-:W-:-:S03]  /*d170*/  ULDC.64 UR4, c[0x0][0xba8] ;  /* 0x0002ea0000047ab9 */ /* 0x000fc60000000a00 */
[----:B------:R-:W-:Y:S01]  /*d180*/  IMAD.IADD R3, R3, 0x1, R5 ;  /* 0x0000000103037824 */ /* 0x000fe200078e0205 */
[----:B------:R-:W-:-:S04]  /*d190*/  LEA R4, P0, R2, UR4, 0x2 ;  /* 0x0000000402047c11 */ /* 0x000fc8000f8010ff */
[----:B------:R-:W-:Y:S01]  /*d1a0*/  LEA.HI.X R5, R2, UR5, R3, 0x2, P0 ;  /* 0x0000000502057c11 */ /* 0x000fe200080f1403 */
[----:B------:R-:W-:-:S05]  /*d1b0*/  IMAD.MOV.U32 R3, RZ, RZ, -0x800000 ;  /* 0xff800000ff037424 */ /* 0x000fca00078e00ff */
[----:B------:R0:W-:Y:S01]  /*d1c0*/  STG.E desc[UR12][R4.64], R3 ;  /* 0x0000000304007986 */ /* 0x0001e2000c10190c */
[----:B------:R-:W-:Y:S05]  /*d1d0*/  BRA `(.L_x_10) ;  /* 0x0000003800bc7947 */ /* 0x000fea0003800000 */
.L_x_8:
[----:B------:R-:W-:-:S08]  /*d1e0*/  NOP ;  /* 0x0000000000007918 */ /* 0x000fd00000000000 */
[----:B0-----:R-:W0:-:S00]  /*d1f0*/  USETMAXREG.DEALLOC.CTAPOOL 0x18 ;  /* 0x00000018000079c8 */ /* 0x001e0000080e0500 */
[----:B0-----:R-:W-:Y:S01]  /*d200*/  LOP3.LUT R0, R0, 0x3, RZ, 0xc0, !PT ;  /* 0x0000000300007812 */ /* 0x001fe200078ec0ff */
[----:B------:R-:W0:Y:S05]  /*d210*/  S2R R19, SR_CTAID.Z ;  /* 0x0000000000137919 */ /* 0x000e2a0000002700 */
[----:B------:R-:W1:Y:S01]  /*d220*/  S2UR UR6, SR_CTAID.Y ;  /* 0x00000000000679c3 */ /* 0x000e620000002600 */
[----:B------:R-:W2:Y:S02]  /*d230*/  SHFL.IDX PT, R0, R0, RZ, 0x1f ;  /* 0x00001fff00007589 */ /* 0x000ea400000e0000 */
[----:B--2---:R-:W-:-:S13]  /*d240*/  ISETP.NE.AND P0, PT, R0, RZ, PT ;  /* 0x000000ff0000720c */ /* 0x004fda0003f05270 */
[----:B01----:R-:W-:Y:S05]  /*d250*/  @!P0 BRA `(.L_x_36) ;  /* 0x0000000000288947 */ /* 0x003fea0003800000 */
[----:B------:R-:W-:Y:S01]  /*d260*/  ULDC UR7, c[0x0][0xc50] ;  /* 0x0003140000077ab9 */ /* 0x000fe20000000800 */
[----:B------:R-:W-:Y:S01]  /*d270*/  UMOV UR36, UR6 ;  /* 0x0000000600247c82 */ /* 0x000fe20008000000 */
[----:B------:R-:W-:-:S06]  /*d280*/  UISETP.NE.AND UP0, UPT, UR7, 0x1, UPT ;  /* 0x000000010700788c */ /* 0x000fcc000bf05270 */
[----:B------:R-:W-:-:S13]  /*d290*/  PLOP3.LUT P0, PT, PT, PT, UP0, 0x80, 0x0 ;  /* 0x000000000000781c */ /* 0x000fda0003f0f008 */
[----:B------:R-:W-:Y:S05]  /*d2a0*/  @!P0 BRA `(.L_x_37) ;  /* 0x0000000000308947 */ /* 0x000fea0003800000 */
[----:B------:R-:W-:Y:S01]  /*d2b0*/  ULDC UR4, c[0x0][0xc54] ;  /* 0x0003150000047ab9 */ /* 0x000fe20000000800 */
[----:B------:R-:W-:Y:S01]  /*d2c0*/  ULDC UR36, c[0x0][0xc58] ;  /* 0x0003160000247ab9 */ /* 0x000fe20000000800 */
[----:B------:R-:W-:-:S04]  /*d2d0*/  UIMAD.WIDE.U32 UR4, UR6, UR4, URZ ;  /* 0x00000004060472a5 */ /* 0x000fc8000f8e003f */
[----:B------:R-:W-:Y:S01]  /*d2e0*/  USHF.R.U32.HI UR36, URZ, UR36, UR5 ;  /* 0x000000243f247299 */ /* 0x000fe20008011605 */
[----:B------:R-:W-:Y:S11]  /*d2f0*/  BRA `(.L_x_37) ;  /* 0x00000000001c7947 */ /* 0x000ff60003800000 */
.L_x_36:
[----:B------:R-:W-:Y:S01]  /*d300*/  ULDC UR7, c[0x0][0xc50] ;  /* 0x0003140000077ab9 */ /* 0x000fe20000000800 */
[----:B------:R-:W-:Y:S01]  /*d310*/  UMOV UR36, UR6 ;  /* 0x0000000600247c82 */ /* 0x000fe20008000000 */
[----:B------:R-:W-:-:S11]  /*d320*/  UISETP.NE.AND UP0, UPT, UR7, 0x1, UPT ;  /* 0x000000010700788c */ /* 0x000fd6000bf05270 */
[----:B------:R-:W-:Y:S01]  /*d330*/  @UP0 ULDC UR4, c[0x0][0xc54] ;  /* 0x0003150000040ab9 */ /* 0x000fe20000000800 */
[----:B------:R-:W-:Y:S01]  /*d340*/  @UP0 ULDC UR8, c[0x0][0xc58] ;  /* 0x0003160000080ab9 */ /* 0x000fe20000000800 */
[----:B------:R-:W-:-:S04]  /*d350*/  UIMAD.WIDE.U32 UR4, UR6, UR4, URZ ;  /* 0x00000004060472a5 */ /* 0x000fc8000f8e003f */
[----:B------:R-:W-:-:S12]  /*d360*/  @UP0 USHF.R.U32.HI UR36, URZ, UR8, UR5 ;  /* 0x000000083f240299 */ /* 0x000fd80008011605 */
.L_x_37:
[----:B------:R-:W-:Y:S01]  /*d370*/  ISETP.GE.AND P0, PT, R19, RZ, PT ;  /* 0x000000ff1300720c */ /* 0x000fe20003f06270 */
[----:B------:R-:W-:Y:S01]  /*d380*/  UIADD3 UR4, -UR36, URZ, URZ ;  /* 0x0000003f24047290 */ /* 0x000fe2000fffe13f */
[----:B------:R-:W-:Y:S02]  /*d390*/  IMAD.MOV.U32 R10, RZ, RZ, 0x1 ;  /* 0x00000001ff0a7424 */ /* 0x000fe400078e00ff */
[----:B------:R-:W-:Y:S01]  /*d3a0*/  IMAD.MOV.U32 R0, RZ, RZ, RZ ;  /* 0x000000ffff007224 */ /* 0x000fe200078e00ff */
[----:B------:R-:W-:Y:S01]  /*d3b0*/  UIMAD UR6, UR7, UR4, UR6 ;  /* 0x00000004070672a4 */ /* 0x000fe2000f8e0206 */
[----:B------:R-:W-:-:S07]  /*d3c0*/  IMAD.MOV.U32 R3, RZ, RZ, 0x1 ;  /* 0x00000001ff037424 */ /* 0x000fce00078e00ff */
[----:B------:R-:W-:Y:S05]  /*d3d0*/  @!P0 BRA `(.L_x_38) ;  /* 0x0000003400748947 */ /* 0x000fea0003800000 */
[----:B------:R-:W-:Y:S01]  /*d3e0*/  ULDC.64 UR4, c[0x0][0x418] ;  /* 0x0001060000047ab9 */ /* 0x000fe20000000a00 */
[----:B------:R-:W-:Y:S02]  /*d3f0*/  ULOP3.LUT UR42, UR6, 0xffff, URZ, 0xc0, !UPT ;  /* 0x0000ffff062a7892 */ /* 0x000fe4000f8ec03f */
[----:B------:R-:W-:Y:S01]  /*d400*/  UISETP.NE.U32.AND UP0, UPT, UR4, URZ, UPT ;  /* 0x0000003f0400728c */ /* 0x000fe2000bf05070 */
[----:B------:R-:W-:Y:S02]  /*d410*/  UMOV UR41, URZ ;  /* 0x0000003f00297c82 */ /* 0x000fe40008000000 */
[----:B------:R-:W-:Y:S01]  /*d420*/  ULDC UR4, c[0x0][0x424] ;  /* 0x0001090000047ab9 */ /* 0x000fe20000000800 */
[----:B------:R-:W-:-:S03]  /*d430*/  UISETP.NE.AND.EX UP0, UPT, UR5, URZ, UPT, UP0 ;  /* 0x0000003f0500728c */ /* 0x000fc6000bf05300 */
[----:B------:R-:W-:Y:S01]  /*d440*/  ULDC UR5, c[0x0][0x2f0] ;  /* 0x0000bc0000057ab9 */ /* 0x000fe20000000800 */
[----:B------:R-:W-:-:S04]  /*d450*/  USEL UR4, UR4, 0x1, UP0 ;  /* 0x0000000104047887 */ /* 0x000fc80008000000 */
[----:B------:R-:W-:-:S04]  /*d460*/  UIMAD UR4, UR4, UR5, URZ ;  /* 0x00000005040472a4 */ /* 0x000fc8000f8e023f */
[----:B------:R-:W-:Y:S02]  /*d470*/  UISETP.GE.AND UP0, UPT, UR4, 0x1, UPT ;  /* 0x000000010400788c */ /* 0x000fe4000bf06270 */
[----:B------:R-:W-:-:S04]  /*d480*/  UIADD3 UR5, UR4, 0xaf, URZ ;  /* 0x000000af04057890 */ /* 0x000fc8000fffe03f */
[----:B------:R-:W-:Y:S01]  /*d490*/  PLOP3.LUT P0, PT, PT, PT, UP0, 0x80, 0x0 ;  /* 0x000000000000781c */ /* 0x000fe20003f0f008 */
[----:B------:R-:W-:-:S04]  /*d4a0*/  UIMAD.WIDE UR4, UR5, 0x2e8ba2e9, URZ ;  /* 0x2e8ba2e9050478a5 */ /* 0x000fc8000f8e023f */
[----:B------:R-:W-:-:S04]  /*d4b0*/  USHF.R.U32.HI UR40, URZ, 0x1f, UR5 ;  /* 0x0000001f3f287899 */ /* 0x000fc80008011605 */
        /* <DEDUP_REMOVED lines=9> */
[----:B------:R-:W-:Y:S01]  /*d550*/  IABS R4, R3 ;  /* 0x0000000300047213 */ /* 0x000fe20000000000 */
[----:B------:R-:W-:Y:S01]  /*d560*/  IMAD.U32 R3, RZ, RZ, UR7 ;  /* 0x00000007ff037e24 */ /* 0x000fe2000f8e00ff */
[----:B------:R-:W-:Y:S01]  /*d570*/  R2UR UR11, R0 ;  /* 0x00000000000b72ca */ /* 0x000fe200000e0000 */
[----:B------:R-:W-:Y:S02]  /*d580*/  ULOP3.LUT UR7, UR7, UR6, URZ, 0x3c, !UPT ;  /* 0x0000000607077292 */ /* 0x000fe4000f8e3c3f */
[----:B------:R-:W-:-:S10]  /*d590*/  IMAD.MOV R4, RZ, RZ, -R4 ;  /* 0x000000ffff047224 */ /* 0x000fd400078e0a04 */
[----:B------:R-:W0:Y:S08]  /*d5a0*/  I2F.RP R0, UR11 ;  /* 0x0000000b00007d06 */ /* 0x000e300008209400 */
[----:B0-----:R-:W0:Y:S02]  /*d5b0*/  MUFU.RCP R0, R0 ;  /* 0x0000000000007308 */ /* 0x001e240000001000 */
[----:B0-----:R-:W-:Y:S01]  /*d5c0*/  VIADD R2, R0, 0xffffffe ;  /* 0x0ffffffe00027836 */ /* 0x001fe20000000000 */
[----:B------:R-:W-:Y:S01]  /*d5d0*/  IABS R0, R3 ;  /* 0x0000000300007213 */ /* 0x000fe20000000000 */
[----:B------:R-:W-:-:S03]  /*d5e0*/  IMAD.MOV.U32 R3, RZ, RZ, R4 ;  /* 0x000000ffff037224 */ /* 0x000fc600078e0004 */
[----:B------:R-:W-:Y:S01]  /*d5f0*/  R2UR UR9, R0 ;  /* 0x00000000000972ca */ /* 0x000fe200000e0000 */
[----:B------:R-:W0:Y:S01]  /*d600*/  F2I.FTZ.U32.TRUNC.NTZ R2, R2 ;  /* 0x0000000200027305 */ /* 0x000e22000021f000 */
[----:B------:R-:W-:Y:S02]  /*d610*/  R2UR UR10, R3 ;  /* 0x00000000030a72ca */ /* 0x000fe400000e0000 */
[----:B0-----:R-:W-:-:S13]  /*d620*/  R2UR UR5, R2 ;  /* 0x00000000020572ca */ /* 0x001fda00000e0000 */
[----:B------:R-:W-:-:S04]  /*d630*/  UIADD3 UR8, URZ, -UR5, URZ ;  /* 0x800000053f087290 */ /* 0x000fc8000fffe03f */
[----:B------:R-:W-:-:S04]  /*d640*/  UIMAD UR8, UR8, UR11, URZ ;  /* 0x0000000b080872a4 */ /* 0x000fc8000f8e023f */
[----:B------:R-:W-:-:S04]  /*d650*/  UIMAD.WIDE.U32 UR4, UR5, UR8, UR4 ;  /* 0x00000008050472a5 */ /* 0x000fc8000f8e0004 */
[----:B------:R-:W-:-:S04]  /*d660*/  UIMAD.WIDE.U32 UR4, UR5, UR9, URZ ;  /* 0x00000009050472a5 */ /* 0x000fc8000f8e003f */
[----:B------:R-:W-:-:S04]  /*d670*/  UIMAD UR4, UR5, UR10, UR9 ;  /* 0x0000000a050472a4 */ /* 0x000fc8000f8e0209 */
[----:B------:R-:W-:-:S11]  /*d680*/  UISETP.GT.U32.AND UP1, UPT, UR11, UR4, UPT ;  /* 0x000000040b00728c */ /* 0x000fd6000bf24070 */
[----:B------:R-:W-:Y:S02]  /*d690*/  @!UP1 UIADD3 UR4, UR4, -UR11, URZ ;  /* 0x8000000b04049290 */ /* 0x000fe4000fffe03f */
[----:B------:R-:W-:Y:S02]  /*d6a0*/  @!UP1 UIADD3 UR5, UR5, 0x1, URZ ;  /* 0x0000000105059890 */ /* 0x000fe4000fffe03f */
[----:B------:R-:W-:Y:S02]  /*d6b0*/  UISETP.GE.U32.AND UP0, UPT, UR4, UR11, UPT ;  /* 0x0000000b0400728c */ /* 0x000fe4000bf06070 */
[----:B------:R-:W-:-:S09]  /*d6c0*/  UISETP.GE.AND UP1, UPT, UR7, URZ, UPT ;  /* 0x0000003f0700728c */ /* 0x000fd2000bf26270 */
[----:B------:R-:W-:Y:S02]  /*d6d0*/  @UP0 UIADD3 UR5, UR5, 0x1, URZ ;  /* 0x0000000105050890 */ /* 0x000fe4000fffe03f */
[----:B------:R-:W-:Y:S02]  /*d6e0*/  UISETP.NE.AND UP0, UPT, UR6, URZ, UPT ;  /* 0x0000003f0600728c */ /* 0x000fe4000bf05270 */
[----:B------:R-:W-:-:S09]  /*d6f0*/  @!UP1 UIADD3 UR5, -UR5, URZ, URZ ;  /* 0x0000003f05059290 */ /* 0x000fd2000fffe13f */
[----:B------:R-:W-:-:S07]  /*d700*/  @!UP0 ULOP3.LUT UR5, URZ, UR6, URZ, 0x33, !UPT ;  /* 0x000000063f058292 */ /* 0x000fce000f8e333f */
[----:B------:R-:W-:-:S05]  /*d710*/  UMOV UR41, UR5 ;  /* 0x0000000500297c82 */ /* 0x000fca0008000000 */
.L_x_39:
[----:B------:R-:W-:Y:S01]  /*d720*/  UIMAD UR39, UR42, UR41, URZ ;  /* 0x000000292a2772a4 */ /* 0x000fe2000f8e023f */
[----:B------:R-:W-:-:S05]  /*d730*/  IMAD.U32 R0, RZ, RZ, UR40 ;  /* 0x00000028ff007e24 */ /* 0x000fca000f8e00ff */
[----:B------:R-:W-:-:S05]  /*d740*/  IMAD.U32 R3, RZ, RZ, UR39 ;  /* 0x00000027ff037e24 */ /* 0x000fca000f8e00ff */
[----:B------:R-:W-:Y:S01]  /*d750*/  VIADDMNMX R18, R3, UR41, R0, PT ;  /* 0x0000002903127c46 */ /* 0x000fe2000b800100 */
[----:B------:R-:W-:Y:S02]  /*d760*/  IMAD.MOV.U32 R0, RZ, RZ, RZ ;  /* 0x000000ffff007224 */ /* 0x000fe400078e00ff */
[----:B------:R-:W-:Y:S01]  /*d770*/  IMAD.MOV.U32 R3, RZ, RZ, 0x1 ;  /* 0x00000001ff037424 */ /* 0x000fe200078e00ff */
[----:B------:R-:W-:Y:S01]  /*d780*/  ISETP.GT.AND P0, PT, R18, UR39, PT ;  /* 0x0000002712007c0c */ /* 0x000fe2000bf04270 */
[----:B------:R0:W-:-:S12]  /*d790*/  STL [R1+0x4], R18 ;  /* 0x0000041201007387 */ /* 0x0001d80000100800 */
[----:B0-----:R-:W-:Y:S05]  /*d7a0*/  @!P0 BRA `(.L_x_38) ;  /* 0x0000003000808947 */ /* 0x001fea0003800000 */
[----:B------:R-:W0:Y:S01]  /*d7b0*/  S2UR UR4, SR_CgaCtaId ;  /* 0x00000000000479c3 */ /* 0x000e220000008800 */
[----:B------:R-:W-:Y:S02]  /*d7c0*/  UMOV UR38, 0x400 ;  /* 0x0000040000267882 */ /* 0x000fe40000000000 */
[----:B0-----:R-:W-:-:S04]  /*d7d0*/  ULEA UR38, UR4, UR38, 0x18 ;  /* 0x0000002604267291 */ /* 0x001fc8000f8ec03f */
[----:B------:R-:W-:-:S04]  /*d7e0*/  UIADD3 UR4, UR38, 0x1e400, URZ ;  /* 0x0001e40026047890 */ /* 0x000fc8000fffe03f */
[----:B------:R-:W-:-:S06]  /*d7f0*/  ULOP3.LUT UP0, URZ, UR4, 0x3ff, URZ, 0xc0, !UPT ;  /* 0x000003ff043f7892 */ /* 0x000fcc000f80c03f */
[----:B------:R-:W-:-:S13]  /*d800*/  PLOP3.LUT P0, PT, PT, PT, UP0, 0x80, 0x0 ;  /* 0x000000000000781c */ /* 0x000fda0003f0f008 */
[----:B------:R-:W-:Y:S05]  /*d810*/  @!P0 BRA `(.L_x_40) ;  /* 0x0000000000408947 */ /* 0x000fea0003800000 */
[----:B------:R-:W-:Y:S01]  /*d820*/  MOV R2, 0x0 ;  /* 0x0000000000027802 */ /* 0x000fe20000000f00 */
[----:B------:R-:W-:Y:S01]  /*d830*/  ULDC.64 UR6, c[0x4][0xa0] ;  /* 0x0100280000067ab9 */ /* 0x000fe20000000a00 */
[----:B------:R-:W-:Y:S01]  /*d840*/  ULDC.64 UR8, c[0x4][0xa8] ;  /* 0x01002a0000087ab9 */ /* 0x000fe20000000a00 */
[----:B------:R-:W-:Y:S01]  /*d850*/  ULDC.64 UR4, c[0x4][0x28] ;  /* 0x01000a0000047ab9 */ /* 0x000fe20000000a00 */
[----:B------:R-:W-:Y:S02]  /*d860*/  IMAD.U32 R4, RZ, RZ, UR6 ;  /* 0x00000006ff047e24 */ /* 0x000fe4000f8e00ff */
[----:B------:R-:W0:Y:S01]  /*d870*/  LDC.64 R2, c[0x4][R2] ;  /* 0x0100000002027b82 */ /* 0x000e220000000a00 */
[----:B------:R-:W-:Y:S02]  /*d880*/  IMAD.U32 R5, RZ, RZ, UR7 ;  /* 0x00000007ff057e24 */ /* 0x000fe4000f8e00ff */
[----:B------:R-:W-:Y:S02]  /*d890*/  IMAD.U32 R6, RZ, RZ, UR8 ;  /* 0x00000008ff067e24 */ /* 0x000fe4000f8e00ff */
[----:B------:R-:W-:-:S02]  /*d8a0*/  IMAD.U32 R7, RZ, RZ, UR9 ;  /* 0x00000009ff077e24 */ /* 0x000fc4000f8e00ff */
[----:B------:R-:W-:Y:S02]  /*d8b0*/  IMAD.U32 R10, RZ, RZ, UR4 ;  /* 0x00000004ff0a7e24 */ /* 0x000fe4000f8e00ff */
[----:B------:R-:W-:Y:S02]  /*d8c0*/  IMAD.U32 R11, RZ, RZ, UR5 ;  /* 0x00000005ff0b7e24 */ /* 0x000fe4000f8e00ff */
[----:B------:R-:W-:Y:S02]  /*d8d0*/  IMAD.MOV.U32 R8, RZ, RZ, 0x70 ;  /* 0x00000070ff087424 */ /* 0x000fe400078e00ff */
[----:B------:R-:W-:Y:S02]  /*d8e0*/  IMAD.MOV.U32 R12, RZ, RZ, 0x1 ;  /* 0x00000001ff0c7424 */ /* 0x000fe400078e00ff */
[----:B------:R-:W-:-:S07]  /*d8f0*/  IMAD.MOV.U32 R13, RZ, RZ, RZ ;  /* 0x000000ffff0d7224 */ /* 0x000fce00078e00ff */
[----:B------:R-:W-:-:S07]  /*d900*/  LEPC R20, `(.L_x_40) ;  /* 0x000000001014794e */ /* 0x000fce0000000000 */
[----:B0-----:R-:W-:Y:S05]  /*d910*/  CALL.ABS.NOINC R2 ;  /* 0x0000000002007343 */ /* 0x001fea0003c00000 */
.L_x_40:
        /* <DEDUP_REMOVED lines=8> */
[----:B------:R0:W1:Y:S01]  /*d9a0*/  LDC.64 R2, c[0x4][R16] ;  /* 0x0100000010027b82 */ /* 0x0000620000000a00 */
[----:B------:R-:W-:Y:S02]  /*d9b0*/  IMAD.U32 R4, RZ, RZ, UR6 ;  /* 0x00000006ff047e24 */ /* 0x000fe4000f8e00ff */
[----:B------:R-:W-:Y:S02]  /*d9c0*/  IMAD.U32 R5, RZ, RZ, UR7 ;  /* 0x00000007ff057e24 */ /* 0x000fe4000f8e00ff */
[----:B------:R-:W-:Y:S02]  /*d9d0*/  IMAD.U32 R6, RZ, RZ, UR8 ;  /* 0x00000008ff067e24 */ /* 0x000fe4000f8e00ff */
[----:B------:R-:W-:-:S02]  /*d9e0*/  IMAD.U32 R7, RZ, RZ, UR9 ;  /* 0x00000009ff077e24 */ /* 0x000fc4000f8e00ff */
[----:B------:R-:W-:Y:S02]  /*d9f0*/  IMAD.U32 R10, RZ, RZ, UR4 ;  /* 0x00000004ff0a7e24 */ /* 0x000fe4000f8e00ff */
[----:B------:R-:W-:Y:S02]  /*da00*/  IMAD.U32 R11, RZ, RZ, UR5 ;  /* 0x00000005ff0b7e24 */ /* 0x000fe4000f8e00ff */
[----:B------:R-:W-:Y:S02]  /*da10*/  IMAD.MOV.U32 R8, RZ, RZ, 0x70 ;  /* 0x00000070ff087424 */ /* 0x000fe400078e00ff */
[----:B------:R-:W-:Y:S02]  /*da20*/  IMAD.MOV.U32 R12, RZ, RZ, 0x1 ;  /* 0x00000001ff0c7424 */ /* 0x000fe400078e00ff */
[----:B0-----:R-:W-:-:S07]  /*da30*/  IMAD.MOV.U32 R13, RZ, RZ, RZ ;  /* 0x000000ffff0d7224 */ /* 0x001fce00078e00ff */
[----:B------:R-:W-:-:S07]  /*da40*/  LEPC R20, `(.L_x_42) ;  /* 0x000000001014794e */ /* 0x000fce0000000000 */
[----:B-1----:R-:W-:Y:S05]  /*da50*/  CALL.ABS.NOINC R2 ;  /* 0x0000000002007343 */ /* 0x002fea0003c00000 */
.L_x_42:
[----:B------:R0:W1:Y:S01]  /*da60*/  LDC.64 R2, c[0x4][R16] ;  /* 0x0100000010027b82 */ /* 0x0000620000000a00 */
[----:B------:R-:W-:Y:S01]  /*da70*/  ULDC.64 UR6, c[0x4][0xa0] ;  /* 0x0100280000067ab9 */ /* 0x000fe20000000a00 */
[----:B------:R-:W-:Y:S01]  /*da80*/  ULDC.64 UR8, c[0x4][0xa8] ;  /* 0x01002a0000087ab9 */ /* 0x000fe20000000a00 */
[----:B------:R-:W-:Y:S01]  /*da90*/  ULDC.64 UR4, c[0x4][0x38] ;  /* 0x01000e0000047ab9 */ /* 0x000fe20000000a00 */
        /* <DEDUP_REMOVED lines=11> */
.L_x_41:
[----:B------:R-:W0:Y:S01]  /*db50*/  LDC.64 R2, c[0x0][0x9f8] ;  /* 0x00027e00ff027b82 */ /* 0x000e220000000a00 */
[----:B------:R-:W-:-:S07]  /*db60*/  ULDC.64 UR4, c[0x0][0x208] ;  /* 0x0000820000047ab9 */ /* 0x000fce0000000a00 */
[----:B------:R-:W1:Y:S01]  /*db70*/  LDC.64 R4, c[0x0][0x418] ;  /* 0x00010600ff047b82 */ /* 0x000e620000000a00 */
[----:B0-----:R-:W-:-:S04]  /*db80*/  ISETP.NE.U32.AND P0, PT, R2, RZ, PT ;  /* 0x000000ff0200720c */ /* 0x001fc80003f05070 */
[----:B------:R-:W-:-:S13]  /*db90*/  ISETP.NE.AND.EX P0, PT, R3, RZ, PT, P0 ;  /* 0x000000ff0300720c */ /* 0x000fda0003f05300 */
[----:B------:R-:W0:Y:S02]  /*dba0*/  @P0 LDC.64 R2, c[0x0][0x9f8] ;  /* 0x00027e00ff020b82 */ /* 0x000e240000000a00 */
[----:B0-----:R-:W-:-:S05]  /*dbb0*/  @P0 IMAD.WIDE R2, R19, 0x4, R2 ;  /* 0x0000000413020825 */ /* 0x001fca00078e0202 */
[----:B------:R-:W2:Y:S01]  /*dbc0*/  @P0 LDG.E R19, desc[UR4][R2.64] ;  /* 0x0000000402130981 */ /* 0x000ea2000c1e1900 */
[----:B-1----:R-:W-:Y:S01]  /*dbd0*/  ISETP.NE.U32.AND P0, PT, R4, RZ, PT ;  /* 0x000000ff0400720c */ /* 0x002fe20003f05070 */
[----:B------:R-:W-:Y:S01]  /*dbe0*/  UMOV UR4, 0xffffffff ;  /* 0xffffffff00047882 */ /* 0x000fe20000000000 */
[----:B------:R-:W-:Y:S01]  /*dbf0*/  LOP3.LUT R17, R17, 0xfffffffe, RZ, 0xc0, !PT ;  /* 0xfffffffe11117812 */ /* 0x000fe200078ec0ff */
[----:B------:R-:W0:Y:S01]  /*dc00*/  S2R R0, SR_TID.X ;  /* 0x0000000000007919 */ /* 0x000e220000002100 */
[----:B------:R-:W-:Y:S01]  /*dc10*/  ISETP.NE.AND.EX P1, PT, R5, RZ, PT, P0 ;  /* 0x000000ff0500720c */ /* 0x000fe20003f25300 */
[----:B------:R-:W-:-:S12]  /*dc20*/  VIADD R18, R18, 0xffffffff ;  /* 0xffffffff12127836 */ /* 0x000fd80000000000 */
[----:B------:R-:W-:Y:S02]  /*dc30*/  @P1 LOP3.LUT R17, R17, 0x1, RZ, 0xfc, !PT ;  /* 0x0000000111111812 */ /* 0x000fe400078efcff */
[----:B0-----:R-:W-:-:S04]  /*dc40*/  SHF.R.U32.HI R0, RZ, 0x5, R0 ;  /* 0x00000005ff007819 */ /* 0x001fc80000011600 */
[----:B------:R-:W-:Y:S02]  /*dc50*/  LOP3.LUT R0, R0, 0x3, RZ, 0xc0, !PT ;  /* 0x0000000300007812 */ /* 0x000fe400078ec0ff */
[----:B--2---:R-:W-:Y:S02]  /*dc60*/  SHF.R.S32.HI R7, RZ, 0x1f, R19 ;  /* 0x0000001fff077819 */ /* 0x004fe40000011413 */
[----:B------:R-:W-:-:S03]  /*dc70*/  SEL R16, R19, RZ, !P1 ;  /* 0x000000ff13107207 */ /* 0x000fc60004800000 */
[----:B------:R0:W-:Y:S01]  /*dc80*/  STL [R1], R7 ;  /* 0x0000000701007387 */ /* 0x0001e20000100800 */
[----:B------:R-:W-:Y:S05]  /*dc90*/  BRA.DIV UR4, `(.L_x_43) ;  /* 0x00000032048c7947 */ /* 0x000fea000b800000 */
[----:B------:R1:W2:Y:S02]  /*dca0*/  SHFL.IDX PT, R14, R0, RZ, 0x1f ;  /* 0x00001fff000e7589 */ /* 0x0002a400000e0000 */
.L_x_120:
[----:B--2---:R-:W-:Y:S02]  /*dcb0*/  ISETP.NE.AND P0, PT, R14, RZ, PT ;  /* 0x000000ff0e00720c */ /* 0x004fe40003f05270 */
[----:B------:R-:W-:Y:S02]  /*dcc0*/  PLOP3.LUT P2, PT, PT, PT, PT, 0x8, 0x0 ;  /* 0x000000000000781c */ /* 0x000fe40003f4e170 */
[----:B------:R-:W-:-:S11]  /*dcd0*/  LOP3.LUT R17, R17, 0xfffffffd, RZ, 0xc0, !PT ;  /* 0xfffffffd11117812 */ /* 0x000fd600078ec0ff */
[----:B------:R-:W-:Y:S01]  /*dce0*/  @P2 LOP3.LUT R17, R17, 0x2, RZ, 0xfc, !PT ;  /* 0x0000000211112812 */ /* 0x000fe200078efcff */
[----:B------:R-:W-:Y:S06]  /*dcf0*/  @P0 BRA `(.L_x_44) ;  /* 0x0000000000fc0947 */ /* 0x000fec0003800000 */
[----:B------:R-:W-:-:S03]  /*dd00*/  UMOV UR4, 0xffffffff ;  /* 0xffffffff00047882 */ /* 0x000fc60000000000 */
[----:B------:R-:W-:Y:S05]  /*dd10*/  BRA.DIV UR4, `(.L_x_45) ;  /* 0x00000032048c7947 */ /* 0x000fea000b800000 */
[----:B------:R-:W-:-:S13]  /*dd20*/  ELECT P6, URZ, PT ;  /* 0x00000000003f782f */ /* 0x000fda00038c0000 */
.L_x_123:
[----:B------:R-:W-:Y:S05]  /*dd30*/  @!P6 BRA `(.L_x_44) ;  /* 0x0000000000ece947 */ /* 0x000fea0003800000 */
[----:B------:R-:W-:Y:S01]  /*dd40*/  IMAD.MOV.U32 R16, RZ, RZ, R19 ;  /* 0x000000ffff107224 */ /* 0x000fe200078e0013 */
[----:B------:R-:W-:Y:S06]  /*dd50*/  @!P1 BRA `(.L_x_46) ;  /* 0x00000000004c9947 */ /* 0x000fec0003800000 */
[----:B------:R-:W2:Y:S01]  /*dd60*/  LDC R6, c[0x0][0x43c] ;  /* 0x00010f00ff067b82 */ /* 0x000ea20000000800 */
[----:B-1----:R-:W-:Y:S01]  /*dd70*/  IMAD.MOV.U32 R0, RZ, RZ, R18 ;  /* 0x000000ffff007224 */ /* 0x002fe200078e0012 */
[----:B------:R-:W-:Y:S01]  /*dd80*/  ULDC.64 UR4, c[0x0][0x428] ;  /* 0x00010a0000047ab9 */ /* 0x000fe20000000a00 */
[----:B------:R-:W-:Y:S01]  /*dd90*/  ULDC.64 UR6, c[0x0][0x208] ;  /* 0x0000820000067ab9 */ /* 0x000fe20000000a00 */
[----:B------:R-:W-:-:S04]  /*dda0*/  IMAD R8, R7, UR4, RZ ;  /* 0x0000000407087c24 */ /* 0x000fc8000f8e02ff */
[----:B0-----:R-:W-:Y:S01]  /*ddb0*/  IMAD R7, R19, UR5, R8 ;  /* 0x0000000513077c24 */ /* 0x001fe2000f8e0208 */
[----:B--2---:R-:W-:-:S13]  /*ddc0*/  ISETP.NE.AND P0, PT, R6, 0x1, PT ;  /* 0x000000010600780c */ /* 0x004fda0003f05270 */
[----:B------:R-:W0:Y:S02]  /*ddd0*/  @P0 LDC.64 R2, c[0x0][0x440] ;  /* 0x00011000ff020b82 */ /* 0x000e240000000a00 */
[----:B0-----:R-:W-:-:S05]  /*dde0*/  @P0 IMAD.HI.U32 R2, R18, R2, RZ ;  /* 0x0000000212020227 */ /* 0x001fca00078e00ff */
[----:B------:R-:W-:-:S04]  /*ddf0*/  @P0 SHF.R.U32.HI R0, RZ, R3, R2 ;  /* 0x00000003ff000219 */ /* 0x000fc80000011602 */
[--C-:B------:R-:W-:Y:S01]  /*de00*/  SHF.R.S32.HI R3, RZ, 0x1f, R0.reuse ;  /* 0x0000001fff037819 */ /* 0x100fe20000011400 */
[----:B------:R-:W-:-:S04]  /*de10*/  IMAD.MOV.U32 R2, RZ, RZ, R0 ;  /* 0x000000ffff027224 */ /* 0x000fc800078e0000 */
[----:B------:R-:W-:-:S04]  /*de20*/  IMAD.WIDE.U32 R2, R19, UR4, R2 ;  /* 0x0000000413027c25 */ /* 0x000fc8000f8e0002 */
[----:B------:R-:W-:Y:S01]  /*de30*/  IMAD.IADD R3, R3, 0x1, R7 ;  /* 0x0000000103037824 */ /* 0x000fe200078e0207 */
[----:B------:R-:W-:-:S04]  /*de40*/  LEA R4, P0, R2, R4, 0x2 ;  /* 0x0000000402047211 */ /* 0x000fc800078010ff */
[----:B------:R-:W-:-:S05]  /*de50*/  LEA.HI.X R5, R2, R5, R3, 0x2, P0 ;  /* 0x0000000502057211 */ /* 0x000fca00000f1403 */
[----:B------:R2:W5:Y:S01]  /*de60*/  LDG.E R16, desc[UR6][R4.64] ;  /* 0x0000000604107981 */ /* 0x000562000c1e1900 */
[----:B------:R-:W-:-:S04]  /*de70*/  IMAD.MOV R3, RZ, RZ, -R0 ;  /* 0x000000ffff037224 */ /* 0x000fc800078e0a00 */
[----:B------:R-:W-:-:S07]  /*de80*/  IMAD R18, R6, R3, R18 ;  /* 0x0000000306127224 */ /* 0x000fce00078e0212 */
.L_x_46:
[----:B-1----:R-:W-:Y:S01]  /*de90*/  IMAD.MOV.U32 R0, RZ, RZ, 0x1 ;  /* 0x00000001ff007424 */ /* 0x002fe200078e00ff */
[----:B------:R-:W1:Y:S04]  /*dea0*/  S2R R9, SR_TID.X ;  /* 0x0000000000097919 */ /* 0x000e680000002100 */
[----:B------:R-:W-:-:S04]  /*deb0*/  SHF.L.U32 R0, R0, 0x1f, RZ ;  /* 0x0000001f00007819 */ /* 0x000fc800000006ff */
[----:B------:R-:W3:Y:S01]  /*dec0*/  SYNCS.PHASECHK.TRANS64.TRYWAIT P0, [UR38+0x34840], R0 ;  /* 0x03484000ff0075a7 */ /* 0x000ee20008000166 */
[----:B-1----:R-:W-:-:S04]  /*ded0*/  LOP3.LUT R2, R9, 0x7f, RZ, 0xc0, !PT ;  /* 0x0000007f09027812 */ /* 0x002fc800078ec0ff */
[----:B------:R-:W-:Y:S01]  /*dee0*/  ISETP.NE.AND P1, PT, R2, RZ, PT ;  /* 0x000000ff0200720c */ /* 0x000fe20003f25270 */
[----:B---3--:R-:W-:-:S12]  /*def0*/  @!P0 BRA `(.L_x_47) ;  /* 0x0000003000348947 */ /* 0x008fd80003800000 */
.L_x_124:
[----:B------:R-:W-:Y:S05]  /*df00*/  @P1 BRA `(.L_x_48) ;  /* 0x0000000000181947 */ /* 0x000fea0003800000 */
[----:B------:R-:W3:Y:S01]  /*df10*/  S2R R2, SR_TID.X ;  /* 0x0000000000027919 */ /* 0x000ee20000002100 */
[----:B-1----:R-:W-:-:S04]  /*df20*/  IMAD.MOV.U32 R0, RZ, RZ, 0xb000 ;  /* 0x0000b000ff007424 */ /* 0x002fc800078e00ff */
[----:B------:R4:W-:Y:S01]  /*df30*/  SYNCS.ARRIVE.TRANS64 RZ, [UR38+0x34830], R0 ;  /* 0x03483000ffff79a7 */ /* 0x0009e20008000026 */
[----:B---3--:R-:W-:-:S13]  /*df40*/  LOP3.LUT P0, RZ, R2, 0x1f, RZ, 0xc0, !PT ;  /* 0x0000001f02ff7812 */ /* 0x008fda000780c0ff */
[----:B----4-:R-:W-:Y:S05]  /*df50*/  @!P0 BRA `(.L_x_48) ;  /* 0x0000000000048947 */ /* 0x010fea0003800000 */
[----:B------:R-:W-:Y:S01]  /*df60*/  BPT.TRAP 0x1 ;  /* 0x000000040000795c */ /* 0x000fe20000300000 */
.L_x_48:
[----:B------:R-:W-:Y:S01]  /*df70*/  R2UR UR11, R18 ;  /* 0x00000000120b72ca */ /* 0x000fe200000e0000 */
[----:B------:R-:W-:Y:S01]  /*df80*/  ULDC.64 UR4, c[0x0][0x198] ;  /* 0x0000660000047ab9 */ /* 0x000fe20000000a00 */
[----:B-----5:R-:W-:Y:S01]  /*df90*/  R2UR UR13, R16 ;  /* 0x00000000100d72ca */ /* 0x020fe200000e0000 */
[----:B------:R-:W-:Y:S01]  /*dfa0*/  UIADD3 UR4, UP0, UR4, 0x370, URZ ;  /* 0x0000037004047890 */ /* 0x000fe2000ff1e03f */
[----:B------:R-:W-:Y:S01]  /*dfb0*/  PLOP3.LUT P0, PT, PT, PT, PT, 0x80, 0x0 ;  /* 0x000000000000781c */ /* 0x000fe20003f0f070 */
[----:B------:R-:W-:Y:S01]  /*dfc0*/  UIADD3 UR8, UR38, 0x1e400, URZ ;  /* 0x0001e40026087890 */ /* 0x000fe2000fffe03f */
[----:B------:R-:W-:Y:S01]  /*dfd0*/  LOP3.LUT R17, R17, 0xfffffffd, RZ, 0xc0, !PT ;  /* 0xfffffffd11117812 */ /* 0x000fe200078ec0ff */
[----:B------:R-:W-:Y:S02]  /*dfe0*/  UIADD3 UR9, UR38, 0x34830, URZ ;  /* 0x0003483026097890 */ /* 0x000fe4000fffe03f */
[----:B------:R-:W-:Y:S02]  /*dff0*/  UIADD3.X UR5, URZ, UR5, URZ, UP0, !UPT ;  /* 0x000000053f057290 */ /* 0x000fe400087fe43f */
[----:B------:R-:W-:-:S02]  /*e000*/  UIADD3 UR16, UR38, 0x23c00, URZ ;  /* 0x00023c0026107890 */ /* 0x000fc4000fffe03f */
[----:B------:R-:W-:Y:S01]  /*e010*/  UIMAD UR11, UR11, 0xb0, URZ ;  /* 0x000000b00b0b78a4 */ /* 0x000fe2000f8e023f */
[----:B------:R-:W-:Y:S01]  /*e020*/  UMOV UR6, 0x0 ;  /* 0x0000000000067882 */ /* 0x000fe20000000000 */
[----:B------:R-:W-:Y:S01]  /*e030*/  UMOV UR7, 0x14f00000 ;  /* 0x14f0000000077882 */ /* 0x000fe20000000000 */
[----:B------:R-:W-:Y:S01]  /*e040*/  UMOV UR10, URZ ;  /* 0x0000003f000a7c82 */ /* 0x000fe20008000000 */
[----:B------:R-:W-:Y:S01]  /*e050*/  UMOV UR12, UR36 ;  /* 0x00000024000c7c82 */ /* 0x000fe20008000000 */
[----:B------:R-:W-:Y:S01]  /*e060*/  UMOV UR18, 0x40 ;  /* 0x0000004000127882 */ /* 0x000fe20000000000 */
[----:B------:R-:W-:Y:S01]  /*e070*/  UMOV UR20, UR36 ;  /* 0x0000002400147c82 */ /* 0x000fe20008000000 */
[----:B------:R-:W-:Y:S01]  /*e080*/  UMOV UR17, UR9 ;  /* 0x0000000900117c82 */ /* 0x000fe20008000000 */
[----:B------:R-:W-:Y:S01]  /*e090*/  UMOV UR21, UR13 ;  /* 0x0000000d00157c82 */ /* 0x000fe20008000000 */
[----:B------:R-:W-:Y:S01]  /*e0a0*/  UMOV UR19, UR11 ;  /* 0x0000000b00137c82 */ /* 0x000fe20008000000 */
[----:B------:R3:W-:Y:S01]  /*e0b0*/  UTMALDG.4D [UR8], [UR4], desc[UR6] ;  /* 0x00000608040075b4 */ /* 0x0007e20008019000 */
[----:B------:R-:W-:Y:S01]  /*e0c0*/  @P0 LOP3.LUT R17, R17, 0x2, RZ, 0xfc, !PT ;  /* 0x0000000211110812 */ /* 0x000fe200078efcff */
[----:B------:R3:W-:Y:S02]  /*e0d0*/  UTMALDG.4D [UR16], [UR4], desc[UR6] ;  /* 0x00000610040075b4 */ /* 0x0007e40008019000 */
[----:B---3--:R-:W-:-:S04]  /*e0e0*/  NOP ;  /* 0x0000000000007918 */ /* 0x008fc80000000000 */
.L_x_44:
[----:B------:R-:W-:Y:S05]  /*e0f0*/  WARPSYNC.ALL ;  /* 0x0000000000007948 */ /* 0x000fea0003800000 */
[----:B------:R-:W-:Y:S01]  /*e100*/  UIADD3 UR4, UR38, 0x16400, URZ ;  /* 0x0001640026047890 */ /* 0x000fe2000fffe03f */
[----:B------:R-:W-:Y:S03]  /*e110*/  BAR.SYNC.DEFER_BLOCKING 0x8, 0x180 ;  /* 0x0206000000007b1d */ /* 0x000fe60000010000 */
[----:B------:R-:W-:-:S06]  /*e120*/  ULOP3.LUT UP0, URZ, UR4, 0x3ff, URZ, 0xc0, !UPT ;  /* 0x000003ff043f7892 */ /* 0x000fcc000f80c03f */
[----:B------:R-:W-:-:S13]  /*e130*/  PLOP3.LUT P0, PT, PT, PT, UP0, 0x80, 0x0 ;  /* 0x000000000000781c */ /* 0x000fda0003f0f008 */
[----:B------:R-:W-:Y:S05]  /*e140*/  @!P0 BRA `(.L_x_49) ;  /* 0x0000000000408947 */ /* 0x000fea0003800000 */
[----:B------:R-:W-:Y:S01]  /*e150*/  MOV R2, 0x0 ;  /* 0x0000000000027802 */ /* 0x000fe20000000f00 */
[----:B------:R-:W-:Y:S01]  /*e160*/  ULDC.64 UR6, c[0x4][0xa0] ;  /* 0x0100280000067ab9 */ /* 0x000fe20000000a00 */
[----:B------:R-:W-:Y:S01]  /*e170*/  ULDC.64 UR8, c[0x4][0xa8] ;  /* 0x01002a0000087ab9 */ /* 0x000fe20000000a00 */
[----:B------:R-:W-:Y:S01]  /*e180*/  ULDC.64 UR4, c[0x4][0x20] ;  /* 0x0100080000047ab9 */ /* 0x000fe20000000a00 */
[----:B--2---:R-:W-:Y:S02]  /*e190*/  IMAD.U32 R4, RZ, RZ, UR6 ;  /* 0x00000006ff047e24 */ /* 0x004fe4000f8e00ff */
[----:B-1----:R-:W1:Y:S01]  /*e1a0*/  LDC.64 R2, c[0x4][R2] ;  /* 0x0100000002027b82 */ /* 0x002e620000000a00 */
[----:B------:R-:W-:Y:S02]  /*e1b0*/  IMAD.U32 R5, RZ, RZ, UR7 ;  /* 0x00000007ff057e24 */ /* 0x000fe4000f8e00ff */
[----:B------:R-:W-:Y:S02]  /*e1c0*/  IMAD.U32 R6, RZ, RZ, UR8 ;  /* 0x00000008ff067e24 */ /* 0x000fe4000f8e00ff */
[----:B0-----:R-:W-:-:S02]  /*e1d0*/  IMAD.U32 R7, RZ, RZ, UR9 ;  /* 0x00000009ff077e24 */ /* 0x001fc4000f8e00ff */
[----:B------:R-:W-:Y:S02]  /*e1e0*/  IMAD.U32 R10, RZ, RZ, UR4 ;  /* 0x00000004ff0a7e24 */ /* 0x000fe4000f8e00ff */
[----:B------:R-:W-:Y:S02]  /*e1f0*/  IMAD.U32 R11, RZ, RZ, UR5 ;  /* 0x00000005ff0b7e24 */ /* 0x000fe4000f8e00ff */
[----:B------:R-:W-:Y:S02]  /*e200*/  IMAD.MOV.U32 R8, RZ, RZ, 0x70 ;  /* 0x00000070ff087424 */ /* 0x000fe400078e00ff */
[----:B------:R-:W-:Y:S02]  /*e210*/  IMAD.MOV.U32 R12, RZ, RZ, 0x1 ;  /* 0x00000001ff0c7424 */ /* 0x000fe400078e00ff */
[----:B------:R-:W-:-:S07]  /*e220*/  IMAD.MOV.U32 R13, RZ, RZ, RZ ;  /* 0x000000ffff0d7224 */ /* 0x000fce00078e00ff */
[----:B------:R-:W-:-:S07]  /*e230*/  LEPC R20, `(.L_x_49) ;  /* 0x000000001014794e */ /* 0x000fce0000000000 */
[----:B-1----:R-:W-:Y:S05]  /*e240*/  CALL.ABS.NOINC R2 ;  /* 0x0000000002007343 */ /* 0x002fea0003c00000 */
.L_x_49:
[----:B------:R-:W3:Y:S01]  /*e250*/  LDC R6, c[0x0][0x448] ;  /* 0x00011200ff067b82 */ /* 0x000ee20000000800 */
[----:B------:R-:W4:Y:S01]  /*e260*/  S2R R14, SR_TID.X ;  /* 0x00000000000e7919 */ /* 0x000f220000002100 */
[----:B------:R-:W-:Y:S01]  /*e270*/  USHF.R.S32.HI UR6, URZ, 0x1f, UR36 ;  /* 0x0000001f3f067899 */ /* 0x000fe20008011424 */
[----:B------:R-:W-:Y:S01]  /*e280*/  ULDC.64 UR8, c[0x0][0x2d8] ;  /* 0x0000b60000087ab9 */ /* 0x000fe20000000a00 */
[----:B------:R-:W5:Y:S02]  /*e290*/  S2R R15, SR_CTAID.Z ;  /* 0x00000000000f7919 */ /* 0x000f640000002700 */
[----:B------:R-:W-:Y:S02]  /*e2a0*/  UIMAD UR6, UR6, UR8, URZ ;  /* 0x00000008060672a4 */ /* 0x000fe4000f8e023f */
[----:B-1----:R-:W1:Y:S01]  /*e2b0*/  LDC.64 R2, c[0x0][0x2e0] ;  /* 0x0000b800ff027b82 */ /* 0x002e620000000a00 */
[----:B------:R-:W1:Y:S01]  /*e2c0*/  S2R R12, SR_CTAID.X ;  /* 0x00000000000c7919 */ /* 0x000e620000002500 */
[----:B------:R-:W-:-:S02]  /*e2d0*/  UIMAD.WIDE.U32 UR4, UR36, UR8, URZ ;  /* 0x00000008240472a5 */ /* 0x000fc4000f8e003f */
[----:B------:R-:W-:-:S04]  /*e2e0*/  UIMAD UR6, UR36, UR9, UR6 ;  /* 0x00000009240672a4 */ /* 0x000fc8000f8e0206 */
[----:B------:R-:W-:Y:S01]  /*e2f0*/  UIADD3 UR5, UR5, UR6, URZ ;  /* 0x0000000605057290 */ /* 0x000fe2000fffe03f */
[----:B---3--:R-:W-:Y:S02]  /*e300*/  ISETP.NE.AND P0, PT, R6, 0x1, PT ;  /* 0x000000010600780c */ /* 0x008fe40003f05270 */
[C---:B----4-:R-:W-:Y:S01]  /*e310*/  LOP3.LUT R13, R14.reuse, 0x7f, RZ, 0xc0, !PT ;  /* 0x0000007f0e0d7812 */ /* 0x050fe200078ec0ff */
[----:B--2---:R-:W-:-:S10]  /*e320*/  IMAD.SHL.U32 R5, R14, 0x10, RZ ;  /* 0x000000100e057824 */ /* 0x004fd400078e00ff */
[----:B------:R-:W2:Y:S01]  /*e330*/  @P0 LDC R9, c[0x0][0x44c] ;  /* 0x00011300ff090b82 */ /* 0x000ea20000000800 */
[----:B------:R-:W-:Y:S02]  /*e340*/  SHF.R.U32.HI R8, RZ, 0x3, R13 ;  /* 0x00000003ff087819 */ /* 0x000fe4000001160d */
[----:B-----5:R-:W-:Y:S02]  /*e350*/  SHF.R.S32.HI R11, RZ, 0x1f, R15 ;  /* 0x0000001fff0b7819 */ /* 0x020fe4000001140f */
[----:B------:R-:W-:-:S03]  /*e360*/  LOP3.LUT R0, R8, 0x70, R5, 0xf8, !PT ;  /* 0x0000007008007812 */ /* 0x000fc600078ef805 */
[----:B0-----:R-:W0:Y:S01]  /*e370*/  @P0 LDC R7, c[0x0][0x450] ;  /* 0x00011400ff070b82 */ /* 0x001e220000000800 */
[-C--:B-1----:R-:W-:Y:S02]  /*e380*/  IMAD R4, R11, R2.reuse, RZ ;  /* 0x000000020b047224 */ /* 0x082fe400078e02ff */
[----:B------:R-:W-:Y:S02]  /*e390*/  IMAD R0, R12, 0x80, R0 ;  /* 0x000000800c007824 */ /* 0x000fe400078e0200 */
[C---:B------:R-:W-:Y:S02]  /*e3a0*/  IMAD R5, R15.reuse, R3, R4 ;  /* 0x000000030f057224 */ /* 0x040fe400078e0204 */
[----:B------:R-:W-:Y:S02]  /*e3b0*/  IMAD.MOV.U32 R4, RZ, RZ, R0 ;  /* 0x000000ffff047224 */ /* 0x000fe400078e0000 */
[----:B------:R-:W-:Y:S01]  /*e3c0*/  IMAD.WIDE.U32 R2, R15, R2, UR4 ;  /* 0x000000040f027e25 */ /* 0x000fe2000f8e0002 */
[----:B------:R-:W-:-:S03]  /*e3d0*/  ULDC.64 UR4, c[0x0][0x2d0] ;  /* 0x0000b40000047ab9 */ /* 0x000fc60000000a00 */
[----:B------:R-:W-:Y:S02]  /*e3e0*/  IMAD.IADD R3, R3, 0x1, R5 ;  /* 0x0000000103037824 */ /* 0x000fe400078e0205 */
[----:B--2---:R-:W-:-:S05]  /*e3f0*/  @P0 IMAD.HI.U32 R10, R0, R9, RZ ;  /* 0x00000009000a0227 */ /* 0x004fca00078e00ff */
[----:B0-----:R-:W-:-:S04]  /*e400*/  @P0 SHF.R.U32.HI R4, RZ, R7, R10 ;  /* 0x00000007ff040219 */ /* 0x001fc8000001160a */
[--C-:B------:R-:W-:Y:S01]  /*e410*/  SHF.R.S32.HI R5, RZ, 0x1f, R4.reuse ;  /* 0x0000001fff057819 */ /* 0x100fe20000011404 */
[----:B------:R-:W-:Y:S02]  /*e420*/  IMAD.MOV R7, RZ, RZ, -R4 ;  /* 0x000000ffff077224 */ /* 0x000fe400078e0a04 */
[----:B------:R-:W-:-:S04]  /*e430*/  IMAD.WIDE.U32 R2, R4, UR4, R2 ;  /* 0x0000000404027c25 */ /* 0x000fc8000f8e0002 */
[----:B------:R-:W-:Y:S02]  /*e440*/  IMAD R5, R5, UR4, RZ ;  /* 0x0000000405057c24 */ /* 0x000fe4000f8e02ff */
[----:B------:R-:W-:Y:S02]  /*e450*/  IMAD R0, R6, R7, R0 ;  /* 0x0000000706007224 */ /* 0x000fe400078e0200 */
[----:B------:R-:W-:Y:S01]  /*e460*/  IMAD R5, R4, UR5, R5 ;  /* 0x0000000504057c24 */ /* 0x000fe2000f8e0205 */
[----:B------:R-:W-:Y:S02]  /*e470*/  ULDC.64 UR4, c[0x0][0x2c8] ;  /* 0x0000b20000047ab9 */ /* 0x000fe40000000a00 */
[----:B------:R-:W-:Y:S01]  /*e480*/  SHF.R.S32.HI R4, RZ, 0x1f, R0 ;  /* 0x0000001fff047819 */ /* 0x000fe20000011400 */
[----:B------:R-:W-:-:S04]  /*e490*/  IMAD.IADD R3, R3, 0x1, R5 ;  /* 0x0000000103037824 */ /* 0x000fc800078e0205 */
[----:B------:R-:W-:Y:S02]  /*e4a0*/  IMAD R5, R4, UR4, RZ ;  /* 0x0000000404057c24 */ /* 0x000fe4000f8e02ff */
[----:B------:R-:W-:-:S04]  /*e4b0*/  IMAD.WIDE.U32 R2, R0, UR4, R2 ;  /* 0x0000000400027c25 */ /* 0x000fc8000f8e0002 */
[----:B------:R-:W-:Y:S01]  /*e4c0*/  IMAD R5, R0, UR5, R5 ;  /* 0x0000000500057c24 */ /* 0x000fe2000f8e0205 */
[----:B------:R-:W-:Y:S02]  /*e4d0*/  ULDC.64 UR4, c[0x0][0x280] ;  /* 0x0000a00000047ab9 */ /* 0x000fe40000000a00 */
[----:B------:R-:W-:Y:S01]  /*e4e0*/  LEA R0, P0, R2, UR4, 0x1 ;  /* 0x0000000402007c11 */ /* 0x000fe2000f8008ff */
[----:B------:R-:W-:Y:S01]  /*e4f0*/  IMAD.IADD R7, R3, 0x1, R5 ;  /* 0x0000000103077824 */ /* 0x000fe200078e0205 */
[----:B------:R-:W-:-:S04]  /*e500*/  ULDC UR4, c[0x0][0x2b8] ;  /* 0x0000ae0000047ab9 */ /* 0x000fc80000000800 */
[----:B------:R-:W-:Y:S01]  /*e510*/  LEA.HI.X R7, R2, UR5, R7, 0x1, P0 ;  /* 0x0000000502077c11 */ /* 0x000fe200080f0c07 */
[----:B------:R-:W-:-:S05]  /*e520*/  IMAD.SHL.U32 R2, R14, 0x8, RZ ;  /* 0x000000080e027824 */ /* 0x000fca00078e00ff */
[C---:B------:R-:W-:Y:S02]  /*e530*/  LOP3.LUT R3, R2.reuse, 0x1c0, RZ, 0xc0, !PT ;  /* 0x000001c002037812 */ /* 0x040fe400078ec0ff */
[----:B------:R-:W-:Y:S02]  /*e540*/  LOP3.LUT R10, R2, 0x38, RZ, 0xc0, !PT ;  /* 0x00000038020a7812 */ /* 0x000fe400078ec0ff */
[----:B------:R-:W-:Y:S02]  /*e550*/  LOP3.LUT R3, R3, 0x38, R2, 0xf8, !PT ;  /* 0x0000003803037812 */ /* 0x000fe400078ef802 */
[C---:B------:R-:W-:Y:S02]  /*e560*/  LOP3.LUT R2, R10.reuse, 0x40, RZ, 0xfc, !PT ;  /* 0x000000400a027812 */ /* 0x040fe400078efcff */
[----:B------:R-:W-:Y:S02]  /*e570*/  ISETP.GE.AND P1, PT, R10, UR4, PT ;  /* 0x000000040a007c0c */ /* 0x000fe4000bf26270 */
[----:B------:R-:W-:Y:S01]  /*e580*/  ISETP.GE.AND P0, PT, R2, UR4, PT ;  /* 0x0000000402007c0c */ /* 0x000fe2000bf06270 */
[----:B------:R-:W-:Y:S01]  /*e590*/  IMAD.SHL.U32 R2, R13, 0x8, RZ ;  /* 0x000000080d027824 */ /* 0x000fe200078e00ff */
[----:B------:R-:W-:Y:S01]  /*e5a0*/  UMOV UR4, 0xffffffff ;  /* 0xffffffff00047882 */ /* 0x000fe20000000000 */
[----:B------:R-:W-:-:S04]  /*e5b0*/  LOP3.LUT R3, R3, 0x38, R14, 0x78, !PT ;  /* 0x0000003803037812 */ /* 0x000fc800078e780e */
[----:B------:R-:W-:Y:S01]  /*e5c0*/  LOP3.LUT R9, R3, 0x200, R2, 0xf8, !PT ;  /* 0x0000020003097812 */ /* 0x000fe200078ef802 */
[----:B------:R-:W-:Y:S06]  /*e5d0*/  BRA.DIV UR4, `(.L_x_50) ;  /* 0x0000002a04947947 */ /* 0x000fec000b800000 */
[----:B------:R-:W0:Y:S01]  /*e5e0*/  S2R R2, SR_CTAID.X ;  /* 0x0000000000027919 */ /* 0x000e220000002500 */
[----:B------:R-:W-:Y:S01]  /*e5f0*/  ULDC UR4, c[0x0][0x288] ;  /* 0x0000a20000047ab9 */ /* 0x000fe20000000800 */
[----:B------:R-:W-:Y:S01]  /*e600*/  ULDC.64 UR6, c[0x0][0x208] ;  /* 0x0000820000067ab9 */ /* 0x000fe20000000a00 */
[----:B------:R-:W-:Y:S01]  /*e610*/  IMAD R6, R6, UR4, RZ ;  /* 0x0000000406067c24 */ /* 0x000fe2000f8e02ff */
[----:B------:R-:W-:Y:S04]  /*e620*/  SHFL.IDX PT, R14, R0, RZ, 0x181f ;  /* 0x00181fff000e7589 */ /* 0x000fe800000e0000 */
[----:B------:R-:W-:Y:S01]  /*e630*/  SHFL.IDX PT, R4, R7, 0x1, 0x181f ;  /* 0x00381f0007047f89 */ /* 0x000fe200000e0000 */
[----:B0-----:R-:W-:-:S03]  /*e640*/  IMAD R8, R2, 0x80, R8 ;  /* 0x0000008002087824 */ /* 0x001fc600078e0208 */
[----:B------:R-:W0:Y:S01]  /*e650*/  SHFL.IDX PT, R2, R7, RZ, 0x181f ;  /* 0x00181fff07027589 */ /* 0x000e2200000e0000 */
[C---:B------:R-:W-:Y:S01]  /*e660*/  VIADD R5, R8.reuse, 0x10 ;  /* 0x0000001008057836 */ /* 0x040fe20000000000 */
[----:B------:R-:W-:-:S13]  /*e670*/  ISETP.GE.AND P2, PT, R8, R6, PT ;  /* 0x000000060800720c */ /* 0x000fda0003f46270 */
[----:B------:R-:W-:Y:S01]  /*e680*/  @!P2 LEA R21, R9, UR38, 0x1 ;  /* 0x000000260915ac11 */ /* 0x000fe2000f8e08ff */
[----:B0-----:R-:W-:Y:S02]  /*e690*/  IMAD.MOV.U32 R3, RZ, RZ, R2 ;  /* 0x000000ffff037224 */ /* 0x001fe400078e0002 */
[----:B------:R-:W-:Y:S02]  /*e6a0*/  IMAD.MOV.U32 R2, RZ, RZ, R14 ;  /* 0x000000ffff027224 */ /* 0x000fe400078e000e */
[----:B------:R-:W0:Y:S02]  /*e6b0*/  SHFL.IDX PT, R14, R0, 0x1, 0x181f ;  /* 0x00381f00000e7f89 */ /* 0x000e2400000e0000 */
[----:B------:R-:W-:-:S05]  /*e6c0*/  @!P2 IMAD.WIDE.U32 R2, R10, 0x2, R2 ;  /* 0x000000020a02a825 */ /* 0x000fca00078e0002 */
[----:B------:R-:W-:Y:S04]  /*e6d0*/  @!P2 LDGSTS.E.BYPASS.LTC128B.128 [R21+0x16400], desc[UR6][R2.64], !P1 ;  /* 0x164000000215afae */ /* 0x000fe8000c901d46 */
[----:B------:R1:W-:Y:S01]  /*e6e0*/  @!P2 LDGSTS.E.BYPASS.LTC128B.128 [R21+0x1a400], desc[UR6][R2.64+0x80], !P0 ;  /* 0x1a4000800215afae */ /* 0x0003e2000c101d46 */
[----:B------:R-:W-:Y:S01]  /*e6f0*/  ISETP.GE.AND P2, PT, R5, R6, PT ;  /* 0x000000060500720c */ /* 0x000fe20003f46270 */
[----:B------:R-:W-:Y:S02]  /*e700*/  IMAD.MOV.U32 R5, RZ, RZ, R4 ;  /* 0x000000ffff057224 */ /* 0x000fe400078e0004 */
[----:B-1----:R-:W1:Y:S01]  /*e710*/  SHFL.IDX PT, R2, R7, 0x2, 0x181f ;  /* 0x00581f0007027f89 */ /* 0x002e6200000e0000 */
[----:B0-----:R-:W-:-:S09]  /*e720*/  IMAD.MOV.U32 R4, RZ, RZ, R14 ;  /* 0x000000ffff047224 */ /* 0x001fd200078e000e */
[----:B------:R-:W-:Y:S01]  /*e730*/  @!P2 LEA R20, R9, UR38, 0x1 ;  /* 0x000000260914ac11 */ /* 0x000fe2000f8e08ff */
[----:B------:R-:W-:Y:S01]  /*e740*/  VIADD R3, R8, 0x20 ;  /* 0x0000002008037836 */ /* 0x000fe20000000000 */
[----:B------:R-:W0:Y:S01]  /*e750*/  SHFL.IDX PT, R14, R0, 0x2, 0x181f ;  /* 0x00581f00000e7f89 */ /* 0x000e2200000e0000 */
[----:B------:R-:W-:-:S05]  /*e760*/  @!P2 IMAD.WIDE.U32 R4, R10, 0x2, R4 ;  /* 0x000000020a04a825 */ /* 0x000fca00078e0004 */
[----:B------:R-:W-:Y:S04]  /*e770*/  @!P2 LDGSTS.E.BYPASS.LTC128B.128 [R20+0x16c00], desc[UR6][R4.64], !P1 ;  /* 0x16c000000414afae */ /* 0x000fe8000c901d46 */
[----:B------:R2:W-:Y:S01]  /*e780*/  @!P2 LDGSTS.E.BYPASS.LTC128B.128 [R20+0x1ac00], desc[UR6][R4.64+0x80], !P0 ;  /* 0x1ac000800414afae */ /* 0x0005e2000c101d46 */
[----:B------:R-:W-:Y:S01]  /*e790*/  ISETP.GE.AND P2, PT, R3, R6, PT ;  /* 0x000000060300720c */ /* 0x000fe20003f46270 */
[----:B-1----:R-:W-:Y:S02]  /*e7a0*/  IMAD.MOV.U32 R3, RZ, RZ, R2 ;  /* 0x000000ffff037224 */ /* 0x002fe400078e0002 */
[----:B--2---:R-:W1:Y:S01]  /*e7b0*/  SHFL.IDX PT, R4, R7, 0x3, 0x181f ;  /* 0x00781f0007047f89 */ /* 0x004e6200000e0000 */
[----:B------:R-:W-:-:S09]  /*e7c0*/  VIADD R5, R8, 0x30 ;  /* 0x0000003008057836 */ /* 0x000fd20000000000 */
[----:B------:R-:W-:Y:S01]  /*e7d0*/  @!P2 LEA R21, R9, UR38, 0x1 ;  /* 0x000000260915ac11 */ /* 0x000fe2000f8e08ff */
[----:B0-----:R-:W-:Y:S02]  /*e7e0*/  IMAD.MOV.U32 R2, RZ, RZ, R14 ;  /* 0x000000ffff027224 */ /* 0x001fe400078e000e */
[----:B------:R-:W0:Y:S02]  /*e7f0*/  SHFL.IDX PT, R14, R0, 0x3, 0x181f ;  /* 0x00781f00000e7f89 */ /* 0x000e2400000e0000 */
[----:B------:R-:W-:-:S05]  /*e800*/  @!P2 IMAD.WIDE.U32 R2, R10, 0x2, R2 ;  /* 0x000000020a02a825 */ /* 0x000fca00078e0002 */
[----:B------:R-:W-:Y:S04]  /*e810*/  @!P2 LDGSTS.E.BYPASS.LTC128B.128 [R21+0x17400], desc[UR6][R2.64], !P1 ;  /* 0x174000000215afae */ /* 0x000fe8000c901d46 */
[----:B------:R2:W-:Y:S01]  /*e820*/  @!P2 LDGSTS.E.BYPASS.LTC128B.128 [R21+0x1b400], desc[UR6][R2.64+0x80], !P0 ;  /* 0x1b4000800215afae */ /* 0x0005e2000c101d46 */
[----:B------:R-:W-:Y:S01]  /*e830*/  ISETP.GE.AND P2, PT, R5, R6, PT ;  /* 0x000000060500720c */ /* 0x000fe20003f46270 */
[----:B-1----:R-:W-:Y:S02]  /*e840*/  IMAD.MOV.U32 R5, RZ, RZ, R4 ;  /* 0x000000ffff057224 */ /* 0x002fe400078e0004 */
[----:B--2---:R-:W1:Y:S01]  /*e850*/  SHFL.IDX PT, R2, R7, 0x4, 0x181f ;  /* 0x00981f0007027f89 */ /* 0x004e6200000e0000 */
        /* <DEDUP_REMOVED lines=29> */
[----:B--2---:R1:W2:Y:S01]  /*ea30*/  SHFL.IDX PT, R20, R7, 0x7, 0x181f ;  /* 0x00f81f0007147f89 */ /* 0x0042a200000e0000 */
[----:B0-----:R-:W-:-:S09]  /*ea40*/  IMAD.MOV.U32 R2, RZ, RZ, R14 ;  /* 0x000000ffff027224 */ /* 0x001fd200078e000e */
[----:B------:R-:W-:Y:S01]  /*ea50*/  @!P2 LEA R21, R9, UR38, 0x1 ;  /* 0x000000260915ac11 */ /* 0x000fe2000f8e08ff */
[----:B------:R1:W0:Y:S01]  /*ea60*/  SHFL.IDX PT, R14, R0, 0x7, 0x181f ;  /* 0x00f81f00000e7f89 */ /* 0x00022200000e0000 */
[----:B------:R-:W-:-:S05]  /*ea70*/  @!P2 IMAD.WIDE.U32 R2, R10, 0x2, R2 ;  /* 0x000000020a02a825 */ /* 0x000fca00078e0002 */
[----:B------:R1:W-:Y:S04]  /*ea80*/  @!P2 LDGSTS.E.BYPASS.LTC128B.128 [R21+0x19400], desc[UR6][R2.64], !P1 ;  /* 0x194000000215afae */ /* 0x0003e8000c901d46 */
[----:B------:R1:W-:Y:S02]  /*ea90*/  @!P2 LDGSTS.E.BYPASS.LTC128B.128 [R21+0x1d400], desc[UR6][R2.64+0x80], !P0 ;  /* 0x1d4000800215afae */ /* 0x0003e4000c101d46 */
.L_x_141:
[----:B-1----:R-:W-:Y:S01]  /*eaa0*/  VIADD R3, R8, 0x70 ;  /* 0x0000007008037836 */ /* 0x002fe20000000000 */
[----:B------:R-:W-:Y:S01]  /*eab0*/  BSSY B0, `(.L_x_51) ;  /* 0x000000d000007945 */ /* 0x000fe20003800000 */
[----:B0-----:R-:W-:-:S03]  /*eac0*/  IMAD.MOV.U32 R2, RZ, RZ, R14 ;  /* 0x000000ffff027224 */ /* 0x001fc600078e000e */
[----:B------:R-:W-:Y:S01]  /*ead0*/  ISETP.GE.AND P2, PT, R3, R6, PT ;  /* 0x000000060300720c */ /* 0x000fe20003f46270 */
[----:B--2---:R-:W-:-:S12]  /*eae0*/  IMAD.MOV.U32 R3, RZ, RZ, R20 ;  /* 0x000000ffff037224 */ /* 0x004fd800078e0014 */
[----:B------:R-:W-:Y:S05]  /*eaf0*/  @P2 BRA `(.L_x_52) ;  /* 0x0000000000202947 */ /* 0x000fea0003800000 */
[----:B------:R-:W-:Y:S01]  /*eb00*/  IMAD.WIDE.U32 R2, R10, 0x2, R2 ;  /* 0x000000020a027825 */ /* 0x000fe200078e0002 */
[----:B------:R-:W-:Y:S01]  /*eb10*/  LEA R9, R9, UR38, 0x1 ;  /* 0x0000002609097c11 */ /* 0x000fe2000f8e08ff */
[----:B------:R-:W-:-:S04]  /*eb20*/  ULDC.64 UR4, c[0x0][0x208] ;  /* 0x0000820000047ab9 */ /* 0x000fc80000000a00 */
[----:B------:R-:W-:Y:S01]  /*eb30*/  @!PT LDS RZ, [RZ] ;  /* 0x00000000fffff984 */ /* 0x000fe20000000800 */
[----:B------:R-:W-:Y:S01]  /*eb40*/  @!PT LDS RZ, [RZ] ;  /* 0x00000000fffff984 */ /* 0x000fe20000000800 */
[----:B------:R-:W-:Y:S01]  /*eb50*/  @!PT LDS RZ, [RZ] ;  /* 0x00000000fffff984 */ /* 0x000fe20000000800 */
[----:B------:R0:W-:Y:S04]  /*eb60*/  LDGSTS.E.BYPASS.LTC128B.128 [R9+0x19c00], desc[UR4][R2.64], !P1 ;  /* 0x19c0000002097fae */ /* 0x0001e8000c901d44 */
[----:B------:R0:W-:Y:S02]  /*eb70*/  LDGSTS.E.BYPASS.LTC128B.128 [R9+0x1dc00], desc[UR4][R2.64+0x80], !P0 ;  /* 0x1dc0008002097fae */ /* 0x0001e4000c101d44 */
.L_x_52:
[----:B------:R-:W-:Y:S05]  /*eb80*/  BSYNC B0 ;  /* 0x0000000000007941 */ /* 0x000fea0003800000 */
.L_x_51:
[----:B------:R-:W-:Y:S01]  /*eb90*/  NOP ;  /* 0x0000000000007918 */ /* 0x000fe20000000000 */
[----:B------:R-:W-:Y:S01]  /*eba0*/  SYNCS.ARRIVE.TRANS64.RED.A0T1 RZ, [UR38+0x34800], RZ ;  /* 0x034800ffffff79a7 */ /* 0x000fe20008200426 */
[----:B------:R-:W-:Y:S01]  /*ebb0*/  IMAD.MOV.U32 R0, RZ, RZ, 0x1 ;  /* 0x00000001ff007424 */ /* 0x000fe200078e00ff */
[----:B------:R-:W-:Y:S04]  /*ebc0*/  ARRIVES.LDGSTSBAR.64.TRANSCNT [UR38+0x34800] ;  /* 0x03480000ff0079b0 */ /* 0x000fe80008000aa6 */
[----:B------:R-:W-:Y:S01]  /*ebd0*/  SHF.L.U32 R0, R0, 0x1f, RZ ;  /* 0x0000001f00007819 */ /* 0x000fe200000006ff */
[----:B------:R-:W-:Y:S01]  /*ebe0*/  NOP ;  /* 0x0000000000007918 */ /* 0x000fe20000000000 */
[----:B0-----:R-:W2:Y:S01]  /*ebf0*/  LDL.LU R3, [R1+0x4] ;  /* 0x0000040001037983 */ /* 0x001ea20000300800 */
[----:B------:R-:W-:Y:S01]  /*ec00*/  SYNCS.ARRIVE.TRANS64.A1T0 RZ, [UR38+0x34800], RZ ;  /* 0x034800ffffff79a7 */ /* 0x000fe20008100026 */
[----:B------:R-:W0:Y:S01]  /*ec10*/  SYNCS.PHASECHK.TRANS64.TRYWAIT P0, [UR38+0x34820], R0 ;  /* 0x03482000ff0075a7 */ /* 0x000e220008000166 */
[----:B--2---:R-:W-:-:S05]  /*ec20*/  VIADD R6, R3, 0xfffffffe ;  /* 0xfffffffe03067836 */ /* 0x004fca0000000000 */
[----:B------:R-:W-:Y:S01]  /*ec30*/  ISETP.GE.AND P1, PT, R6, UR39, PT ;  /* 0x0000002706007c0c */ /* 0x000fe2000bf26270 */
[----:B0-----:R-:W-:-:S12]  /*ec40*/  @!P0 BRA `(.L_x_53) ;  /* 0x0000002c009c8947 */ /* 0x001fd80003800000 */
.L_x_142:
[----:B------:R-:W-:Y:S02]  /*ec50*/  IMAD.MOV.U32 R10, RZ, RZ, 0x1 ;  /* 0x00000001ff0a7424 */ /* 0x000fe400078e00ff */
[----:B0-----:R-:W-:Y:S01]  /*ec60*/  IMAD.MOV.U32 R0, RZ, RZ, RZ ;  /* 0x000000ffff007224 */ /* 0x001fe200078e00ff */
[----:B------:R-:W-:Y:S06]  /*ec70*/  @!P1 BRA `(.L_x_54) ;  /* 0x0000001800549947 */ /* 0x000fec0003800000 */
[----:B------:R-:W-:Y:S01]  /*ec80*/  UIADD3 UR4, UR42, 0x1, URZ ;  /* 0x000000012a047890 */ /* 0x000fe2000fffe03f */
[----:B------:R-:W-:Y:S01]  /*ec90*/  LOP3.LUT R2, RZ, UR39, RZ, 0x33, !PT ;  /* 0x00000027ff027c12 */ /* 0x000fe2000f8e33ff */
[----:B------:R-:W0:Y:S01]  /*eca0*/  S2R R4, SR_TID.X ;  /* 0x0000000000047919 */ /* 0x000e220000002100 */
[----:B------:R-:W-:Y:S01]  /*ecb0*/  IMAD.MOV.U32 R10, RZ, RZ, 0x1 ;  /* 0x00000001ff0a7424 */ /* 0x000fe200078e00ff */
[----:B------:R-:W-:-:S04]  /*ecc0*/  UIMAD UR4, UR4, UR41, URZ ;  /* 0x00000029040472a4 */ /* 0x000fc8000f8e023f */
[----:B------:R-:W-:-:S04]  /*ecd0*/  UISETP.LT.AND UP0, UPT, UR40, UR4, UPT ;  /* 0x000000042800728c */ /* 0x000fc8000bf01270 */
[----:B------:R-:W-:-:S06]  /*ece0*/  USEL UR4, UR40, UR4, UP0 ;  /* 0x0000000428047287 */ /* 0x000fcc0008000000 */
[----:B------:R-:W-:-:S05]  /*ecf0*/  IMAD R3, RZ, RZ, -UR4 ;  /* 0x80000004ff037e24 */ /* 0x000fca000f8e02ff */
[----:B------:R-:W-:-:S04]  /*ed00*/  VIADDMNMX R2, R3, 0x1, R2, !PT ;  /* 0x0000000103027846 */ /* 0x000fc80007800102 */
[----:B------:R-:W-:Y:S02]  /*ed10*/  R2UR UR5, R2 ;  /* 0x00000000020572ca */ /* 0x000fe400000e0000 */
[----:B------:R-:W-:Y:S02]  /*ed20*/  LOP3.LUT R2, RZ, UR4, RZ, 0x33, !PT ;  /* 0x00000004ff027c12 */ /* 0x000fe4000f8e33ff */
[----:B0-----:R-:W-:Y:S01]  /*ed30*/  LOP3.LUT R9, R4, 0x1f, RZ, 0xc0, !PT ;  /* 0x0000001f04097812 */ /* 0x001fe200078ec0ff */
[----:B------:R-:W-:-:S08]  /*ed40*/  IMAD.MOV.U32 R4, RZ, RZ, R16 ;  /* 0x000000ffff047224 */ /* 0x000fd000078e0010 */
[----:B------:R-:W-:Y:S02]  /*ed50*/  UIADD3 UR6, UR5, -0x2, URZ ;  /* 0xfffffffe05067890 */ /* 0x000fe4000fffe03f */
[----:B------:R-:W-:-:S04]  /*ed60*/  UIADD3 UR5, UR4, UR5, URZ ;  /* 0x0000000504057290 */ /* 0x000fc8000fffe03f */
[----:B------:R-:W-:Y:S02]  /*ed70*/  ISETP.NE.AND P0, PT, R2, UR6, PT ;  /* 0x0000000602007c0c */ /* 0x000fe4000bf05270 */
[----:B------:R-:W-:-:S05]  /*ed80*/  IMAD.U32 R11, RZ, RZ, UR5 ;  /* 0x00000005ff0b7e24 */ /* 0x000fca000f8e00ff */
[----:B------:R-:W-:-:S06]  /*ed90*/  LOP3.LUT R11, R11, 0x1, RZ, 0xc0, !PT ;  /* 0x000000010b0b7812 */ /* 0x000fcc00078ec0ff */
[----:B------:R-:W-:Y:S05]  /*eda0*/  @!P0 BRA `(.L_x_55) ;  /* 0x0000001000108947 */ /* 0x000fea0003800000 */
[----:B------:R-:W-:Y:S01]  /*edb0*/  R2UR UR4, R11 ;  /* 0x000000000b0472ca */ /* 0x000fe200000e0000 */
[----:B------:R-:W-:Y:S01]  /*edc0*/  BSSY B0, `(.L_x_55) ;  /* 0x0000102000007945 */ /* 0x000fe20003800000 */
[----:B------:R-:W-:Y:S02]  /*edd0*/  IMAD.MOV.U32 R7, RZ, RZ, 0x1 ;  /* 0x00000001ff077424 */ /* 0x000fe400078e00ff */
[----:B------:R-:W-:-:S09]  /*ede0*/  IMAD.MOV.U32 R4, RZ, RZ, R16 ;  /* 0x000000ffff047224 */ /* 0x000fd200078e0010 */
[----:B------:R-:W-:-:S06]  /*edf0*/  UIADD3 UR4, UR5, -UR4, URZ ;  /* 0x8000000405047290 */ /* 0x000fcc000fffe03f */
[----:B------:R-:W-:-:S07]  /*ee00*/  IMAD.U32 R8, RZ, RZ, UR4 ;  /* 0x00000004ff087e24 */ /* 0x000fce000f8e00ff */
.L_x_86:
[----:B------:R-:W-:Y:S01]  /*ee10*/  LOP3.LUT P0, RZ, R17, 0x2, RZ, 0xc0, !PT ;  /* 0x0000000211ff7812 */ /* 0x000fe2000780c0ff */
[----:B------:R-:W-:Y:S01]  /*ee20*/  VIADD R8, R8, 0xfffffffe ;  /* 0xfffffffe08087836 */ /* 0x000fe20000000000 */
[----:B------:R-:W-:Y:S04]  /*ee30*/  BSSY B1, `(.L_x_56) ;  /* 0x000007a000017945 */ /* 0x000fe80003800000 */
[----:B------:R-:W-:-:S07]  /*ee40*/  ISETP.NE.AND P1, PT, R8, RZ, PT ;  /* 0x000000ff0800720c */ /* 0x000fce0003f25270 */
[----:B------:R-:W-:Y:S06]  /*ee50*/  @!P0 BRA `(.L_x_57) ;  /* 0x0000000400dc8947 */ /* 0x000fec0003800000 */
[----:B------:R-:W-:Y:S01]  /*ee60*/  LOP3.LUT P0, RZ, R17, 0x1, RZ, 0xc0, !PT ;  /* 0x0000000111ff7812 */ /* 0x000fe2000780c0ff */
[----:B------:R-:W-:-:S12]  /*ee70*/  IMAD.MOV.U32 R10, RZ, RZ, R6 ;  /* 0x000000ffff0a7224 */ /* 0x000fd800078e0006 */
[----:B------:R-:W-:Y:S05]  /*ee80*/  @!P0 BRA `(.L_x_58) ;  /* 0x0000000000508947 */ /* 0x000fea0003800000 */
[----:B------:R-:W2:Y:S01]  /*ee90*/  LDL R5, [R1] ;  /* 0x0000000001057983 */ /* 0x000ea20000100800 */
[----:B------:R-:W0:Y:S01]  /*eea0*/  LDC R10, c[0x0][0x43c] ;  /* 0x00010f00ff0a7b82 */ /* 0x000e220000000800 */
[----:B------:R-:W-:Y:S01]  /*eeb0*/  ULDC.64 UR4, c[0x0][0x428] ;  /* 0x00010a0000047ab9 */ /* 0x000fe20000000a00 */
[----:B------:R-:W-:Y:S01]  /*eec0*/  ULDC.64 UR6, c[0x0][0x208] ;  /* 0x0000820000067ab9 */ /* 0x000fe20000000a00 */
[----:B0-----:R-:W-:-:S13]  /*eed0*/  ISETP.NE.AND P0, PT, R10, 0x1, PT ;  /* 0x000000010a00780c */ /* 0x001fda0003f05270 */
[----:B------:R-:W0:Y:S02]  /*eee0*/  @P0 LDC.64 R2, c[0x0][0x440] ;  /* 0x00011000ff020b82 */ /* 0x000e240000000a00 */
[----:B0-----:R-:W-:-:S04]  /*eef0*/  @P0 IMAD.HI.U32 R4, R6, R2, RZ ;  /* 0x0000000206040227 */ /* 0x001fc800078e00ff */
[----:B------:R-:W-:Y:S01]  /*ef00*/  IMAD.MOV.U32 R2, RZ, RZ, R6 ;  /* 0x000000ffff027224 */ /* 0x000fe200078e0006 */
[----:B------:R-:W-:-:S04]  /*ef10*/  @P0 SHF.R.U32.HI R2, RZ, R3, R4 ;  /* 0x00000003ff020219 */ /* 0x000fc80000011604 */
[--C-:B------:R-:W-:Y:S01]  /*ef20*/  SHF.R.S32.HI R3, RZ, 0x1f, R2.reuse ;  /* 0x0000001fff037819 */ /* 0x100fe20000011402 */
[----:B--2---:R-:W-:Y:S02]  /*ef30*/  IMAD R4, R5, UR4, RZ ;  /* 0x0000000405047c24 */ /* 0x004fe4000f8e02ff */
[----:B------:R-:W-:Y:S02]  /*ef40*/  IMAD.MOV R5, RZ, RZ, -R2 ;  /* 0x000000ffff057224 */ /* 0x000fe400078e0a02 */
[C---:B------:R-:W-:Y:S02]  /*ef50*/  IMAD R4, R19.reuse, UR5, R4 ;  /* 0x0000000513047c24 */ /* 0x040fe4000f8e0204 */
[----:B------:R-:W-:Y:S01]  /*ef60*/  IMAD.WIDE.U32 R2, R19, UR4, R2 ;  /* 0x0000000413027c25 */ /* 0x000fe2000f8e0002 */
[----:B------:R-:W-:-:S03]  /*ef70*/  ULDC.64 UR4, c[0x0][0x418] ;  /* 0x0001060000047ab9 */ /* 0x000fc60000000a00 */
[----:B------:R-:W-:Y:S01]  /*ef80*/  IMAD.IADD R3, R4, 0x1, R3 ;  /* 0x0000000104037824 */ /* 0x000fe200078e0203 */
[----:B------:R-:W-:Y:S01]  /*ef90*/  LEA R4, P0, R2, UR4, 0x2 ;  /* 0x0000000402047c11 */ /* 0x000fe2000f8010ff */
[----:B------:R-:W-:-:S03]  /*efa0*/  IMAD R10, R10, R5, R6 ;  /* 0x000000050a0a7224 */ /* 0x000fc600078e0206 */
[----:B------:R-:W-:-:S05]  /*efb0*/  LEA.HI.X R5, R2, UR5, R3, 0x2, P0 ;  /* 0x0000000502057c11 */ /* 0x000fca00080f1403 */
[----:B------:R0:W5:Y:S04]  /*efc0*/  LDG.E R4, desc[UR6][R4.64] ;  /* 0x0000000604047981 */ /* 0x000168000c1e1900 */
.L_x_58:
[----:B------:R-:W1:Y:S01]  /*efd0*/  S2R R2, SR_TID.X ;  /* 0x0000000000027919 */ /* 0x000e620000002100 */
[----:B------:R-:W-:Y:S01]  /*efe0*/  BSSY B2, `(.L_x_59) ;  /* 0x0000006000027945 */ /* 0x000fe20003800000 */
[----:B-1----:R-:W-:Y:S02]  /*eff0*/  LOP3.LUT R3, R2, 0x7f, RZ, 0xc0, !PT ;  /* 0x0000007f02037812 */ /* 0x002fe400078ec0ff */
[----:B------:R-:W-:Y:S02]  /*f000*/  SHF.L.U32 R2, R7, 0x1f, RZ ;  /* 0x0000001f07027819 */ /* 0x000fe400000006ff */
[----:B------:R-:W-:Y:S02]  /*f010*/  ISETP.NE.AND P2, PT, R3, RZ, PT ;  /* 0x000000ff0300720c */ /* 0x000fe40003f45270 */
[----:B------:R-:W1:Y:S02]  /*f020*/  SYNCS.PHASECHK.TRANS64.TRYWAIT P0, [UR38+0x34848], R2 ;  /* 0x03484802ff0075a7 */ /* 0x000e640008000166 */
[----:B-1----:R-:W-:Y:S09]  /*f030*/  @!P0 BRA `(.L_x_60) ;  /* 0x0000002800b88947 */ /* 0x002ff20003800000 */
.L_x_143:
[----:B------:R-:W-:Y:S05]  /*f040*/  BSYNC B2 ;  /* 0x0000000000027941 */ /* 0x000fea0003800000 */
.L_x_59:
[----:B------:R-:W-:Y:S04]  /*f050*/  BSSY B2, `(.L_x_61) ;  /* 0x0000007000027945 */ /* 0x000fe80003800000 */
[----:B------:R-:W-:Y:S05]  /*f060*/  @P2 BRA `(.L_x_62) ;  /* 0x0000000000142947 */ /* 0x000fea0003800000 */
[----:B------:R-:W-:Y:S01]  /*f070*/  ISETP.NE.AND P0, PT, R9, RZ, PT ;  /* 0x000000ff0900720c */ /* 0x000fe20003f05270 */
[----:B-1----:R-:W-:-:S04]  /*f080*/  IMAD.MOV.U32 R3, RZ, RZ, 0xb000 ;  /* 0x0000b000ff037424 */ /* 0x002fc800078e00ff */
[----:B------:R2:W-:Y:S08]  /*f090*/  SYNCS.ARRIVE.TRANS64 RZ, [UR38+0x34838], R3 ;  /* 0x03483803ffff79a7 */ /* 0x0005f00008000026 */
[----:B--2---:R-:W-:Y:S05]  /*f0a0*/  @!P0 BRA `(.L_x_62) ;  /* 0x0000000000048947 */ /* 0x004fea0003800000 */
[----:B------:R-:W-:Y:S01]  /*f0b0*/  BPT.TRAP 0x1 ;  /* 0x000000040000795c */ /* 0x000fe20000300000 */
.L_x_62:
[----:B------:R-:W-:Y:S05]  /*f0c0*/  BSYNC B2 ;  /* 0x0000000000027941 */ /* 0x000fea0003800000 */
.L_x_61:
[----:B0-----:R-:W-:Y:S01]  /*f0d0*/  IMAD.MOV.U32 R5, RZ, RZ, RZ ;  /* 0x000000ffff057224 */ /* 0x001fe200078e00ff */
[----:B------:R-:W-:Y:S01]  /*f0e0*/  ULDC.64 UR4, c[0x0][0x198] ;  /* 0x0000660000047ab9 */ /* 0x000fe20000000a00 */
[----:B------:R-:W-:Y:S01]  /*f0f0*/  PLOP3.LUT P0, PT, PT, PT, PT, 0x80, 0x0 ;  /* 0x000000000000781c */ /* 0x000fe20003f0f070 */
[----:B------:R-:W-:Y:S01]  /*f100*/  UIADD3 UR4, UP0, UR4, 0x370, URZ ;  /* 0x0000037004047890 */ /* 0x000fe2000ff1e03f */
[----:B-1----:R-:W-:Y:S01]  /*f110*/  IMAD R3, R10, 0xb0, RZ ;  /* 0x000000b00a037824 */ /* 0x002fe200078e02ff */
[----:B------:R-:W-:Y:S01]  /*f120*/  R2UR UR34, R5 ;  /* 0x00000000052272ca */ /* 0x000fe200000e0000 */
[----:B------:R-:W-:Y:S02]  /*f130*/  UIADD3 UR32, UR38, 0x29400, URZ ;  /* 0x0002940026207890 */ /* 0x000fe4000fffe03f */
[----:B------:R-:W-:Y:S02]  /*f140*/  UIADD3 UR33, UR38, 0x34838, URZ ;  /* 0x0003483826217890 */ /* 0x000fe4000fffe03f */
[----:B------:R-:W-:Y:S01]  /*f150*/  UIADD3.X UR5, URZ, UR5, URZ, UP0, !UPT ;  /* 0x000000053f057290 */ /* 0x000fe200087fe43f */
[----:B------:R-:W-:Y:S01]  /*f160*/  UMOV UR6, 0x0 ;  /* 0x0000000000067882 */ /* 0x000fe20000000000 */
[----:B------:R-:W-:-:S10]  /*f170*/  UMOV UR7, 0x14f00000 ;  /* 0x14f0000000077882 */ /* 0x000fd40000000000 */
.L_x_63:
[----:B------:R-:W-:-:S13]  /*f180*/  @P0 ELECT P3, URZ, PT ;  /* 0x00000000003f082f */ /* 0x000fda0003860000 */
[----:B-----5:R-:W-:Y:S02]  /*f190*/  @P3 R2UR UR37, R4 ;  /* 0x00000000042532ca */ /* 0x020fe400000e0000 */
[----:B------:R-:W-:Y:S02]  /*f1a0*/  @P3 R2UR UR35, R3 ;  /* 0x00000000032332ca */ /* 0x000fe400000e0000 */
[----:B------:R-:W-:Y:S02]  /*f1b0*/  @P3 PLOP3.LUT P0, PT, P3, PT, PT, 0x8, 0x0 ;  /* 0x000000000000381c */ /* 0x000fe40001f0e170 */
[----:B------:R-:W-:-:S09]  /*f1c0*/  PLOP3.LUT P3, PT, PT, PT, PT, 0x8, 0x0 ;  /* 0x000000000000781c */ /* 0x000fd20003f6e170 */
[----:B------:R0:W-:Y:S02]  /*f1d0*/  UTMALDG.4D [UR32], [UR4], desc[UR6] ;  /* 0x00000620040075b4 */ /* 0x0001e40008019000 */
[----:B0-----:R-:W-:Y:S05]  /*f1e0*/  @P0 BRA.U.ANY `(.L_x_63) ;  /* 0xfffffffd00e40947 */ /* 0x001fea000393ffff */
[----:B------:R-:W-:Y:S01]  /*f1f0*/  IMAD.MOV.U32 R12, RZ, RZ, 0x40 ;  /* 0x00000040ff0c7424 */ /* 0x000fe200078e00ff */
[----:B------:R-:W-:Y:S01]  /*f200*/  PLOP3.LUT P0, PT, PT, PT, PT, 0x80, 0x0 ;  /* 0x000000000000781c */ /* 0x000fe20003f0f070 */
[----:B------:R-:W-:Y:S01]  /*f210*/  UIADD3 UR8, UR38, 0x2ec00, URZ ;  /* 0x0002ec0026087890 */ /* 0x000fe2000fffe03f */
[----:B------:R-:W-:Y:S02]  /*f220*/  UMOV UR6, 0x0 ;  /* 0x0000000000067882 */ /* 0x000fe40000000000 */
[----:B------:R-:W-:Y:S01]  /*f230*/  R2UR UR10, R12 ;  /* 0x000000000c0a72ca */ /* 0x000fe200000e0000 */
[----:B------:R-:W-:-:S14]  /*f240*/  UMOV UR7, 0x14f00000 ;  /* 0x14f0000000077882 */ /* 0x000fdc0000000000 */
.L_x_64:
[----:B------:R-:W-:-:S13]  /*f250*/  @P0 ELECT P3, URZ, PT ;  /* 0x00000000003f082f */ /* 0x000fda0003860000 */
[----:B------:R-:W-:Y:S01]  /*f260*/  @P3 R2UR UR13, R4 ;  /* 0x00000000040d32ca */ /* 0x000fe200000e0000 */
[----:B------:R-:W-:Y:S01]  /*f270*/  UMOV UR9, UR33 ;  /* 0x0000002100097c82 */ /* 0x000fe20008000000 */
[----:B------:R-:W-:Y:S01]  /*f280*/  @P3 R2UR UR11, R3 ;  /* 0x00000000030b32ca */ /* 0x000fe200000e0000 */
[----:B------:R-:W-:Y:S01]  /*f290*/  UMOV UR12, UR36 ;  /* 0x00000024000c7c82 */ /* 0x000fe20008000000 */
[----:B------:R-:W-:Y:S02]  /*f2a0*/  @P3 PLOP3.LUT P0, PT, P3, PT, PT, 0x8, 0x0 ;  /* 0x000000000000381c */ /* 0x000fe40001f0e170 */
[----:B------:R-:W-:-:S09]  /*f2b0*/  PLOP3.LUT P3, PT, PT, PT, PT, 0x8, 0x0 ;  /* 0x000000000000781c */ /* 0x000fd20003f6e170 */
[----:B------:R0:W-:Y:S02]  /*f2c0*/  UTMALDG.4D [UR8], [UR4], desc[UR6] ;  /* 0x00000608040075b4 */ /* 0x0001e40008019000 */
[----:B0-----:R-:W-:Y:S05]  /*f2d0*/  @P0 BRA.U.ANY `(.L_x_64) ;  /* 0xfffffffd00dc0947 */ /* 0x001fea000393ffff */
[----:B------:R-:W0:Y:S01]  /*f2e0*/  SYNCS.PHASECHK.TRANS64.TRYWAIT P0, [UR38+0x34860], R2 ;  /* 0x03486002ff0075a7 */ /* 0x000e220008000166 */
[----:B------:R-:W-:Y:S04]  /*f2f0*/  BSSY B2, `(.L_x_65) ;  /* 0x0000002000027945 */ /* 0x000fe80003800000 */
[----:B0-----:R-:W-:Y:S05]  /*f300*/  @!P0 BRA `(.L_x_66) ;  /* 0x00000028001c8947 */ /* 0x001fea0003800000 */
.L_x_144:
[----:B------:R-:W-:Y:S05]  /*f310*/  BSYNC B2 ;  /* 0x0000000000027941 */ /* 0x000fea0003800000 */
.L_x_65:
[----:B------:R-:W-:Y:S01]  /*f320*/  BSSY B2, `(.L_x_67) ;  /* 0x0000009000027945 */ /* 0x000fe20003800000 */
[----:B0-----:R-:W-:Y:S02]  /*f330*/  IMAD.MOV.U32 R2, RZ, RZ, 0x0 ;  /* 0x00000000ff027424 */ /* 0x001fe400078e00ff */
[----:B------:R-:W-:Y:S01]  /*f340*/  IMAD.MOV.U32 R3, RZ, RZ, 0x14f00000 ;  /* 0x14f00000ff037424 */ /* 0x000fe200078e00ff */
[----:B------:R-:W-:Y:S06]  /*f350*/  @P2 BRA `(.L_x_68) ;  /* 0x0000000000142947 */ /* 0x000fec0003800000 */
[----:B------:R-:W-:Y:S01]  /*f360*/  ISETP.NE.AND P0, PT, R9, RZ, PT ;  /* 0x000000ff0900720c */ /* 0x000fe20003f05270 */
[----:B------:R-:W-:-:S04]  /*f370*/  IMAD.MOV.U32 R13, RZ, RZ, 0xb000 ;  /* 0x0000b000ff0d7424 */ /* 0x000fc800078e00ff */
[----:B------:R0:W-:Y:S08]  /*f380*/  SYNCS.ARRIVE.TRANS64 RZ, [UR38+0x34850], R13 ;  /* 0x0348500dffff79a7 */ /* 0x0001f00008000026 */
[----:B0-----:R-:W-:Y:S05]  /*f390*/  @!P0 BRA `(.L_x_68) ;  /* 0x0000000000048947 */ /* 0x001fea0003800000 */
[----:B------:R-:W-:Y:S01]  /*f3a0*/  BPT.TRAP 0x1 ;  /* 0x000000040000795c */ /* 0x000fe20000300000 */
.L_x_68:
[----:B------:R-:W-:Y:S05]  /*f3b0*/  BSYNC B2 ;  /* 0x0000000000027941 */ /* 0x000fea0003800000 */
.L_x_67:
[----:B------:R-:W-:Y:S01]  /*f3c0*/  R2UR UR6, R2 ;  /* 0x00000000020672ca */ /* 0x000fe200000e0000 */
[----:B------:R-:W-:Y:S01]  /*f3d0*/  ULDC.64 UR4, c[0x0][0x198] ;  /* 0x0000660000047ab9 */ /* 0x000fe20000000a00 */
[----:B------:R-:W-:Y:S01]  /*f3e0*/  R2UR UR7, R3 ;  /* 0x00000000030772ca */ /* 0x000fe200000e0000 */
[----:B------:R-:W-:Y:S01]  /*f3f0*/  UIADD3 UR4, UP0, UR4, 0x470, URZ ;  /* 0x0000047004047890 */ /* 0x000fe2000ff1e03f */
[----:B------:R-:W-:Y:S01]  /*f400*/  R2UR UR10, R5 ;  /* 0x00000000050a72ca */ /* 0x000fe200000e0000 */
[----:B------:R-:W-:Y:S01]  /*f410*/  IMAD R5, R18, 0xb0, RZ ;  /* 0x000000b012057824 */ /* 0x000fe200078e02ff */
[----:B------:R-:W-:Y:S01]  /*f420*/  PLOP3.LUT P0, PT, PT, PT, PT, 0x80, 0x0 ;  /* 0x000000000000781c */ /* 0x000fe20003f0f070 */
[----:B------:R-:W-:Y:S02]  /*f430*/  UIADD3 UR8, UR38, 0x400, URZ ;  /* 0x0000040026087890 */ /* 0x000fe4000fffe03f */
[----:B------:R-:W-:Y:S02]  /*f440*/  UIADD3 UR9, UR38, 0x34850, URZ ;  /* 0x0003485026097890 */ /* 0x000fe4000fffe03f */
[----:B------:R-:W-:-:S12]  /*f450*/  UIADD3.X UR5, URZ, UR5, URZ, UP0, !UPT ;  /* 0x000000053f057290 */ /* 0x000fd800087fe43f */
.L_x_69:
[----:B------:R-:W-:-:S13]  /*f460*/  @P0 ELECT P2, URZ, PT ;  /* 0x00000000003f082f */ /* 0x000fda0003840000 */
[----:B------:R-:W-:Y:S01]  /*f470*/  @P2 R2UR UR13, R16 ;  /* 0x00000000100d22ca */ /* 0x000fe200000e0000 */
[----:B------:R-:W-:Y:S01]  /*f480*/  UMOV UR12, UR36 ;  /* 0x00000024000c7c82 */ /* 0x000fe20008000000 */
[----:B------:R-:W-:Y:S02]  /*f490*/  @P2 R2UR UR11, R5 ;  /* 0x00000000050b22ca */ /* 0x000fe400000e0000 */
[----:B------:R-:W-:Y:S02]  /*f4a0*/  @P2 PLOP3.LUT P0, PT, P2, PT, PT, 0x8, 0x0 ;  /* 0x000000000000281c */ /* 0x000fe4000170e170 */
[----:B------:R-:W-:-:S09]  /*f4b0*/  PLOP3.LUT P2, PT, PT, PT, PT, 0x8, 0x0 ;  /* 0x000000000000781c */ /* 0x000fd20003f4e170 */
[----:B------:R0:W-:Y:S02]  /*f4c0*/  UTMALDG.4D [UR8], [UR4], desc[UR6] ;  /* 0x00000608040075b4 */ /* 0x0001e40008019000 */
[----:B0-----:R-:W-:Y:S05]  /*f4d0*/  @P0 BRA.U.ANY `(.L_x_69) ;  /* 0xfffffffd00e00947 */ /* 0x001fea000393ffff */
[----:B------:R-:W-:Y:S01]  /*f4e0*/  R2UR UR6, R2 ;  /* 0x00000000020672ca */ /* 0x000fe200000e0000 */
[----:B------:R-:W-:Y:S01]  /*f4f0*/  UIADD3 UR8, UR38, 0x5c00, URZ ;  /* 0x00005c0026087890 */ /* 0x000fe2000fffe03f */
[----:B------:R-:W-:Y:S02]  /*f500*/  R2UR UR7, R3 ;  /* 0x00000000030772ca */ /* 0x000fe400000e0000 */
[----:B------:R-:W-:Y:S02]  /*f510*/  R2UR UR10, R12 ;  /* 0x000000000c0a72ca */ /* 0x000fe400000e0000 */
[----:B------:R-:W-:-:S13]  /*f520*/  PLOP3.LUT P0, PT, PT, PT, PT, 0x80, 0x0 ;  /* 0x000000000000781c */ /* 0x000fda0003f0f070 */
.L_x_70:
        /* <DEDUP_REMOVED lines=8> */
[----:B------:R-:W-:Y:S02]  /*f5b0*/  IMAD.MOV.U32 R18, RZ, RZ, R10 ;  /* 0x000000ffff127224 */ /* 0x000fe400078e000a */
[----:B------:R-:W-:-:S07]  /*f5c0*/  IMAD.MOV.U32 R16, RZ, RZ, R4 ;  /* 0x000000ffff107224 */ /* 0x000fce00078e0004 */
.L_x_57:
[----:B------:R-:W-:Y:S05]  /*f5d0*/  BSYNC B1 ;  /* 0x0000000000017941 */ /* 0x000fea0003800000 */
.L_x_56:
[----:B------:R-:W-:Y:S01]  /*f5e0*/  LOP3.LUT P0, RZ, R17, 0x2, RZ, 0xc0, !PT ;  /* 0x0000000211ff7812 */ /* 0x000fe2000780c0ff */
[----:B------:R-:W-:Y:S01]  /*f5f0*/  BSSY B1, `(.L_x_71) ;  /* 0x000007b000017945 */ /* 0x000fe20003800000 */
[----:B------:R-:W-:-:S11]  /*f600*/  LOP3.LUT R10, R7, 0x1, RZ, 0x3c, !PT ;  /* 0x00000001070a7812 */ /* 0x000fd600078e3cff */
[----:B------:R-:W-:Y:S05]  /*f610*/  @!P0 BRA `(.L_x_72) ;  /* 0x0000000400e08947 */ /* 0x000fea0003800000 */
[----:B------:R-:W-:Y:S01]  /*f620*/  LOP3.LUT P0, RZ, R17, 0x1, RZ, 0xc0, !PT ;  /* 0x0000000111ff7812 */ /* 0x000fe2000780c0ff */
[----:B------:R-:W-:-:S12]  /*f630*/  VIADD R12, R6, 0xffffffff ;  /* 0xffffffff060c7836 */ /* 0x000fd80000000000 */
        /* <DEDUP_REMOVED lines=9> */
[----:B------:R-:W-:-:S05]  /*f6d0*/  @P0 SHF.R.U32.HI R2, RZ, R3, R4 ;  /* 0x00000003ff020219 */ /* 0x000fca0000011604 */
[----:B------:R-:W-:-:S04]  /*f6e0*/  IMAD.MOV R3, RZ, RZ, -R2 ;  /* 0x000000ffff037224 */ /* 0x000fc800078e0a02 */
[----:B------:R-:W-:Y:S01]  /*f6f0*/  IMAD R12, R5, R3, R12 ;  /* 0x00000003050c7224 */ /* 0x000fe200078e020c */
[----:B------:R-:W-:-:S03]  /*f700*/  SHF.R.S32.HI R3, RZ, 0x1f, R2 ;  /* 0x0000001fff037819 */ /* 0x000fc60000011402 */
[----:B------:R-:W-:-:S04]  /*f710*/  IMAD.WIDE.U32 R2, R19, UR4, R2 ;  /* 0x0000000413027c25 */ /* 0x000fc8000f8e0002 */
[----:B--2---:R-:W-:-:S04]  /*f720*/  IMAD R4, R13, UR4, RZ ;  /* 0x000000040d047c24 */ /* 0x004fc8000f8e02ff */
[----:B------:R-:W-:Y:S01]  /*f730*/  IMAD R4, R19, UR5, R4 ;  /* 0x0000000513047c24 */ /* 0x000fe2000f8e0204 */
[----:B------:R-:W-:-:S03]  /*f740*/  ULDC.64 UR4, c[0x0][0x418] ;  /* 0x0001060000047ab9 */ /* 0x000fc60000000a00 */
[----:B------:R-:W-:Y:S01]  /*f750*/  IMAD.IADD R3, R4, 0x1, R3 ;  /* 0x0000000104037824 */ /* 0x000fe200078e0203 */
[----:B------:R-:W-:-:S04]  /*f760*/  LEA R4, P0, R2, UR4, 0x2 ;  /* 0x0000000402047c11 */ /* 0x000fc8000f8010ff */
[----:B------:R-:W-:-:S05]  /*f770*/  LEA.HI.X R5, R2, UR5, R3, 0x2, P0 ;  /* 0x0000000502057c11 */ /* 0x000fca00080f1403 */
[----:B------:R0:W5:Y:S04]  /*f780*/  LDG.E R4, desc[UR6][R4.64] ;  /* 0x0000000604047981 */ /* 0x000168000c1e1900 */
.L_x_73:
[----:B------:R-:W1:Y:S01]  /*f790*/  S2R R2, SR_TID.X ;  /* 0x0000000000027919 */ /* 0x000e620000002100 */
[----:B------:R-:W-:Y:S01]  /*f7a0*/  BSSY B2, `(.L_x_74) ;  /* 0x0000006000027945 */ /* 0x000fe20003800000 */
[----:B-1----:R-:W-:Y:S02]  /*f7b0*/  LOP3.LUT R3, R2, 0x7f, RZ, 0xc0, !PT ;  /* 0x0000007f02037812 */ /* 0x002fe400078ec0ff */
[----:B------:R-:W-:Y:S02]  /*f7c0*/  SHF.L.U32 R2, R10, 0x1f, RZ ;  /* 0x0000001f0a027819 */ /* 0x000fe400000006ff */
[----:B------:R-:W-:Y:S02]  /*f7d0*/  ISETP.NE.AND P2, PT, R3, RZ, PT ;  /* 0x000000ff0300720c */ /* 0x000fe40003f45270 */
[----:B------:R-:W1:Y:S02]  /*f7e0*/  SYNCS.PHASECHK.TRANS64.TRYWAIT P0, [UR38+0x34840], R2 ;  /* 0x03484002ff0075a7 */ /* 0x000e640008000166 */
[----:B-1----:R-:W-:Y:S09]  /*f7f0*/  @!P0 BRA `(.L_x_75) ;  /* 0x0000002000f88947 */ /* 0x002ff20003800000 */
.L_x_145:
[----:B------:R-:W-:Y:S05]  /*f800*/  BSYNC B2 ;  /* 0x0000000000027941 */ /* 0x000fea0003800000 */
.L_x_74:
[----:B------:R-:W-:Y:S04]  /*f810*/  BSSY B2, `(.L_x_76) ;  /* 0x0000007000027945 */ /* 0x000fe80003800000 */
[----:B------:R-:W-:Y:S05]  /*f820*/  @P2 BRA `(.L_x_77) ;  /* 0x0000000000142947 */ /* 0x000fea0003800000 */
[----:B------:R-:W-:Y:S01]  /*f830*/  ISETP.NE.AND P0, PT, R9, RZ, PT ;  /* 0x000000ff0900720c */ /* 0x000fe20003f05270 */
[----:B-1----:R-:W-:-:S04]  /*f840*/  IMAD.MOV.U32 R2, RZ, RZ, 0xb000 ;  /* 0x0000b000ff027424 */ /* 0x002fc800078e00ff */
[----:B------:R2:W-:Y:S08]  /*f850*/  SYNCS.ARRIVE.TRANS64 RZ, [UR38+0x34830], R2 ;  /* 0x03483002ffff79a7 */ /* 0x0005f00008000026 */
[----:B--2---:R-:W-:Y:S05]  /*f860*/  @!P0 BRA `(.L_x_77) ;  /* 0x0000000000048947 */ /* 0x004fea0003800000 */
[----:B------:R-:W-:Y:S01]  /*f870*/  BPT.TRAP 0x1 ;  /* 0x000000040000795c */ /* 0x000fe20000300000 */
.L_x_77:
[----:B------:R-:W-:Y:S05]  /*f880*/  BSYNC B2 ;  /* 0x0000000000027941 */ /* 0x000fea0003800000 */
.L_x_76:
        /* <DEDUP_REMOVED lines=11> */
.L_x_78:
[----:B------:R-:W-:-:S13]  /*f940*/  @P0 ELECT P3, URZ, PT ;  /* 0x00000000003f082f */ /* 0x000fda0003860000 */
[----:B-----5:R-:W-:Y:S01]  /*f950*/  @P3 R2UR UR13, R4 ;  /* 0x00000000040d32ca */ /* 0x020fe200000e0000 */
[----:B------:R-:W-:Y:S01]  /*f960*/  UMOV UR12, UR36 ;  /* 0x00000024000c7c82 */ /* 0x000fe20008000000 */
        /* <DEDUP_REMOVED lines=11> */
.L_x_79:
        /* <DEDUP_REMOVED lines=8> */
[----:B------:R-:W-:Y:S01]  /*faa0*/  SHF.L.U32 R2, R7, 0x1f, RZ ;  /* 0x0000001f07027819 */ /* 0x000fe200000006ff */
[----:B------:R-:W-:Y:S03]  /*fab0*/  BSSY B2, `(.L_x_80) ;  /* 0x0000003000027945 */ /* 0x000fe60003800000 */
[----:B------:R-:W0:Y:S02]  /*fac0*/  SYNCS.PHASECHK.TRANS64.TRYWAIT P0, [UR38+0x34868], R2 ;  /* 0x03486802ff0075a7 */ /* 0x000e240008000166 */
[----:B0-----:R-:W-:Y:S05]  /*fad0*/  @!P0 BRA `(.L_x_81) ;  /* 0x0000002000588947 */ /* 0x001fea0003800000 */
.L_x_146:
[----:B------:R-:W-:Y:S05]  /*fae0*/  BSYNC B2 ;  /* 0x0000000000027941 */ /* 0x000fea0003800000 */
.L_x_80:
        /* <DEDUP_REMOVED lines=9> */
.L_x_83:
[----:B------:R-:W-:Y:S05]  /*fb80*/  BSYNC B2 ;  /* 0x0000000000027941 */ /* 0x000fea0003800000 */
.L_x_82:
        /* <DEDUP_REMOVED lines=10> */
.L_x_84:
        /* <DEDUP_REMOVED lines=13> */
.L_x_85:
        /* <DEDUP_REMOVED lines=10> */
.L_x_72:
[----:B------:R-:W-:Y:S05]  /*fda0*/  BSYNC B1 ;  /* 0x0000000000017941 */ /* 0x000fea0003800000 */
.L_x_71:
[----:B------:R-:W-:Y:S02]  /*fdb0*/  VIADD R6, R6, 0xfffffffe ;  /* 0xfffffffe06067836 */ /* 0x000fe40000000000 */
[----:B------:R-:W-:Y:S01]  /*fdc0*/  IMAD.MOV.U32 R7, RZ, RZ, R10 ;  /* 0x000000ffff077224 */ /* 0x000fe200078e000a */
[----:B------:R-:W-:Y:S06]  /*fdd0*/  @P1 BRA `(.L_x_86) ;  /* 0xfffffff0000c1947 */ /* 0x000fec000383ffff */
[----:B------:R-:W-:Y:S05]  /*fde0*/  BSYNC B0 ;  /* 0x0000000000007941 */ /* 0x000fea0003800000 */
.L_x_55:
[----:B------:R-:W-:Y:S01]  /*fdf0*/  ISETP.NE.AND P0, PT, R11, RZ, PT ;  /* 0x000000ff0b00720c */ /* 0x000fe20003f05270 */
[----:B------:R-:W-:-:S12]  /*fe00*/  BSSY B0, `(.L_x_54) ;  /* 0x000007c000007945 */ /* 0x000fd80003800000 */
[----:B------:R-:W-:Y:S05]  /*fe10*/  @!P0 BRA `(.L_x_87) ;  /* 0x0000000400e88947 */ /* 0x000fea0003800000 */
[----:B------:R-:W-:Y:S01]  /*fe20*/  LOP3.LUT P1, RZ, R17, 0x2, RZ, 0xc0, !PT ;  /* 0x0000000211ff7812 */ /* 0x000fe2000782c0ff */
[----:B------:R-:W-:-:S12]  /*fe30*/  IMAD.MOV.U32 R0, RZ, RZ, 0x1 ;  /* 0x00000001ff007424 */ /* 0x000fd800078e00ff */
[----:B------:R-:W-:Y:S05]  /*fe40*/  @!P1 BRA `(.L_x_87) ;  /* 0x0000000400dc9947 */ /* 0x000fea0003800000 */
[----:B------:R-:W-:-:S13]  /*fe50*/  LOP3.LUT P1, RZ, R17, 0x1, RZ, 0xc0, !PT ;  /* 0x0000000111ff7812 */ /* 0x000fda000782c0ff */
[----:B------:R-:W-:Y:S05]  /*fe60*/  @!P1 BRA `(.L_x_88) ;  /* 0x0000000000549947 */ /* 0x000fea0003800000 */
[----:B------:R-:W2:Y:S01]  /*fe70*/  LDL.LU R5, [R1] ;  /* 0x0000000001057983 */ /* 0x000ea20000300800 */
[----:B------:R-:W0:Y:S01]  /*fe80*/  LDC R8, c[0x0][0x43c] ;  /* 0x00010f00ff087b82 */ /* 0x000e220000000800 */
[----:B------:R-:W-:Y:S01]  /*fe90*/  IMAD.MOV.U32 R7, RZ, RZ, R6 ;  /* 0x000000ffff077224 */ /* 0x000fe200078e0006 */
[----:B------:R-:W-:Y:S01]  /*fea0*/  ULDC.64 UR4, c[0x0][0x428] ;  /* 0x00010a0000047ab9 */ /* 0x000fe20000000a00 */
[----:B------:R-:W-:Y:S01]  /*feb0*/  ULDC.64 UR6, c[0x0][0x208] ;  /* 0x0000820000067ab9 */ /* 0x000fe20000000a00 */
[----:B0-----:R-:W-:-:S13]  /*fec0*/  ISETP.NE.AND P0, PT, R8, 0x1, PT ;  /* 0x000000010800780c */ /* 0x001fda0003f05270 */
[----:B------:R-:W0:Y:S02]  /*fed0*/  @P0 LDC.64 R2, c[0x0][0x440] ;  /* 0x00011000ff020b82 */ /* 0x000e240000000a00 */
[----:B0-----:R-:W-:-:S05]  /*fee0*/  @P0 IMAD.HI.U32 R2, R6, R2, RZ ;  /* 0x0000000206020227 */ /* 0x001fca00078e00ff */
[----:B------:R-:W-:-:S04]  /*fef0*/  @P0 SHF.R.U32.HI R7, RZ, R3, R2 ;  /* 0x00000003ff070219 */ /* 0x000fc80000011602 */
[----:B------:R-:W-:Y:S01]  /*ff00*/  SHF.R.S32.HI R3, RZ, 0x1f, R7 ;  /* 0x0000001fff037819 */ /* 0x000fe20000011407 */
[----:B--2---:R-:W-:-:S04]  /*ff10*/  IMAD R2, R5, UR4, RZ ;  /* 0x0000000405027c24 */ /* 0x004fc8000f8e02ff */
[----:B------:R-:W-:Y:S02]  /*ff20*/  IMAD R5, R19, UR5, R2 ;  /* 0x0000000513057c24 */ /* 0x000fe4000f8e0202 */
[----:B------:R-:W-:-:S04]  /*ff30*/  IMAD.MOV.U32 R2, RZ, RZ, R7 ;  /* 0x000000ffff027224 */ /* 0x000fc800078e0007 */
[----:B------:R-:W-:Y:S01]  /*ff40*/  IMAD.WIDE.U32 R2, R19, UR4, R2 ;  /* 0x0000000413027c25 */ /* 0x000fe2000f8e0002 */
[----:B------:R-:W-:-:S03]  /*ff50*/  ULDC.64 UR4, c[0x0][0x418] ;  /* 0x0001060000047ab9 */ /* 0x000fc60000000a00 */
[----:B------:R-:W-:Y:S01]  /*ff60*/  IMAD.IADD R3, R5, 0x1, R3 ;  /* 0x0000000105037824 */ /* 0x000fe200078e0203 */
[----:B------:R-:W-:-:S04]  /*ff70*/  LEA R4, P0, R2, UR4, 0x2 ;  /* 0x0000000402047c11 */ /* 0x000fc8000f8010ff */
[----:B------:R-:W-:-:S05]  /*ff80*/  LEA.HI.X R5, R2, UR5, R3, 0x2, P0 ;  /* 0x0000000502057c11 */ /* 0x000fca00080f1403 */
[----:B------:R0:W5:Y:S01]  /*ff90*/  LDG.E R4, desc[UR6][R4.64] ;  /* 0x0000000604047981 */ /* 0x000162000c1e1900 */
[----:B------:R-:W-:-:S04]  /*ffa0*/  IMAD.MOV R3, RZ, RZ, -R7 ;  /* 0x000000ffff037224 */ /* 0x000fc800078e0a07 */
[----:B------:R-:W-:-:S07]  /*ffb0*/  IMAD R6, R8, R3, R6 ;  /* 0x0000000308067224 */ /* 0x000fce00078e0206 */
.L_x_88:
[----:B------:R-:W1:Y:S01]  /*ffc0*/  S2R R2, SR_TID.X ;  /* 0x0000000000027919 */ /* 0x000e620000002100 */
[----:B------:R-:W-:Y:S01]  /*ffd0*/  BSSY B1, `(.L_x_89) ;  /* 0x0000006000017945 */ /* 0x000fe20003800000 */
[----:B-1----:R-:W-:Y:S02]  /*ffe0*/  LOP3.LUT R3, R2, 0x7f, RZ, 0xc0, !PT ;  /* 0x0000007f02037812 */ /* 0x002fe400078ec0ff */
[----:B------:R-:W-:Y:S02]  /*fff0*/  SHF.L.U32 R2, R10, 0x1f, RZ ;  /* 0x0000001f0a027819 */ /* 0x000fe400000006ff */
[----:B------:R-:W-:Y:S02]  /*10000*/  ISETP.NE.AND P1, PT, R3, RZ, PT ;  /* 0x000000ff0300720c */ /* 0x000fe40003f25270 */
[----:B------:R-:W1:Y:S02]  /*10010*/  SYNCS.PHASECHK.TRANS64.TRYWAIT P0, [UR38+0x34848], R2 ;  /* 0x03484802ff0075a7 */ /* 0x000e640008000166 */
[----:B-1----:R-:W-:Y:S09]  /*10020*/  @!P0 BRA `(.L_x_90) ;  /* 0x0000001c001c8947 */ /* 0x002ff20003800000 */
.L_x_147:
[----:B------:R-:W-:Y:S05]  /*10030*/  BSYNC B1 ;  /* 0x0000000000017941 */ /* 0x000fea0003800000 */
.L_x_89:
[----:B------:R-:W-:Y:S04]  /*10040*/  BSSY B1, `(.L_x_91) ;  /* 0x0000007000017945 */ /* 0x000fe80003800000 */
[----:B------:R-:W-:Y:S05]  /*10050*/  @P1 BRA `(.L_x_92) ;  /* 0x0000000000141947 */ /* 0x000fea0003800000 */
[----:B------:R-:W-:Y:S01]  /*10060*/  ISETP.NE.AND P0, PT, R9, RZ, PT ;  /* 0x000000ff0900720c */ /* 0x000fe20003f05270 */
[----:B-1----:R-:W-:-:S04]  /*10070*/  IMAD.MOV.U32 R3, RZ, RZ, 0xb000 ;  /* 0x0000b000ff037424 */ /* 0x002fc800078e00ff */
[----:B------:R2:W-:Y:S08]  /*10080*/  SYNCS.ARRIVE.TRANS64 RZ, [UR38+0x34838], R3 ;  /* 0x03483803ffff79a7 */ /* 0x0005f00008000026 */
[----:B--2---:R-:W-:Y:S05]  /*10090*/  @!P0 BRA `(.L_x_92) ;  /* 0x0000000000048947 */ /* 0x004fea0003800000 */
[----:B------:R-:W-:Y:S01]  /*100a0*/  BPT.TRAP 0x1 ;  /* 0x000000040000795c */ /* 0x000fe20000300000 */
.L_x_92:
[----:B------:R-:W-:Y:S05]  /*100b0*/  BSYNC B1 ;  /* 0x0000000000017941 */ /* 0x000fea0003800000 */
.L_x_91:
        /* <DEDUP_REMOVED lines=11> */
.L_x_93:
        /* <DEDUP_REMOVED lines=14> */
.L_x_94:
        /* <DEDUP_REMOVED lines=8> */
[----:B------:R-:W0:Y:S01]  /*102d0*/  SYNCS.PHASECHK.TRANS64.TRYWAIT P0, [UR38+0x34860], R2 ;  /* 0x03486002ff0075a7 */ /* 0x000e220008000166 */
[----:B------:R-:W-:Y:S04]  /*102e0*/  BSSY B1, `(.L_x_95) ;  /* 0x0000002000017945 */ /* 0x000fe80003800000 */
[----:B0-----:R-:W-:Y:S05]  /*102f0*/  @!P0 BRA `(.L_x_96) ;  /* 0x0000001800808947 */ /* 0x001fea0003800000 */
.L_x_148:
[----:B------:R-:W-:Y:S05]  /*10300*/  BSYNC B1 ;  /* 0x0000000000017941 */ /* 0x000fea0003800000 */
.L_x_95:
        /* <DEDUP_REMOVED lines=9> */
.L_x_98:
[----:B------:R-:W-:Y:S05]  /*103a0*/  BSYNC B1 ;  /* 0x0000000000017941 */ /* 0x000fea0003800000 */
.L_x_97:
        /* <DEDUP_REMOVED lines=10> */
.L_x_99:
        /* <DEDUP_REMOVED lines=13> */
.L_x_100:
        /* <DEDUP_REMOVED lines=10> */
.L_x_87:
[----:B------:R-:W-:Y:S05]  /*105c0*/  BSYNC B0 ;  /* 0x0000000000007941 */ /* 0x000fea0003800000 */
.L_x_54:
[----:B------:R-:W-:Y:S01]  /*105d0*/  LOP3.LUT P0, RZ, R17, 0x2, RZ, 0xc0, !PT ;  /* 0x0000000211ff7812 */ /* 0x000fe2000780c0ff */
[----:B------:R-:W-:-:S12]  /*105e0*/  BSSY B0, `(.L_x_101) ;  /* 0x0000036000007945 */ /* 0x000fd80003800000 */
[----:B------:R-:W-:Y:S05]  /*105f0*/  @!P0 BRA `(.L_x_102) ;  /* 0x0000000000d08947 */ /* 0x000fea0003800000 */
[----:B------:R-:W0:Y:S01]  /*10600*/  S2R R2, SR_TID.X ;  /* 0x0000000000027919 */ /* 0x000e220000002100 */
[----:B------:R-:W-:Y:S01]  /*10610*/  LEA R3, R0, UR38, 0x3 ;  /* 0x0000002600037c11 */ /* 0x000fe2000f8e18ff */
[----:B------:R-:W-:Y:S01]  /*10620*/  BSSY B1, `(.L_x_103) ;  /* 0x0000006000017945 */ /* 0x000fe20003800000 */
[----:B0-----:R-:W-:Y:S02]  /*10630*/  LOP3.LUT R4, R2, 0x7f, RZ, 0xc0, !PT ;  /* 0x0000007f02047812 */ /* 0x001fe400078ec0ff */
[----:B------:R-:W-:Y:S02]  /*10640*/  SHF.L.U32 R2, R10, 0x1f, RZ ;  /* 0x0000001f0a027819 */ /* 0x000fe400000006ff */
[----:B------:R-:W-:Y:S02]  /*10650*/  ISETP.NE.AND P1, PT, R4, RZ, PT ;  /* 0x000000ff0400720c */ /* 0x000fe40003f25270 */
[----:B------:R-:W0:Y:S02]  /*10660*/  SYNCS.PHASECHK.TRANS64.TRYWAIT P0, [R3+URZ+0x34860], R2 ;  /* 0x03486002030075a7 */ /* 0x000e24000800017f */
[----:B0-----:R-:W-:Y:S09]  /*10670*/  @!P0 BRA `(.L_x_104) ;  /* 0x0000001400b88947 */ /* 0x001ff20003800000 */
.L_x_149:
[----:B------:R-:W-:Y:S05]  /*10680*/  BSYNC B1 ;  /* 0x0000000000017941 */ /* 0x000fea0003800000 */
.L_x_103:
[----:B------:R-:W-:Y:S04]  /*10690*/  BSSY B1, `(.L_x_105) ;  /* 0x0000008000017945 */ /* 0x000fe80003800000 */
[----:B------:R-:W-:Y:S05]  /*106a0*/  @P1 BRA `(.L_x_106) ;  /* 0x0000000000181947 */ /* 0x000fea0003800000 */
[----:B------:R-:W1:Y:S01]  /*106b0*/  S2R R4, SR_TID.X ;  /* 0x0000000000047919 */ /* 0x000e620000002100 */
[----:B0-----:R-:W-:-:S04]  /*106c0*/  IMAD.MOV.U32 R2, RZ, RZ, 0xb000 ;  /* 0x0000b000ff027424 */ /* 0x001fc800078e00ff */
[----:B------:R2:W-:Y:S01]  /*106d0*/  SYNCS.ARRIVE.TRANS64 RZ, [R3+URZ+0x34850], R2 ;  /* 0x0348500203ff79a7 */ /* 0x0005e2000800003f */
[----:B-1----:R-:W-:-:S13]  /*106e0*/  LOP3.LUT P0, RZ, R4, 0x1f, RZ, 0xc0, !PT ;  /* 0x0000001f04ff7812 */ /* 0x002fda000780c0ff */
[----:B--2---:R-:W-:Y:S05]  /*106f0*/  @!P0 BRA `(.L_x_106) ;  /* 0x0000000000048947 */ /* 0x004fea0003800000 */
[----:B------:R-:W-:Y:S01]  /*10700*/  BPT.TRAP 0x1 ;  /* 0x000000040000795c */ /* 0x000fe20000300000 */
.L_x_106:
[----:B------:R-:W-:Y:S05]  /*10710*/  BSYNC B1 ;  /* 0x0000000000017941 */ /* 0x000fea0003800000 */
.L_x_105:
[----:B------:R-:W-:Y:S01]  /*10720*/  R2UR UR4, R0 ;  /* 0x00000000000472ca */ /* 0x000fe200000e0000 */
[----:B------:R-:W-:Y:S01]  /*10730*/  ULDC.64 UR6, c[0x0][0x198] ;  /* 0x0000660000067ab9 */ /* 0x000fe20000000a00 */
[----:B------:R-:W-:Y:S01]  /*10740*/  R2UR UR9, R3 ;  /* 0x00000000030972ca */ /* 0x000fe200000e0000 */
[----:B------:R-:W-:Y:S01]  /*10750*/  UIADD3 UR6, UP0, UR6, 0x470, URZ ;  /* 0x0000047006067890 */ /* 0x000fe2000ff1e03f */
[----:B------:R-:W-:Y:S01]  /*10760*/  PLOP3.LUT P0, PT, PT, PT, PT, 0x80, 0x0 ;  /* 0x000000000000781c */ /* 0x000fe20003f0f070 */
[----:B------:R-:W-:Y:S01]  /*10770*/  IMAD R18, R18, 0xb0, RZ ;  /* 0x000000b012127824 */ /* 0x000fe200078e02ff */
[----:B------:R-:W-:Y:S01]  /*10780*/  UMOV UR14, 0x0 ;  /* 0x00000000000e7882 */ /* 0x000fe20000000000 */
[----:B------:R-:W-:Y:S01]  /*10790*/  UIADD3.X UR7, URZ, UR7, URZ, UP0, !UPT ;  /* 0x000000073f077290 */ /* 0x000fe200087fe43f */
[----:B------:R-:W-:Y:S01]  /*107a0*/  UMOV UR15, 0x14f00000 ;  /* 0x14f00000000f7882 */ /* 0x000fe20000000000 */
[----:B------:R-:W-:-:S04]  /*107b0*/  UMOV UR10, URZ ;  /* 0x0000003f000a7c82 */ /* 0x000fc80008000000 */
[----:B------:R-:W-:Y:S02]  /*107c0*/  UIMAD UR4, UR4, 0xb000, UR38 ;  /* 0x0000b000040478a4 */ /* 0x000fe4000f8e0226 */
[----:B------:R-:W-:Y:S02]  /*107d0*/  UIADD3 UR9, UR9, 0x34850, URZ ;  /* 0x0003485009097890 */ /* 0x000fe4000fffe03f */
[----:B------:R-:W-:-:S12]  /*107e0*/  UIADD3 UR8, UR4, 0x400, URZ ;  /* 0x0000040004087890 */ /* 0x000fd8000fffe03f */
.L_x_107:
[----:B------:R-:W-:-:S13]  /*107f0*/  @P0 ELECT P1, URZ, PT ;  /* 0x00000000003f082f */ /* 0x000fda0003820000 */
[----:B------:R-:W-:Y:S01]  /*10800*/  @P1 R2UR UR13, R16 ;  /* 0x00000000100d12ca */ /* 0x000fe200000e0000 */
[----:B------:R-:W-:Y:S01]  /*10810*/  UMOV UR12, UR36 ;  /* 0x00000024000c7c82 */ /* 0x000fe20008000000 */
[----:B------:R-:W-:Y:S02]  /*10820*/  @P1 R2UR UR11, R18 ;  /* 0x00000000120b12ca */ /* 0x000fe400000e0000 */
[----:B------:R-:W-:Y:S02]  /*10830*/  @P1 PLOP3.LUT P0, PT, P1, PT, PT, 0x8, 0x0 ;  /* 0x000000000000181c */ /* 0x000fe40000f0e170 */
[----:B------:R-:W-:-:S09]  /*10840*/  PLOP3.LUT P1, PT, PT, PT, PT, 0x8, 0x0 ;  /* 0x000000000000781c */ /* 0x000fd20003f2e170 */
[----:B------:R1:W-:Y:S02]  /*10850*/  UTMALDG.4D [UR8], [UR6], desc[UR14] ;  /* 0x00000e08060075b4 */ /* 0x0003e40008019000 */
[----:B-1----:R-:W-:Y:S05]  /*10860*/  @P0 BRA.U.ANY `(.L_x_107) ;  /* 0xfffffffd00e00947 */ /* 0x002fea000393ffff */
[----:B------:R-:W-:Y:S01]  /*10870*/  PLOP3.LUT P0, PT, PT, PT, PT, 0x80, 0x0 ;  /* 0x000000000000781c */ /* 0x000fe20003f0f070 */
[----:B------:R-:W-:Y:S01]  /*10880*/  UIADD3 UR8, UR4, 0x5c00, URZ ;  /* 0x00005c0004087890 */ /* 0x000fe2000fffe03f */
[----:B------:R-:W-:Y:S02]  /*10890*/  UMOV UR5, 0x14f00000 ;  /* 0x14f0000000057882 */ /* 0x000fe40000000000 */
[----:B------:R-:W-:Y:S01]  /*108a0*/  UMOV UR4, 0x0 ;  /* 0x0000000000047882 */ /* 0x000fe20000000000 */
[----:B------:R-:W-:-:S08]  /*108b0*/  UMOV UR10, 0x40 ;  /* 0x00000040000a7882 */ /* 0x000fd00000000000 */
.L_x_108:
        /* <DEDUP_REMOVED lines=8> */
.L_x_102:
[----:B------:R-:W-:Y:S05]  /*10940*/  BSYNC B0 ;  /* 0x0000000000007941 */ /* 0x000fea0003800000 */
.L_x_101:
[----:B------:R-:W-:-:S05]  /*10950*/  VIADD R0, R0, 0x1 ;  /* 0x0000000100007836 */ /* 0x000fca0000000000 */
[----:B------:R-:W-:-:S04]  /*10960*/  ISETP.NE.AND P0, PT, R0, 0x2, PT ;  /* 0x000000020000780c */ /* 0x000fc80003f05270 */
[----:B0-----:R-:W-:Y:S02]  /*10970*/  SEL R3, RZ, 0x1, P0 ;  /* 0x00000001ff037807 */ /* 0x001fe40000000000 */
[----:B------:R-:W-:Y:S02]  /*10980*/  SEL R0, R0, RZ, P0 ;  /* 0x000000ff00007207 */ /* 0x000fe40000000000 */
[----:B------:R-:W-:Y:S01]  /*10990*/  LOP3.LUT R10, R10, R3, RZ, 0x3c, !PT ;  /* 0x000000030a0a7212 */ /* 0x000fe200078e3cff */
[----:B------:R-:W-:-:S07]  /*109a0*/  IMAD.MOV.U32 R3, RZ, RZ, RZ ;  /* 0x000000ffff037224 */ /* 0x000fce00078e00ff */
.L_x_38:
[----:B------:R-:W0:Y:S01]  /*109b0*/  S2R R5, SR_CgaCtaId ;  /* 0x0000000000057919 */ /* 0x000e220000008800 */
[----:B------:R-:W-:Y:S02]  /*109c0*/  MOV R2, 0x400 ;  /* 0x0000040000027802 */ /* 0x000fe40000000f00 */
[----:B------:R-:W-:Y:S02]  /*109d0*/  SHF.L.U32 R3, R3, 0x1f, RZ ;  /* 0x0000001f03037819 */ /* 0x000fe400000006ff */
[----:B0-----:R-:W-:-:S04]  /*109e0*/  LEA R2, R5, R2, 0x18 ;  /* 0x0000000205027211 */ /* 0x001fc800078ec0ff */
[----:B------:R-:W0:Y:S02]  /*109f0*/  SYNCS.PHASECHK.TRANS64.TRYWAIT P0, [R2+URZ+0x34820], R3 ;  /* 0x03482003020075a7 */ /* 0x000e24000800017f */
[----:B0-----:R-:W-:Y:S05]  /*10a00*/  @!P0 BRA `(.L_x_109) ;  /* 0x0000001000e88947 */ /* 0x001fea0003800000 */
.L_x_150:
[----:B------:R-:W-:-:S03]  /*10a10*/  UMOV UR4, 0xffffffff ;  /* 0xffffffff00047882 */ /* 0x000fc60000000000 */
[----:B------:R-:W-:Y:S05]  /*10a20*/  BRA.DIV UR4, `(.L_x_110) ;  /* 0x0000001204f47947 */ /* 0x000fea000b800000 */
[----:B0-----:R-:W0:Y:S02]  /*10a30*/  S2R R3, SR_TID.X ;  /* 0x0000000000037919 */ /* 0x001e240000002100 */
[----:B0-----:R-:W-:-:S04]  /*10a40*/  SHF.R.U32.HI R3, RZ, 0x5, R3 ;  /* 0x00000005ff037819 */ /* 0x001fc80000011603 */
[----:B------:R-:W-:-:S05]  /*10a50*/  LOP3.LUT R3, R3, 0x3, RZ, 0xc0, !PT ;  /* 0x0000000303037812 */ /* 0x000fca00078ec0ff */
[----:B------:R0:W1:Y:S02]  /*10a60*/  SHFL.IDX PT, R14, R3, RZ, 0x1f ;  /* 0x00001fff030e7589 */ /* 0x00006400000e0000 */
.L_x_153:
[----:B-1----:R-:W-:-:S13]  /*10a70*/  ISETP.NE.AND P0, PT, R14, RZ, PT ;  /* 0x000000ff0e00720c */ /* 0x002fda0003f05270 */
[----:B------:R-:W-:Y:S05]  /*10a80*/  @P0 BRA `(.L_x_10) ;  /* 0x0000000000900947 */ /* 0x000fea0003800000 */
[----:B------:R-:W-:-:S03]  /*10a90*/  UMOV UR4, 0xffffffff ;  /* 0xffffffff00047882 */ /* 0x000fc60000000000 */
[----:B------:R-:W-:Y:S05]  /*10aa0*/  BRA.DIV UR4, `(.L_x_111) ;  /* 0x0000001604087947 */ /* 0x000fea000b800000 */
[----:B------:R-:W-:-:S13]  /*10ab0*/  ELECT P6, URZ, PT ;  /* 0x00000000003f782f */ /* 0x000fda00038c0000 */
.L_x_156:
[----:B------:R-:W-:Y:S05]  /*10ac0*/  @!P6 BRA `(.L_x_10) ;  /* 0x000000000080e947 */ /* 0x000fea0003800000 */
[----:B0-----:R-:W2:Y:S02]  /*10ad0*/  LDL R3, [R1+0x8] ;  /* 0x0000080001037983 */ /* 0x001ea40000100800 */
[----:B--2---:R-:W-:-:S13]  /*10ae0*/  R2UR UR4, R3 ;  /* 0x00000000030472ca */ /* 0x004fda00000e0000 */
[----:B------:R-:W-:-:S06]  /*10af0*/  ULOP3.LUT UR4, UR4, 0x2, URZ, 0xfc, !UPT ;  /* 0x0000000204047892 */ /* 0x000fcc000f8efc3f */
[----:B------:R-:W-:-:S05]  /*10b00*/  IMAD.U32 R3, RZ, RZ, UR4 ;  /* 0x00000004ff037e24 */ /* 0x000fca000f8e00ff */
[----:B------:R-:W-:-:S13]  /*10b10*/  ISETP.NE.AND P2, PT, R3, 0x3, PT ;  /* 0x000000030300780c */ /* 0x000fda0003f45270 */
[----:B------:R-:W-:Y:S05]  /*10b20*/  @!P2 BRA `(.L_x_112) ;  /* 0x000000000004a947 */ /* 0x000fea0003800000 */
[----:B------:R-:W-:Y:S01]  /*10b30*/  BPT.TRAP 0x1 ;  /* 0x000000040000795c */ /* 0x000fe20000300000 */
.L_x_112:
[----:B------:R-:W-:Y:S01]  /*10b40*/  VIADD R9, R2, 0x34840 ;  /* 0x0003484002097836 */ /* 0x000fe20000000000 */
[----:B------:R-:W-:Y:S01]  /*10b50*/  SHF.L.U32 R4, R10, 0x1f, RZ ;  /* 0x0000001f0a047819 */ /* 0x000fe200000006ff */
[C---:B------:R-:W-:Y:S02]  /*10b60*/  VIADD R3, R0.reuse, 0x1 ;  /* 0x0000000100037836 */ /* 0x040fe40000000000 */
[----:B------:R-:W-:-:S03]  /*10b70*/  IMAD R7, R0, 0x8, R9 ;  /* 0x0000000800077824 */ /* 0x000fc600078e0209 */
[C---:B------:R-:W-:Y:S01]  /*10b80*/  ISETP.NE.AND P1, PT, R3.reuse, 0x2, PT ;  /* 0x000000020300780c */ /* 0x040fe20003f25270 */
[----:B------:R-:W0:Y:S03]  /*10b90*/  SYNCS.PHASECHK.TRANS64.TRYWAIT P0, [R7+URZ], R4 ;  /* 0x00000004070075a7 */ /* 0x000e26000800017f */
[----:B------:R-:W-:Y:S02]  /*10ba0*/  SEL R5, RZ, 0x1, P1 ;  /* 0x00000001ff057807 */ /* 0x000fe40000800000 */
[----:B------:R-:W-:Y:S02]  /*10bb0*/  SEL R6, R3, RZ, P1 ;  /* 0x000000ff03067207 */ /* 0x000fe40000800000 */
[----:B------:R-:W-:-:S03]  /*10bc0*/  LOP3.LUT R5, R10, R5, RZ, 0x3c, !PT ;  /* 0x000000050a057212 */ /* 0x000fc600078e3cff */
[----:B------:R-:W-:Y:S01]  /*10bd0*/  IMAD R8, R6, 0x8, R9 ;  /* 0x0000000806087824 */ /* 0x000fe200078e0209 */
[----:B------:R-:W-:Y:S01]  /*10be0*/  SHF.L.U32 R5, R5, 0x1f, RZ ;  /* 0x0000001f05057819 */ /* 0x000fe200000006ff */
[----:B0-----:R-:W-:Y:S06]  /*10bf0*/  @!P0 BRA `(.L_x_113) ;  /* 0x0000001000d48947 */ /* 0x001fec0003800000 */
.L_x_157:
[----:B------:R-:W1:Y:S02]  /*10c00*/  SYNCS.PHASECHK.TRANS64.TRYWAIT P0, [R8+URZ], R5 ;  /* 0x00000005080075a7 */ /* 0x000e64000800017f */
[----:B-1----:R-:W-:Y:S05]  /*10c10*/  @!P0 BRA `(.L_x_114) ;  /* 0x0000001000e08947 */ /* 0x002fea0003800000 */
.L_x_158:
[----:B------:R-:W-:Y:S05]  /*10c20*/  @!P2 BRA `(.L_x_115) ;  /* 0x000000000004a947 */ /* 0x000fea0003800000 */
[----:B------:R-:W-:Y:S01]  /*10c30*/  BPT.TRAP 0x1 ;  /* 0x000000040000795c */ /* 0x000fe20000300000 */
.L_x_115:
[----:B------:R-:W-:-:S04]  /*10c40*/  VIADD R3, R2, 0x34860 ;  /* 0x0003486002037836 */ /* 0x000fc80000000000 */
[----:B0-----:R-:W-:-:S04]  /*10c50*/  IMAD R7, R0, 0x8, R3 ;  /* 0x0000000800077824 */ /* 0x001fc800078e0203 */
[----:B------:R-:W0:Y:S02]  /*10c60*/  SYNCS.PHASECHK.TRANS64.TRYWAIT P0, [R7+URZ], R4 ;  /* 0x00000004070075a7 */ /* 0x000e24000800017f */
[----:B0-----:R-:W-:Y:S05]  /*10c70*/  @!P0 BRA `(.L_x_116) ;  /* 0x0000001000dc8947 */ /* 0x001fea0003800000 */
.L_x_159:
[----:B------:R-:W-:-:S07]  /*10c80*/  IMAD R6, R6, 0x8, R3 ;  /* 0x0000000806067824 */ /* 0x000fce00078e0203 */
.L_x_117:
[----:B--2---:R2:W3:Y:S02]  /*10c90*/  SYNCS.PHASECHK.TRANS64.TRYWAIT P0, [R6+URZ], R5 ;  /* 0x00000005060075a7 */ /* 0x0044e4000800017f */
[----:B---3--:R-:W-:Y:S05]  /*10ca0*/  @!P0 NANOSLEEP.SYNCS 0x989680 ;  /* 0x009896800000895d */ /* 0x008fea0003900000 */
[----:B------:R-:W3:Y:S02]  /*10cb0*/  @!P0 SYNCS.PHASECHK.TRANS64 P0, [R6+URZ], R5 ;  /* 0x00000005060085a7 */ /* 0x000ee4000800007f */
[----:B---3--:R-:W-:Y:S05]  /*10cc0*/  @!P0 BRA `(.L_x_117) ;  /* 0xfffffffc00f08947 */ /* 0x008fea000383ffff */
.L_x_10:
[----:B------:R-:W-:Y:S05]  /*10cd0*/  BSYNC B6 ;  /* 0x0000000000067941 */ /* 0x000fea0003800000 */
.L_x_7:
[----:B------:R-:W-:Y:S05]  /*10ce0*/  EXIT ;  /* 0x000000000000794d */ /* 0x000fea0003800000 */
.L_x_14:
[----:B------:R-:W-:-:S13]  /*10cf0*/  R2UR UR4, R16 ;  /* 0x00000000100472ca */ /* 0x000fda00000e0000 */
[----:B0-----:R-:W-:-:S04]  /*10d00*/  IMAD.U32 R3, RZ, RZ, UR4 ;  /* 0x00000004ff037e24 */ /* 0x001fc8000f8e00ff */
[----:B------:R0:W1:Y:S03]  /*10d10*/  SYNCS.PHASECHK.TRANS64.TRYWAIT P0, [R3+URZ+0x34800], R0 ;  /* 0x03480000030075a7 */ /* 0x000066000800017f */
[----:B-1----:R-:W-:Y:S05]  /*10d20*/  @!P0 NANOSLEEP.SYNCS 0x989680 ;  /* 0x009896800000895d */ /* 0x002fea0003900000 */
[----:B------:R-:W1:Y:S02]  /*10d30*/  @!P0 SYNCS.PHASECHK.TRANS64 P0, [R3+URZ+0x34800], R0 ;  /* 0x03480000030085a7 */ /* 0x000e64000800007f */
[----:B-1----:R-:W-:Y:S05]  /*10d40*/  @!P0 BRA `(.L_x_14) ;  /* 0xfffffffc00e88947 */ /* 0x002fea000383ffff */
[----:B------:R-:W-:Y:S05]  /*10d50*/  BRA `(.L_x_118) ;  /* 0xffffff04008c7947 */ /* 0x000fea000383ffff */
.L_x_18:
[----:B------:R-:W-:-:S13]  /*10d60*/  R2UR UR4, R16 ;  /* 0x00000000100472ca */ /* 0x000fda00000e0000 */
[----:B0-----:R-:W-:-:S04]  /*10d70*/  IMAD.U32 R3, RZ, RZ, UR4 ;  /* 0x00000004ff037e24 */ /* 0x001fc8000f8e00ff */
[----:B------:R0:W2:Y:S03]  /*10d80*/  SYNCS.PHASECHK.TRANS64.TRYWAIT P2, [R3+URZ+0x34830], R0 ;  /* 0x03483000030075a7 */ /* 0x0000a6000804017f */
[----:B--2---:R-:W-:Y:S05]  /*10d90*/  @!P2 NANOSLEEP.SYNCS 0x989680 ;  /* 0x009896800000a95d */ /* 0x004fea0003900000 */
[----:B------:R-:W2:Y:S02]  /*10da0*/  @!P2 SYNCS.PHASECHK.TRANS64 P2, [R3+URZ+0x34830], R0 ;  /* 0x034830000300a5a7 */ /* 0x000ea4000804007f */
[----:B--2---:R-:W-:Y:S05]  /*10db0*/  @!P2 BRA `(.L_x_18) ;  /* 0xfffffffc00e8a947 */ /* 0x004fea000383ffff */
[----:B------:R-:W-:Y:S05]  /*10dc0*/  BRA `(.L_x_17) ;  /* 0xffffff0400bc7947 */ /* 0x000fea000383ffff */
.L_x_23:
[----:B-1----:R1:W2:Y:S02]  /*10dd0*/  SYNCS.PHASECHK.TRANS64.TRYWAIT P2, [R5+URZ+0x34830], R4 ;  /* 0x03483004050075a7 */ /* 0x0022a4000804017f */
[----:B--2---:R-:W-:Y:S05]  /*10de0*/  @!P2 NANOSLEEP.SYNCS 0x989680 ;  /* 0x009896800000a95d */ /* 0x004fea0003900000 */
[----:B------:R-:W2:Y:S02]  /*10df0*/  @!P2 SYNCS.PHASECHK.TRANS64 P2, [R5+URZ+0x34830], R4 ;  /* 0x034830040500a5a7 */ /* 0x000ea4000804007f */
[----:B--2---:R-:W-:Y:S05]  /*10e00*/  @!P2 BRA `(.L_x_23) ;  /* 0xfffffffc00f0a947 */ /* 0x004fea000383ffff */
[----:B------:R-:W-:Y:S05]  /*10e10*/  BRA `(.L_x_20) ;  /* 0xffffff5400b47947 */ /* 0x000fea000383ffff */
.L_x_27:
[----:B-1----:R-:W-:-:S04]  /*10e20*/  IMAD.U32 R5, RZ, RZ, UR6 ;  /* 0x00000006ff057e24 */ /* 0x002fc8000f8e00ff */
[----:B------:R1:W2:Y:S03]  /*10e30*/  SYNCS.PHASECHK.TRANS64.TRYWAIT P2, [R5+URZ+0x34850], R4 ;  /* 0x03485004050075a7 */ /* 0x0002a6000804017f */
[----:B--2---:R-:W-:Y:S05]  /*10e40*/  @!P2 NANOSLEEP.SYNCS 0x989680 ;  /* 0x009896800000a95d */ /* 0x004fea0003900000 */
[----:B------:R-:W2:Y:S02]  /*10e50*/  @!P2 SYNCS.PHASECHK.TRANS64 P2, [R5+URZ+0x34850], R4 ;  /* 0x034850040500a5a7 */ /* 0x000ea4000804007f */
[----:B--2---:R-:W-:Y:S05]  /*10e60*/  @!P2 BRA `(.L_x_27) ;  /* 0xfffffffc00eca947 */ /* 0x004fea000383ffff */
[----:B------:R-:W-:Y:S05]  /*10e70*/  BRA `(.L_x_24) ;  /* 0xffffff7c00187947 */ /* 0x000fea000383ffff */
.L_x_32:
[----:B-1----:R1:W2:Y:S02]  /*10e80*/  SYNCS.PHASECHK.TRANS64.TRYWAIT P0, [R11+URZ+0x34850], R2 ;  /* 0x034850020b0075a7 */ /* 0x0022a4000800017f */
[----:B--2---:R-:W-:Y:S05]  /*10e90*/  @!P0 NANOSLEEP.SYNCS 0x989680 ;  /* 0x009896800000895d */ /* 0x004fea0003900000 */
[----:B------:R-:W2:Y:S02]  /*10ea0*/  @!P0 SYNCS.PHASECHK.TRANS64 P0, [R11+URZ+0x34850], R2 ;  /* 0x034850020b0085a7 */ /* 0x000ea4000800007f */
[----:B--2---:R-:W-:Y:S05]  /*10eb0*/  @!P0 BRA `(.L_x_32) ;  /* 0xfffffffc00f08947 */ /* 0x004fea000383ffff */
[----:B------:R-:W-:Y:S05]  /*10ec0*/  BRA `(.L_x_31) ;  /* 0xffffff9c00fc7947 */ /* 0x000fea000383ffff */
.L_x_43:
[----:B------:R-:W-:Y:S02]  /*10ed0*/  IMAD.MOV.U32 R13, RZ, RZ, R0 ;  /* 0x000000ffff0d7224 */ /* 0x000fe400078e0000 */
[----:B------:R-:W-:Y:S02]  /*10ee0*/  IMAD.MOV.U32 R12, RZ, RZ, RZ ;  /* 0x000000ffff0c7224 */ /* 0x000fe400078e00ff */
[----:B------:R-:W-:Y:S02]  /*10ef0*/  IMAD.MOV.U32 R11, RZ, RZ, 0x1f ;  /* 0x0000001fff0b7424 */ /* 0x000fe400078e00ff */
[----:B------:R-:W-:-:S07]  /*10f00*/  IMAD.MOV.U32 R15, RZ, RZ, -0x1 ;  /* 0xffffffffff0f7424 */ /* 0x000fce00078e00ff */
[----:B0-----:R-:W-:Y:S05]  /*10f10*/  WARPSYNC.COLLECTIVE R15, `(.L_x_119) ;  /* 0x000000000f087348 */ /* 0x001fea0003c00000 */
[----:B------:R1:W2:Y:S02]  /*10f20*/  SHFL.IDX P6, R14, R13, R12, R11 ;  /* 0x0000000c0d0e7389 */ /* 0x0002a400000c000b */
[----:B012---:R-:W-:Y:S01]  /*10f30*/  ENDCOLLECTIVE ;  /* 0x000000000000791b */ /* 0x007fe20003800000 */
.L_x_119:
[----:B------:R-:W-:Y:S05]  /*10f40*/  BRA `(.L_x_120) ;  /* 0xffffffcc00587947 */ /* 0x000fea000383ffff */
.L_x_45:
[----:B------:R-:W-:Y:S01]  /*10f50*/  BSSY B0, `(.L_x_121) ;  /* 0x0000006000007945 */ /* 0x000fe20003800000 */
[----:B------:R-:W-:-:S07]  /*10f60*/  IMAD.MOV.U32 R15, RZ, RZ, -0x1 ;  /* 0xffffffffff0f7424 */ /* 0x000fce00078e00ff */
[----:B01----:R-:W-:Y:S05]  /*10f70*/  WARPSYNC.COLLECTIVE R15, `(.L_x_122) ;  /* 0x000000000f0c7348 */ /* 0x003fea0003c00000 */
[----:B------:R-:W-:Y:S02]  /*10f80*/  ELECT P6, UR62, PT ;  /* 0x00000000003e782f */ /* 0x000fe400038c0000 */
[----:B------:R-:W-:Y:S01]  /*10f90*/  MOV R14, UR62 ;  /* 0x0000003e000e7c02 */ /* 0x000fe20008000f00 */
[----:B01----:R-:W-:Y:S10]  /*10fa0*/  ENDCOLLECTIVE ;  /* 0x000000000000791b */ /* 0x003ff40003800000 */
.L_x_122:
[----:B------:R-:W-:Y:S05]  /*10fb0*/  BSYNC B0 ;  /* 0x0000000000007941 */ /* 0x000fea0003800000 */
.L_x_121:
[----:B------:R-:W-:Y:S05]  /*10fc0*/  BRA `(.L_x_123) ;  /* 0xffffffcc00587947 */ /* 0x000fea000383ffff */
.L_x_47:
[----:B-1----:R-:W-:-:S04]  /*10fd0*/  IMAD.U32 R3, RZ, RZ, UR38 ;  /* 0x00000026ff037e24 */ /* 0x002fc8000f8e00ff */
[----:B------:R1:W3:Y:S03]  /*10fe0*/  SYNCS.PHASECHK.TRANS64.TRYWAIT P0, [R3+URZ+0x34840], R0 ;  /* 0x03484000030075a7 */ /* 0x0002e6000800017f */
[----:B---3--:R-:W-:Y:S05]  /*10ff0*/  @!P0 NANOSLEEP.SYNCS 0x989680 ;  /* 0x009896800000895d */ /* 0x008fea0003900000 */
[----:B------:R-:W3:Y:S02]  /*11000*/  @!P0 SYNCS.PHASECHK.TRANS64 P0, [R3+URZ+0x34840], R0 ;  /* 0x03484000030085a7 */ /* 0x000ee4000800007f */
[----:B---3--:R-:W-:Y:S05]  /*11010*/  @!P0 BRA `(.L_x_47) ;  /* 0xfffffffc00ec8947 */ /* 0x008fea000383ffff */
[----:B------:R-:W-:Y:S05]  /*11020*/  BRA `(.L_x_124) ;  /* 0xffffffcc00b47947 */ /* 0x000fea000383ffff */
.L_x_50:
[----:B------:R-:W-:Y:S02]  /*11030*/  IMAD R8, R12, 0x80, R8 ;  /* 0x000000800c087824 */ /* 0x000fe400078e0208 */
[----:B------:R-:W-:Y:S02]  /*11040*/  IMAD.MOV.U32 R13, RZ, RZ, R7 ;  /* 0x000000ffff0d7224 */ /* 0x000fe400078e0007 */
[----:B------:R-:W-:Y:S02]  /*11050*/  IMAD.MOV.U32 R12, RZ, RZ, RZ ;  /* 0x000000ffff0c7224 */ /* 0x000fe400078e00ff */
[----:B------:R-:W-:Y:S02]  /*11060*/  IMAD.MOV.U32 R11, RZ, RZ, 0x181f ;  /* 0x0000181fff0b7424 */ /* 0x000fe400078e00ff */
[----:B------:R-:W-:Y:S02]  /*11070*/  IMAD.MOV.U32 R15, RZ, RZ, -0x1 ;  /* 0xffffffffff0f7424 */ /* 0x000fe400078e00ff */
[----:B------:R-:W-:-:S07]  /*11080*/  VIADD R5, R8, 0x10 ;  /* 0x0000001008057836 */ /* 0x000fce0000000000 */
[----:B------:R-:W-:Y:S05]  /*11090*/  WARPSYNC.COLLECTIVE R15, `(.L_x_125) ;  /* 0x000000000f087348 */ /* 0x000fea0003c00000 */
[----:B------:R0:W1:Y:S02]  /*110a0*/  SHFL.IDX P6, R14, R13, R12, R11 ;  /* 0x0000000c0d0e7389 */ /* 0x00006400000c000b */
[----:B01----:R-:W-:Y:S01]  /*110b0*/  ENDCOLLECTIVE ;  /* 0x000000000000791b */ /* 0x003fe20003800000 */
.L_x_125:
[----:B------:R-:W-:Y:S02]  /*110c0*/  IMAD.MOV.U32 R13, RZ, RZ, R0 ;  /* 0x000000ffff0d7224 */ /* 0x000fe400078e0000 */
[----:B------:R-:W-:-:S07]  /*110d0*/  IMAD.MOV.U32 R2, RZ, RZ, R14 ;  /* 0x000000ffff027224 */ /* 0x000fce00078e000e */
[----:B------:R-:W-:Y:S05]  /*110e0*/  WARPSYNC.COLLECTIVE R15, `(.L_x_126) ;  /* 0x000000000f087348 */ /* 0x000fea0003c00000 */
[----:B------:R0:W1:Y:S02]  /*110f0*/  SHFL.IDX P6, R14, R13, R12, R11 ;  /* 0x0000000c0d0e7389 */ /* 0x00006400000c000b */
[----:B01----:R-:W-:Y:S01]  /*11100*/  ENDCOLLECTIVE ;  /* 0x000000000000791b */ /* 0x003fe20003800000 */
.L_x_126:
[----:B------:R-:W-:Y:S01]  /*11110*/  ULDC UR4, c[0x0][0x288] ;  /* 0x0000a20000047ab9 */ /* 0x000fe20000000800 */
[----:B------:R-:W-:Y:S01]  /*11120*/  IMAD.MOV.U32 R3, RZ, RZ, R2 ;  /* 0x000000ffff037224 */ /* 0x000fe200078e0002 */
[----:B------:R-:W-:Y:S01]  /*11130*/  ULDC.64 UR6, c[0x0][0x208] ;  /* 0x0000820000067ab9 */ /* 0x000fe20000000a00 */
[----:B------:R-:W-:-:S05]  /*11140*/  IMAD R6, R6, UR4, RZ ;  /* 0x0000000406067c24 */ /* 0x000fca000f8e02ff */
[----:B------:R-:W-:Y:S01]  /*11150*/  ISETP.GE.AND P2, PT, R8, R6, PT ;  /* 0x000000060800720c */ /* 0x000fe20003f46270 */
[----:B------:R-:W-:Y:S02]  /*11160*/  IMAD.MOV.U32 R13, RZ, RZ, R7 ;  /* 0x000000ffff0d7224 */ /* 0x000fe400078e0007 */
[----:B------:R-:W-:-:S10]  /*11170*/  IMAD.MOV.U32 R12, RZ, RZ, 0x1 ;  /* 0x00000001ff0c7424 */ /* 0x000fd400078e00ff */
[----:B------:R-:W-:Y:S01]  /*11180*/  @!P2 LEA R21, R9, UR38, 0x1 ;  /* 0x000000260915ac11 */ /* 0x000fe2000f8e08ff */
[----:B------:R-:W-:-:S04]  /*11190*/  IMAD.MOV.U32 R2, RZ, RZ, R14 ;  /* 0x000000ffff027224 */ /* 0x000fc800078e000e */
[----:B------:R-:W-:-:S05]  /*111a0*/  @!P2 IMAD.WIDE.U32 R2, R10, 0x2, R2 ;  /* 0x000000020a02a825 */ /* 0x000fca00078e0002 */
[----:B------:R-:W-:Y:S01]  /*111b0*/  @!PT LDS RZ, [RZ] ;  /* 0x00000000fffff984 */ /* 0x000fe20000000800 */
[----:B------:R-:W-:Y:S01]  /*111c0*/  @!PT LDS RZ, [RZ] ;  /* 0x00000000fffff984 */ /* 0x000fe20000000800 */
[----:B------:R-:W-:Y:S01]  /*111d0*/  @!PT LDS RZ, [RZ] ;  /* 0x00000000fffff984 */ /* 0x000fe20000000800 */
[----:B------:R0:W-:Y:S04]  /*111e0*/  @!P2 LDGSTS.E.BYPASS.LTC128B.128 [R21+0x16400], desc[UR6][R2.64], !P1 ;  /* 0x164000000215afae */ /* 0x0001e8000c901d46 */
[----:B------:R0:W-:Y:S01]  /*111f0*/  @!P2 LDGSTS.E.BYPASS.LTC128B.128 [R21+0x1a400], desc[UR6][R2.64+0x80], !P0 ;  /* 0x1a4000800215afae */ /* 0x0001e2000c101d46 */
[----:B------:R-:W-:-:S13]  /*11200*/  ISETP.GE.AND P2, PT, R5, R6, PT ;  /* 0x000000060500720c */ /* 0x000fda0003f46270 */
[----:B0-----:R-:W-:Y:S05]  /*11210*/  WARPSYNC.COLLECTIVE R15, `(.L_x_127) ;  /* 0x000000000f087348 */ /* 0x001fea0003c00000 */
[----:B------:R1:W2:Y:S02]  /*11220*/  SHFL.IDX P6, R14, R13, R12, R11 ;  /* 0x0000000c0d0e7389 */ /* 0x0002a400000c000b */
[----:B012---:R-:W-:Y:S01]  /*11230*/  ENDCOLLECTIVE ;  /* 0x000000000000791b */ /* 0x007fe20003800000 */
.L_x_127:
[----:B------:R-:W-:Y:S01]  /*11240*/  VIADD R3, R8, 0x20 ;  /* 0x0000002008037836 */ /* 0x000fe20000000000 */
[----:B------:R-:W-:Y:S01]  /*11250*/  @!P2 LEA R20, R9, UR38, 0x1 ;  /* 0x000000260914ac11 */ /* 0x000fe2000f8e08ff */
[----:B------:R-:W-:Y:S02]  /*11260*/  IMAD.MOV.U32 R13, RZ, RZ, R0 ;  /* 0x000000ffff0d7224 */ /* 0x000fe400078e0000 */
[----:B------:R-:W-:-:S07]  /*11270*/  IMAD.MOV.U32 R4, RZ, RZ, R14 ;  /* 0x000000ffff047224 */ /* 0x000fce00078e000e */
[----:B------:R-:W-:Y:S05]  /*11280*/  WARPSYNC.COLLECTIVE R15, `(.L_x_128) ;  /* 0x000000000f087348 */ /* 0x000fea0003c00000 */
[----:B------:R0:W1:Y:S02]  /*11290*/  SHFL.IDX P6, R14, R13, R12, R11 ;  /* 0x0000000c0d0e7389 */ /* 0x00006400000c000b */
[----:B01----:R-:W-:Y:S01]  /*112a0*/  ENDCOLLECTIVE ;  /* 0x000000000000791b */ /* 0x003fe20003800000 */
.L_x_128:
[----:B------:R-:W-:Y:S01]  /*112b0*/  ULDC.64 UR4, c[0x0][0x208] ;  /* 0x0000820000047ab9 */ /* 0x000fe20000000a00 */
[----:B------:R-:W-:Y:S02]  /*112c0*/  IMAD.MOV.U32 R5, RZ, RZ, R4 ;  /* 0x000000ffff057224 */ /* 0x000fe400078e0004 */
[----:B------:R-:W-:Y:S02]  /*112d0*/  IMAD.MOV.U32 R13, RZ, RZ, R7 ;  /* 0x000000ffff0d7224 */ /* 0x000fe400078e0007 */
[----:B------:R-:W-:Y:S02]  /*112e0*/  IMAD.MOV.U32 R12, RZ, RZ, 0x2 ;  /* 0x00000002ff0c7424 */ /* 0x000fe400078e00ff */
        /* <DEDUP_REMOVED lines=11> */
.L_x_129:
[----:B------:R-:W-:Y:S01]  /*113a0*/  VIADD R5, R8, 0x30 ;  /* 0x0000003008057836 */ /* 0x000fe20000000000 */
[----:B------:R-:W-:Y:S01]  /*113b0*/  @!P2 LEA R21, R9, UR38, 0x1 ;  /* 0x000000260915ac11 */ /* 0x000fe2000f8e08ff */
[----:B------:R-:W-:Y:S02]  /*113c0*/  IMAD.MOV.U32 R13, RZ, RZ, R0 ;  /* 0x000000ffff0d7224 */ /* 0x000fe400078e0000 */
[----:B------:R-:W-:-:S07]  /*113d0*/  IMAD.MOV.U32 R2, RZ, RZ, R14 ;  /* 0x000000ffff027224 */ /* 0x000fce00078e000e */
[----:B------:R-:W-:Y:S05]  /*113e0*/  WARPSYNC.COLLECTIVE R15, `(.L_x_130) ;  /* 0x000000000f087348 */ /* 0x000fea0003c00000 */
[----:B------:R0:W1:Y:S02]  /*113f0*/  SHFL.IDX P6, R14, R13, R12, R11 ;  /* 0x0000000c0d0e7389 */ /* 0x00006400000c000b */
[----:B01----:R-:W-:Y:S01]  /*11400*/  ENDCOLLECTIVE ;  /* 0x000000000000791b */ /* 0x003fe20003800000 */
.L_x_130:
        /* <DEDUP_REMOVED lines=15> */
.L_x_131:
[----:B------:R-:W-:Y:S01]  /*11500*/  VIADD R3, R8, 0x40 ;  /* 0x0000004008037836 */ /* 0x000fe20000000000 */
[----:B------:R-:W-:Y:S01]  /*11510*/  @!P2 LEA R20, R9, UR38, 0x1 ;  /* 0x000000260914ac11 */ /* 0x000fe2000f8e08ff */
[----:B------:R-:W-:Y:S02]  /*11520*/  IMAD.MOV.U32 R13, RZ, RZ, R0 ;  /* 0x000000ffff0d7224 */ /* 0x000fe400078e0000 */
[----:B------:R-:W-:-:S07]  /*11530*/  IMAD.MOV.U32 R4, RZ, RZ, R14 ;  /* 0x000000ffff047224 */ /* 0x000fce00078e000e */
[----:B------:R-:W-:Y:S05]  /*11540*/  WARPSYNC.COLLECTIVE R15, `(.L_x_132) ;  /* 0x000000000f087348 */ /* 0x000fea0003c00000 */
[----:B------:R0:W1:Y:S02]  /*11550*/  SHFL.IDX P6, R14, R13, R12, R11 ;  /* 0x0000000c0d0e7389 */ /* 0x00006400000c000b */
[----:B01----:R-:W-:Y:S01]  /*11560*/  ENDCOLLECTIVE ;  /* 0x000000000000791b */ /* 0x003fe20003800000 */
.L_x_132:
        /* <DEDUP_REMOVED lines=15> */
.L_x_133:
[----:B------:R-:W-:Y:S01]  /*11660*/  VIADD R5, R8, 0x50 ;  /* 0x0000005008057836 */ /* 0x000fe20000000000 */
[----:B------:R-:W-:Y:S01]  /*11670*/  @!P2 LEA R21, R9, UR38, 0x1 ;  /* 0x000000260915ac11 */ /* 0x000fe2000f8e08ff */
[----:B------:R-:W-:Y:S02]  /*11680*/  IMAD.MOV.U32 R13, RZ, RZ, R0 ;  /* 0x000000ffff0d7224 */ /* 0x000fe400078e0000 */
[----:B------:R-:W-:-:S07]  /*11690*/  IMAD.MOV.U32 R2, RZ, RZ, R14 ;  /* 0x000000ffff027224 */ /* 0x000fce00078e000e */
[----:B------:R-:W-:Y:S05]  /*116a0*/  WARPSYNC.COLLECTIVE R15, `(.L_x_134) ;  /* 0x000000000f087348 */ /* 0x000fea0003c00000 */
[----:B------:R0:W1:Y:S02]  /*116b0*/  SHFL.IDX P6, R14, R13, R12, R11 ;  /* 0x0000000c0d0e7389 */ /* 0x00006400000c000b */
[----:B01----:R-:W-:Y:S01]  /*116c0*/  ENDCOLLECTIVE ;  /* 0x000000000000791b */ /* 0x003fe20003800000 */
.L_x_134:
        /* <DEDUP_REMOVED lines=15> */
.L_x_135:
[----:B------:R-:W-:Y:S01]  /*117c0*/  VIADD R3, R8, 0x60 ;  /* 0x0000006008037836 */ /* 0x000fe20000000000 */
[----:B------:R-:W-:Y:S01]  /*117d0*/  @!P2 LEA R20, R9, UR38, 0x1 ;  /* 0x000000260914ac11 */ /* 0x000fe2000f8e08ff */
[----:B------:R-:W-:Y:S02]  /*117e0*/  IMAD.MOV.U32 R13, RZ, RZ, R0 ;  /* 0x000000ffff0d7224 */ /* 0x000fe400078e0000 */
[----:B------:R-:W-:-:S07]  /*117f0*/  IMAD.MOV.U32 R4, RZ, RZ, R14 ;  /* 0x000000ffff047224 */ /* 0x000fce00078e000e */
[----:B------:R-:W-:Y:S05]  /*11800*/  WARPSYNC.COLLECTIVE R15, `(.L_x_136) ;  /* 0x000000000f087348 */ /* 0x000fea0003c00000 */
[----:B------:R0:W1:Y:S02]  /*11810*/  SHFL.IDX P6, R14, R13, R12, R11 ;  /* 0x0000000c0d0e7389 */ /* 0x00006400000c000b */
[----:B01----:R-:W-:Y:S01]  /*11820*/  ENDCOLLECTIVE ;  /* 0x000000000000791b */ /* 0x003fe20003800000 */
.L_x_136:
        /* <DEDUP_REMOVED lines=15> */
.L_x_137:
[----:B------:R-:W-:Y:S01]  /*11920*/  @!P2 LEA R21, R9, UR38, 0x1 ;  /* 0x000000260915ac11 */ /* 0x000fe2000f8e08ff */
[----:B------:R-:W-:Y:S02]  /*11930*/  IMAD.MOV.U32 R13, RZ, RZ, R0 ;  /* 0x000000ffff0d7224 */ /* 0x000fe400078e0000 */
[----:B------:R-:W-:-:S07]  /*11940*/  IMAD.MOV.U32 R2, RZ, RZ, R14 ;  /* 0x000000ffff027224 */ /* 0x000fce00078e000e */
[----:B------:R-:W-:Y:S05]  /*11950*/  WARPSYNC.COLLECTIVE R15, `(.L_x_138) ;  /* 0x000000000f087348 */ /* 0x000fea0003c00000 */
[----:B------:R0:W1:Y:S02]  /*11960*/  SHFL.IDX P6, R14, R13, R12, R11 ;  /* 0x0000000c0d0e7389 */ /* 0x00006400000c000b */
[----:B01----:R-:W-:Y:S01]  /*11970*/  ENDCOLLECTIVE ;  /* 0x000000000000791b */ /* 0x003fe20003800000 */
.L_x_138:
        /* <DEDUP_REMOVED lines=10> */
[----:B------:R0:W-:Y:S02]  /*11a20*/  @!P2 LDGSTS.E.BYPASS.LTC128B.128 [R21+0x1d400], desc[UR4][R2.64+0x80], !P0 ;  /* 0x1d4000800215afae */ /* 0x0001e4000c101d44 */
[----:B0-----:R-:W-:Y:S05]  /*11a30*/  WARPSYNC.COLLECTIVE R15, `(.L_x_139) ;  /* 0x000000000f087348 */ /* 0x001fea0003c00000 */
[----:B------:R1:W2:Y:S02]  /*11a40*/  SHFL.IDX P6, R14, R13, R12, R11 ;  /* 0x0000000c0d0e7389 */ /* 0x0002a400000c000b */
[----:B012---:R-:W-:Y:S01]  /*11a50*/  ENDCOLLECTIVE ;  /* 0x000000000000791b */ /* 0x007fe20003800000 */
.L_x_139:
[----:B------:R-:W-:Y:S02]  /*11a60*/  IMAD.MOV.U32 R13, RZ, RZ, R0 ;  /* 0x000000ffff0d7224 */ /* 0x000fe400078e0000 */
[----:B------:R-:W-:-:S07]  /*11a70*/  IMAD.MOV.U32 R20, RZ, RZ, R14 ;  /* 0x000000ffff147224 */ /* 0x000fce00078e000e */
[----:B------:R-:W-:Y:S05]  /*11a80*/  WARPSYNC.COLLECTIVE R15, `(.L_x_140) ;  /* 0x000000000f087348 */ /* 0x000fea0003c00000 */
[----:B------:R0:W1:Y:S02]  /*11a90*/  SHFL.IDX P6, R14, R13, R12, R11 ;  /* 0x0000000c0d0e7389 */ /* 0x00006400000c000b */
[----:B01----:R-:W-:Y:S01]  /*11aa0*/  ENDCOLLECTIVE ;  /* 0x000000000000791b */ /* 0x003fe20003800000 */
.L_x_140:
[----:B------:R-:W-:Y:S05]  /*11ab0*/  BRA `(.L_x_141) ;  /* 0xffffffcc00f87947 */ /* 0x000fea000383ffff */
.L_x_53:
[----:B0-----:R-:W-:-:S04]  /*11ac0*/  IMAD.U32 R3, RZ, RZ, UR38 ;  /* 0x00000026ff037e24 */ /* 0x001fc8000f8e00ff */
[----:B------:R0:W1:Y:S03]  /*11ad0*/  SYNCS.PHASECHK.TRANS64.TRYWAIT P0, [R3+URZ+0x34820], R0 ;  /* 0x03482000030075a7 */ /* 0x000066000800017f */
[----:B-1----:R-:W-:Y:S05]  /*11ae0*/  @!P0 NANOSLEEP.SYNCS 0x989680 ;  /* 0x009896800000895d */ /* 0x002fea0003900000 */
[----:B------:R-:W1:Y:S02]  /*11af0*/  @!P0 SYNCS.PHASECHK.TRANS64 P0, [R3+URZ+0x34820], R0 ;  /* 0x03482000030085a7 */ /* 0x000e64000800007f */
[----:B-1----:R-:W-:Y:S05]  /*11b00*/  @!P0 BRA `(.L_x_53) ;  /* 0xfffffffc00ec8947 */ /* 0x002fea000383ffff */
[----:B------:R-:W-:Y:S05]  /*11b10*/  BRA `(.L_x_142) ;  /* 0xffffffd0004c7947 */ /* 0x000fea000383ffff */
.L_x_60:
[----:B-1----:R-:W-:-:S04]  /*11b20*/  IMAD.U32 R3, RZ, RZ, UR38 ;  /* 0x00000026ff037e24 */ /* 0x002fc8000f8e00ff */
[----:B------:R1:W2:Y:S03]  /*11b30*/  SYNCS.PHASECHK.TRANS64.TRYWAIT P0, [R3+URZ+0x34848], R2 ;  /* 0x03484802030075a7 */ /* 0x0002a6000800017f */
[----:B--2---:R-:W-:Y:S05]  /*11b40*/  @!P0 NANOSLEEP.SYNCS 0x989680 ;  /* 0x009896800000895d */ /* 0x004fea0003900000 */
[----:B------:R-:W2:Y:S02]  /*11b50*/  @!P0 SYNCS.PHASECHK.TRANS64 P0, [R3+URZ+0x34848], R2 ;  /* 0x03484802030085a7 */ /* 0x000ea4000800007f */
[----:B--2---:R-:W-:Y:S05]  /*11b60*/  @!P0 BRA `(.L_x_60) ;  /* 0xfffffffc00ec8947 */ /* 0x004fea000383ffff */
[----:B------:R-:W-:Y:S05]  /*11b70*/  BRA `(.L_x_143) ;  /* 0xffffffd400307947 */ /* 0x000fea000383ffff */
.L_x_66:
[----:B0-----:R-:W-:-:S04]  /*11b80*/  IMAD.U32 R3, RZ, RZ, UR38 ;  /* 0x00000026ff037e24 */ /* 0x001fc8000f8e00ff */
[----:B------:R0:W1:Y:S03]  /*11b90*/  SYNCS.PHASECHK.TRANS64.TRYWAIT P0, [R3+URZ+0x34860], R2 ;  /* 0x03486002030075a7 */ /* 0x000066000800017f */
[----:B-1----:R-:W-:Y:S05]  /*11ba0*/  @!P0 NANOSLEEP.SYNCS 0x989680 ;  /* 0x009896800000895d */ /* 0x002fea0003900000 */
[----:B------:R-:W1:Y:S02]  /*11bb0*/  @!P0 SYNCS.PHASECHK.TRANS64 P0, [R3+URZ+0x34860], R2 ;  /* 0x03486002030085a7 */ /* 0x000e64000800007f */
[----:B-1----:R-:W-:Y:S05]  /*11bc0*/  @!P0 BRA `(.L_x_66) ;  /* 0xfffffffc00ec8947 */ /* 0x002fea000383ffff */
[----:B------:R-:W-:Y:S05]  /*11bd0*/  BRA `(.L_x_144) ;  /* 0xffffffd400cc7947 */ /* 0x000fea000383ffff */
.L_x_75:
[----:B-1----:R-:W-:-:S04]  /*11be0*/  IMAD.U32 R3, RZ, RZ, UR38 ;  /* 0x00000026ff037e24 */ /* 0x002fc8000f8e00ff */
[----:B------:R1:W2:Y:S03]  /*11bf0*/  SYNCS.PHASECHK.TRANS64.TRYWAIT P0, [R3+URZ+0x34840], R2 ;  /* 0x03484002030075a7 */ /* 0x0002a6000800017f */
[----:B--2---:R-:W-:Y:S05]  /*11c00*/  @!P0 NANOSLEEP.SYNCS 0x989680 ;  /* 0x009896800000895d */ /* 0x004fea0003900000 */
[----:B------:R-:W2:Y:S02]  /*11c10*/  @!P0 SYNCS.PHASECHK.TRANS64 P0, [R3+URZ+0x34840], R2 ;  /* 0x03484002030085a7 */ /* 0x000ea4000800007f */
[----:B--2---:R-:W-:Y:S05]  /*11c20*/  @!P0 BRA `(.L_x_75) ;  /* 0xfffffffc00ec8947 */ /* 0x004fea000383ffff */
[----:B------:R-:W-:Y:S05]  /*11c30*/  BRA `(.L_x_145) ;  /* 0xffffffd800f07947 */ /* 0x000fea000383ffff */
.L_x_81:
[----:B0-----:R-:W-:-:S04]  /*11c40*/  IMAD.U32 R3, RZ, RZ, UR38 ;  /* 0x00000026ff037e24 */ /* 0x001fc8000f8e00ff */
[----:B------:R0:W1:Y:S03]  /*11c50*/  SYNCS.PHASECHK.TRANS64.TRYWAIT P0, [R3+URZ+0x34868], R2 ;  /* 0x03486802030075a7 */ /* 0x000066000800017f */
[----:B-1----:R-:W-:Y:S05]  /*11c60*/  @!P0 NANOSLEEP.SYNCS 0x989680 ;  /* 0x009896800000895d */ /* 0x002fea0003900000 */
[----:B------:R-:W1:Y:S02]  /*11c70*/  @!P0 SYNCS.PHASECHK.TRANS64 P0, [R3+URZ+0x34868], R2 ;  /* 0x03486802030085a7 */ /* 0x000e64000800007f */
[----:B-1----:R-:W-:Y:S05]  /*11c80*/  @!P0 BRA `(.L_x_81) ;  /* 0xfffffffc00ec8947 */ /* 0x002fea000383ffff */
[----:B------:R-:W-:Y:S05]  /*11c90*/  BRA `(.L_x_146) ;  /* 0xffffffdc00907947 */ /* 0x000fea000383ffff */
.L_x_90:
[----:B-1----:R-:W-:-:S04]  /*11ca0*/  IMAD.U32 R3, RZ, RZ, UR38 ;  /* 0x00000026ff037e24 */ /* 0x002fc8000f8e00ff */
[----:B------:R1:W2:Y:S03]  /*11cb0*/  SYNCS.PHASECHK.TRANS64.TRYWAIT P0, [R3+URZ+0x34848], R2 ;  /* 0x03484802030075a7 */ /* 0x0002a6000800017f */
[----:B--2---:R-:W-:Y:S05]  /*11cc0*/  @!P0 NANOSLEEP.SYNCS 0x989680 ;  /* 0x009896800000895d */ /* 0x004fea0003900000 */
[----:B------:R-:W2:Y:S02]  /*11cd0*/  @!P0 SYNCS.PHASECHK.TRANS64 P0, [R3+URZ+0x34848], R2 ;  /* 0x03484802030085a7 */ /* 0x000ea4000800007f */
[----:B--2---:R-:W-:Y:S05]  /*11ce0*/  @!P0 BRA `(.L_x_90) ;  /* 0xfffffffc00ec8947 */ /* 0x004fea000383ffff */
[----:B------:R-:W-:Y:S05]  /*11cf0*/  BRA `(.L_x_147) ;  /* 0xffffffe000cc7947 */ /* 0x000fea000383ffff */
.L_x_96:
[----:B0-----:R-:W-:-:S04]  /*11d00*/  IMAD.U32 R3, RZ, RZ, UR38 ;  /* 0x00000026ff037e24 */ /* 0x001fc8000f8e00ff */
[----:B------:R0:W1:Y:S03]  /*11d10*/  SYNCS.PHASECHK.TRANS64.TRYWAIT P0, [R3+URZ+0x34860], R2 ;  /* 0x03486002030075a7 */ /* 0x000066000800017f */
[----:B-1----:R-:W-:Y:S05]  /*11d20*/  @!P0 NANOSLEEP.SYNCS 0x989680 ;  /* 0x009896800000895d */ /* 0x002fea0003900000 */
[----:B------:R-:W1:Y:S02]  /*11d30*/  @!P0 SYNCS.PHASECHK.TRANS64 P0, [R3+URZ+0x34860], R2 ;  /* 0x03486002030085a7 */ /* 0x000e64000800007f */
[----:B-1----:R-:W-:Y:S05]  /*11d40*/  @!P0 BRA `(.L_x_96) ;  /* 0xfffffffc00ec8947 */ /* 0x002fea000383ffff */
[----:B------:R-:W-:Y:S05]  /*11d50*/  BRA `(.L_x_148) ;  /* 0xffffffe400687947 */ /* 0x000fea000383ffff */
.L_x_104:
[----:B0-----:R0:W1:Y:S02]  /*11d60*/  SYNCS.PHASECHK.TRANS64.TRYWAIT P0, [R3+URZ+0x34860], R2 ;  /* 0x03486002030075a7 */ /* 0x001064000800017f */
[----:B-1----:R-:W-:Y:S05]  /*11d70*/  @!P0 NANOSLEEP.SYNCS 0x989680 ;  /* 0x009896800000895d */ /* 0x002fea0003900000 */
[----:B------:R-:W1:Y:S02]  /*11d80*/  @!P0 SYNCS.PHASECHK.TRANS64 P0, [R3+URZ+0x34860], R2 ;  /* 0x03486002030085a7 */ /* 0x000e64000800007f */
[----:B-1----:R-:W-:Y:S05]  /*11d90*/  @!P0 BRA `(.L_x_104) ;  /* 0xfffffffc00f08947 */ /* 0x002fea000383ffff */
[----:B------:R-:W-:Y:S05]  /*11da0*/  BRA `(.L_x_149) ;  /* 0xffffffe800347947 */ /* 0x000fea000383ffff */
.L_x_109:
[----:B0-----:R0:W1:Y:S02]  /*11db0*/  SYNCS.PHASECHK.TRANS64.TRYWAIT P0, [R2+URZ+0x34820], R3 ;  /* 0x03482003020075a7 */ /* 0x001064000800017f */
[----:B-1----:R-:W-:Y:S05]  /*11dc0*/  @!P0 NANOSLEEP.SYNCS 0x989680 ;  /* 0x009896800000895d */ /* 0x002fea0003900000 */
[----:B------:R-:W1:Y:S02]  /*11dd0*/  @!P0 SYNCS.PHASECHK.TRANS64 P0, [R2+URZ+0x34820], R3 ;  /* 0x03482003020085a7 */ /* 0x000e64000800007f */
[----:B-1----:R-:W-:Y:S05]  /*11de0*/  @!P0 BRA `(.L_x_109) ;  /* 0xfffffffc00f08947 */ /* 0x002fea000383ffff */
[----:B------:R-:W-:Y:S05]  /*11df0*/  BRA `(.L_x_150) ;  /* 0xffffffec00047947 */ /* 0x000fea000383ffff */
.L_x_110:
[----:B------:R-:W1:Y:S01]  /*11e00*/  S2R R4, SR_TID.X ;  /* 0x0000000000047919 */ /* 0x000e620000002100 */
[----:B------:R-:W-:Y:S01]  /*11e10*/  BSSY B0, `(.L_x_151) ;  /* 0x000000a000007945 */ /* 0x000fe20003800000 */
[----:B------:R-:W-:Y:S02]  /*11e20*/  IMAD.MOV.U32 R12, RZ, RZ, RZ ;  /* 0x000000ffff0c7224 */ /* 0x000fe400078e00ff */
[----:B------:R-:W-:Y:S02]  /*11e30*/  IMAD.MOV.U32 R11, RZ, RZ, 0x1f ;  /* 0x0000001fff0b7424 */ /* 0x000fe400078e00ff */
[----:B------:R-:W-:Y:S01]  /*11e40*/  IMAD.MOV.U32 R15, RZ, RZ, -0x1 ;  /* 0xffffffffff0f7424 */ /* 0x000fe200078e00ff */
[----:B-1----:R-:W-:-:S04]  /*11e50*/  SHF.R.U32.HI R4, RZ, 0x5, R4 ;  /* 0x00000005ff047819 */ /* 0x002fc80000011604 */
[----:B------:R-:W-:-:S05]  /*11e60*/  LOP3.LUT R4, R4, 0x3, RZ, 0xc0, !PT ;  /* 0x0000000304047812 */ /* 0x000fca00078ec0ff */
[----:B------:R-:W-:-:S07]  /*11e70*/  IMAD.MOV.U32 R13, RZ, RZ, R4 ;  /* 0x000000ffff0d7224 */ /* 0x000fce00078e0004 */
[----:B0-----:R-:W-:Y:S05]  /*11e80*/  WARPSYNC.COLLECTIVE R15, `(.L_x_152) ;  /* 0x000000000f087348 */ /* 0x001fea0003c00000 */
[----:B------:R1:W2:Y:S02]  /*11e90*/  SHFL.IDX P6, R14, R13, R12, R11 ;  /* 0x0000000c0d0e7389 */ /* 0x0002a400000c000b */
[----:B012---:R-:W-:Y:S01]  /*11ea0*/  ENDCOLLECTIVE ;  /* 0x000000000000791b */ /* 0x007fe20003800000 */
.L_x_152:
[----:B------:R-:W-:Y:S05]  /*11eb0*/  BSYNC B0 ;  /* 0x0000000000007941 */ /* 0x000fea0003800000 */
.L_x_151:
[----:B------:R-:W-:Y:S05]  /*11ec0*/  BRA `(.L_x_153) ;  /* 0xffffffe800e87947 */ /* 0x000fea000383ffff */
.L_x_111:
[----:B------:R-:W-:Y:S01]  /*11ed0*/  BSSY B0, `(.L_x_154) ;  /* 0x0000006000007945 */ /* 0x000fe20003800000 */
[----:B------:R-:W-:-:S07]  /*11ee0*/  IMAD.MOV.U32 R15, RZ, RZ, -0x1 ;  /* 0xffffffffff0f7424 */ /* 0x000fce00078e00ff */
[----:B0-----:R-:W-:Y:S05]  /*11ef0*/  WARPSYNC.COLLECTIVE R15, `(.L_x_155) ;  /* 0x000000000f0c7348 */ /* 0x001fea0003c00000 */
[----:B------:R-:W-:Y:S02]  /*11f00*/  ELECT P6, UR62, PT ;  /* 0x00000000003e782f */ /* 0x000fe400038c0000 */
[----:B------:R-:W-:Y:S01]  /*11f10*/  MOV R14, UR62 ;  /* 0x0000003e000e7c02 */ /* 0x000fe20008000f00 */
[----:B0-----:R-:W-:Y:S10]  /*11f20*/  ENDCOLLECTIVE ;  /* 0x000000000000791b */ /* 0x001ff40003800000 */
.L_x_155:
[----:B------:R-:W-:Y:S05]  /*11f30*/  BSYNC B0 ;  /* 0x0000000000007941 */ /* 0x000fea0003800000 */
.L_x_154:
[----:B------:R-:W-:Y:S05]  /*11f40*/  BRA `(.L_x_156) ;  /* 0xffffffe800dc7947 */ /* 0x000fea000383ffff */
.L_x_113:
[----:B0-----:R0:W1:Y:S02]  /*11f50*/  SYNCS.PHASECHK.TRANS64.TRYWAIT P0, [R7+URZ], R4 ;  /* 0x00000004070075a7 */ /* 0x001064000800017f */
[----:B-1----:R-:W-:Y:S05]  /*11f60*/  @!P0 NANOSLEEP.SYNCS 0x989680 ;  /* 0x009896800000895d */ /* 0x002fea0003900000 */
[----:B------:R-:W1:Y:S02]  /*11f70*/  @!P0 SYNCS.PHASECHK.TRANS64 P0, [R7+URZ], R4 ;  /* 0x00000004070085a7 */ /* 0x000e64000800007f */
[----:B-1----:R-:W-:Y:S05]  /*11f80*/  @!P0 BRA `(.L_x_113) ;  /* 0xfffffffc00f08947 */ /* 0x002fea000383ffff */
[----:B------:R-:W-:Y:S05]  /*11f90*/  BRA `(.L_x_157) ;  /* 0xffffffec00187947 */ /* 0x000fea000383ffff */
.L_x_114:
[----:B-1----:R1:W2:Y:S02]  /*11fa0*/  SYNCS.PHASECHK.TRANS64.TRYWAIT P0, [R8+URZ], R5 ;  /* 0x00000005080075a7 */ /* 0x0022a4000800017f */
[----:B--2---:R-:W-:Y:S05]  /*11fb0*/  @!P0 NANOSLEEP.SYNCS 0x989680 ;  /* 0x009896800000895d */ /* 0x004fea0003900000 */
[----:B------:R-:W2:Y:S02]  /*11fc0*/  @!P0 SYNCS.PHASECHK.TRANS64 P0, [R8+URZ], R5 ;  /* 0x00000005080085a7 */ /* 0x000ea4000800007f */
[----:B--2---:R-:W-:Y:S05]  /*11fd0*/  @!P0 BRA `(.L_x_114) ;  /* 0xfffffffc00f08947 */ /* 0x004fea000383ffff */
[----:B------:R-:W-:Y:S05]  /*11fe0*/  BRA `(.L_x_158) ;  /* 0xffffffec000c7947 */ /* 0x000fea000383ffff */
.L_x_116:
[----:B0-----:R0:W2:Y:S02]  /*11ff0*/  SYNCS.PHASECHK.TRANS64.TRYWAIT P0, [R7+URZ], R4 ;  /* 0x00000004070075a7 */ /* 0x0010a4000800017f */
[----:B--2---:R-:W-:Y:S05]  /*12000*/  @!P0 NANOSLEEP.SYNCS 0x989680 ;  /* 0x009896800000895d */ /* 0x004fea0003900000 */
[----:B------:R-:W2:Y:S02]  /*12010*/  @!P0 SYNCS.PHASECHK.TRANS64 P0, [R7+URZ], R4 ;  /* 0x00000004070085a7 */ /* 0x000ea4000800007f */
[----:B--2---:R-:W-:Y:S05]  /*12020*/  @!P0 BRA `(.L_x_116) ;  /* 0xfffffffc00f08947 */ /* 0x004fea000383ffff */
[----:B------:R-:W-:Y:S05]  /*12030*/  BRA `(.L_x_159) ;  /* 0xffffffec00107947 */ /* 0x000fea000383ffff */
.L_x_160:
[----:B------:R-:W-:-:S00]  /*12040*/  BRA `(.L_x_160) ;  /* 0xfffffffc00fc7947 */ /* 0x000fc0000383ffff */
[----:B------:R-:W-:-:S00]  /*12050*/  NOP ;  /* 0x0000000000007918 */ /* 0x000fc00000000000 */
        /* <DEDUP_REMOVED lines=10> */
.L_x_3091:


//--------------------- .text._ZN7cutlass13device_kernelIN5flash11enable_sm90INS1_16FlashAttnFwdSm90INS1_25CollectiveMainloopFwdSm90ILi2EN4cute5tupleIJNS5_1CILi1EEES8_S8_EEENS6_IJNS7_ILi128EEENS7_ILi176EEESA_EEELi128ENS_10bfloat16_tEfNS_4arch4Sm90ELb0ELb0ELb0ELb1ELb0ELb0ELb0ELb1ELb1ELb1ELb1ELb0EEENS1_21CollectiveEpilogueFwdINS6_IJSA_SA_SB_EEES9_SD_SF_Li256ELb1ELb1ELb1ELb0EEENS1_36VarlenDynamicPersistentTileSchedulerILi128ELi176ELi256ELi128ELb1ELb1ELb1ELb0ELb1ELb1EEEEEEEEEvNT_6ParamsE --------------------------
	.section	.text._ZN7cutlass13device_kernelIN5flash11enable_sm90INS1_16FlashAttnFwdSm90INS1_25CollectiveMainloopFwdSm90ILi2EN4cute5tupleIJNS5_1CILi1EEES8_S8_EEENS6_IJNS7_ILi128EEENS7_ILi176EEESA_EEELi128ENS_10bfloat16_tEfNS_4arch4Sm90ELb0ELb0ELb0ELb1ELb0ELb0ELb0ELb1ELb1ELb1ELb1ELb0EEENS1_21CollectiveEpilogueFwdINS6_IJSA_SA_SB_EEES9_SD_SF_Li256ELb1ELb1ELb1ELb0EEENS1_36VarlenDynamicPersistentTileSchedulerILi128ELi176ELi256ELi128ELb1ELb1ELb1ELb0ELb1ELb1EEEEEEEEEvNT_6ParamsE,"ax",@progbits
	.align	128
.text._ZN7cutlass13device_kernelIN5flash11enable_sm90INS1_16FlashAttnFwdSm90INS1_25CollectiveMainloopFwdSm90ILi2EN4cute5tupleIJNS5_1CILi1EEES8_S8_EEENS6_IJNS7_ILi128EEENS7_ILi176EEESA_EEELi128ENS_10bfloat16_tEfNS_4arch4Sm90ELb0ELb0ELb0ELb1ELb0ELb0ELb0ELb1ELb1ELb1ELb1ELb0EEENS1_21CollectiveEpilogueFwdINS6_IJSA_SA_SB_EEES9_SD_SF_Li256ELb1ELb1ELb1ELb0EEENS1_36VarlenDynamicPersistentTileSchedulerILi128ELi176ELi256ELi128ELb1ELb1ELb1ELb0ELb1ELb1EEEEEEEEEvNT_6ParamsE:
        .type           _ZN7cutlass13device_kernelIN5flash11enable_sm90INS1_16FlashAttnFwdSm90INS1_25CollectiveMainloopFwdSm90ILi2EN4cute5tupleIJNS5_1CILi1EEES8_S8_EEENS6_IJNS7_ILi128EEENS7_ILi176EEESA_EEELi128ENS_10bfloat16_tEfNS_4arch4Sm90ELb0ELb0ELb0ELb1ELb0ELb0ELb0ELb1ELb1ELb1ELb1ELb0EEENS1_21CollectiveEpilogueFwdINS6_IJSA_SA_SB_EEES9_SD_SF_Li256ELb1ELb1ELb1ELb0EEENS1_36VarlenDynamicPersistentTileSchedulerILi128ELi176ELi256ELi128ELb1ELb1ELb1ELb0ELb1ELb1EEEEEEEEEvNT_6ParamsE,@function
        .size           _ZN7cutlass13device_kernelIN5flash11enable_sm90INS1_16FlashAttnFwdSm90INS1_25CollectiveMainloopFwdSm90ILi2EN4cute5tupleIJNS5_1CILi1EEES8_S8_EEENS6_IJNS7_ILi128EEENS7_ILi176EEESA_EEELi128ENS_10bfloat16_tEfNS_4arch4Sm90ELb0ELb0ELb0ELb1ELb0ELb0ELb0ELb1ELb1ELb1ELb1ELb0EEENS1_21CollectiveEpilogueFwdINS6_IJSA_SA_SB_EEES9_SD_SF_Li256ELb1ELb1ELb1ELb0EEENS1_36VarlenDynamicPersistentTileSchedulerILi128ELi176ELi256ELi128ELb1ELb1ELb1ELb0ELb1ELb1EEEEEEEEEvNT_6ParamsE,(.L_x_3092 - _ZN7cutlass13device_kernelIN5flash11enable_sm90INS1_16FlashAttnFwdSm90INS1_25CollectiveMainloopFwdSm90ILi2EN4cute5tupleIJNS5_1CILi1EEES8_S8_EEENS6_IJNS7_ILi128EEENS7_ILi176EEESA_EEELi128ENS_10bfloat16_tEfNS_4arch4Sm90ELb0ELb0ELb0ELb1ELb0ELb0ELb0ELb1ELb1ELb1ELb1ELb0EEENS1_21CollectiveEpilogueFwdINS6_IJSA_SA_SB_EEES9_SD_SF_Li256ELb1ELb1ELb1ELb0EEENS1_36VarlenDynamicPersistentTileSchedulerILi128ELi176ELi256ELi128ELb1ELb1ELb1ELb0ELb1ELb1EEEEEEEEEvNT_6ParamsE)
        .other          _ZN7cutlass13device_kernelIN5flash11enable_sm90INS1_16FlashAttnFwdSm90INS1_25CollectiveMainloopFwdSm90ILi2EN4cute5tupleIJNS5_1CILi1EEES8_S8_EEENS6_IJNS7_ILi128EEENS7_ILi176EEESA_EEELi128ENS_10bfloat16_tEfNS_4arch4Sm90ELb0ELb0ELb0ELb1ELb0ELb0ELb0ELb1ELb1ELb1ELb1ELb0EEENS1_21CollectiveEpilogueFwdINS6_IJSA_SA_SB_EEES9_SD_SF_Li256ELb1ELb1ELb1ELb0EEENS1_36VarlenDynamicPersistentTileSchedulerILi128ELi176ELi256ELi128ELb1ELb1ELb1ELb0ELb1ELb1EEEEEEEEEvNT_6ParamsE,@"STO_CUDA_ENTRY STV_DEFAULT"
_ZN7cutlass13device_kernelIN5flash11enable_sm90INS1_16FlashAttnFwdSm90INS1_25CollectiveMainloopFwdSm90ILi2EN4cute5tupleIJNS5_1CILi1EEES8_S8_EEENS6_IJNS7_ILi128EEENS7_ILi176EEESA_EEELi128ENS_10bfloat16_tEfNS_4arch4Sm90ELb0ELb0ELb0ELb1ELb0ELb0ELb0ELb1ELb1ELb1ELb1ELb0EEENS1_21CollectiveEpilogueFwdINS6_IJSA_SA_SB_EEES9_SD_SF_Li256ELb1ELb1ELb1ELb0EEENS1_36VarlenDynamicPersistentTileSchedulerILi128ELi176ELi256ELi128ELb1ELb1ELb1ELb0ELb1ELb1EEEEEEEEEvNT_6ParamsE:
        /* <DEDUP_REMOVED lines=18> */
.L_x_162:
[----:B------:R-:W-:Y:S05]  /*0120*/  BSYNC B0 ;  /* 0x0000000000007941 */ /* 0x000fea0003800000 */
.L_x_161:
        /* <DEDUP_REMOVED lines=41> */
.L_x_163:
        /* <DEDUP_REMOVED lines=22> */
.L_x_164:
        /* <DEDUP_REMOVED lines=18> */
.L_x_165:
        /* <DEDUP_REMOVED lines=22> */
.L_x_166:
        /* <DEDUP_REMOVED lines=22> */
.L_x_167:
[----:B0-----:R-:W-:Y:S01]  /*0900*/  UMOV UR4, 0x1 ;  /* 0x0000000100047882 */ /* 0x001fe20000000000 */
[----:B------:R-:W-:Y:S01]  /*0910*/  PLOP3.LUT P0, PT, PT, PT, UP0, 0x80, 0x0 ;  /* 0x000000000000781c */ /* 0x000fe20003f0f008 */
[----:B------:R-:W-:Y:S01]  /*0920*/  USEL UR4, UR4, 0x2, !UP0 ;  /* 0x0000000204047887 */ /* 0x000fe2000c000000 */
[----:B------:R-:W-:-:S05]  /*0930*/  NOP ;  /* 0x0000000000007918 */ /* 0x000fca0000000000 */
[----:B------:R-:W-:-:S05]  /*0940*/  IMAD.U32 R2, RZ, RZ, UR4 ;  /* 0x00000004ff027e24 */ /* 0x000fca000f8e00ff */
[----:B------:R0:W-:Y:S01]  /*0950*/  STL [R1+0x6c], R2 ;  /* 0x00006c0201007387 */ /* 0x0001e20000100800 */
[----:B-12-4-:R-:W-:Y:S06]  /*0960*/  BAR.SYNC.DEFER_BLOCKING 0x0 ;  /* 0x0000000000007b1d */ /* 0x016fec0000010000 */
[----:B------:R-:W-:Y:S05]  /*0970*/  @!P0 BRA `(.L_x_168) ;  /* 0x000000f000588947 */ /* 0x000fea0003800000 */
.L_x_169:
[----:B------:R-:W-:-:S08]  /*0980*/  NOP ;  /* 0x0000000000007918 */ /* 0x000fd00000000000 */
[----:B------:R-:W1:Y:S02]  /*0990*/  USETMAXREG.TRY_ALLOC.CTAPOOL UP0, 0xf0 ;  /* 0x000000f0000079c8 */ /* 0x000e640008000600 */
[----:B-1----:R-:W-:-:S13]  /*09a0*/  PLOP3.LUT P0, PT, PT, PT, UP0, 0x80, 0x0 ;  /* 0x000000000000781c */ /* 0x002fda0003f0f008 */
[----:B------:R-:W-:Y:S05]  /*09b0*/  @!P0 BRA `(.L_x_169) ;  /* 0xfffffffc00f08947 */ /* 0x000fea000383ffff */
[----:B0-----:R-:W0:Y:S01]  /*09c0*/  S2R R2, SR_TID.X ;  /* 0x0000000000027919 */ /* 0x001e220000002100 */
[----:B------:R-:W1:Y:S01]  /*09d0*/  S2UR UR5, SR_CgaCtaId ;  /* 0x00000000000579c3 */ /* 0x000e620000008800 */
[----:B------:R-:W-:-:S07]  /*09e0*/  UMOV UR4, 0x400 ;  /* 0x0000040000047882 */ /* 0x000fce0000000000 */
[----:B------:R-:W-:Y:S06]  /*09f0*/  BAR.ARV 0x8, 0x180 ;  /* 0x0206000000007b1d */ /* 0x000fec0000002000 */
[----:B-1----:R-:W-:Y:S01]  /*0a00*/  ULEA UR4, UR5, UR4, 0x18 ;  /* 0x0000000405047291 */ /* 0x002fe2000f8ec03f */
[----:B0-----:R-:W-:-:S04]  /*0a10*/  LOP3.LUT R0, R2, 0xffffff80, RZ, 0xc0, !PT ;  /* 0xffffff8002007812 */ /* 0x001fc800078ec0ff */
[----:B------:R-:W-:-:S13]  /*0a20*/  ISETP.NE.AND P0, PT, R0, 0x80, PT ;  /* 0x000000800000780c */ /* 0x000fda0003f05270 */
[----:B------:R-:W-:Y:S08]  /*0a30*/  @!P0 BAR.ARV 0x9, 0x100 ;  /* 0x0244000000008b1d */ /* 0x000ff00000002000 */
[----:B------:R-:W-:Y:S06]  /*0a40*/  BAR.SYNC.DEFER_BLOCKING 0x5, 0x180 ;  /* 0x0146000000007b1d */ /* 0x000fec0000010000 */
[----:B------:R-:W0:Y:S01]  /*0a50*/  LDS.128 R12, [UR4+0x348d0] ;  /* 0x0348d004ff0c7984 */ /* 0x000e220008000c00 */
[----:B------:R-:W-:Y:S01]  /*0a60*/  ULDC UR4, c[0x0][0xc3c] ;  /* 0x00030f0000047ab9 */ /* 0x000fe20000000800 */
[----:B------:R-:W-:Y:S06]  /*0a70*/  BAR.ARV 0x4, 0x180 ;  /* 0x0106000000007b1d */ /* 0x000fec0000002000 */
[----:B0-----:R-:W-:-:S13]  /*0a80*/  ISETP.GE.AND P0, PT, R15, UR4, PT ;  /* 0x000000040f007c0c */ /* 0x001fda000bf06270 */
[----:B------:R-:W-:Y:S05]  /*0a90*/  @P0 EXIT ;  /* 0x000000000000094d */ /* 0x000fea0003800000 */
[----:B------:R-:W2:Y:S01]  /*0aa0*/  LDL R3, [R1+0x6c] ;  /* 0x00006c0001037983 */ /* 0x000ea20000100800 */
[----:B------:R-:W-:Y:S01]  /*0ab0*/  VIADD R16, R2, 0xffffff80 ;  /* 0xffffff8002107836 */ /* 0x000fe20000000000 */
[----:B------:R-:W-:Y:S02]  /*0ac0*/  R2UR UR6, R13 ;  /* 0x000000000d0672ca */ /* 0x000fe400000e0000 */
[----:B------:R-:W-:Y:S02]  /*0ad0*/  R2UR UR5, R14 ;  /* 0x000000000e0572ca */ /* 0x000fe400000e0000 */
[----:B------:R-:W-:-:S04]  /*0ae0*/  SHF.R.S32.HI R0, RZ, 0x1f, R16 ;  /* 0x0000001fff007819 */ /* 0x000fc80000011410 */
[CC--:B------:R-:W-:Y:S02]  /*0af0*/  LEA.HI R2, R0.reuse, R16.reuse, RZ, 0x7 ;  /* 0x0000001000027211 */ /* 0x0c0fe400078f38ff */
[CC--:B------:R-:W-:Y:S02]  /*0b00*/  LEA.HI R4, R0.reuse, R16.reuse, RZ, 0x5 ;  /* 0x0000001000047211 */ /* 0x0c0fe400078f28ff */
[----:B------:R-:W-:Y:S02]  /*0b10*/  LEA.HI R11, R0, R16, RZ, 0x2 ;  /* 0x00000010000b7211 */ /* 0x000fe400078f10ff */
[----:B------:R-:W-:Y:S01]  /*0b20*/  SHF.R.S32.HI R17, RZ, 0x7, R2 ;  /* 0x00000007ff117819 */ /* 0x000fe20000011402 */
[----:B------:R-:W-:Y:S01]  /*0b30*/  IMAD.SHL.U32 R5, R4, 0x20, RZ ;  /* 0x0000002004057824 */ /* 0x000fe200078e00ff */
[----:B------:R-:W-:-:S04]  /*0b40*/  LOP3.LUT R11, R11, 0xfffffffc, RZ, 0xc0, !PT ;  /* 0xfffffffc0b0b7812 */ /* 0x000fc800078ec0ff */
[----:B------:R-:W-:Y:S01]  /*0b50*/  LOP3.LUT R5, R5, 0xfffffc00, RZ, 0xc0, !PT ;  /* 0xfffffc0005057812 */ /* 0x000fe200078ec0ff */
[----:B------:R-:W-:Y:S01]  /*0b60*/  IMAD.IADD R11, R16, 0x1, -R11 ;  /* 0x00000001100b7824 */ /* 0x000fe200078e0a0b */
[----:B--2---:R-:W-:Y:S02]  /*0b70*/  R2UR UR4, R3 ;  /* 0x00000000030472ca */ /* 0x004fe400000e0000 */
[C---:B------:R-:W-:Y:S02]  /*0b80*/  LOP3.LUT R3, R2.reuse, 0xffffff80, RZ, 0xc0, !PT ;  /* 0xffffff8002037812 */ /* 0x040fe400078ec0ff */
[----:B------:R-:W-:-:S03]  /*0b90*/  LEA.HI R2, R2, R17, RZ, 0x1 ;  /* 0x0000001102027211 */ /* 0x000fc600078f08ff */
[----:B------:R-:W-:Y:S01]  /*0ba0*/  IMAD.IADD R12, R16, 0x1, -R3 ;  /* 0x00000001100c7824 */ /* 0x000fe200078e0a03 */
[CC--:B------:R-:W-:Y:S02]  /*0bb0*/  LEA.HI R3, R0.reuse, R16.reuse, RZ, 0x4 ;  /* 0x0000001000037211 */ /* 0x0c0fe400078f20ff */
[----:B------:R-:W-:Y:S02]  /*0bc0*/  LEA.HI R0, R0, R16, RZ, 0x3 ;  /* 0x0000001000007211 */ /* 0x000fe400078f18ff */
[----:B------:R-:W-:Y:S01]  /*0bd0*/  SHF.R.S32.HI R7, RZ, 0x1f, R12 ;  /* 0x0000001fff077819 */ /* 0x000fe2000001140c */
[----:B------:R-:W-:Y:S01]  /*0be0*/  ULOP3.LUT UR4, UR4, 0x1, URZ, 0xfc, !UPT ;  /* 0x0000000104047892 */ /* 0x000fe2000f8efc3f */
[----:B------:R-:W-:Y:S02]  /*0bf0*/  LOP3.LUT R4, R3, 0x3fffff0, RZ, 0xc0, !PT ;  /* 0x03fffff003047812 */ /* 0x000fe400078ec0ff */
[----:B------:R-:W-:Y:S02]  /*0c00*/  LEA.HI R8, R7, R12, RZ, 0x2 ;  /* 0x0000000c07087211 */ /* 0x000fe400078f10ff */
[----:B------:R-:W-:Y:S01]  /*0c10*/  LOP3.LUT R23, R0, 0xfffffff8, RZ, 0xc0, !PT ;  /* 0xfffffff800177812 */ /* 0x000fe200078ec0ff */
[----:B------:R-:W-:Y:S01]  /*0c20*/  IMAD.IADD R4, R16, 0x1, -R4 ;  /* 0x0000000110047824 */ /* 0x000fe200078e0a04 */
[----:B------:R-:W-:-:S02]  /*0c30*/  SHF.R.S32.HI R9, RZ, 0x2, R8 ;  /* 0x00000002ff097819 */ /* 0x000fc40000011408 */
[----:B------:R-:W-:Y:S01]  /*0c40*/  SHF.R.S32.HI R6, RZ, 0x1f, R8 ;  /* 0x0000001fff067819 */ /* 0x000fe20000011408 */
[----:B------:R-:W-:Y:S01]  /*0c50*/  IMAD R4, R4, 0x40, R5 ;  /* 0x0000004004047824 */ /* 0x000fe200078e0205 */
[----:B------:R-:W-:Y:S01]  /*0c60*/  LOP3.LUT R8, R8, 0x7ffffffc, RZ, 0xc0, !PT ;  /* 0x7ffffffc08087812 */ /* 0x000fe200078ec0ff */
[----:B------:R-:W-:Y:S01]  /*0c70*/  IMAD.IADD R23, R16, 0x1, -R23 ;  /* 0x0000000110177824 */ /* 0x000fe200078e0a17 */
[----:B------:R-:W-:Y:S01]  /*0c80*/  LEA.HI R6, R6, R9, RZ, 0x3 ;  /* 0x0000000906067211 */ /* 0x000fe200078f18ff */
[----:B------:R-:W-:Y:S01]  /*0c90*/  IMAD.MOV.U32 R16, RZ, RZ, RZ ;  /* 0x000000ffff107224 */ /* 0x000fe200078e00ff */
[----:B------:R-:W-:Y:S01]  /*0ca0*/  LOP3.LUT R2, R2, 0x3fffffe, RZ, 0xc0, !PT ;  /* 0x03fffffe02027812 */ /* 0x000fe200078ec0ff */
[----:B------:R-:W-:Y:S01]  /*0cb0*/  IMAD.IADD R8, R12, 0x1, -R8 ;  /* 0x000000010c087824 */ /* 0x000fe200078e0a08 */
[----:B------:R-:W-:Y:S02]  /*0cc0*/  LOP3.LUT R10, R6, 0xfffffff8, RZ, 0xc0, !PT ;  /* 0xfffffff8060a7812 */ /* 0x000fe400078ec0ff */
[----:B------:R-:W-:Y:S01]  /*0cd0*/  SHF.R.S32.HI R6, RZ, 0x4, R3 ;  /* 0x00000004ff067819 */ /* 0x000fe20000011403 */
[----:B------:R-:W-:Y:S01]  /*0ce0*/  IMAD.IADD R2, R17, 0x1, -R2 ;  /* 0x0000000111027824 */ /* 0x000fe200078e0a02 */
[----:B------:R-:W-:Y:S01]  /*0cf0*/  LEA.HI R7, R7, R12, RZ, 0x5 ;  /* 0x0000000c07077211 */ /* 0x000fe200078f28ff */
[----:B------:R-:W-:Y:S01]  /*0d00*/  IMAD.SHL.U32 R17, R23, 0x8, RZ ;  /* 0x0000000817117824 */ /* 0x000fe200078e00ff */
[----:B------:R-:W-:Y:S01]  /*0d10*/  LEA.HI R3, R3, R6, RZ, 0x1 ;  /* 0x0000000603037211 */ /* 0x000fe200078f08ff */
[----:B------:R-:W-:Y:S01]  /*0d20*/  IMAD.IADD R10, R9, 0x1, -R10 ;  /* 0x00000001090a7824 */ /* 0x000fe200078e0a0a */
[----:B------:R-:W-:Y:S01]  /*0d30*/  SHF.R.S32.HI R7, RZ, 0x5, R7 ;  /* 0x00000005ff077819 */ /* 0x000fe20000011407 */
[----:B------:R-:W-:Y:S01]  /*0d40*/  VIADD R22, R17, 0x40 ;  /* 0x0000004011167836 */ /* 0x000fe20000000000 */
[----:B------:R-:W-:-:S02]  /*0d50*/  LOP3.LUT R3, R3, 0x1ffffffe, RZ, 0xc0, !PT ;  /* 0x1ffffffe03037812 */ /* 0x000fc400078ec0ff */
[----:B------:R-:W-:Y:S01]  /*0d60*/  LEA.HI R5, R11, R11, RZ, 0x1 ;  /* 0x0000000b0b057211 */ /* 0x000fe200078f08ff */
[----:B------:R-:W-:Y:S02]  /*0d70*/  IMAD R7, R7, 0x10, R10 ;  /* 0x0000001007077824 */ /* 0x000fe400078e020a */
[----:B------:R-:W-:Y:S01]  /*0d80*/  IMAD.IADD R3, R6, 0x1, -R3 ;  /* 0x0000000106037824 */ /* 0x000fe200078e0a03 */
[----:B------:R-:W-:Y:S01]  /*0d90*/  LOP3.LUT R6, R5, 0x1ffffffe, RZ, 0xc0, !PT ;  /* 0x1ffffffe05067812 */ /* 0x000fe200078ec0ff */
[----:B------:R-:W-:Y:S02]  /*0da0*/  IMAD R5, R2, 0x40, R7 ;  /* 0x0000004002057824 */ /* 0x000fe400078e0207 */
[----:B------:R-:W-:Y:S01]  /*0db0*/  IMAD R3, R3, 0x8, R4 ;  /* 0x0000000803037824 */ /* 0x000fe200078e0204 */
[----:B------:R-:W-:Y:S01]  /*0dc0*/  SHF.R.S32.HI R4, RZ, 0x1f, R17 ;  /* 0x0000001fff047819 */ /* 0x000fe20000011411 */
[----:B------:R-:W-:Y:S02]  /*0dd0*/  IMAD.IADD R6, R11, 0x1, -R6 ;  /* 0x000000010b067824 */ /* 0x000fe400078e0a06 */
[----:B------:R-:W-:Y:S01]  /*0de0*/  IMAD.U32 R2, RZ, RZ, UR4 ;  /* 0x00000004ff027e24 */ /* 0x000fe2000f8e00ff */
[----:B------:R0:W-:Y:S01]  /*0df0*/  STL [R1+0x64], R3 ;  /* 0x0000640301007387 */ /* 0x0001e20000100800 */
[----:B------:R-:W-:-:S03]  /*0e00*/  IMAD.MOV.U32 R7, RZ, RZ, R15 ;  /* 0x000000ffff077224 */ /* 0x000fc600078e000f */
[----:B------:R-:W-:Y:S04]  /*0e10*/  STL [R1+0x5c], R5 ;  /* 0x00005c0501007387 */ /* 0x000fe80000100800 */
[----:B------:R-:W-:Y:S01]  /*0e20*/  STL [R1+0x10], RZ ;  /* 0x000010ff01007387 */ /* 0x000fe20000100800 */
[----:B0-----:R-:W-:Y:S01]  /*0e30*/  IMAD.SHL.U32 R3, R8, 0x2, RZ ;  /* 0x0000000208037824 */ /* 0x001fe200078e00ff */
[----:B------:R-:W-:Y:S02]  /*0e40*/  SHF.R.S32.HI R8, RZ, 0x3, R0 ;  /* 0x00000003ff087819 */ /* 0x000fe40000011400 */
[----:B------:R-:W-:Y:S01]  /*0e50*/  STL [R1+0x68], R2 ;  /* 0x0000680201007387 */ /* 0x000fe20000100800 */
[----:B------:R-:W-:Y:S01]  /*0e60*/  SHF.R.S32.HI R0, RZ, 0x1f, R22 ;  /* 0x0000001fff007819 */ /* 0x000fe20000011416 */
[----:B------:R-:W-:-:S02]  /*0e70*/  VIADD R237, R3, 0x8 ;  /* 0x0000000803ed7836 */ /* 0x000fc40000000000 */
[C---:B------:R-:W-:Y:S01]  /*0e80*/  VIADD R234, R3.reuse, 0x20 ;  /* 0x0000002003ea7836 */ /* 0x040fe20000000000 */
[----:B------:R0:W-:Y:S01]  /*0e90*/  STL [R1+0x4], R3 ;  /* 0x0000040301007387 */ /* 0x0001e20000100800 */
[C---:B------:R-:W-:Y:S01]  /*0ea0*/  VIADD R231, R3.reuse, 0x38 ;  /* 0x0000003803e77836 */ /* 0x040fe20000000000 */
[----:B------:R-:W-:Y:S01]  /*0eb0*/  SHF.R.S32.HI R0, RZ, 0x1f, R237 ;  /* 0x0000001fff007819 */ /* 0x000fe200000114ed */
        /* <DEDUP_REMOVED lines=8> */
[----:B------:R-:W-:Y:S01]  /*0f40*/  IMAD R0, R6, 0x8, R5 ;  /* 0x0000000806007824 */ /* 0x000fe200078e0205 */
[----:B------:R-:W-:Y:S01]  /*0f50*/  SHF.R.S32.HI R4, RZ, 0x1f, R236 ;  /* 0x0000001fff047819 */ /* 0x000fe200000114ec */
[----:B------:R-:W-:-:S02]  /*0f60*/  VIADD R233, R3, 0x28 ;  /* 0x0000002803e97836 */ /* 0x000fc40000000000 */
[C---:B------:R-:W-:Y:S01]  /*0f70*/  VIADD R232, R3.reuse, 0x30 ;  /* 0x0000003003e87836 */ /* 0x040fe20000000000 */
[----:B------:R1:W-:Y:S01]  /*0f80*/  STL [R1+0x60], R0 ;  /* 0x0000600001007387 */ /* 0x0003e20000100800 */
[C---:B------:R-:W-:Y:S01]  /*0f90*/  VIADD R230, R3.reuse, 0x40 ;  /* 0x0000004003e67836 */ /* 0x040fe20000000000 */
[----:B------:R-:W-:Y:S01]  /*0fa0*/  SHF.R.S32.HI R4, RZ, 0x1f, R233 ;  /* 0x0000001fff047819 */ /* 0x000fe200000114e9 */
[C---:B------:R-:W-:Y:S02]  /*0fb0*/  VIADD R229, R3.reuse, 0x48 ;  /* 0x0000004803e57836 */ /* 0x040fe40000000000 */
[C---:B------:R-:W-:Y:S01]  /*0fc0*/  VIADD R227, R3.reuse, 0x58 ;  /* 0x0000005803e37836 */ /* 0x040fe20000000000 */
[----:B------:R-:W-:Y:S01]  /*0fd0*/  SHF.R.S32.HI R4, RZ, 0x1f, R230 ;  /* 0x0000001fff047819 */ /* 0x000fe200000114e6 */
[C---:B------:R-:W-:Y:S02]  /*0fe0*/  VIADD R226, R3.reuse, 0x60 ;  /* 0x0000006003e27836 */ /* 0x040fe40000000000 */
[C---:B------:R-:W-:Y:S01]  /*0ff0*/  VIADD R224, R3.reuse, 0x70 ;  /* 0x0000007003e07836 */ /* 0x040fe20000000000 */
[----:B------:R-:W-:Y:S01]  /*1000*/  SHF.R.S32.HI R4, RZ, 0x1f, R227 ;  /* 0x0000001fff047819 */ /* 0x000fe200000114e3 */
[----:B------:R-:W-:Y:S01]  /*1010*/  VIADD R223, R3, 0x78 ;  /* 0x0000007803df7836 */ /* 0x000fe20000000000 */
[----:B0-----:R-:W-:Y:S01]  /*1020*/  SHF.R.S32.HI R3, RZ, 0x1f, R235 ;  /* 0x0000001fff037819 */ /* 0x001fe200000114eb */
[----:B------:R-:W-:Y:S01]  /*1030*/  IMAD.MOV.U32 R2, RZ, RZ, RZ ;  /* 0x000000ffff027224 */ /* 0x000fe200078e00ff */
[----:B------:R-:W-:-:S02]  /*1040*/  SHF.R.S32.HI R3, RZ, 0x1f, R232 ;  /* 0x0000001fff037819 */ /* 0x000fc400000114e8 */
[----:B------:R-:W-:Y:S02]  /*1050*/  SHF.R.S32.HI R3, RZ, 0x1f, R229 ;  /* 0x0000001fff037819 */ /* 0x000fe400000114e5 */
[----:B------:R-:W-:Y:S02]  /*1060*/  SHF.R.S32.HI R3, RZ, 0x1f, R226 ;  /* 0x0000001fff037819 */ /* 0x000fe400000114e2 */
[----:B------:R-:W-:Y:S02]  /*1070*/  SHF.R.S32.HI R4, RZ, 0x1f, R224 ;  /* 0x0000001fff047819 */ /* 0x000fe400000114e0 */
[----:B-1----:R-:W-:-:S07]  /*1080*/  SHF.R.S32.HI R3, RZ, 0x1f, R223 ;  /* 0x0000001fff037819 */ /* 0x002fce00000114df */
.L_x_216:
[----:B0123--:R-:W0:Y:S01]  /*1090*/  LDC.64 R4, c[0x0][0xc88] ;  /* 0x00032200ff047b82 */ /* 0x00fe220000000a00 */
[----:B------:R-:W-:Y:S01]  /*10a0*/  ULDC.64 UR12, c[0x0][0x208] ;  /* 0x00008200000c7ab9 */ /* 0x000fe20000000a00 */
[----:B------:R-:W-:Y:S01]  /*10b0*/  ULDC.64 UR8, c[0x0][0xa28] ;  /* 0x00028a0000087ab9 */ /* 0x000fe20000000a00 */
[----:B------:R-:W-:Y:S01]  /*10c0*/  ULDC.64 UR10, c[0x0][0xa20] ;  /* 0x00028800000a7ab9 */ /* 0x000fe20000000a00 */
[----:B0-----:R-:W-:-:S06]  /*10d0*/  IMAD.WIDE R4, R7, 0x4, R4 ;  /* 0x0000000407047825 */ /* 0x001fcc00078e0204 */
[----:B------:R-:W2:Y:S01]  /*10e0*/  LDG.E R4, desc[UR12][R4.64] ;  /* 0x0000000c04047981 */ /* 0x000ea2000c1e1900 */
[----:B------:R-:W-:Y:S02]  /*10f0*/  UISETP.NE.U32.AND UP0, UPT, UR8, URZ, UPT ;  /* 0x0000003f0800728c */ /* 0x000fe4000bf05070 */
[----:B------:R-:W-:Y:S02]  /*1100*/  UISETP.NE.U32.AND UP1, UPT, UR10, URZ, UPT ;  /* 0x0000003f0a00728c */ /* 0x000fe4000bf25070 */
[----:B------:R-:W-:Y:S02]  /*1110*/  UISETP.NE.AND.EX UP0, UPT, UR9, URZ, UPT, UP0 ;  /* 0x0000003f0900728c */ /* 0x000fe4000bf05300 */
[----:B------:R-:W-:-:S04]  /*1120*/  UISETP.NE.AND.EX UP1, UPT, UR11, URZ, UPT, UP1 ;  /* 0x0000003f0b00728c */ /* 0x000fc8000bf25310 */
[----:B------:R-:W-:Y:S02]  /*1130*/  PLOP3.LUT P0, PT, PT, PT, UP0, 0x80, 0x0 ;  /* 0x000000000000781c */ /* 0x000fe40003f0f008 */
[----:B------:R-:W-:Y:S02]  /*1140*/  PLOP3.LUT P1, PT, PT, PT, UP1, 0x80, 0x0 ;  /* 0x000000000000781c */ /* 0x000fe40003f2f018 */
[----:B--2---:R-:W-:-:S13]  /*1150*/  R2UR UR4, R4 ;  /* 0x00000000040472ca */ /* 0x004fda00000e0000 */
[----:B------:R-:W-:Y:S02]  /*1160*/  USHF.R.S32.HI UR7, URZ, 0x1f, UR4 ;  /* 0x0000001f3f077899 */ /* 0x000fe40008011404 */
[----:B-----5:R-:W-:Y:S01]  /*1170*/  IMAD.U32 R0, RZ, RZ, UR4 ;  /* 0x00000004ff007e24 */ /* 0x020fe2000f8e00ff */
[----:B------:R-:W-:-:S04]  /*1180*/  @UP0 ULEA UR8, UP2, UR4, UR8, 0x2 ;  /* 0x0000000804080291 */ /* 0x000fc8000f84103f */
[----:B------:R-:W-:Y:S02]  /*1190*/  @UP0 ULEA.HI.X UR9, UR4, UR9, UR7, 0x2, UP2 ;  /* 0x0000000904090291 */ /* 0x000fe400090f1407 */
[----:B------:R-:W-:Y:S01]  /*11a0*/  IMAD.U32 R3, RZ, RZ, UR7 ;  /* 0x00000007ff037e24 */ /* 0x000fe2000f8e00ff */
[----:B------:R-:W-:Y:S01]  /*11b0*/  @UP1 ULEA UR10, UP0, UR4, UR10, 0x2 ;  /* 0x0000000a040a1291 */ /* 0x000fe2000f80103f */
[----:B------:R-:W-:Y:S01]  /*11c0*/  IMAD.U32 R4, RZ, RZ, UR8 ;  /* 0x00000008ff047e24 */ /* 0x000fe2000f8e00ff */
[----:B------:R-:W-:Y:S02]  /*11d0*/  STL [R1+0xc], R0 ;  /* 0x00000c0001007387 */ /* 0x000fe40000100800 */
[----:B------:R-:W-:Y:S01]  /*11e0*/  @UP1 ULEA.HI.X UR11, UR4, UR11, UR7, 0x2, UP0 ;  /* 0x0000000b040b1291 */ /* 0x000fe200080f1407 */
[----:B------:R-:W-:Y:S01]  /*11f0*/  IMAD.U32 R5, RZ, RZ, UR9 ;  /* 0x00000009ff057e24 */ /* 0x000fe2000f8e00ff */
[----:B------:R0:W-:Y:S01]  /*1200*/  STL [R1+0x14], R3 ;  /* 0x0000140301007387 */ /* 0x0001e20000100800 */
[----:B------:R-:W-:Y:S01]  /*1210*/  IMAD.U32 R6, RZ, RZ, UR10 ;  /* 0x0000000aff067e24 */ /* 0x000fe2000f8e00ff */
[----:B------:R-:W-:Y:S01]  /*1220*/  ULDC.64 UR8, c[0x0][0x418] ;  /* 0x0001060000087ab9 */ /* 0x000fe20000000a00 */
[----:B------:R-:W-:Y:S01]  /*1230*/  ULDC UR4, c[0x0][0x424] ;  /* 0x0001090000047ab9 */ /* 0x000fe20000000800 */
[----:B------:R-:W-:Y:S01]  /*1240*/  IMAD.U32 R7, RZ, RZ, UR11 ;  /* 0x0000000bff077e24 */ /* 0x000fe2000f8e00ff */
[----:B------:R-:W2:Y:S01]  /*1250*/  @P0 LDG.E R4, desc[UR12][R4.64] ;  /* 0x0000000c04040981 */ /* 0x000ea2000c1e1900 */
[----:B------:R-:W-:-:S03]  /*1260*/  ULDC UR7, c[0x0][0x2f0] ;  /* 0x0000bc0000077ab9 */ /* 0x000fc60000000800 */
[----:B------:R-:W3:Y:S01]  /*1270*/  @P1 LDG.E R6, desc[UR12][R6.64] ;  /* 0x0000000c06061981 */ /* 0x000ee2000c1e1900 */
[----:B0-----:R-:W-:Y:S01]  /*1280*/  IMAD.U32 R3, RZ, RZ, UR6 ;  /* 0x00000006ff037e24 */ /* 0x001fe2000f8e00ff */
[----:B------:R-:W-:Y:S02]  /*1290*/  UISETP.NE.U32.AND UP0, UPT, UR8, URZ, UPT ;  /* 0x0000003f0800728c */ /* 0x000fe4000bf05070 */
[----:B------:R-:W-:Y:S02]  /*12a0*/  ULOP3.LUT UR6, UR5, 0xffff, URZ, 0xc0, !UPT ;  /* 0x0000ffff05067892 */ /* 0x000fe4000f8ec03f */
[----:B------:R0:W-:Y:S01]  /*12b0*/  STL [R1], R3 ;  /* 0x0000000301007387 */ /* 0x0001e20000100800 */
[----:B------:R-:W-:Y:S01]  /*12c0*/  UISETP.NE.AND.EX UP0, UPT, UR9, URZ, UPT, UP0 ;  /* 0x0000003f0900728c */ /* 0x000fe2000bf05300 */
[----:B------:R-:W-:Y:S02]  /*12d0*/  UMOV UR48, URZ ;  /* 0x0000003f00307c82 */ /* 0x000fe40008000000 */
[----:B------:R-:W-:Y:S01]  /*12e0*/  IMAD.U32 R222, RZ, RZ, UR6 ;  /* 0x00000006ffde7e24 */ /* 0x000fe2000f8e00ff */
[----:B------:R-:W-:-:S02]  /*12f0*/  USEL UR4, UR4, 0x1, UP0 ;  /* 0x0000000104047887 */ /* 0x000fc40008000000 */
[----:B------:R-:W-:Y:S02]  /*1300*/  ULOP3.LUT UR6, UR5, 0xff0000, URZ, 0xc0, !UPT ;  /* 0x00ff000005067892 */ /* 0x000fe4000f8ec03f */
[----:B------:R-:W-:Y:S02]  /*1310*/  UIMAD UR4, UR4, UR7, URZ ;  /* 0x00000007040472a4 */ /* 0x000fe4000f8e023f */
[----:B------:R-:W-:Y:S01]  /*1320*/  ULOP3.LUT UR7, UR5, 0xff000000, URZ, 0xc0, !UPT ;  /* 0xff00000005077892 */ /* 0x000fe2000f8ec03f */
[----:B--2---:R-:W-:-:S04]  /*1330*/  @P0 R2UR UR48, R4 ;  /* 0x00000000043002ca */ /* 0x004fc800000e0000 */
[----:B---3--:R-:W-:Y:S01]  /*1340*/  @P1 R2UR UR4, R6 ;  /* 0x00000000060412ca */ /* 0x008fe200000e0000 */
[----:B0---4-:R-:W-:-:S14]  /*1350*/  @P1 BRA `(.L_x_170) ;  /* 0x00000000003c1947 */ /* 0x011fdc0003800000 */
[----:B------:R-:W-:Y:S02]  /*1360*/  ULDC.64 UR8, c[0x0][0xa08] ;  /* 0x0002820000087ab9 */ /* 0x000fe40000000a00 */
[----:B------:R-:W-:-:S04]  /*1370*/  ISETP.NE.U32.AND P0, PT, RZ, UR8, PT ;  /* 0x00000008ff007c0c */ /* 0x000fc8000bf05070 */
[----:B------:R-:W-:-:S13]  /*1380*/  ISETP.NE.AND.EX P0, PT, RZ, UR9, PT, P0 ;  /* 0x00000009ff007c0c */ /* 0x000fda000bf05300 */
[----:B------:R-:W-:Y:S05]  /*1390*/  @!P0 BRA `(.L_x_170) ;  /* 0x00000000002c8947 */ /* 0x000fea0003800000 */
[----:B------:R-:W-:Y:S01]  /*13a0*/  R2UR UR10, R0 ;  /* 0x00000000000a72ca */ /* 0x000fe200000e0000 */
[----:B------:R-:W-:Y:S01]  /*13b0*/  ULDC.64 UR4, c[0x0][0xa08] ;  /* 0x0002820000047ab9 */ /* 0x000fe20000000a00 */
[----:B------:R-:W-:-:S11]  /*13c0*/  ULDC.64 UR8, c[0x0][0x208] ;  /* 0x0000820000087ab9 */ /* 0x000fd60000000a00 */
[----:B------:R-:W-:-:S06]  /*13d0*/  UIMAD.WIDE UR4, UR10, 0x4, UR4 ;  /* 0x000000040a0478a5 */ /* 0x000fcc000f8e0204 */
[----:B------:R-:W-:Y:S02]  /*13e0*/  IMAD.U32 R4, RZ, RZ, UR4 ;  /* 0x00000004ff047e24 */ /* 0x000fe4000f8e00ff */
[----:B------:R-:W-:-:S05]  /*13f0*/  IMAD.U32 R5, RZ, RZ, UR5 ;  /* 0x00000005ff057e24 */ /* 0x000fca000f8e00ff */
[----:B------:R-:W2:Y:S04]  /*1400*/  LDG.E R3, desc[UR8][R4.64] ;  /* 0x0000000804037981 */ /* 0x000ea8000c1e1900 */
[----:B------:R-:W3:Y:S01]  /*1410*/  LDG.E R0, desc[UR8][R4.64+0x4] ;  /* 0x0000040804007981 */ /* 0x000ee2000c1e1900 */
[----:B--2---:R-:W-:Y:S02]  /*1420*/  R2UR UR4, R3 ;  /* 0x00000000030472ca */ /* 0x004fe400000e0000 */
[----:B---3--:R-:W-:-:S13]  /*1430*/  R2UR UR5, R0 ;  /* 0x00000000000572ca */ /* 0x008fda00000e0000 */
[----:B------:R-:W-:-:S12]  /*1440*/  UIADD3 UR4, -UR4, UR5, URZ ;  /* 0x0000000504047290 */ /* 0x000fd8000fffe13f */
.L_x_170:
[----:B------:R-:W-:Y:S02]  /*1450*/  UIADD3 UR48, -UR48, UR4, URZ ;  /* 0x0000000430307290 */ /* 0x000fe4000fffe13f */
[----:B------:R-:W-:Y:S02]  /*1460*/  USHF.R.U32.HI UR7, URZ, 0x8, UR7 ;  /* 0x000000083f077899 */ /* 0x000fe40008011607 */
[----:B------:R-:W-:Y:S02]  /*1470*/  UISETP.GE.AND UP0, UPT, UR48, 0x1, UPT ;  /* 0x000000013000788c */ /* 0x000fe4000bf06270 */
[----:B------:R-:W-:Y:S02]  /*1480*/  UIADD3 UR4, UR48, 0xaf, URZ ;  /* 0x000000af30047890 */ /* 0x000fe4000fffe03f */
[----:B------:R-:W-:Y:S02]  /*1490*/  ULEA.HI UR7, UR6, UR7, URZ, 0x10 ;  /* 0x0000000706077291 */ /* 0x000fe4000f8f803f */
[----:B------:R-:W-:Y:S01]  /*14a0*/  PLOP3.LUT P0, PT, PT, PT, UP0, 0x80, 0x0 ;  /* 0x000000000000781c */ /* 0x000fe20003f0f008 */
[----:B------:R-:W-:-:S02]  /*14b0*/  UIMAD.WIDE UR4, UR4, 0x2e8ba2e9, URZ ;  /* 0x2e8ba2e9040478a5 */ /* 0x000fc4000f8e023f */
[----:B------:R-:W-:Y:S02]  /*14c0*/  ULOP3.LUT UR8, UR7, 0xff, URZ, 0xc0, !UPT ;  /* 0x000000ff07087892 */ /* 0x000fe4000f8ec03f */
[----:B------:R-:W-:Y:S02]  /*14d0*/  USHF.R.U32.HI UR7, URZ, 0x10, UR7 ;  /* 0x000000103f077899 */ /* 0x000fe40008011607 */
[----:B------:R-:W-:Y:S02]  /*14e0*/  USHF.R.U32.HI UR6, URZ, 0x1f, UR5 ;  /* 0x0000001f3f067899 */ /* 0x000fe40008011605 */
[----:B------:R-:W-:Y:S01]  /*14f0*/  IMAD.U32 R221, RZ, RZ, UR8 ;  /* 0x00000008ffdd7e24 */ /* 0x000fe2000f8e00ff */
[----:B------:R-:W-:Y:S01]  /*1500*/  UMOV UR4, URZ ;  /* 0x0000003f00047c82 */ /* 0x000fe20008000000 */
[----:B------:R-:W-:Y:S01]  /*1510*/  ULEA.HI.SX32 UR9, UR5, UR6, 0x1b ;  /* 0x0000000605097291 */ /* 0x000fe2000f8fda3f */
[----:B------:R-:W-:Y:S01]  /*1520*/  IMAD.U32 R220, RZ, RZ, UR7 ;  /* 0x00000007ffdc7e24 */ /* 0x000fe2000f8e00ff */
[----:B------:R-:W-:Y:S10]  /*1530*/  @!P0 BRA `(.L_x_171) ;  /* 0x0000000000948947 */ /* 0x000ff40003800000 */
[----:B------:R-:W-:Y:S01]  /*1540*/  R2UR UR5, R220 ;  /* 0x00000000dc0572ca */ /* 0x000fe200000e0000 */
[----:B------:R-:W-:-:S12]  /*1550*/  ULDC UR4, c[0x0][0x9f0] ;  /* 0x00027c0000047ab9 */ /* 0x000fd80000000800 */
[----:B------:R-:W-:-:S04]  /*1560*/  UISETP.NE.AND UP0, UPT, UR5, URZ, UPT ;  /* 0x0000003f0500728c */ /* 0x000fc8000bf05270 */
[----:B------:R-:W-:-:S03]  /*1570*/  USEL UR10, UR5, UR4, UP0 ;  /* 0x00000004050a7287 */ /* 0x000fc60008000000 */
[----:B------:R-:W-:Y:S01]  /*1580*/  UMOV UR4, URZ ;  /* 0x0000003f00047c82 */ /* 0x000fe20008000000 */
[----:B------:R-:W-:Y:S02]  /*1590*/  UIADD3 UR6, UR9, -0x1, UR10 ;  /* 0xffffffff09067890 */ /* 0x000fe4000fffe00a */
[----:B------:R-:W-:-:S04]  /*15a0*/  IMAD.U32 R4, RZ, RZ, UR10 ;  /* 0x0000000aff047e24 */ /* 0x000fc8000f8e00ff */
[----:B------:R-:W-:Y:S01]  /*15b0*/  IMAD.U32 R5, RZ, RZ, UR6 ;  /* 0x00000006ff057e24 */ /* 0x000fe2000f8e00ff */
[-C--:B------:R-:W-:Y:S01]  /*15c0*/  IABS R0, R4.reuse ;  /* 0x0000000400007213 */ /* 0x080fe20000000000 */
[----:B------:R-:W-:Y:S01]  /*15d0*/  ULOP3.LUT UR6, UR6, UR10, URZ, 0x3c, !UPT ;  /* 0x0000000a06067292 */ /* 0x000fe2000f8e3c3f */
[----:B------:R-:W-:Y:S02]  /*15e0*/  IABS R6, R4 ;  /* 0x0000000400067213 */ /* 0x000fe40000000000 */
[----:B------:R-:W-:Y:S02]  /*15f0*/  R2UR UR11, R0 ;  /* 0x00000000000b72ca */ /* 0x000fe400000e0000 */
[----:B------:R-:W-:-:S05]  /*1600*/  IABS R5, R5 ;  /* 0x0000000500057213 */ /* 0x000fca0000000000 */
[----:B------:R-:W-:-:S05]  /*1610*/  IMAD.MOV.U32 R4, RZ, RZ, R5 ;  /* 0x000000ffff047224 */ /* 0x000fca00078e0005 */
[----:B------:R-:W-:Y:S01]  /*1620*/  R2UR UR8, R4 ;  /* 0x00000000040872ca */ /* 0x000fe200000e0000 */
[----:B------:R-:W0:Y:S08]  /*1630*/  I2F.RP R0, UR11 ;  /* 0x0000000b00007d06 */ /* 0x000e300008209400 */
[----:B0-----:R-:W0:Y:S02]  /*1640*/  MUFU.RCP R0, R0 ;  /* 0x0000000000007308 */ /* 0x001e240000001000 */
        /* <DEDUP_REMOVED lines=20> */
.L_x_171:
[----:B------:R-:W-:Y:S01]  /*1790*/  R2UR UR5, R221 ;  /* 0x00000000dd0572ca */ /* 0x000fe200000e0000 */
[----:B------:R-:W-:Y:S01]  /*17a0*/  IMAD.U32 R0, RZ, RZ, UR9 ;  /* 0x00000009ff007e24 */ /* 0x000fe2000f8e00ff */
[----:B------:R-:W-:Y:S01]  /*17b0*/  PLOP3.LUT P0, PT, PT, PT, PT, 0x80, 0x0 ;  /* 0x000000000000781c */ /* 0x000fe20003f0f070 */
[----:B------:R-:W-:Y:S01]  /*17c0*/  IMAD.U32 R3, RZ, RZ, UR4 ;  /* 0x00000004ff037e24 */ /* 0x000fe2000f8e00ff */
        /* <DEDUP_REMOVED lines=8> */
[----:B------:R-:W-:Y:S01]  /*1850*/  CS2R R70, SRZ ;  /* 0x0000000000467805 */ /* 0x000fe2000001ff00 */
[----:B------:R-:W-:Y:S01]  /*1860*/  UIMAD UR5, UR5, UR4, URZ ;  /* 0x00000004050572a4 */ /* 0x000fe2000f8e023f */
[----:B------:R-:W-:-:S02]  /*1870*/  CS2R R68, SRZ ;  /* 0x0000000000447805 */ /* 0x000fc4000001ff00 */
[----:B------:R-:W-:Y:S02]  /*1880*/  CS2R R66, SRZ ;  /* 0x0000000000427805 */ /* 0x000fe4000001ff00 */
[----:B------:R-:W-:Y:S02]  /*1890*/  CS2R R64, SRZ ;  /* 0x0000000000407805 */ /* 0x000fe4000001ff00 */
[----:B------:R-:W-:Y:S02]  /*18a0*/  CS2R R62, SRZ ;  /* 0x00000000003e7805 */ /* 0x000fe4000001ff00 */
[----:B------:R-:W-:Y:S02]  /*18b0*/  CS2R R60, SRZ ;  /* 0x00000000003c7805 */ /* 0x000fe4000001ff00 */
[----:B------:R-:W-:Y:S01]  /*18c0*/  VIADDMNMX R3, R3, UR5, R0, PT ;  /* 0x0000000503037c46 */ /* 0x000fe2000b800100 */
[----:B------:R-:W-:Y:S01]  /*18d0*/  IMAD.U32 R18, RZ, RZ, UR5 ;  /* 0x00000005ff127e24 */ /* 0x000fe2000f8e00ff */
[----:B------:R-:W-:Y:S01]  /*18e0*/  CS2R R58, SRZ ;  /* 0x00000000003a7805 */ /* 0x000fe2000001ff00 */
[----:B------:R-:W-:Y:S01]  /*18f0*/  IMAD.MOV.U32 R0, RZ, RZ, RZ ;  /* 0x000000ffff007224 */ /* 0x000fe200078e00ff */
[----:B------:R-:W-:Y:S01]  /*1900*/  R2UR UR49, R3 ;  /* 0x00000000033172ca */ /* 0x000fe200000e0000 */
[----:B------:R-:W-:Y:S01]  /*1910*/  IMAD.MOV.U32 R3, RZ, RZ, RZ ;  /* 0x000000ffff037224 */ /* 0x000fe200078e00ff */
        /* <DEDUP_REMOVED lines=10> */
[----:B------:R-:W-:Y:S01]  /*19c0*/  CS2R R36, SRZ ;  /* 0x0000000000247805 */ /* 0x000fe2000001ff00 */
[----:B------:R-:W-:Y:S01]  /*19d0*/  UISETP.GT.AND UP0, UPT, UR49, UR5, UPT ;  /* 0x000000053100728c */ /* 0x000fe2000bf04270 */
[----:B------:R-:W-:Y:S02]  /*19e0*/  CS2R R96, SRZ ;  /* 0x0000000000607805 */ /* 0x000fe4000001ff00 */
[----:B------:R-:W-:-:S02]  /*19f0*/  CS2R R90, SRZ ;  /* 0x00000000005a7805 */ /* 0x000fc4000001ff00 */
[----:B------:R-:W-:Y:S02]  /*1a00*/  CS2R R94, SRZ ;  /* 0x00000000005e7805 */ /* 0x000fe4000001ff00 */
[----:B------:R-:W-:Y:S02]  /*1a10*/  CS2R R88, SRZ ;  /* 0x0000000000587805 */ /* 0x000fe4000001ff00 */
[----:B------:R-:W-:Y:S02]  /*1a20*/  CS2R R92, SRZ ;  /* 0x00000000005c7805 */ /* 0x000fe4000001ff00 */
[----:B------:R-:W-:Y:S02]  /*1a30*/  PLOP3.LUT P1, PT, PT, PT, UP0, 0x80, 0x0 ;  /* 0x000000000000781c */ /* 0x000fe40003f2f008 */
[----:B------:R-:W-:-:S11]  /*1a40*/  CS2R R20, SRZ ;  /* 0x0000000000147805 */ /* 0x000fd6000001ff00 */
[----:B------:R-:W-:Y:S05]  /*1a50*/  @!P1 BRA `(.L_x_172) ;  /* 0x000000a800fc9947 */ /* 0x000fea0003800000 */
[----:B------:R-:W0:Y:S01]  /*1a60*/  S2R R4, SR_TID.X ;  /* 0x0000000000047919 */ /* 0x000e220000002100 */
[----:B------:R-:W1:Y:S01]  /*1a70*/  S2UR UR6, SR_CgaCtaId ;  /* 0x00000000000679c3 */ /* 0x000e620000008800 */
[----:B------:R-:W-:Y:S02]  /*1a80*/  UMOV UR5, 0x400 ;  /* 0x0000040000057882 */ /* 0x000fe40000000000 */
[----:B-1----:R-:W-:-:S04]  /*1a90*/  ULEA UR5, UR6, UR5, 0x18 ;  /* 0x0000000506057291 */ /* 0x002fc8000f8ec03f */
[----:B------:R-:W-:Y:S01]  /*1aa0*/  UIADD3 UR5, UR5, 0x16400, URZ ;  /* 0x0001640005057890 */ /* 0x000fe2000fffe03f */
[----:B0-----:R-:W-:-:S03]  /*1ab0*/  VIADD R5, R4, 0xffffff80 ;  /* 0xffffff8004057836 */ /* 0x001fc60000000000 */
[----:B------:R-:W-:Y:S02]  /*1ac0*/  ULOP3.LUT UP0, URZ, UR5, 0x9f, URZ, 0xc0, !UPT ;  /* 0x0000009f053f7892 */ /* 0x000fe4000f80c03f */
[----:B------:R-:W-:-:S04]  /*1ad0*/  SHF.R.S32.HI R4, RZ, 0x1f, R5 ;  /* 0x0000001fff047819 */ /* 0x000fc80000011405 */
[----:B------:R-:W-:Y:S02]  /*1ae0*/  PLOP3.LUT P0, PT, PT, PT, UP0, 0x80, 0x0 ;  /* 0x000000000000781c */ /* 0x000fe40003f0f008 */
[----:B------:R-:W-:-:S04]  /*1af0*/  LEA.HI R4, R4, R5, RZ, 0x7 ;  /* 0x0000000504047211 */ /* 0x000fc800078f38ff */
[----:B------:R-:W-:-:S05]  /*1b00*/  SHF.R.S32.HI R4, RZ, 0x7, R4 ;  /* 0x00000007ff047819 */ /* 0x000fca0000011404 */
[----:B------:R-:W0:Y:S02]  /*1b10*/  SHFL.IDX PT, R0, R4, RZ, 0x1f ;  /* 0x00001fff04007589 */ /* 0x000e2400000e0000 */
[----:B0-----:R-:W-:-:S13]  /*1b20*/  R2UR UR7, R0 ;  /* 0x00000000000772ca */ /* 0x001fda00000e0000 */
        /* <DEDUP_REMOVED lines=24> */
.L_x_173:
[----:B------:R-:W2:Y:S04]  /*1cb0*/  LDL R20, [R1+0x10] ;  /* 0x0000100001147983 */ /* 0x000ea80000100800 */
[----:B------:R-:W3:Y:S01]  /*1cc0*/  LDL R21, [R1+0x68] ;  /* 0x0000680001157983 */ /* 0x000ee20000100800 */
[----:B------:R-:W0:Y:S01]  /*1cd0*/  S2UR UR5, SR_CgaCtaId ;  /* 0x00000000000579c3 */ /* 0x000e220000008800 */
[----:B------:R-:W-:Y:S02]  /*1ce0*/  UMOV UR4, 0x400 ;  /* 0x0000040000047882 */ /* 0x000fe40000000000 */
[----:B0-----:R-:W-:Y:S01]  /*1cf0*/  ULEA UR4, UR5, UR4, 0x18 ;  /* 0x0000000405047291 */ /* 0x001fe2000f8ec03f */
[----:B------:R-:W-:Y:S01]  /*1d00*/  BSSY B0, `(.L_x_174) ;  /* 0x000000b000007945 */ /* 0x000fe20003800000 */
[----:B--2---:R-:W-:-:S04]  /*1d10*/  LEA.HI R0, R20, R20, RZ, 0x1 ;  /* 0x0000001414007211 */ /* 0x004fc800078f08ff */
[----:B------:R-:W-:-:S05]  /*1d20*/  LOP3.LUT R0, R0, 0xfffffffe, RZ, 0xc0, !PT ;  /* 0xfffffffe00007812 */ /* 0x000fca00078ec0ff */
[----:B------:R-:W-:Y:S02]  /*1d30*/  IMAD.IADD R3, R20, 0x1, -R0 ;  /* 0x0000000114037824 */ /* 0x000fe400078e0a00 */
[----:B------:R-:W-:-:S03]  /*1d40*/  IMAD.U32 R0, RZ, RZ, UR4 ;  /* 0x00000004ff007e24 */ /* 0x000fc6000f8e00ff */
[----:B------:R-:W-:-:S04]  /*1d50*/  SHF.L.U32 R3, R3, 0x1f, RZ ;  /* 0x0000001f03037819 */ /* 0x000fc800000006ff */
[----:B------:R-:W0:Y:S01]  /*1d60*/  SYNCS.PHASECHK.TRANS64.TRYWAIT P1, [R0+URZ+0x34800], R3 ;  /* 0x03480003000075a7 */ /* 0x000e22000802017f */
[----:B---3--:R-:W-:-:S13]  /*1d70*/  R2UR UR6, R21 ;  /* 0x00000000150672ca */ /* 0x008fda00000e0000 */
[----:B------:R-:W-:-:S05]  /*1d80*/  IMAD.U32 R4, RZ, RZ, UR6 ;  /* 0x00000006ff047e24 */ /* 0x000fca000f8e00ff */
[----:B------:R-:W-:Y:S01]  /*1d90*/  ISETP.NE.AND P0, PT, R4, 0x3, PT ;  /* 0x000000030400780c */ /* 0x000fe20003f05270 */
[----:B0-----:R-:W-:-:S12]  /*1da0*/  @!P1 BRA `(.L_x_175) ;  /* 0x00000140009c9947 */ /* 0x001fd80003800000 */
.L_x_336:
[----:B------:R-:W-:Y:S05]  /*1db0*/  BSYNC B0 ;  /* 0x0000000000007941 */ /* 0x000fea0003800000 */
.L_x_174:
[----:B------:R-:W-:Y:S05]  /*1dc0*/  @!P0 BRA `(.L_x_176) ;  /* 0x0000000000048947 */ /* 0x000fea0003800000 */
[----:B------:R-:W-:Y:S01]  /*1dd0*/  BPT.TRAP 0x1 ;  /* 0x000000040000795c */ /* 0x000fe20000300000 */
.L_x_176:
[----:B------:R-:W-:Y:S01]  /*1de0*/  IMAD R11, R2, 0x8, R0 ;  /* 0x00000008020b7824 */ /* 0x000fe200078e0200 */
[----:B------:R-:W-:-:S04]  /*1df0*/  SHF.L.U32 R4, R16, 0x1f, RZ ;  /* 0x0000001f10047819 */ /* 0x000fc800000006ff */
[----:B------:R1:W2:Y:S01]  /*1e00*/  SYNCS.PHASECHK.TRANS64.TRYWAIT P2, [R11+URZ+0x34830], R4 ;  /* 0x034830040b0075a7 */ /* 0x0002a2000804017f */
[----:B------:R-:W-:Y:S05]  /*1e10*/  @!P0 BRA `(.L_x_177) ;  /* 0x0000000000048947 */ /* 0x000fea0003800000 */
[----:B------:R-:W-:Y:S01]  /*1e20*/  BPT.TRAP 0x1 ;  /* 0x000000040000795c */ /* 0x000fe20000300000 */
.L_x_177:
[----:B0-----:R-:W0:Y:S01]  /*1e30*/  S2R R3, SR_TID.X ;  /* 0x0000000000037919 */ /* 0x001e220000002100 */
[----:B------:R-:W-:Y:S01]  /*1e40*/  IMAD.MOV.U32 R87, RZ, RZ, RZ ;  /* 0x000000ffff577224 */ /* 0x000fe200078e00ff */
[----:B0-----:R-:W-:Y:S01]  /*1e50*/  LOP3.LUT P1, RZ, R3, 0x7f, RZ, 0xc0, !PT ;  /* 0x0000007f03ff7812 */ /* 0x001fe2000782c0ff */
[----:B--2---:R-:W-:-:S12]  /*1e60*/  @P2 BRA `(.L_x_178) ;  /* 0x0000000000082947 */ /* 0x004fd80003800000 */
[----:B------:R-:W0:Y:S02]  /*1e70*/  SYNCS.PHASECHK.TRANS64.TRYWAIT P2, [R11+URZ+0x34830], R4 ;  /* 0x034830040b0075a7 */ /* 0x000e24000804017f */
[----:B0-----:R-:W-:Y:S05]  /*1e80*/  @!P2 BRA `(.L_x_179) ;  /* 0x000001400078a947 */ /* 0x001fea0003800000 */
.L_x_178:
[----:B------:R-:W-:Y:S05]  /*1e90*/  WARPSYNC.ALL ;  /* 0x0000000000007948 */ /* 0x000fea0003800000 */
[----:B------:R-:W-:Y:S01]  /*1ea0*/  R2UR UR4, R0 ;  /* 0x00000000000472ca */ /* 0x000fe200000e0000 */
[----:B------:R-:W2:Y:S01]  /*1eb0*/  LDL R10, [R1+0x4] ;  /* 0x00000400010a7983 */ /* 0x000ea20000100800 */
[----:B------:R-:W-:Y:S01]  /*1ec0*/  R2UR UR6, R2 ;  /* 0x00000000020672ca */ /* 0x000fe200000e0000 */
[----:B------:R-:W-:Y:S01]  /*1ed0*/  WARPGROUP.ARRIVE ;  /* 0x00000000000079c5 */ /* 0x000fe20000000000 */
[----:B------:R-:W-:Y:S01]  /*1ee0*/  UMOV UR7, 0x40000040 ;  /* 0x4000004000077882 */ /* 0x000fe20000000000 */
        /* <DEDUP_REMOVED lines=8> */
[----:B------:R-:W-:Y:S01]  /*1f70*/  UIADD3 UR4, UR4, 0x1e400, URZ ;  /* 0x0001e40004047890 */ /* 0x000fe2000fffe03f */
[----:B------:R-:W-:Y:S01]  /*1f80*/  IMAD.U32 R12, RZ, RZ, UR48 ;  /* 0x00000030ff0c7e24 */ /* 0x000fe2000f8e00ff */
[----:B------:R-:W-:Y:S01]  /*1f90*/  UMOV UR41, 0x40000040 ;  /* 0x4000004000297882 */ /* 0x000fe20000000000 */
[----:B------:R-:W-:Y:S01]  /*1fa0*/  UMOV UR43, 0x40000040 ;  /* 0x40000040002b7882 */ /* 0x000fe20000000000 */
[----:B------:R-:W-:Y:S01]  /*1fb0*/  USHF.R.U32.HI UR4, URZ, 0x4, UR4 ;  /* 0x000000043f047899 */ /* 0x000fe20008011604 */
[----:B------:R-:W-:Y:S01]  /*1fc0*/  IMAD.U32 R9, RZ, RZ, UR41 ;  /* 0x00000029ff097e24 */ /* 0x000fe2000f8e00ff */
[----:B------:R-:W-:Y:S01]  /*1fd0*/  UMOV UR47, 0x40000040 ;  /* 0x40000040002f7882 */ /* 0x000fe20000000000 */
[----:B------:R-:W-:Y:S01]  /*1fe0*/  IMAD.U32 R21, RZ, RZ, UR49 ;  /* 0x00000031ff157e24 */ /* 0x000fe2000f8e00ff */
[----:B------:R-:W-:Y:S01]  /*1ff0*/  ULOP3.LUT UR4, UR4, 0x3fff, URZ, 0xc0, !UPT ;  /* 0x00003fff04047892 */ /* 0x000fe2000f8ec03f */
[----:B------:R-:W-:Y:S01]  /*2000*/  P2R R15, PR, RZ, 0x2 ;  /* 0x00000002ff0f7803 */ /* 0x000fe20000000000 */
[----:B------:R-:W-:Y:S01]  /*2010*/  UIADD3 UR61, UR49, -0x2, URZ ;  /* 0xfffffffe313d7890 */ /* 0x000fe2000fffe03f */
[----:B------:R-:W-:Y:S01]  /*2020*/  P2R R13, PR, RZ, 0x1 ;  /* 0x00000001ff0d7803 */ /* 0x000fe20000000000 */
[----:B------:R-:W-:Y:S01]  /*2030*/  ULOP3.LUT UR5, UR4, 0x10000, URZ, 0xfc, !UPT ;  /* 0x0001000004057892 */ /* 0x000fe2000f8efc3f */
[----:B------:R-:W-:Y:S01]  /*2040*/  R2UR UR50, R18 ;  /* 0x00000000123272ca */ /* 0x000fe200000e0000 */
[----:B------:R-:W-:Y:S01]  /*2050*/  ULOP3.LUT UR4, UR36, 0x10000, URZ, 0xfc, !UPT ;  /* 0x0001000024047892 */ /* 0x000fe2000f8efc3f */
[----:B------:R-:W-:Y:S01]  /*2060*/  IMAD.MOV.U32 R86, RZ, RZ, R87 ;  /* 0x000000ffff567224 */ /* 0x000fe200078e0057 */
[----:B------:R-:W-:-:S02]  /*2070*/  UIMAD UR6, UR6, 0xb00, UR5 ;  /* 0x00000b00060678a4 */ /* 0x000fc4000f8e0205 */
[----:B------:R-:W-:Y:S01]  /*2080*/  IMAD.U32 R3, RZ, RZ, UR5 ;  /* 0x00000005ff037e24 */ /* 0x000fe2000f8e00ff */
[----:B------:R-:W-:Y:S01]  /*2090*/  UMOV UR5, 0x40000040 ;  /* 0x4000004000057882 */ /* 0x000fe20000000000 */
[----:B------:R-:W-:Y:S01]  /*20a0*/  UIADD3 UR18, UR6, 0x80, URZ ;  /* 0x0000008006127890 */ /* 0x000fe2000fffe03f */
[----:B------:R-:W-:Y:S01]  /*20b0*/  UMOV UR16, UR4 ;  /* 0x0000000400107c82 */ /* 0x000fe20008000000 */
[----:B------:R-:W-:Y:S01]  /*20c0*/  UMOV UR17, UR5 ;  /* 0x0000000500117c82 */ /* 0x000fe20008000000 */
[----:B------:R-:W-:Y:S02]  /*20d0*/  UIADD3 UR10, UR6, 0x100, URZ ;  /* 0x00000100060a7890 */ /* 0x000fe4000fffe03f */
[----:B------:R-:W-:Y:S01]  /*20e0*/  HGMMA.64x16x16.F32.BF16 R112, gdesc[UR4], RZ, !UPT, gsb0 ;  /* 0x00200000047079f0 */ /* 0x000fe2000c0018ff */
[----:B------:R-:W-:Y:S01]  /*20f0*/  UMOV UR8, UR4 ;  /* 0x0000000400087c82 */ /* 0x000fe20008000000 */
[----:B------:R-:W-:Y:S01]  /*2100*/  UMOV UR9, UR5 ;  /* 0x0000000500097c82 */ /* 0x000fe20008000000 */
[----:B------:R-:W-:Y:S01]  /*2110*/  UIADD3 UR14, UR6, 0x180, URZ ;  /* 0x00000180060e7890 */ /* 0x000fe2000fffe03f */
        /* <DEDUP_REMOVED lines=17> */
[----:B------:R-:W-:-:S02]  /*2230*/  UIADD3 UR7, UR4, 0x2, URZ ;  /* 0x0000000204077890 */ /* 0x000fc4000fffe03f */
[----:B------:R-:W-:Y:S02]  /*2240*/  UIADD3 UR46, UR6, 0x684, URZ ;  /* 0x00000684062e7890 */ /* 0x000fe4000fffe03f */
[----:B------:R-:W-:-:S03]  /*2250*/  UISETP.GE.AND UP0, UPT, UR61, UR50, UPT ;  /* 0x000000323d00728c */ /* 0x000fc6000bf06270 */
[----:B------:R-:W-:Y:S01]  /*2260*/  UMOV UR40, UR7 ;  /* 0x0000000700287c82 */ /* 0x000fe20008000000 */
[----:B------:R-:W-:Y:S01]  /*2270*/  UIADD3 UR7, UR4, 0x4, URZ ;  /* 0x0000000404077890 */ /* 0x000fe2000fffe03f */
[----:B------:R-:W-:Y:S01]  /*2280*/  IMAD.U32 R8, RZ, RZ, UR40 ;  /* 0x00000028ff087e24 */ /* 0x000fe2000f8e00ff */
        /* <DEDUP_REMOVED lines=17> */
[----:B------:R-:W-:Y:S02]  /*23a0*/  UIADD3 UR12, UR6, 0x2, URZ ;  /* 0x00000002060c7890 */ /* 0x000fe4000fffe03f */
[----:B------:R-:W-:Y:S01]  /*23b0*/  UIADD3 UR14, UR6, 0x182, URZ ;  /* 0x00000182060e7890 */ /* 0x000fe2000fffe03f */
[----:B------:R-:W-:Y:S01]  /*23c0*/  UMOV UR13, UR41 ;  /* 0x00000029000d7c82 */ /* 0x000fe20008000000 */
[----:B------:R-:W-:-:S03]  /*23d0*/  UMOV UR15, 0x40000040 ;  /* 0x40000040000f7882 */ /* 0x000fc60000000000 */
[----:B------:R-:W-:Y:S01]  /*23e0*/  UMOV UR42, UR12 ;  /* 0x0000000c002a7c82 */ /* 0x000fe20008000000 */
[----:B------:R-:W-:Y:S01]  /*23f0*/  UMOV UR12, UR40 ;  /* 0x00000028000c7c82 */ /* 0x000fe20008000000 */
[----:B------:R-:W-:Y:S02]  /*2400*/  WARPGROUP.DEPBAR.LE gsb0, 0x0 ;  /* 0x00008000000079c5 */ /* 0x000fe40000010000 */
[----:B------:R-:W-:-:S06]  /*2410*/  WARPGROUP.ARRIVE ;  /* 0x00000000000079c5 */ /* 0x000fcc0000000000 */
[----:B------:R-:W-:Y:S01]  /*2420*/  HGMMA.64x16x16.F32.BF16 R72, gdesc[UR16], RZ, !UPT, gsb0 ;  /* 0x00200000104879f0 */ /* 0x000fe2000c0018ff */
[----:B------:R-:W-:Y:S01]  /*2430*/  UIADD3 UR18, UR6, 0x82, URZ ;  /* 0x0000008206127890 */ /* 0x000fe2000fffe03f */
[----:B------:R-:W-:Y:S01]  /*2440*/  UMOV UR16, UR40 ;  /* 0x0000002800107c82 */ /* 0x000fe20008000000 */
[----:B------:R-:W-:Y:S01]  /*2450*/  UMOV UR17, UR41 ;  /* 0x0000002900117c82 */ /* 0x000fe20008000000 */
[----:B------:R-:W-:Y:S01]  /*2460*/  UMOV UR19, 0x40000040 ;  /* 0x4000004000137882 */ /* 0x000fe20000000000 */
[----:B--2---:R-:W-:-:S05]  /*2470*/  IADD3 R12, R12, 0xb0, -R10 ;  /* 0x000000b00c0c7810 */ /* 0x004fca0007ffe80a */
[----:B------:R-:W-:-:S05]  /*2480*/  IMAD R12, R21, -0xb0, R12 ;  /* 0xffffff50150c7824 */ /* 0x000fca00078e020c */
[C---:B------:R-:W-:Y:S02]  /*2490*/  ISETP.GT.AND P2, PT, R12.reuse, RZ, PT ;  /* 0x000000ff0c00720c */ /* 0x040fe40003f44270 */
[C---:B------:R-:W-:Y:S02]  /*24a0*/  ISETP.GT.AND P3, PT, R12.reuse, 0x1, PT ;  /* 0x000000010c00780c */ /* 0x040fe40003f64270 */
[C---:B------:R-:W-:Y:S02]  /*24b0*/  ISETP.GT.AND P4, PT, R12.reuse, 0x8, PT ;  /* 0x000000080c00780c */ /* 0x040fe40003f84270 */
[C---:B------:R-:W-:Y:S02]  /*24c0*/  ISETP.GT.AND P5, PT, R12.reuse, 0x9, PT ;  /* 0x000000090c00780c */ /* 0x040fe40003fa4270 */
[C---:B------:R-:W-:Y:S02]  /*24d0*/  ISETP.GT.AND P6, PT, R12.reuse, 0x61, PT ;  /* 0x000000610c00780c */ /* 0x040fe40003fc4270 */
[----:B------:R-:W-:-:S02]  /*24e0*/  ISETP.GT.AND P1, PT, R12, 0x89, PT ;  /* 0x000000890c00780c */ /* 0x000fc40003f24270 */
[----:B------:R-:W-:Y:S01]  /*24f0*/  ISETP.GT.AND P0, PT, R12, 0x90, PT ;  /* 0x000000900c00780c */ /* 0x000fe20003f04270 */
        /* <DEDUP_REMOVED lines=64> */
[----:B------:R-:W-:Y:S02]  /*2900*/  UIADD3 UR12, UR6, 0x4, URZ ;  /* 0x00000004060c7890 */ /* 0x000fe4000fffe03f */
[----:B------:R-:W-:Y:S01]  /*2910*/  UIADD3 UR14, UR6, 0x184, URZ ;  /* 0x00000184060e7890 */ /* 0x000fe2000fffe03f */
[----:B------:R-:W-:Y:S01]  /*2920*/  UMOV UR15, 0x40000040 ;  /* 0x40000040000f7882 */ /* 0x000fe20000000000 */
[----:B------:R-:W-:Y:S02]  /*2930*/  WARPGROUP.DEPBAR.LE gsb0, 0x0 ;  /* 0x00008000000079c5 */ /* 0x000fe40000010000 */
[----:B------:R-:W-:-:S06]  /*2940*/  WARPGROUP.ARRIVE ;  /* 0x00000000000079c5 */ /* 0x000fcc0000000000 */
[----:B------:R-:W-:Y:S01]  /*2950*/  HGMMA.64x16x16.F32.BF16 R72, gdesc[UR16], R72, gsb0 ;  /* 0x00200000104879f0 */ /* 0x000fe20008001848 */
[----:B------:R-:W-:Y:S01]  /*2960*/  UMOV UR16, UR7 ;  /* 0x0000000700107c82 */ /* 0x000fe20008000000 */
[----:B------:R-:W-:Y:S01]  /*2970*/  UMOV UR17, 0x40000040 ;  /* 0x4000004000117882 */ /* 0x000fe20000000000 */
[----:B------:R-:W-:Y:S01]  /*2980*/  UMOV UR18, UR12 ;  /* 0x0000000c00127c82 */ /* 0x000fe20008000000 */
[----:B------:R-:W-:Y:S01]  /*2990*/  UMOV UR19, 0x40000040 ;  /* 0x4000004000137882 */ /* 0x000fe20000000000 */
[----:B------:R-:W-:Y:S01]  /*29a0*/  UMOV UR40, UR16 ;  /* 0x0000001000287c82 */ /* 0x000fe20008000000 */
[----:B------:R-:W-:Y:S01]  /*29b0*/  UMOV UR41, UR17 ;  /* 0x0000001100297c82 */ /* 0x000fe20008000000 */
[----:B------:R-:W-:Y:S01]  /*29c0*/  IMAD.U32 R6, RZ, RZ, UR16 ;  /* 0x00000010ff067e24 */ /* 0x000fe2000f8e00ff */
[----:B------:R-:W-:Y:S01]  /*29d0*/  UMOV UR12, UR40 ;  /* 0x00000028000c7c82 */ /* 0x000fe20008000000 */
[----:B------:R-:W-:Y:S01]  /*29e0*/  IMAD.U32 R7, RZ, RZ, UR17 ;  /* 0x00000011ff077e24 */ /* 0x000fe2000f8e00ff */
[----:B------:R-:W-:Y:S01]  /*29f0*/  UMOV UR13, UR41 ;  /* 0x00000029000d7c82 */ /* 0x000fe20008000000 */
[----:B------:R-:W-:Y:S01]  /*2a00*/  UIADD3 UR7, UR4, 0x6, URZ ;  /* 0x0000000604077890 */ /* 0x000fe2000fffe03f */
[----:B------:R-:W-:-:S02]  /*2a10*/  WARPGROUP.DEPBAR.LE gsb0, 0x0 ;  /* 0x00008000000079c5 */ /* 0x000fc40000010000 */
        /* <DEDUP_REMOVED lines=77> */
[----:B01----:R-:W-:Y:S01]  /*2ef0*/  IMAD.U32 R4, RZ, RZ, UR16 ;  /* 0x00000010ff047e24 */ /* 0x003fe2000f8e00ff */
        /* <DEDUP_REMOVED lines=124> */
[----:B------:R-:W-:Y:S01]  /*36c0*/  UIADD3 UR7, UR4, 0x402, URZ ;  /* 0x0000040204077890 */ /* 0x000fe2000fffe03f */
[----:B------:R-:W-:-:S02]  /*36d0*/  WARPGROUP.DEPBAR.LE gsb0, 0x0 ;  /* 0x00008000000079c5 */ /* 0x000fc40000010000 */
        /* <DEDUP_REMOVED lines=21> */
[----:B------:R-:W-:Y:S01]  /*3830*/  UMOV UR13, 0x40000040 ;  /* 0x40000040000d7882 */ /* 0x000fe20000000000 */
[----:B------:R-:W-:Y:S01]  /*3840*/  UMOV UR15, 0x40000040 ;  /* 0x40000040000f7882 */ /* 0x000fe20000000000 */
[----:B------:R-:W-:Y:S01]  /*3850*/  UMOV UR40, UR12 ;  /* 0x0000000c00287c82 */ /* 0x000fe20008000000 */
[----:B------:R-:W-:Y:S01]  /*3860*/  UMOV UR41, UR13 ;  /* 0x0000000d00297c82 */ /* 0x000fe20008000000 */
[----:B------:R-:W-:Y:S01]  /*3870*/  UIADD3 UR7, UR4, 0x404, URZ ;  /* 0x0000040404077890 */ /* 0x000fe2000fffe03f */
        /* <DEDUP_REMOVED lines=45> */
[----:B------:R-:W-:Y:S02]  /*3b50*/  ULDC UR11, c[0x0][0x988] ;  /* 0x00026200000b7ab9 */ /* 0x000fe40000000800 */
        /* <DEDUP_REMOVED lines=99> */
[----:B------:R-:W-:Y:S01]  /*4190*/  UIADD3 UR7, UR6, 0xa06, URZ ;  /* 0x00000a0606077890 */ /* 0x000fe2000fffe03f */
        /* <DEDUP_REMOVED lines=24> */
[----:B------:R-:W-:Y:S01]  /*4320*/  WARPGROUP.ARRIVE ;  /* 0x00000000000079c5 */ /* 0x000fe20000000000 */
[----:B------:R-:W-:Y:S02]  /*4330*/  FSEL R112, R112, -INF , P2 ;  /* 0xff80000070707808 */ /* 0x000fe40001000000 */
[----:B------:R-:W-:Y:S02]  /*4340*/  FSEL R113, R113, -INF , P3 ;  /* 0xff80000071717808 */ /* 0x000fe40001800000 */
[----:B------:R-:W-:Y:S01]  /*4350*/  FSEL R116, R116, -INF , P4 ;  /* 0xff80000074747808 */ /* 0x000fe20002000000 */
[----:B------:R-:W-:Y:S01]  /*4360*/  HGMMA.64x16x16.F32.BF16 R104, gdesc[UR20], R104, gsb0 ;  /* 0x00200000146879f0 */ /* 0x000fe20008001868 */
[----:B------:R-:W-:Y:S01]  /*4370*/  UIADD3 UR22, UR6, 0x686, URZ ;  /* 0x0000068606167890 */ /* 0x000fe2000fffe03f */
[----:B------:R-:W-:Y:S01]  /*4380*/  FMNMX.FTZ R21, R112, R113, !PT ;  /* 0x0000007170157209 */ /* 0x000fe20007810000 */
[----:B------:R-:W-:Y:S01]  /*4390*/  UMOV UR23, 0x40000040 ;  /* 0x4000004000177882 */ /* 0x000fe20000000000 */
[----:B------:R-:W-:-:S02]  /*43a0*/  FSEL R114, R114, -INF , P2 ;  /* 0xff80000072727808 */ /* 0x000fc40001000000 */
[----:B------:R-:W-:Y:S02]  /*43b0*/  FSEL R117, R117, -INF , P5 ;  /* 0xff80000075757808 */ /* 0x000fe40002800000 */
[----:B------:R-:W-:Y:S02]  /*43c0*/  ISETP.GT.AND P2, PT, R12, 0x10, PT ;  /* 0x000000100c00780c */ /* 0x000fe40003f44270 */
[----:B------:R-:W-:Y:S02]  /*43d0*/  FMNMX.FTZ R10, R116, R21, !PT ;  /* 0x00000015740a7209 */ /* 0x000fe40007810000 */
[----:B------:R-:W-:Y:S02]  /*43e0*/  FSEL R115, R115, -INF , P3 ;  /* 0xff80000073737808 */ /* 0x000fe40001800000 */
[----:B------:R-:W-:Y:S02]  /*43f0*/  ISETP.GT.AND P3, PT, R12, 0x11, PT ;  /* 0x000000110c00780c */ /* 0x000fe40003f64270 */
[----:B------:R-:W-:-:S02]  /*4400*/  FMNMX.FTZ R21, R117, R10, !PT ;  /* 0x0000000a75157209 */ /* 0x000fc40007810000 */
[----:B------:R-:W-:Y:S02]  /*4410*/  FSEL R118, R118, -INF , P4 ;  /* 0xff80000076767808 */ /* 0x000fe40002000000 */
[C---:B------:R-:W-:Y:S02]  /*4420*/  ISETP.GT.AND P4, PT, R12.reuse, 0x18, PT ;  /* 0x000000180c00780c */ /* 0x040fe40003f84270 */
        /* <DEDUP_REMOVED lines=8> */
[----:B------:R-:W-:Y:S01]  /*44b0*/  UIADD3 UR22, UR6, 0x706, URZ ;  /* 0x0000070606167890 */ /* 0x000fe2000fffe03f */
[----:B------:R-:W-:Y:S01]  /*44c0*/  FSEL R108, R108, -INF , P4 ;  /* 0xff8000006c6c7808 */ /* 0x000fe20002000000 */
[----:B------:R-:W-:Y:S01]  /*44d0*/  UMOV UR23, 0x40000040 ;  /* 0x4000004000177882 */ /* 0x000fe20000000000 */
[----:B------:R-:W-:Y:S02]  /*44e0*/  FMNMX.FTZ R21, R105, R10, !PT ;  /* 0x0000000a69157209 */ /* 0x000fe40007810000 */
[----:B------:R-:W-:Y:S02]  /*44f0*/  FSEL R106, R106, -INF , P2 ;  /* 0xff8000006a6a7808 */ /* 0x000fe40001000000 */
[----:B------:R-:W-:-:S02]  /*4500*/  FSEL R109, R109, -INF , P5 ;  /* 0xff8000006d6d7808 */ /* 0x000fc40002800000 */
[----:B------:R-:W-:Y:S02]  /*4510*/  ISETP.GT.AND P2, PT, R12, 0x20, PT ;  /* 0x000000200c00780c */ /* 0x000fe40003f44270 */
[----:B------:R-:W-:Y:S02]  /*4520*/  FMNMX.FTZ R10, R108, R21, !PT ;  /* 0x000000156c0a7209 */ /* 0x000fe40007810000 */
[----:B------:R-:W-:Y:S02]  /*4530*/  FSEL R107, R107, -INF , P3 ;  /* 0xff8000006b6b7808 */ /* 0x000fe40001800000 */
[----:B------:R-:W-:Y:S02]  /*4540*/  ISETP.GT.AND P3, PT, R12, 0x21, PT ;  /* 0x000000210c00780c */ /* 0x000fe40003f64270 */
[----:B------:R-:W-:Y:S02]  /*4550*/  FMNMX.FTZ R21, R109, R10, !PT ;  /* 0x0000000a6d157209 */ /* 0x000fe40007810000 */
[----:B------:R-:W-:-:S02]  /*4560*/  FSEL R110, R110, -INF , P4 ;  /* 0xff8000006e6e7808 */ /* 0x000fc40002000000 */
[C---:B------:R-:W-:Y:S02]  /*4570*/  ISETP.GT.AND P4, PT, R12.reuse, 0x28, PT ;  /* 0x000000280c00780c */ /* 0x040fe40003f84270 */
[----:B------:R-:W-:Y:S02]  /*4580*/  FSEL R111, R111, -INF , P5 ;  /* 0xff8000006f6f7808 */ /* 0x000fe40002800000 */
[----:B------:R-:W-:Y:S01]  /*4590*/  ISETP.GT.AND P5, PT, R12, 0x29, PT ;  /* 0x000000290c00780c */ /* 0x000fe20003fa4270 */
[----:B------:R-:W-:Y:S02]  /*45a0*/  WARPGROUP.DEPBAR.LE gsb0, 0x0 ;  /* 0x00008000000079c5 */ /* 0x000fe40000010000 */
[----:B------:R-:W-:Y:S01]  /*45b0*/  WARPGROUP.ARRIVE ;  /* 0x00000000000079c5 */ /* 0x000fe20000000000 */
[----:B------:R-:W-:Y:S02]  /*45c0*/  FSEL R96, R96, -INF , P2 ;  /* 0xff80000060607808 */ /* 0x000fe40001000000 */
[----:B------:R-:W-:-:S02]  /*45d0*/  FSEL R97, R97, -INF , P3 ;  /* 0xff80000061617808 */ /* 0x000fc40001800000 */
[----:B------:R-:W-:Y:S01]  /*45e0*/  FMNMX.FTZ R10, R96, R21, !PT ;  /* 0x00000015600a7209 */ /* 0x000fe20007810000 */
[----:B------:R-:W-:Y:S01]  /*45f0*/  HGMMA.64x16x16.F32.BF16 R88, gdesc[UR20], R88, gsb0 ;  /* 0x00200000145879f0 */ /* 0x000fe20008001858 */
[----:B------:R-:W-:Y:S01]  /*4600*/  UIADD3 UR22, UR6, 0x786, URZ ;  /* 0x0000078606167890 */ /* 0x000fe2000fffe03f */
[----:B------:R-:W-:Y:S01]  /*4610*/  FSEL R100, R100, -INF , P4 ;  /* 0xff80000064647808 */ /* 0x000fe20002000000 */
[----:B------:R-:W-:Y:S01]  /*4620*/  UMOV UR23, 0x40000040 ;  /* 0x4000004000177882 */ /* 0x000fe20000000000 */
[----:B------:R-:W-:Y:S02]  /*4630*/  FMNMX.FTZ R21, R97, R10, !PT ;  /* 0x0000000a61157209 */ /* 0x000fe40007810000 */
[----:B------:R-:W-:Y:S02]  /*4640*/  FSEL R98, R98, -INF , P2 ;  /* 0xff80000062627808 */ /* 0x000fe40001000000 */
[----:B------:R-:W-:Y:S02]  /*4650*/  FSEL R101, R101, -INF , P5 ;  /* 0xff80000065657808 */ /* 0x000fe40002800000 */
[----:B------:R-:W-:-:S02]  /*4660*/  ISETP.GT.AND P2, PT, R12, 0x30, PT ;  /* 0x000000300c00780c */ /* 0x000fc40003f44270 */
[----:B------:R-:W-:Y:S02]  /*4670*/  FMNMX.FTZ R10, R100, R21, !PT ;  /* 0x00000015640a7209 */ /* 0x000fe40007810000 */
[----:B------:R-:W-:Y:S02]  /*4680*/  FSEL R99, R99, -INF , P3 ;  /* 0xff80000063637808 */ /* 0x000fe40001800000 */
[----:B------:R-:W-:Y:S02]  /*4690*/  ISETP.GT.AND P3, PT, R12, 0x31, PT ;  /* 0x000000310c00780c */ /* 0x000fe40003f64270 */
        /* <DEDUP_REMOVED lines=62> */
[----:B------:R-:W-:Y:S02]  /*4a80*/  FMNMX.FTZ R21, R69, R10, !PT ;  /* 0x0000000a45157209 */ /* 0x000fe40007810000 */
[----:B------:R-:W-:Y:S02]  /*4a90*/  ISETP.GT.AND P5, PT, R12, 0x68, PT ;  /* 0x000000680c00780c */ /* 0x000fe40003fa4270 */
        /* <DEDUP_REMOVED lines=15> */
[----:B------:R-:W-:Y:S02]  /*4b90*/  FMNMX.FTZ R10, R60, R21, !PT ;  /* 0x000000153c0a7209 */ /* 0x000fe40007810000 */
[----:B------:R-:W-:Y:S02]  /*4ba0*/  FSEL R58, R58, -INF , P2 ;  /* 0xff8000003a3a7808 */ /* 0x000fe40001000000 */
[----:B------:R-:W-:Y:S02]  /*4bb0*/  ISETP.GT.AND P2, PT, R12, 0x71, PT ;  /* 0x000000710c00780c */ /* 0x000fe40003f44270 */
[----:B------:R-:W-:Y:S02]  /*4bc0*/  FMNMX.FTZ R21, R61, R10, !PT ;  /* 0x0000000a3d157209 */ /* 0x000fe40007810000 */
[----:B------:R-:W-:-:S02]  /*4bd0*/  FSEL R59, R59, -INF , P6 ;  /* 0xff8000003b3b7808 */ /* 0x000fc40003000000 */
[----:B------:R-:W-:Y:S02]  /*4be0*/  ISETP.GT.AND P6, PT, R12, 0x78, PT ;  /* 0x000000780c00780c */ /* 0x000fe40003fc4270 */
        /* <DEDUP_REMOVED lines=10> */
[----:B------:R-:W-:Y:S01]  /*4c90*/  UMOV UR22, UR7 ;  /* 0x0000000700167c82 */ /* 0x000fe20008000000 */
[----:B------:R-:W-:Y:S01]  /*4ca0*/  UMOV UR23, 0x40000040 ;  /* 0x4000004000177882 */ /* 0x000fe20000000000 */
[----:B------:R-:W-:Y:S02]  /*4cb0*/  FSEL R52, R52, -INF , P6 ;  /* 0xff80000034347808 */ /* 0x000fe40003000000 */
[----:B------:R-:W-:Y:S02]  /*4cc0*/  FMNMX.FTZ R21, R49, R10, !PT ;  /* 0x0000000a31157209 */ /* 0x000fe40007810000 */
[----:B------:R-:W-:-:S02]  /*4cd0*/  FSEL R53, R53, -INF , P5 ;  /* 0xff80000035357808 */ /* 0x000fc40002800000 */
[----:B------:R-:W-:Y:S02]  /*4ce0*/  FMNMX.FTZ R10, R52, R21, !PT ;  /* 0x00000015340a7209 */ /* 0x000fe40007810000 */
[----:B------:R-:W-:Y:S02]  /*4cf0*/  FSEL R50, R50, -INF , P3 ;  /* 0xff80000032327808 */ /* 0x000fe40001800000 */
[C---:B------:R-:W-:Y:S02]  /*4d00*/  ISETP.GT.AND P3, PT, R12.reuse, 0x81, PT ;  /* 0x000000810c00780c */ /* 0x040fe40003f64270 */
[----:B------:R-:W-:Y:S02]  /*4d10*/  FMNMX.FTZ R21, R53, R10, !PT ;  /* 0x0000000a35157209 */ /* 0x000fe40007810000 */
[----:B------:R-:W-:Y:S02]  /*4d20*/  FSEL R51, R51, -INF , P2 ;  /* 0xff80000033337808 */ /* 0x000fe40001000000 */
[----:B------:R-:W-:-:S02]  /*4d30*/  ISETP.GT.AND P2, PT, R12, 0x88, PT ;  /* 0x000000880c00780c */ /* 0x000fc40003f44270 */
        /* <DEDUP_REMOVED lines=15> */
[----:B------:R-:W-:-:S02]  /*4e30*/  FMNMX.FTZ R21, R44, R21, !PT ;  /* 0x000000152c157209 */ /* 0x000fc40007810000 */
[----:B------:R-:W-:Y:S02]  /*4e40*/  ISETP.GT.AND P1, PT, R12, 0x91, PT ;  /* 0x000000910c00780c */ /* 0x000fe40003f24270 */
[----:B------:R-:W-:Y:S02]  /*4e50*/  FMNMX.FTZ R21, R20, R21, !PT ;  /* 0x0000001514157209 */ /* 0x000fe40007810000 */
[----:B------:R-:W-:Y:S02]  /*4e60*/  FSEL R46, R46, -INF , P2 ;  /* 0xff8000002e2e7808 */ /* 0x000fe40001000000 */
[C---:B------:R-:W-:Y:S02]  /*4e70*/  ISETP.GT.AND P2, PT, R12.reuse, 0x99, PT ;  /* 0x000000990c00780c */ /* 0x040fe40003f44270 */
[----:B------:R-:W-:Y:S02]  /*4e80*/  FSEL R43, R43, -INF , P3 ;  /* 0xff8000002b2b7808 */ /* 0x000fe40001800000 */
[----:B------:R-:W-:-:S02]  /*4e90*/  ISETP.GT.AND P3, PT, R12, 0xa0, PT ;  /* 0x000000a00c00780c */ /* 0x000fc40003f64270 */
[----:B------:R-:W-:Y:S02]  /*4ea0*/  FSEL R42, R42, -INF , P4 ;  /* 0xff8000002a2a7808 */ /* 0x000fe40002000000 */
[----:B------:R-:W-:Y:S02]  /*4eb0*/  ISETP.GT.AND P4, PT, R12, 0xa1, PT ;  /* 0x000000a10c00780c */ /* 0x000fe40003f84270 */
[----:B------:R-:W-:Y:S01]  /*4ec0*/  P2R R45, PR, RZ, 0x2 ;  /* 0x00000002ff2d7803 */ /* 0x000fe20000000000 */
[----:B------:R-:W-:Y:S02]  /*4ed0*/  WARPGROUP.DEPBAR.LE gsb0, 0x0 ;  /* 0x00008000000079c5 */ /* 0x000fe40000010000 */
[----:B------:R-:W-:Y:S01]  /*4ee0*/  WARPGROUP.ARRIVE ;  /* 0x00000000000079c5 */ /* 0x000fe20000000000 */
[----:B------:R-:W-:Y:S02]  /*4ef0*/  FSEL R32, R32, -INF , P0 ;  /* 0xff80000020207808 */ /* 0x000fe40000000000 */
[----:B------:R-:W-:-:S02]  /*4f00*/  ISETP.GT.AND P0, PT, R12, 0x98, PT ;  /* 0x000000980c00780c */ /* 0x000fc40003f04270 */
[----:B------:R-:W-:Y:S01]  /*4f10*/  FSEL R80, R33, -INF , P1 ;  /* 0xff80000021507808 */ /* 0x000fe20000800000 */
[----:B------:R-:W-:Y:S01]  /*4f20*/  HGMMA.64x16x16.F32.BF16 R24, gdesc[UR20], R24, gsb0 ;  /* 0x00200000141879f0 */ /* 0x000fe20008001818 */
[----:B------:R-:W-:Y:S02]  /*4f30*/  FMNMX.FTZ R21, R32, R21, !PT ;  /* 0x0000001520157209 */ /* 0x000fe40007810000 */
[----:B------:R-:W-:Y:S02]  /*4f40*/  FSEL R81, R36, -INF , P0 ;  /* 0xff80000024517808 */ /* 0x000fe40000000000 */
[----:B------:R-:W-:Y:S02]  /*4f50*/  FMNMX.FTZ R10, R80, R21, !PT ;  /* 0x00000015500a7209 */ /* 0x000fe40007810000 */
[----:B------:R-:W-:Y:S02]  /*4f60*/  FSEL R84, R37, -INF , P2 ;  /* 0xff80000025547808 */ /* 0x000fe40001000000 */
[----:B------:R-:W-:-:S02]  /*4f70*/  FMNMX.FTZ R21, R81, R10, !PT ;  /* 0x0000000a51157209 */ /* 0x000fc40007810000 */
[----:B------:R-:W-:Y:S02]  /*4f80*/  P2R R33, PR, RZ, 0x4 ;  /* 0x00000004ff217803 */ /* 0x000fe40000000000 */
[----:B------:R-:W-:Y:S02]  /*4f90*/  FMNMX.FTZ R21, R84, R21, !PT ;  /* 0x0000001554157209 */ /* 0x000fe40007810000 */
[----:B------:R-:W-:Y:S02]  /*4fa0*/  P2R R41, PR, RZ, 0x1 ;  /* 0x00000001ff297803 */ /* 0x000fe40000000000 */
[C---:B------:R-:W-:Y:S02]  /*4fb0*/  ISETP.GT.AND P0, PT, R12.reuse, 0x89, PT ;  /* 0x000000890c00780c */ /* 0x040fe40003f04270 */
[----:B------:R-:W-:Y:S02]  /*4fc0*/  ISETP.GT.AND P1, PT, R12, 0x90, PT ;  /* 0x000000900c00780c */ /* 0x000fe40003f24270 */
[----:B------:R-:W-:-:S02]  /*4fd0*/  FSEL R47, R47, -INF , P0 ;  /* 0xff8000002f2f7808 */ /* 0x000fc40000000000 */
[----:B------:R-:W-:Y:S02]  /*4fe0*/  ISETP.NE.AND P0, PT, R41, RZ, PT ;  /* 0x000000ff2900720c */ /* 0x000fe40003f05270 */
[----:B------:R-:W-:Y:S02]  /*4ff0*/  FSEL R34, R34, -INF , P1 ;  /* 0xff80000022227808 */ /* 0x000fe40000800000 */
[----:B------:R-:W-:Y:S02]  /*5000*/  ISETP.NE.AND P1, PT, R45, RZ, PT ;  /* 0x000000ff2d00720c */ /* 0x000fe40003f25270 */
[----:B------:R-:W-:Y:S02]  /*5010*/  FSEL R38, R38, -INF , P0 ;  /* 0xff80000026267808 */ /* 0x000fe40000000000 */
[----:B------:R-:W-:Y:S02]  /*5020*/  FSEL R35, R35, -INF , P1 ;  /* 0xff80000023237808 */ /* 0x000fe40000800000 */
[----:B------:R-:W-:-:S02]  /*5030*/  ISETP.NE.AND P0, PT, R13, RZ, PT ;  /* 0x000000ff0d00720c */ /* 0x000fc40003f05270 */
[----:B------:R-:W-:-:S13]  /*5040*/  ISETP.NE.AND P1, PT, R15, RZ, PT ;  /* 0x000000ff0f00720c */ /* 0x000fda0003f25270 */
[----:B------:R-:W-:Y:S01]  /*5050*/  @!P1 VIADD R11, R11, 0x34840 ;  /* 0x000348400b0b9836 */ /* 0x000fe20000000000 */
[----:B------:R-:W-:Y:S02]  /*5060*/  WARPGROUP.DEPBAR.LE gsb0, 0x0 ;  /* 0x00008000000079c5 */ /* 0x000fe40000010000 */
[----:B------:R-:W-:Y:S02]  /*5070*/  FSEL R36, R24, -INF , P3 ;  /* 0xff80000018247808 */ /* 0x000fe40001800000 */
[----:B------:R-:W-:Y:S02]  /*5080*/  FSEL R82, R25, -INF , P4 ;  /* 0xff80000019527808 */ /* 0x000fe40002000000 */
[----:B------:R-:W-:Y:S02]  /*5090*/  FMNMX.FTZ R21, R36, R21, !PT ;  /* 0x0000001524157209 */ /* 0x000fe40007810000 */
[----:B------:R-:W-:Y:S02]  /*50a0*/  FSEL R28, R28, -INF , P5 ;  /* 0xff8000001c1c7808 */ /* 0x000fe40002800000 */
[----:B------:R-:W-:-:S02]  /*50b0*/  FMNMX.FTZ R21, R82, R21, !PT ;  /* 0x0000001552157209 */ /* 0x000fc40007810000 */
[----:B------:R-:W-:Y:S02]  /*50c0*/  FSEL R24, R29, -INF , P6 ;  /* 0xff8000001d187808 */ /* 0x000fe40003000000 */
[----:B------:R-:W-:Y:S02]  /*50d0*/  FMNMX.FTZ R21, R28, R21, !PT ;  /* 0x000000151c157209 */ /* 0x000fe40007810000 */
[----:B------:R-:W-:Y:S02]  /*50e0*/  FSEL R26, R26, -INF , P3 ;  /* 0xff8000001a1a7808 */ /* 0x000fe40001800000 */
[----:B------:R-:W-:Y:S02]  /*50f0*/  FMNMX.FTZ R21, R24, R21, !PT ;  /* 0x0000001518157209 */ /* 0x000fe40007810000 */
[----:B------:R-:W-:Y:S02]  /*5100*/  FSEL R30, R30, -INF , P5 ;  /* 0xff8000001e1e7808 */ /* 0x000fe40002800000 */
[----:B------:R-:W-:Y:S01]  /*5110*/  @!P1 PRMT R11, RZ, 0x654, R11 ;  /* 0x00000654ff0b9816 */ /* 0x000fe2000000000b */
[----:B------:R-:W0:Y:S03]  /*5120*/  SHFL.BFLY PT, R10, R21, 0x2, 0x1f ;  /* 0x0c401f00150a7f89 */ /* 0x000e2600000e0000 */
[----:B------:R1:W-:Y:S01]  /*5130*/  @!P1 SYNCS.ARRIVE.TRANS64.RED.A1T0 RZ, [R11+URZ], RZ ;  /* 0x000000ff0bff99a7 */ /* 0x0003e2000810043f */
[----:B0-----:R-:W-:-:S05]  /*5140*/  FMNMX.FTZ R25, R21, R10, !PT ;  /* 0x0000000a15197209 */ /* 0x001fca0007810000 */
[----:B------:R-:W0:Y:S02]  /*5150*/  SHFL.BFLY PT, R10, R25, 0x1, 0x1f ;  /* 0x0c201f00190a7f89 */ /* 0x000e2400000e0000 */
[----:B0-----:R-:W-:-:S04]  /*5160*/  FMNMX.FTZ R10, R25, R10, !PT ;  /* 0x0000000a190a7209 */ /* 0x001fc80007810000 */
[C---:B------:R-:W-:Y:S01]  /*5170*/  FSETP.NEU.FTZ.AND P2, PT, R10.reuse, -INF , PT ;  /* 0xff8000000a00780b */ /* 0x040fe20003f5d000 */
[----:B------:R-:W-:-:S05]  /*5180*/  FMUL.FTZ R83, R10, UR11 ;  /* 0x0000000b0a537c20 */ /* 0x000fca0008410000 */
[----:B------:R-:W-:Y:S02]  /*5190*/  FSEL R83, R83, RZ, P2 ;  /* 0x000000ff53537208 */ /* 0x000fe40001000000 */
[----:B------:R-:W-:Y:S02]  /*51a0*/  ISETP.NE.AND P2, PT, R33, RZ, PT ;  /* 0x000000ff2100720c */ /* 0x000fe40003f45270 */
[----:B------:R-:W-:Y:S01]  /*51b0*/  FMNMX.FTZ R33, R114, R115, !PT ;  /* 0x0000007372217209 */ /* 0x000fe20007810000 */
[--C-:B------:R-:W-:Y:S01]  /*51c0*/  FFMA.FTZ R200, R56, UR11, -R83.reuse ;  /* 0x0000000b38c87c23 */ /* 0x100fe20008010853 */
[--C-:B------:R-:W-:Y:S01]  /*51d0*/  FFMA.FTZ R56, R61, UR11, -R83.reuse ;  /* 0x0000000b3d387c23 */ /* 0x100fe20008010853 */
[--C-:B------:R-:W-:Y:S01]  /*51e0*/  FFMA.FTZ R204, R48, UR11, -R83.reuse ;  /* 0x0000000b30cc7c23 */ /* 0x100fe20008010853 */
[----:B------:R-:W-:Y:S01]  /*51f0*/  FMNMX.FTZ R12, R118, R33, !PT ;  /* 0x00000021760c7209 */ /* 0x000fe20007810000 */
[--C-:B------:R-:W-:Y:S01]  /*5200*/  FFMA.FTZ R206, R52, UR11, -R83.reuse ;  /* 0x0000000b34ce7c23 */ /* 0x100fe20008010853 */
[----:B------:R-:W-:Y:S01]  /*5210*/  FSEL R48, R27, -INF , P4 ;  /* 0xff8000001b307808 */ /* 0x000fe20002000000 */
[--C-:B------:R-:W-:Y:S01]  /*5220*/  FFMA.FTZ R176, R112, UR11, -R83.reuse ;  /* 0x0000000b70b07c23 */ /* 0x100fe20008010853 */
[----:B------:R-:W-:Y:S01]  /*5230*/  FMNMX.FTZ R33, R119, R12, !PT ;  /* 0x0000000c77217209 */ /* 0x000fe20007810000 */
[--C-:B------:R-:W-:Y:S01]  /*5240*/  FFMA.FTZ R13, R113, UR11, -R83.reuse ;  /* 0x0000000b710d7c23 */ /* 0x100fe20008010853 */
[--C-:B------:R-:W-:Y:S01]  /*5250*/  FFMA.FTZ R178, R116, UR11, -R83.reuse ;  /* 0x0000000b74b27c23 */ /* 0x100fe20008010853 */
[--C-:B------:R-:W-:Y:S01]  /*5260*/  FFMA.FTZ R190, R92, UR11, -R83.reuse ;  /* 0x0000000b5cbe7c23 */ /* 0x100fe20008010853 */
[----:B------:R-:W-:Y:S01]  /*5270*/  FMNMX.FTZ R12, R106, R33, !PT ;  /* 0x000000216a0c7209 */ /* 0x000fe20007810000 */
[----:B------:R-:W-:Y:S01]  /*5280*/  MUFU.EX2 R176, R176 ;  /* 0x000000b000b07308 */ /* 0x000fe20000000800 */
[--C-:B------:R-:W-:Y:S01]  /*5290*/  FFMA.FTZ R15, R117, UR11, -R83.reuse ;  /* 0x0000000b750f7c23 */ /* 0x100fe20008010853 */
[--C-:B------:R-:W-:Y:S01]  /*52a0*/  FFMA.FTZ R180, R104, UR11, -R83.reuse ;  /* 0x0000000b68b47c23 */ /* 0x100fe20008010853 */
[----:B------:R-:W-:Y:S01]  /*52b0*/  FMNMX.FTZ R37, R107, R12, !PT ;  /* 0x0000000c6b257209 */ /* 0x000fe20007810000 */
[--C-:B------:R-:W-:Y:S01]  /*52c0*/  FFMA.FTZ R21, R105, UR11, -R83.reuse ;  /* 0x0000000b69157c23 */ /* 0x100fe20008010853 */
[--C-:B------:R-:W-:Y:S01]  /*52d0*/  FFMA.FTZ R182, R108, UR11, -R83.reuse ;  /* 0x0000000b6cb67c23 */ /* 0x100fe20008010853 */
[--C-:B------:R-:W-:Y:S01]  /*52e0*/  FFMA.FTZ R202, R60, UR11, -R83.reuse ;  /* 0x0000000b3cca7c23 */ /* 0x100fe20008010853 */
[----:B------:R-:W-:Y:S01]  /*52f0*/  FMNMX.FTZ R12, R110, R37, !PT ;  /* 0x000000256e0c7209 */ /* 0x000fe20007810000 */
[----:B------:R-:W0:Y:S01]  /*5300*/  MUFU.EX2 R13, R13 ;  /* 0x0000000d000d7308 */ /* 0x000e220000000800 */
[--C-:B------:R-:W-:Y:S01]  /*5310*/  FFMA.FTZ R25, R109, UR11, -R83.reuse ;  /* 0x0000000b6d197c23 */ /* 0x100fe20008010853 */
[--C-:B------:R-:W-:Y:S01]  /*5320*/  FFMA.FTZ R27, R49, UR11, -R83.reuse ;  /* 0x0000000b311b7c23 */ /* 0x100fe20008010853 */
[----:B------:R-:W-:Y:S01]  /*5330*/  FMNMX.FTZ R37, R111, R12, !PT ;  /* 0x0000000c6f257209 */ /* 0x000fe20007810000 */
[--C-:B------:R-:W-:Y:S01]  /*5340*/  FFMA.FTZ R49, R14, UR11, -R83.reuse ;  /* 0x0000000b0e317c23 */ /* 0x100fe20008010853 */
[--C-:B------:R-:W-:Y:S01]  /*5350*/  FFMA.FTZ R184, R96, UR11, -R83.reuse ;  /* 0x0000000b60b87c23 */ /* 0x100fe20008010853 */
[--C-:B------:R-:W-:Y:S01]  /*5360*/  FFMA.FTZ R29, R97, UR11, -R83.reuse ;  /* 0x0000000b611d7c23 */ /* 0x100fe20008010853 */
[----:B------:R-:W-:Y:S01]  /*5370*/  FMNMX.FTZ R12, R98, R37, !PT ;  /* 0x00000025620c7209 */ /* 0x000fe20007810000 */
[----:B------:R-:W2:Y:S01]  /*5380*/  MUFU.EX2 R178, R178 ;  /* 0x000000b200b27308 */ /* 0x000ea20000000800 */
[--C-:B------:R-:W-:Y:S01]  /*5390*/  FFMA.FTZ R214, R81, UR11, -R83.reuse ;  /* 0x0000000b51d67c23 */ /* 0x100fe20008010853 */
[--C-:B------:R-:W-:Y:S01]  /*53a0*/  FFMA.FTZ R186, R100, UR11, -R83.reuse ;  /* 0x0000000b64ba7c23 */ /* 0x100fe20008010853 */
[----:B------:R-:W-:Y:S01]  /*53b0*/  FMNMX.FTZ R41, R99, R12, !PT ;  /* 0x0000000c63297209 */ /* 0x000fe20007810000 */
[--C-:B------:R-:W-:Y:S01]  /*53c0*/  FFMA.FTZ R33, R101, UR11, -R83.reuse ;  /* 0x0000000b65217c23 */ /* 0x100fe20008010853 */
[--C-:B------:R-:W-:Y:S01]  /*53d0*/  FFMA.FTZ R188, R88, UR11, -R83.reuse ;  /* 0x0000000b58bc7c23 */ /* 0x100fe20008010853 */
[--C-:B------:R-:W-:Y:S01]  /*53e0*/  FFMA.FTZ R37, R89, UR11, -R83.reuse ;  /* 0x0000000b59257c23 */ /* 0x100fe20008010853 */
[----:B------:R-:W-:Y:S01]  /*53f0*/  FMNMX.FTZ R12, R102, R41, !PT ;  /* 0x00000029660c7209 */ /* 0x000fe20007810000 */
[----:B------:R-:W3:Y:S01]  /*5400*/  MUFU.EX2 R15, R15 ;  /* 0x0000000f000f7308 */ /* 0x000ee20000000800 */
[--C-:B------:R-:W-:Y:S01]  /*5410*/  FFMA.FTZ R192, R72, UR11, -R83.reuse ;  /* 0x0000000b48c07c23 */ /* 0x100fe20008010853 */
[--C-:B------:R-:W-:Y:S01]  /*5420*/  FFMA.FTZ R194, R76, UR11, -R83.reuse ;  /* 0x0000000b4cc27c23 */ /* 0x100fe20008010853 */
[----:B------:R-:W-:Y:S01]  /*5430*/  FMNMX.FTZ R41, R103, R12, !PT ;  /* 0x0000000c67297209 */ /* 0x000fe20007810000 */
[--C-:B------:R-:W-:Y:S01]  /*5440*/  FFMA.FTZ R196, R64, UR11, -R83.reuse ;  /* 0x0000000b40c47c23 */ /* 0x100fe20008010853 */
[--C-:B------:R-:W-:Y:S01]  /*5450*/  FFMA.FTZ R65, R65, UR11, -R83.reuse ;  /* 0x0000000b41417c23 */ /* 0x100fe20008010853 */
[--C-:B------:R-:W-:Y:S01]  /*5460*/  FFMA.FTZ R198, R68, UR11, -R83.reuse ;  /* 0x0000000b44c67c23 */ /* 0x100fe20008010853 */
[----:B------:R-:W-:Y:S01]  /*5470*/  FMNMX.FTZ R12, R90, R41, !PT ;  /* 0x000000295a0c7209 */ /* 0x000fe20007810000 */
[----:B------:R-:W4:Y:S01]  /*5480*/  MUFU.EX2 R180, R180 ;  /* 0x000000b400b47308 */ /* 0x000f220000000800 */
[--C-:B------:R-:W-:Y:S01]  /*5490*/  FFMA.FTZ R41, R93, UR11, -R83.reuse ;  /* 0x0000000b5d297c23 */ /* 0x100fe20008010853 */
[--C-:B------:R-:W-:Y:S01]  /*54a0*/  FFMA.FTZ R69, R69, UR11, -R83.reuse ;  /* 0x0000000b45457c23 */ /* 0x100fe20008010853 */
[----:B------:R-:W-:Y:S01]  /*54b0*/  FMNMX.FTZ R45, R91, R12, !PT ;  /* 0x0000000c5b2d7209 */ /* 0x000fe20007810000 */
[--C-:B------:R-:W-:Y:S01]  /*54c0*/  FFMA.FTZ R57, R57, UR11, -R83.reuse ;  /* 0x0000000b39397c23 */ /* 0x100fe20008010853 */
[--C-:B------:R-:W-:Y:S01]  /*54d0*/  FFMA.FTZ R208, R40, UR11, -R83.reuse ;  /* 0x0000000b28d07c23 */ /* 0x100fe20008010853 */
[--C-:B------:R-:W-:Y:S01]  /*54e0*/  FFMA.FTZ R210, R44, UR11, -R83.reuse ;  /* 0x0000000b2cd27c23 */ /* 0x100fe20008010853 */
[----:B------:R-:W-:Y:S01]  /*54f0*/  FMNMX.FTZ R12, R94, R45, !PT ;  /* 0x0000002d5e0c7209 */ /* 0x000fe20007810000 */
[----:B------:R-:W5:Y:S01]  /*5500*/  MUFU.EX2 R21, R21 ;  /* 0x0000001500157308 */ /* 0x000f620000000800 */
[--C-:B------:R-:W-:Y:S01]  /*5510*/  FFMA.FTZ R212, R32, UR11, -R83.reuse ;  /* 0x0000000b20d47c23 */ /* 0x100fe20008010853 */
[--C-:B------:R-:W-:Y:S01]  /*5520*/  FFMA.FTZ R216, R36, UR11, -R83.reuse ;  /* 0x0000000b24d87c23 */ /* 0x100fe20008010853 */
[----:B------:R-:W-:Y:S01]  /*5530*/  FMNMX.FTZ R45, R95, R12, !PT ;  /* 0x0000000c5f2d7209 */ /* 0x000fe20007810000 */
[--C-:B------:R-:W-:Y:S01]  /*5540*/  FFMA.FTZ R81, R82, UR11, -R83.reuse ;  /* 0x0000000b52517c23 */ /* 0x100fe20008010853 */
[----:B------:R-:W-:Y:S01]  /*5550*/  FFMA.FTZ R218, R28, UR11, -R83 ;  /* 0x0000000b1cda7c23 */ /* 0x000fe20008010853 */
[----:B------:R-:W-:Y:S01]  /*5560*/  IMAD.MOV.U32 R82, RZ, RZ, R87 ;  /* 0x000000ffff527224 */ /* 0x000fe200078e0057 */
[----:B------:R-:W-:Y:S01]  /*5570*/  FMNMX.FTZ R12, R74, R45, !PT ;  /* 0x0000002d4a0c7209 */ /* 0x000fe20007810000 */
[----:B------:R-:W-:Y:S01]  /*5580*/  FFMA.FTZ R45, R73, UR11, -R83 ;  /* 0x0000000b492d7c23 */ /* 0x000fe20008010853 */
[----:B------:R-:W1:Y:S01]  /*5590*/  MUFU.EX2 R182, R182 ;  /* 0x000000b600b67308 */ /* 0x000e620000000800 */
[--C-:B------:R-:W-:Y:S01]  /*55a0*/  IMAD.MOV.U32 R76, RZ, RZ, R87.reuse ;  /* 0x000000ffff4c7224 */ /* 0x100fe200078e0057 */
[----:B------:R-:W-:Y:S01]  /*55b0*/  FMNMX.FTZ R73, R75, R12, !PT ;  /* 0x0000000c4b497209 */ /* 0x000fe20007810000 */
[----:B------:R-:W-:-:S03]  /*55c0*/  IMAD.MOV.U32 R72, RZ, RZ, R87 ;  /* 0x000000ffff487224 */ /* 0x000fc600078e0057 */
[----:B------:R-:W-:Y:S02]  /*55d0*/  FMNMX.FTZ R12, R78, R73, !PT ;  /* 0x000000494e0c7209 */ /* 0x000fe40007810000 */
[----:B------:R-:W1:Y:S02]  /*55e0*/  MUFU.EX2 R25, R25 ;  /* 0x0000001900197308 */ /* 0x000e640000000800 */
[----:B------:R-:W-:-:S04]  /*55f0*/  FMNMX.FTZ R73, R79, R12, !PT ;  /* 0x0000000c4f497209 */ /* 0x000fc80007810000 */
[----:B------:R-:W-:Y:S01]  /*5600*/  FMNMX.FTZ R12, R66, R73, !PT ;  /* 0x00000049420c7209 */ /* 0x000fe20007810000 */
[----:B------:R-:W-:Y:S01]  /*5610*/  FFMA.FTZ R73, R77, UR11, -R83 ;  /* 0x0000000b4d497c23 */ /* 0x000fe20008010853 */
[----:B------:R-:W1:Y:S02]  /*5620*/  MUFU.EX2 R184, R184 ;  /* 0x000000b800b87308 */ /* 0x000e640000000800 */
[----:B------:R-:W-:-:S04]  /*5630*/  FMNMX.FTZ R77, R67, R12, !PT ;  /* 0x0000000c434d7209 */ /* 0x000fc80007810000 */
[----:B------:R-:W-:Y:S02]  /*5640*/  FMNMX.FTZ R12, R70, R77, !PT ;  /* 0x0000004d460c7209 */ /* 0x000fe40007810000 */
[----:B------:R-:W1:Y:S02]  /*5650*/  MUFU.EX2 R29, R29 ;  /* 0x0000001d001d7308 */ /* 0x000e640000000800 */
[----:B------:R-:W-:-:S04]  /*5660*/  FMNMX.FTZ R77, R71, R12, !PT ;  /* 0x0000000c474d7209 */ /* 0x000fc80007810000 */
[----:B------:R-:W-:Y:S02]  /*5670*/  FMNMX.FTZ R12, R58, R77, !PT ;  /* 0x0000004d3a0c7209 */ /* 0x000fe40007810000 */
[----:B------:R-:W-:Y:S02]  /*5680*/  MUFU.EX2 R186, R186 ;  /* 0x000000ba00ba7308 */ /* 0x000fe40000000800 */
        /* <DEDUP_REMOVED lines=16> */
[----:B------:R-:W-:Y:S01]  /*5790*/  FMNMX.FTZ R12, R34, R77, !PT ;  /* 0x0000004d220c7209 */ /* 0x000fe20007810000 */
[----:B------:R-:W-:Y:S01]  /*57a0*/  FFMA.FTZ R77, R84, UR11, -R83 ;  /* 0x0000000b544d7c23 */ /* 0x000fe20008010853 */
[----:B------:R-:W-:Y:S01]  /*57b0*/  MUFU.EX2 R192, R192 ;  /* 0x000000c000c07308 */ /* 0x000fe20000000800 */
[----:B------:R-:W-:Y:S01]  /*57c0*/  IMAD.MOV.U32 R84, RZ, RZ, R87 ;  /* 0x000000ffff547224 */ /* 0x000fe200078e0057 */
[----:B------:R-:W-:Y:S02]  /*57d0*/  FMNMX.FTZ R61, R35, R12, !PT ;  /* 0x0000000c233d7209 */ /* 0x000fe40007810000 */
[----:B------:R-:W-:Y:S02]  /*57e0*/  FSEL R12, R39, -INF , P2 ;  /* 0xff800000270c7808 */ /* 0x000fe40001000000 */
[----:B------:R-:W-:Y:S02]  /*57f0*/  FMNMX.FTZ R61, R38, R61, !PT ;  /* 0x0000003d263d7209 */ /* 0x000fe40007810000 */
[----:B------:R0:W-:Y:S02]  /*5800*/  MUFU.EX2 R39, R56 ;  /* 0x0000003800277308 */ /* 0x0001e40000000800 */
[----:B------:R-:W-:-:S04]  /*5810*/  FMNMX.FTZ R61, R12, R61, !PT ;  /* 0x0000003d0c3d7209 */ /* 0x000fc80007810000 */
[----:B------:R-:W-:Y:S02]  /*5820*/  FMNMX.FTZ R61, R26, R61, !PT ;  /* 0x0000003d1a3d7209 */ /* 0x000fe40007810000 */
[----:B------:R-:W-:Y:S01]  /*5830*/  MUFU.EX2 R45, R45 ;  /* 0x0000002d002d7308 */ /* 0x000fe20000000800 */
[----:B0-----:R-:W-:Y:S01]  /*5840*/  FSEL R56, R31, -INF , P6 ;  /* 0xff8000001f387808 */ /* 0x001fe20003000000 */
[--C-:B------:R-:W-:Y:S01]  /*5850*/  FFMA.FTZ R31, R53, UR11, -R83.reuse ;  /* 0x0000000b351f7c23 */ /* 0x100fe20008010853 */
[----:B------:R-:W-:Y:S01]  /*5860*/  FMNMX.FTZ R61, R48, R61, !PT ;  /* 0x0000003d303d7209 */ /* 0x000fe20007810000 */
[----:B------:R-:W-:-:S03]  /*5870*/  FFMA.FTZ R53, R20, UR11, -R83 ;  /* 0x0000000b14357c23 */ /* 0x000fc60008010853 */
[----:B------:R-:W-:Y:S01]  /*5880*/  FMNMX.FTZ R61, R30, R61, !PT ;  /* 0x0000003d1e3d7209 */ /* 0x000fe20007810000 */
[----:B------:R-:W-:Y:S03]  /*5890*/  MUFU.EX2 R194, R194 ;  /* 0x000000c200c27308 */ /* 0x000fe60000000800 */
[----:B------:R-:W-:-:S05]  /*58a0*/  FMNMX.FTZ R61, R56, R61, !PT ;  /* 0x0000003d383d7209 */ /* 0x000fca0007810000 */
[----:B------:R-:W0:Y:S01]  /*58b0*/  SHFL.BFLY PT, R52, R61, 0x2, 0x1f ;  /* 0x0c401f003d347f89 */ /* 0x000e2200000e0000 */
[----:B------:R-:W-:Y:S08]  /*58c0*/  MUFU.EX2 R73, R73 ;  /* 0x0000004900497308 */ /* 0x000ff00000000800 */
[----:B------:R-:W-:Y:S08]  /*58d0*/  MUFU.EX2 R196, R196 ;  /* 0x000000c400c47308 */ /* 0x000ff00000000800 */
[----:B------:R-:W-:Y:S01]  /*58e0*/  MUFU.EX2 R65, R65 ;  /* 0x0000004100417308 */ /* 0x000fe20000000800 */
[----:B0-----:R-:W-:Y:S01]  /*58f0*/  FMNMX.FTZ R52, R61, R52, !PT ;  /* 0x000000343d347209 */ /* 0x001fe20007810000 */
[--C-:B------:R-:W-:Y:S01]  /*5900*/  FFMA.FTZ R61, R80, UR11, -R83.reuse ;  /* 0x0000000b503d7c23 */ /* 0x100fe20008010853 */
[----:B------:R-:W-:-:S05]  /*5910*/  FFMA.FTZ R83, R24, UR11, -R83 ;  /* 0x0000000b18537c23 */ /* 0x000fca0008010853 */
[----:B------:R-:W-:Y:S01]  /*5920*/  MUFU.EX2 R198, R198 ;  /* 0x000000c600c67308 */ /* 0x000fe20000000800 */
[----:B------:R-:W-:Y:S01]  /*5930*/  IMAD.MOV.U32 R80, RZ, RZ, R87 ;  /* 0x000000ffff507224 */ /* 0x000fe200078e0057 */
[----:B------:R-:W0:Y:S06]  /*5940*/  SHFL.BFLY PT, R85, R52, 0x1, 0x1f ;  /* 0x0c201f0034557f89 */ /* 0x000e2c00000e0000 */
[----:B------:R-:W-:Y:S08]  /*5950*/  MUFU.EX2 R69, R69 ;  /* 0x0000004500457308 */ /* 0x000ff00000000800 */
[----:B------:R-:W-:Y:S08]  /*5960*/  MUFU.EX2 R200, R200 ;  /* 0x000000c800c87308 */ /* 0x000ff00000000800 */
[----:B------:R-:W-:Y:S01]  /*5970*/  MUFU.EX2 R57, R57 ;  /* 0x0000003900397308 */ /* 0x000fe20000000800 */
[----:B0-----:R-:W-:-:S04]  /*5980*/  FMNMX.FTZ R92, R52, R85, !PT ;  /* 0x00000055345c7209 */ /* 0x001fc80007810000 */
[C---:B------:R-:W-:Y:S01]  /*5990*/  FSETP.NEU.FTZ.AND P2, PT, R92.reuse, -INF , PT ;  /* 0xff8000005c00780b */ /* 0x040fe20003f5d000 */
[----:B------:R-:W-:Y:S02]  /*59a0*/  FMUL.FTZ R85, R92, UR11 ;  /* 0x0000000b5c557c20 */ /* 0x000fe40008410000 */
[----:B------:R-:W-:Y:S03]  /*59b0*/  MUFU.EX2 R202, R202 ;  /* 0x000000ca00ca7308 */ /* 0x000fe60000000800 */
[----:B------:R-:W-:Y:S02]  /*59c0*/  FSEL R85, R85, RZ, P2 ;  /* 0x000000ff55557208 */ /* 0x000fe40001000000 */
[----:B------:R-:W-:-:S03]  /*59d0*/  PLOP3.LUT P2, PT, PT, PT, UP0, 0x80, 0x0 ;  /* 0x000000000000781c */ /* 0x000fc60003f4f008 */
[----:B------:R-:W-:Y:S01]  /*59e0*/  MUFU.EX2 R204, R204 ;  /* 0x000000cc00cc7308 */ /* 0x000fe20000000800 */
[----:B------:R-:W-:Y:S01]  /*59f0*/  FFMA.FTZ R60, R75, UR11, -R85 ;  /* 0x0000000b4b3c7c23 */ /* 0x000fe20008010855 */
[----:B------:R-:W-:Y:S01]  /*5a00*/  FADD.FTZ R75, R176, R13 ;  /* 0x0000000db04b7221 */ /* 0x000fe20000010000 */
[--C-:B------:R-:W-:Y:S01]  /*5a10*/  FFMA.FTZ R197, R66, UR11, -R85.reuse ;  /* 0x0000000b42c57c23 */ /* 0x100fe20008010855 */
[--C-:B------:R-:W-:Y:S01]  /*5a20*/  FFMA.FTZ R177, R114, UR11, -R85.reuse ;  /* 0x0000000b72b17c23 */ /* 0x100fe20008010855 */
[----:B------:R-:W-:Y:S01]  /*5a30*/  FFMA.FTZ R20, R115, UR11, -R85 ;  /* 0x0000000b73147c23 */ /* 0x000fe20008010855 */
[----:B--2---:R-:W-:Y:S01]  /*5a40*/  FADD.FTZ R14, R178, R75 ;  /* 0x0000004bb20e7221 */ /* 0x004fe20000010000 */
[--C-:B------:R-:W-:Y:S01]  /*5a50*/  FFMA.FTZ R66, R67, UR11, -R85.reuse ;  /* 0x0000000b43427c23 */ /* 0x100fe20008010855 */
[--C-:B------:R-:W-:Y:S01]  /*5a60*/  FFMA.FTZ R179, R118, UR11, -R85.reuse ;  /* 0x0000000b76b37c23 */ /* 0x100fe20008010855 */
[--C-:B------:R-:W-:Y:S01]  /*5a70*/  FFMA.FTZ R24, R119, UR11, -R85.reuse ;  /* 0x0000000b77187c23 */ /* 0x100fe20008010855 */
[----:B---3--:R-:W-:Y:S01]  /*5a80*/  FADD.FTZ R67, R15, R14 ;  /* 0x0000000e0f437221 */ /* 0x008fe20000010000 */
[----:B------:R-:W-:Y:S01]  /*5a90*/  MUFU.EX2 R177, R177 ;  /* 0x000000b100b17308 */ /* 0x000fe20000000800 */
[--C-:B------:R-:W-:Y:S01]  /*5aa0*/  FFMA.FTZ R181, R106, UR11, -R85.reuse ;  /* 0x0000000b6ab57c23 */ /* 0x100fe20008010855 */
[----:B------:R-:W-:Y:S01]  /*5ab0*/  FFMA.FTZ R28, R107, UR11, -R85 ;  /* 0x0000000b6b1c7c23 */ /* 0x000fe20008010855 */
[----:B----4-:R-:W-:Y:S01]  /*5ac0*/  FADD.FTZ R14, R180, R67 ;  /* 0x00000043b40e7221 */ /* 0x010fe20000010000 */
[--C-:B------:R-:W-:Y:S01]  /*5ad0*/  FFMA.FTZ R183, R110, UR11, -R85.reuse ;  /* 0x0000000b6eb77c23 */ /* 0x100fe20008010855 */
[--C-:B------:R-:W-:Y:S01]  /*5ae0*/  FFMA.FTZ R201, R58, UR11, -R85.reuse ;  /* 0x0000000b3ac97c23 */ /* 0x100fe20008010855 */
[--C-:B------:R-:W-:Y:S01]  /*5af0*/  FFMA.FTZ R32, R111, UR11, -R85.reuse ;  /* 0x0000000b6f207c23 */ /* 0x100fe20008010855 */
[----:B-----5:R-:W-:Y:S01]  /*5b00*/  FADD.FTZ R67, R21, R14 ;  /* 0x0000000e15437221 */ /* 0x020fe20000010000 */
[----:B------:R-:W0:Y:S01]  /*5b10*/  MUFU.EX2 R20, R20 ;  /* 0x0000001400147308 */ /* 0x000e220000000800 */
[--C-:B------:R-:W-:Y:S01]  /*5b20*/  FFMA.FTZ R185, R98, UR11, -R85.reuse ;  /* 0x0000000b62b97c23 */ /* 0x100fe20008010855 */
[----:B------:R-:W-:Y:S01]  /*5b30*/  FFMA.FTZ R199, R70, UR11, -R85 ;  /* 0x0000000b46c77c23 */ /* 0x000fe20008010855 */
[----:B-1----:R-:W-:Y:S01]  /*5b40*/  FADD.FTZ R14, R182, R67 ;  /* 0x00000043b60e7221 */ /* 0x002fe20000010000 */
[--C-:B------:R-:W-:Y:S01]  /*5b50*/  FFMA.FTZ R36, R99, UR11, -R85.reuse ;  /* 0x0000000b63247c23 */ /* 0x100fe20008010855 */
[--C-:B------:R-:W-:Y:S01]  /*5b60*/  FFMA.FTZ R187, R102, UR11, -R85.reuse ;  /* 0x0000000b66bb7c23 */ /* 0x100fe20008010855 */
[--C-:B------:R-:W-:Y:S01]  /*5b70*/  FFMA.FTZ R203, R62, UR11, -R85.reuse ;  /* 0x0000000b3ecb7c23 */ /* 0x100fe20008010855 */
[----:B------:R-:W-:Y:S01]  /*5b80*/  FADD.FTZ R67, R25, R14 ;  /* 0x0000000e19437221 */ /* 0x000fe20000010000 */
[----:B------:R-:W1:Y:S01]  /*5b90*/  MUFU.EX2 R179, R179 ;  /* 0x000000b300b37308 */ /* 0x000e620000000800 */
[--C-:B------:R-:W-:Y:S01]  /*5ba0*/  FFMA.FTZ R40, R103, UR11, -R85.reuse ;  /* 0x0000000b67287c23 */ /* 0x100fe20008010855 */
[----:B------:R-:W-:Y:S01]  /*5bb0*/  FFMA.FTZ R189, R90, UR11, -R85 ;  /* 0x0000000b5abd7c23 */ /* 0x000fe20008010855 */
[----:B------:R-:W-:Y:S01]  /*5bc0*/  FADD.FTZ R58, R184, R67 ;  /* 0x00000043b83a7221 */ /* 0x000fe20000010000 */
[--C-:B------:R-:W-:Y:S01]  /*5bd0*/  FFMA.FTZ R44, R91, UR11, -R85.reuse ;  /* 0x0000000b5b2c7c23 */ /* 0x100fe20008010855 */
[--C-:B------:R-:W-:Y:S01]  /*5be0*/  FFMA.FTZ R191, R94, UR11, -R85.reuse ;  /* 0x0000000b5ebf7c23 */ /* 0x100fe20008010855 */
[--C-:B------:R-:W-:Y:S01]  /*5bf0*/  FFMA.FTZ R205, R50, UR11, -R85.reuse ;  /* 0x0000000b32cd7c23 */ /* 0x100fe20008010855 */
[----:B------:R-:W-:Y:S01]  /*5c00*/  FADD.FTZ R67, R29, R58 ;  /* 0x0000003a1d437221 */ /* 0x000fe20000010000 */
[----:B------:R-:W2:Y:S01]  /*5c10*/  MUFU.EX2 R24, R24 ;  /* 0x0000001800187308 */ /* 0x000ea20000000800 */
[----:B0-----:R-:W-:Y:S01]  /*5c20*/  FADD.FTZ R14, R177, R20 ;  /* 0x00000014b10e7221 */ /* 0x001fe20000010000 */
[----:B------:R-:W-:Y:S01]  /*5c30*/  FFMA.FTZ R58, R59, UR11, -R85 ;  /* 0x0000000b3b3a7c23 */ /* 0x000fe20008010855 */
[----:B------:R-:W-:Y:S01]  /*5c40*/  FADD.FTZ R70, R186, R67 ;  /* 0x00000043ba467221 */ /* 0x000fe20000010000 */
[--C-:B------:R-:W-:Y:S01]  /*5c50*/  FFMA.FTZ R52, R95, UR11, -R85.reuse ;  /* 0x0000000b5f347c23 */ /* 0x100fe20008010855 */
[--C-:B------:R-:W-:Y:S01]  /*5c60*/  FFMA.FTZ R193, R74, UR11, -R85.reuse ;  /* 0x0000000b4ac17c23 */ /* 0x100fe20008010855 */
[--C-:B------:R-:W-:Y:S01]  /*5c70*/  FFMA.FTZ R195, R78, UR11, -R85.reuse ;  /* 0x0000000b4ec37c23 */ /* 0x100fe20008010855 */
[----:B------:R-:W-:Y:S01]  /*5c80*/  FADD.FTZ R67, R33, R70 ;  /* 0x0000004621437221 */ /* 0x000fe20000010000 */
[----:B------:R-:W0:Y:S01]  /*5c90*/  MUFU.EX2 R181, R181 ;  /* 0x000000b500b57308 */ /* 0x000e220000000800 */
[----:B-1----:R-:W-:Y:S01]  /*5ca0*/  FADD.FTZ R59, R179, R14 ;  /* 0x0000000eb33b7221 */ /* 0x002fe20000010000 */
[----:B------:R-:W-:Y:S01]  /*5cb0*/  FFMA.FTZ R64, R79, UR11, -R85 ;  /* 0x0000000b4f407c23 */ /* 0x000fe20008010855 */
[----:B------:R-:W-:Y:S01]  /*5cc0*/  FADD.FTZ R62, R188, R67 ;  /* 0x00000043bc3e7221 */ /* 0x000fe20000010000 */
[--C-:B------:R-:W-:Y:S01]  /*5cd0*/  FFMA.FTZ R207, R54, UR11, -R85.reuse ;  /* 0x0000000b36cf7c23 */ /* 0x100fe20008010855 */
[--C-:B------:R-:W-:Y:S01]  /*5ce0*/  FFMA.FTZ R68, R71, UR11, -R85.reuse ;  /* 0x0000000b47447c23 */ /* 0x100fe20008010855 */
[----:B------:R-:W-:Y:S01]  /*5cf0*/  FFMA.FTZ R211, R46, UR11, -R85 ;  /* 0x0000000b2ed37c23 */ /* 0x000fe20008010855 */
[----:B------:R-:W-:Y:S01]  /*5d00*/  FADD.FTZ R67, R37, R62 ;  /* 0x0000003e25437221 */ /* 0x000fe20000010000 */
[----:B------:R-:W1:Y:S01]  /*5d10*/  MUFU.EX2 R28, R28 ;  /* 0x0000001c001c7308 */ /* 0x000e620000000800 */
[----:B--2---:R-:W-:Y:S01]  /*5d20*/  FADD.FTZ R14, R24, R59 ;  /* 0x0000003b180e7221 */ /* 0x004fe20000010000 */
[----:B------:R-:W-:Y:S01]  /*5d30*/  FFMA.FTZ R62, R63, UR11, -R85 ;  /* 0x0000000b3f3e7c23 */ /* 0x000fe20008010855 */
[----:B------:R-:W-:Y:S01]  /*5d40*/  FADD.FTZ R70, R190, R67 ;  /* 0x00000043be467221 */ /* 0x000fe20000010000 */
[----:B------:R-:W-:Y:S01]  /*5d50*/  F2FP.BF16.F32.PACK_AB R176, R13, R176 ;  /* 0x000000b00db0723e */ /* 0x000fe200000010ff */
        /* <DEDUP_REMOVED lines=9> */
[----:B------:R-:W-:Y:S01]  /*5df0*/  F2FP.BF16.F32.PACK_AB R178, R15, R178 ;  /* 0x000000b20fb2723e */ /* 0x000fe200000010ff */
[----:B------:R-:W-:Y:S01]  /*5e00*/  FFMA.FTZ R35, R35, UR11, -R85 ;  /* 0x0000000b23237c23 */ /* 0x000fe20008010855 */
[----:B------:R-:W0:Y:S01]  /*5e10*/  MUFU.EX2 R32, R32 ;  /* 0x0000002000207308 */ /* 0x000e220000000800 */
[----:B-1----:R-:W-:Y:S01]  /*5e20*/  FADD.FTZ R14, R28, R59 ;  /* 0x0000003b1c0e7221 */ /* 0x002fe20000010000 */
[--C-:B------:R-:W-:Y:S01]  /*5e30*/  FFMA.FTZ R38, R38, UR11, -R85.reuse ;  /* 0x0000000b26267c23 */ /* 0x100fe20008010855 */
[--C-:B------:R-:W-:Y:S01]  /*5e40*/  FFMA.FTZ R48, R48, UR11, -R85.reuse ;  /* 0x0000000b30307c23 */ /* 0x100fe20008010855 */
[----:B------:R-:W-:Y:S01]  /*5e50*/  F2FP.BF16.F32.PACK_AB R177, R20, R177 ;  /* 0x000000b114b1723e */ /* 0x000fe200000010ff */
[--C-:B------:R-:W-:Y:S01]  /*5e60*/  FFMA.FTZ R30, R30, UR11, -R85.reuse ;  /* 0x0000000b1e1e7c23 */ /* 0x100fe20008010855 */
[----:B------:R-:W-:Y:S01]  /*5e70*/  FFMA.FTZ R56, R56, UR11, -R85 ;  /* 0x0000000b38387c23 */ /* 0x000fe20008010855 */
[----:B------:R-:W-:Y:S01]  /*5e80*/  F2FP.BF16.F32.PACK_AB R182, R25, R182 ;  /* 0x000000b619b6723e */ /* 0x000fe200000010ff */
[----:B------:R-:W1:Y:S01]  /*5e90*/  MUFU.EX2 R185, R185 ;  /* 0x000000b900b97308 */ /* 0x000e620000000800 */
[----:B--2---:R-:W-:Y:S01]  /*5ea0*/  FADD.FTZ R59, R183, R14 ;  /* 0x0000000eb73b7221 */ /* 0x004fe20000010000 */
[----:B------:R-:W-:Y:S01]  /*5eb0*/  F2FP.BF16.F32.PACK_AB R184, R29, R184 ;  /* 0x000000b81db8723e */ /* 0x000fe200000010ff */
[--C-:B------:R-:W-:Y:S01]  /*5ec0*/  IMAD.MOV.U32 R79, RZ, RZ, R87.reuse ;  /* 0x000000ffff4f7224 */ /* 0x100fe200078e0057 */
[----:B------:R-:W-:Y:S01]  /*5ed0*/  F2FP.BF16.F32.PACK_AB R186, R33, R186 ;  /* 0x000000ba21ba723e */ /* 0x000fe200000010ff */
[--C-:B------:R-:W-:Y:S01]  /*5ee0*/  IMAD.MOV.U32 R78, RZ, RZ, R87.reuse ;  /* 0x000000ffff4e7224 */ /* 0x100fe200078e0057 */
[----:B------:R-:W-:Y:S01]  /*5ef0*/  F2FP.BF16.F32.PACK_AB R188, R37, R188 ;  /* 0x000000bc25bc723e */ /* 0x000fe200000010ff */
[----:B------:R-:W-:Y:S01]  /*5f00*/  IMAD.MOV.U32 R75, RZ, RZ, R87 ;  /* 0x000000ffff4b7224 */ /* 0x000fe200078e0057 */
[----:B------:R-:W2:Y:S01]  /*5f10*/  MUFU.EX2 R36, R36 ;  /* 0x0000002400247308 */ /* 0x000ea20000000800 */
[----:B0-----:R-:W-:Y:S01]  /*5f20*/  FADD.FTZ R14, R32, R59 ;  /* 0x0000003b200e7221 */ /* 0x001fe20000010000 */
[----:B------:R-:W-:Y:S01]  /*5f30*/  F2FP.BF16.F32.PACK_AB R190, R41, R190 ;  /* 0x000000be29be723e */ /* 0x000fe200000010ff */
[--C-:B------:R-:W-:Y:S01]  /*5f40*/  IMAD.MOV.U32 R74, RZ, RZ, R87.reuse ;  /* 0x000000ffff4a7224 */ /* 0x100fe200078e0057 */
[----:B------:R-:W-:Y:S01]  /*5f50*/  F2FP.BF16.F32.PACK_AB R192, R45, R192 ;  /* 0x000000c02dc0723e */ /* 0x000fe200000010ff */
[--C-:B------:R-:W-:Y:S01]  /*5f60*/  IMAD.MOV.U32 R71, RZ, RZ, R87.reuse ;  /* 0x000000ffff477224 */ /* 0x100fe200078e0057 */
[----:B------:R-:W-:Y:S01]  /*5f70*/  F2FP.BF16.F32.PACK_AB R179, R24, R179 ;  /* 0x000000b318b3723e */ /* 0x000fe200000010ff */
[--C-:B------:R-:W-:Y:S01]  /*5f80*/  IMAD.MOV.U32 R67, RZ, RZ, R87.reuse ;  /* 0x000000ffff437224 */ /* 0x100fe200078e0057 */
[----:B------:R-:W0:Y:S01]  /*5f90*/  MUFU.EX2 R187, R187 ;  /* 0x000000bb00bb7308 */ /* 0x000e220000000800 */
[----:B-1----:R-:W-:Y:S01]  /*5fa0*/  FADD.FTZ R59, R185, R14 ;  /* 0x0000000eb93b7221 */ /* 0x002fe20000010000 */
[----:B------:R-:W-:Y:S01]  /*5fb0*/  F2FP.BF16.F32.PACK_AB R181, R28, R181 ;  /* 0x000000b51cb5723e */ /* 0x000fe200000010ff */
[--C-:B------:R-:W-:Y:S01]  /*5fc0*/  IMAD.MOV.U32 R63, RZ, RZ, R87.reuse ;  /* 0x000000ffff3f7224 */ /* 0x100fe200078e0057 */
[----:B------:R-:W-:Y:S01]  /*5fd0*/  F2FP.BF16.F32.PACK_AB R183, R32, R183 ;  /* 0x000000b720b7723e */ /* 0x000fe200000010ff */
[--C-:B------:R-:W-:Y:S01]  /*5fe0*/  IMAD.MOV.U32 R41, RZ, RZ, R87.reuse ;  /* 0x000000ffff297224 */ /* 0x100fe200078e0057 */
[----:B------:R-:W-:Y:S01]  /*5ff0*/  F2FP.BF16.F32.PACK_AB R180, R21, R180 ;  /* 0x000000b415b4723e */ /* 0x000fe200000010ff */
[----:B------:R-:W-:Y:S01]  /*6000*/  IMAD.MOV.U32 R37, RZ, RZ, R87 ;  /* 0x000000ffff257224 */ /* 0x000fe200078e0057 */
[----:B------:R-:W1:Y:S01]  /*6010*/  MUFU.EX2 R40, R40 ;  /* 0x0000002800287308 */ /* 0x000e620000000800 */
[C---:B--2---:R-:W-:Y:S01]  /*6020*/  FADD.FTZ R14, R36.reuse, R59 ;  /* 0x0000003b240e7221 */ /* 0x044fe20000010000 */
[----:B------:R-:W-:Y:S01]  /*6030*/  FADD.FTZ R59, R45, R50 ;  /* 0x000000322d3b7221 */ /* 0x000fe20000010000 */
[----:B------:R-:W-:Y:S01]  /*6040*/  FFMA.FTZ R50, R51, UR11, -R85 ;  /* 0x0000000b33327c23 */ /* 0x000fe20008010855 */
[----:B------:R-:W-:Y:S01]  /*6050*/  F2FP.BF16.F32.PACK_AB R185, R36, R185 ;  /* 0x000000b924b9723e */ /* 0x000fe200000010ff */
[----:B------:R-:W-:-:S02]  /*6060*/  IMAD.MOV.U32 R45, RZ, RZ, R87 ;  /* 0x000000ffff2d7224 */ /* 0x000fc400078e0057 */
[----:B------:R-:W-:Y:S01]  /*6070*/  FADD.FTZ R70, R194, R59 ;  /* 0x0000003bc2467221 */ /* 0x000fe20000010000 */
[----:B------:R-:W-:Y:S01]  /*6080*/  F2FP.BF16.F32.PACK_AB R194, R73, R194 ;  /* 0x000000c249c2723e */ /* 0x000fe200000010ff */
[----:B------:R-:W2:Y:S01]  /*6090*/  MUFU.EX2 R189, R189 ;  /* 0x000000bd00bd7308 */ /* 0x000ea20000000800 */
[----:B0-----:R-:W-:Y:S01]  /*60a0*/  FADD.FTZ R51, R187, R14 ;  /* 0x0000000ebb337221 */ /* 0x001fe20000010000 */
[--C-:B------:R-:W-:Y:S02]  /*60b0*/  IMAD.MOV.U32 R36, RZ, RZ, R87.reuse ;  /* 0x000000ffff247224 */ /* 0x100fe400078e0057 */
[--C-:B------:R-:W-:Y:S02]  /*60c0*/  IMAD.MOV.U32 R33, RZ, RZ, R87.reuse ;  /* 0x000000ffff217224 */ /* 0x100fe400078e0057 */
[----:B------:R-:W-:Y:S02]  /*60d0*/  IMAD.MOV.U32 R32, RZ, RZ, R87 ;  /* 0x000000ffff207224 */ /* 0x000fe400078e0057 */
[----:B------:R-:W0:Y:S01]  /*60e0*/  MUFU.EX2 R44, R44 ;  /* 0x0000002c002c7308 */ /* 0x000e220000000800 */
[C---:B-1----:R-:W-:Y:S01]  /*60f0*/  FADD.FTZ R14, R40.reuse, R51 ;  /* 0x00000033280e7221 */ /* 0x042fe20000010000 */
[----:B------:R-:W-:Y:S01]  /*6100*/  FADD.FTZ R51, R73, R70 ;  /* 0x0000004649337221 */ /* 0x000fe20000010000 */
[----:B------:R-:W-:Y:S01]  /*6110*/  F2FP.BF16.F32.PACK_AB R187, R40, R187 ;  /* 0x000000bb28bb723e */ /* 0x000fe200000010ff */
[----:B------:R-:W-:-:S02]  /*6120*/  IMAD.MOV.U32 R73, RZ, RZ, R87 ;  /* 0x000000ffff497224 */ /* 0x000fc400078e0057 */
[----:B------:R-:W-:Y:S01]  /*6130*/  FADD.FTZ R54, R196, R51 ;  /* 0x00000033c4367221 */ /* 0x000fe20000010000 */
[----:B------:R-:W-:Y:S01]  /*6140*/  F2FP.BF16.F32.PACK_AB R196, R65, R196 ;  /* 0x000000c441c4723e */ /* 0x000fe200000010ff */
[----:B------:R-:W1:Y:S01]  /*6150*/  MUFU.EX2 R191, R191 ;  /* 0x000000bf00bf7308 */ /* 0x000e620000000800 */
[----:B--2---:R-:W-:Y:S01]  /*6160*/  FADD.FTZ R11, R189, R14 ;  /* 0x0000000ebd0b7221 */ /* 0x004fe20000010000 */
[----:B------:R-:W-:Y:S01]  /*6170*/  FADD.FTZ R51, R65, R54 ;  /* 0x0000003641337221 */ /* 0x000fe20000010000 */
[--C-:B------:R-:W-:Y:S02]  /*6180*/  IMAD.MOV.U32 R70, RZ, RZ, R87.reuse ;  /* 0x000000ffff467224 */ /* 0x100fe400078e0057 */
[----:B------:R-:W-:Y:S02]  /*6190*/  IMAD.MOV.U32 R65, RZ, RZ, R87 ;  /* 0x000000ffff417224 */ /* 0x000fe400078e0057 */
[----:B------:R-:W-:Y:S01]  /*61a0*/  FADD.FTZ R54, R198, R51 ;  /* 0x00000033c6367221 */ /* 0x000fe20000010000 */
[C---:B------:R-:W-:Y:S01]  /*61b0*/  F2FP.BF16.F32.PACK_AB R198, R69.reuse, R198 ;  /* 0x000000c645c6723e */ /* 0x040fe200000010ff */
[----:B------:R-:W2:Y:S01]  /*61c0*/  MUFU.EX2 R52, R52 ;  /* 0x0000003400347308 */ /* 0x000ea20000000800 */
[C---:B0-----:R-:W-:Y:S01]  /*61d0*/  FADD.FTZ R14, R44.reuse, R11 ;  /* 0x0000000b2c0e7221 */ /* 0x041fe20000010000 */
[----:B------:R-:W-:Y:S01]  /*61e0*/  FADD.FTZ R51, R69, R54 ;  /* 0x0000003645337221 */ /* 0x000fe20000010000 */
[----:B------:R-:W-:Y:S01]  /*61f0*/  F2FP.BF16.F32.PACK_AB R189, R44, R189 ;  /* 0x000000bd2cbd723e */ /* 0x000fe200000010ff */
[----:B------:R-:W-:-:S02]  /*6200*/  IMAD.MOV.U32 R69, RZ, RZ, R87 ;  /* 0x000000ffff457224 */ /* 0x000fc400078e0057 */
[----:B------:R-:W-:Y:S01]  /*6210*/  FADD.FTZ R46, R200, R51 ;  /* 0x00000033c82e7221 */ /* 0x000fe20000010000 */
[----:B------:R-:W-:Y:S01]  /*6220*/  F2FP.BF16.F32.PACK_AB R200, R57, R200 ;  /* 0x000000c839c8723e */ /* 0x000fe200000010ff */
[----:B------:R-:W0:Y:S01]  /*6230*/  MUFU.EX2 R193, R193 ;  /* 0x000000c100c17308 */ /* 0x000e220000000800 */
[----:B-1----:R-:W-:Y:S01]  /*6240*/  FADD.FTZ R11, R191, R14 ;  /* 0x0000000ebf0b7221 */ /* 0x002fe20000010000 */
[----:B------:R-:W-:Y:S01]  /*6250*/  FADD.FTZ R59, R57, R46 ;  /* 0x0000002e393b7221 */ /* 0x000fe20000010000 */
[----:B------:R-:W-:Y:S01]  /*6260*/  FFMA.FTZ R46, R26, UR11, -R85 ;  /* 0x0000000b1a2e7c23 */ /* 0x000fe20008010855 */
[----:B------:R-:W-:Y:S02]  /*6270*/  IMAD.MOV.U32 R57, RZ, RZ, R87 ;  /* 0x000000ffff397224 */ /* 0x000fe400078e0057 */
[----:B------:R-:W-:Y:S01]  /*6280*/  FADD.FTZ R54, R202, R59 ;  /* 0x0000003bca367221 */ /* 0x000fe20000010000 */
[----:B------:R-:W-:Y:S01]  /*6290*/  F2FP.BF16.F32.PACK_AB R202, R39, R202 ;  /* 0x000000ca27ca723e */ /* 0x000fe200000010ff */
[----:B------:R-:W1:Y:S01]  /*62a0*/  MUFU.EX2 R60, R60 ;  /* 0x0000003c003c7308 */ /* 0x000e620000000800 */
[C---:B--2---:R-:W-:Y:S01]  /*62b0*/  FADD.FTZ R14, R52.reuse, R11 ;  /* 0x0000000b340e7221 */ /* 0x044fe20000010000 */
[----:B------:R-:W-:Y:S01]  /*62c0*/  F2FP.BF16.F32.PACK_AB R191, R52, R191 ;  /* 0x000000bf34bf723e */ /* 0x000fe200000010ff */
[----:B------:R-:W-:-:S02]  /*62d0*/  IMAD.MOV.U32 R59, RZ, RZ, R87 ;  /* 0x000000ffff3b7224 */ /* 0x000fc400078e0057 */
[--C-:B------:R-:W-:Y:S02]  /*62e0*/  IMAD.MOV.U32 R52, RZ, RZ, R87.reuse ;  /* 0x000000ffff347224 */ /* 0x100fe400078e0057 */
[--C-:B------:R-:W-:Y:S01]  /*62f0*/  IMAD.MOV.U32 R44, RZ, RZ, R87.reuse ;  /* 0x000000ffff2c7224 */ /* 0x100fe200078e0057 */
[----:B------:R-:W2:Y:S01]  /*6300*/  MUFU.EX2 R195, R195 ;  /* 0x000000c300c37308 */ /* 0x000ea20000000800 */
[----:B0-----:R-:W-:Y:S01]  /*6310*/  FADD.FTZ R11, R193, R14 ;  /* 0x0000000ec10b7221 */ /* 0x001fe20000010000 */
[--C-:B------:R-:W-:Y:S02]  /*6320*/  IMAD.MOV.U32 R40, RZ, RZ, R87.reuse ;  /* 0x000000ffff287224 */ /* 0x100fe400078e0057 */
[--C-:B------:R-:W-:Y:S02]  /*6330*/  IMAD.MOV.U32 R29, RZ, RZ, R87.reuse ;  /* 0x000000ffff1d7224 */ /* 0x100fe400078e0057 */
[----:B------:R-:W-:Y:S02]  /*6340*/  IMAD.MOV.U32 R28, RZ, RZ, R87 ;  /* 0x000000ffff1c7224 */ /* 0x000fe400078e0057 */
[----:B------:R-:W0:Y:S01]  /*6350*/  MUFU.EX2 R64, R64 ;  /* 0x0000004000407308 */ /* 0x000e220000000800 */
[----:B-1----:R-:W-:Y:S01]  /*6360*/  FADD.FTZ R14, R60, R11 ;  /* 0x0000000b3c0e7221 */ /* 0x002fe20000010000 */
[----:B------:R-:W-:Y:S01]  /*6370*/  FFMA.FTZ R11, R12, UR11, -R85 ;  /* 0x0000000b0c0b7c23 */ /* 0x000fe20008010855 */
[----:B------:R-:W-:Y:S01]  /*6380*/  F2FP.BF16.F32.PACK_AB R193, R60, R193 ;  /* 0x000000c13cc1723e */ /* 0x000fe200000010ff */
[----:B------:R-:W-:-:S02]  /*6390*/  IMAD.MOV.U32 R85, RZ, RZ, R87 ;  /* 0x000000ffff557224 */ /* 0x000fc400078e0057 */
[--C-:B------:R-:W-:Y:S02]  /*63a0*/  IMAD.MOV.U32 R60, RZ, RZ, R87.reuse ;  /* 0x000000ffff3c7224 */ /* 0x100fe400078e0057 */
[----:B------:R-:W1:Y:S01]  /*63b0*/  MUFU.EX2 R197, R197 ;  /* 0x000000c500c57308 */ /* 0x000e620000000800 */
[----:B--2---:R-:W-:Y:S01]  /*63c0*/  FADD.FTZ R51, R195, R14 ;  /* 0x0000000ec3337221 */ /* 0x004fe20000010000 */
[--C-:B------:R-:W-:Y:S02]  /*63d0*/  IMAD.MOV.U32 R25, RZ, RZ, R87.reuse ;  /* 0x000000ffff197224 */ /* 0x100fe400078e0057 */
[----:B------:R-:W-:-:S04]  /*63e0*/  IMAD.MOV.U32 R24, RZ, RZ, R87 ;  /* 0x000000ffff187224 */ /* 0x000fc800078e0057 */
[----:B------:R-:W2:Y:S01]  /*63f0*/  MUFU.EX2 R66, R66 ;  /* 0x0000004200427308 */ /* 0x000ea20000000800 */
[C---:B0-----:R-:W-:Y:S01]  /*6400*/  FADD.FTZ R14, R64.reuse, R51 ;  /* 0x00000033400e7221 */ /* 0x041fe20000010000 */
[----:B------:R-:W-:Y:S01]  /*6410*/  F2FP.BF16.F32.PACK_AB R195, R64, R195 ;  /* 0x000000c340c3723e */ /* 0x000fe200000010ff */
[----:B------:R-:W-:-:S05]  /*6420*/  IMAD.MOV.U32 R64, RZ, RZ, R87 ;  /* 0x000000ffff407224 */ /* 0x000fca00078e0057 */
[----:B------:R-:W0:Y:S01]  /*6430*/  MUFU.EX2 R199, R199 ;  /* 0x000000c700c77308 */ /* 0x000e220000000800 */
[----:B-1----:R-:W-:-:S07]  /*6440*/  FADD.FTZ R51, R197, R14 ;  /* 0x0000000ec5337221 */ /* 0x002fce0000010000 */
[----:B------:R-:W1:Y:S01]  /*6450*/  MUFU.EX2 R68, R68 ;  /* 0x0000004400447308 */ /* 0x000e620000000800 */
[C---:B--2---:R-:W-:Y:S01]  /*6460*/  FADD.FTZ R14, R66.reuse, R51 ;  /* 0x00000033420e7221 */ /* 0x044fe20000010000 */
[----:B------:R-:W-:Y:S01]  /*6470*/  F2FP.BF16.F32.PACK_AB R197, R66, R197 ;  /* 0x000000c542c5723e */ /* 0x000fe200000010ff */
[----:B------:R-:W-:-:S05]  /*6480*/  IMAD.MOV.U32 R66, RZ, RZ, R87 ;  /* 0x000000ffff427224 */ /* 0x000fca00078e0057 */
[----:B------:R-:W2:Y:S01]  /*6490*/  MUFU.EX2 R201, R201 ;  /* 0x000000c900c97308 */ /* 0x000ea20000000800 */
[----:B0-----:R-:W-:-:S07]  /*64a0*/  FADD.FTZ R13, R199, R14 ;  /* 0x0000000ec70d7221 */ /* 0x001fce0000010000 */
[----:B------:R-:W0:Y:S01]  /*64b0*/  MUFU.EX2 R58, R58 ;  /* 0x0000003a003a7308 */ /* 0x000e220000000800 */
[C---:B-1----:R-:W-:Y:S01]  /*64c0*/  FADD.FTZ R14, R68.reuse, R13 ;  /* 0x0000000d440e7221 */ /* 0x042fe20000010000 */
[----:B------:R-:W-:Y:S01]  /*64d0*/  F2FP.BF16.F32.PACK_AB R199, R68, R199 ;  /* 0x000000c744c7723e */ /* 0x000fe200000010ff */
[----:B------:R-:W-:-:S05]  /*64e0*/  IMAD.MOV.U32 R68, RZ, RZ, R87 ;  /* 0x000000ffff447224 */ /* 0x000fca00078e0057 */
[----:B------:R-:W1:Y:S01]  /*64f0*/  MUFU.EX2 R203, R203 ;  /* 0x000000cb00cb7308 */ /* 0x000e620000000800 */
[----:B--2---:R-:W-:-:S07]  /*6500*/  FADD.FTZ R13, R201, R14 ;  /* 0x0000000ec90d7221 */ /* 0x004fce0000010000 */
        /* <DEDUP_REMOVED lines=10> */
[----:B------:R-:W-:Y:S01]  /*65b0*/  MUFU.EX2 R27, R27 ;  /* 0x0000001b001b7308 */ /* 0x000fe20000000800 */
[----:B0-----:R-:W-:-:S07]  /*65c0*/  FADD.FTZ R13, R205, R14 ;  /* 0x0000000ecd0d7221 */ /* 0x001fce0000010000 */
[----:B------:R-:W0:Y:S01]  /*65d0*/  MUFU.EX2 R207, R207 ;  /* 0x000000cf00cf7308 */ /* 0x000e220000000800 */
[C---:B-1----:R-:W-:Y:S01]  /*65e0*/  FADD.FTZ R14, R50.reuse, R13 ;  /* 0x0000000d320e7221 */ /* 0x042fe20000010000 */
[----:B------:R-:W-:Y:S01]  /*65f0*/  F2FP.BF16.F32.PACK_AB R205, R50, R205 ;  /* 0x000000cd32cd723e */ /* 0x000fe200000010ff */
[----:B------:R-:W-:-:S05]  /*6600*/  IMAD.MOV.U32 R50, RZ, RZ, R87 ;  /* 0x000000ffff327224 */ /* 0x000fca00078e0057 */
[----:B------:R-:W-:Y:S08]  /*6610*/  MUFU.EX2 R206, R206 ;  /* 0x000000ce00ce7308 */ /* 0x000ff00000000800 */
[----:B------:R1:W2:Y:S01]  /*6620*/  MUFU.EX2 R42, R55 ;  /* 0x00000037002a7308 */ /* 0x0002a20000000800 */
[----:B0-----:R-:W-:-:S07]  /*6630*/  FADD.FTZ R13, R207, R14 ;  /* 0x0000000ecf0d7221 */ /* 0x001fce0000010000 */
[----:B------:R-:W0:Y:S01]  /*6640*/  MUFU.EX2 R31, R31 ;  /* 0x0000001f001f7308 */ /* 0x000e220000000800 */
[----:B-1----:R-:W-:Y:S01]  /*6650*/  FADD.FTZ R55, R39, R54 ;  /* 0x0000003627377221 */ /* 0x002fe20000010000 */
[----:B------:R-:W-:-:S03]  /*6660*/  IMAD.MOV.U32 R39, RZ, RZ, R87 ;  /* 0x000000ffff277224 */ /* 0x000fc600078e0057 */
[----:B------:R-:W-:Y:S01]  /*6670*/  FADD.FTZ R26, R204, R55 ;  /* 0x00000037cc1a7221 */ /* 0x000fe20000010000 */
[C---:B------:R-:W-:Y:S01]  /*6680*/  F2FP.BF16.F32.PACK_AB R204, R27.reuse, R204 ;  /* 0x000000cc1bcc723e */ /* 0x040fe200000010ff */
[----:B------:R-:W-:Y:S01]  /*6690*/  IMAD.MOV.U32 R55, RZ, RZ, R87 ;  /* 0x000000ffff377224 */ /* 0x000fe200078e0057 */
[----:B------:R-:W1:Y:S01]  /*66a0*/  MUFU.EX2 R209, R209 ;  /* 0x000000d100d17308 */ /* 0x000e620000000800 */
[----:B------:R-:W-:Y:S01]  /*66b0*/  FADD.FTZ R51, R27, R26 ;  /* 0x0000001a1b337221 */ /* 0x000fe20000010000 */
[C---:B--2---:R-:W-:Y:S01]  /*66c0*/  FADD.FTZ R14, R42.reuse, R13 ;  /* 0x0000000d2a0e7221 */ /* 0x044fe20000010000 */
[----:B------:R-:W-:Y:S01]  /*66d0*/  F2FP.BF16.F32.PACK_AB R207, R42, R207 ;  /* 0x000000cf2acf723e */ /* 0x000fe200000010ff */
[----:B------:R-:W-:Y:S02]  /*66e0*/  IMAD.MOV.U32 R42, RZ, RZ, R87 ;  /* 0x000000ffff2a7224 */ /* 0x000fe400078e0057 */
[----:B------:R-:W-:Y:S01]  /*66f0*/  FADD.FTZ R54, R206, R51 ;  /* 0x00000033ce367221 */ /* 0x000fe20000010000 */
[--C-:B------:R-:W-:Y:S01]  /*6700*/  IMAD.MOV.U32 R51, RZ, RZ, R87.reuse ;  /* 0x000000ffff337224 */ /* 0x100fe200078e0057 */
[----:B------:R-:W2:Y:S02]  /*6710*/  MUFU.EX2 R208, R208 ;  /* 0x000000d000d07308 */ /* 0x000ea40000000800 */
[C---:B0-----:R-:W-:Y:S01]  /*6720*/  FADD.FTZ R15, R31.reuse, R54 ;  /* 0x000000361f0f7221 */ /* 0x041fe20000010000 */
[----:B------:R-:W-:Y:S01]  /*6730*/  F2FP.BF16.F32.PACK_AB R206, R31, R206 ;  /* 0x000000ce1fce723e */ /* 0x000fe200000010ff */
[----:B------:R-:W-:-:S02]  /*6740*/  IMAD.MOV.U32 R31, RZ, RZ, R87 ;  /* 0x000000ffff1f7224 */ /* 0x000fc400078e0057 */
[----:B------:R-:W-:Y:S02]  /*6750*/  IMAD.MOV.U32 R27, RZ, RZ, R87 ;  /* 0x000000ffff1b7224 */ /* 0x000fe400078e0057 */
[----:B------:R0:W3:Y:S01]  /*6760*/  MUFU.EX2 R12, R43 ;  /* 0x0000002b000c7308 */ /* 0x0000e20000000800 */
[----:B-1----:R-:W-:-:S07]  /*6770*/  FADD.FTZ R13, R209, R14 ;  /* 0x0000000ed10d7221 */ /* 0x002fce0000010000 */
[----:B------:R-:W1:Y:S01]  /*6780*/  MUFU.EX2 R49, R49 ;  /* 0x0000003100317308 */ /* 0x000e620000000800 */
[----:B--2---:R-:W-:Y:S01]  /*6790*/  FADD.FTZ R54, R208, R15 ;  /* 0x0000000fd0367221 */ /* 0x004fe20000010000 */
[----:B0-----:R-:W-:-:S06]  /*67a0*/  IMAD.MOV.U32 R43, RZ, RZ, R87 ;  /* 0x000000ffff2b7224 */ /* 0x001fcc00078e0057 */
[----:B------:R-:W0:Y:S01]  /*67b0*/  MUFU.EX2 R211, R211 ;  /* 0x000000d300d37308 */ /* 0x000e220000000800 */
[C---:B---3--:R-:W-:Y:S01]  /*67c0*/  FADD.FTZ R14, R12.reuse, R13 ;  /* 0x0000000d0c0e7221 */ /* 0x048fe20000010000 */
[----:B------:R-:W-:-:S06]  /*67d0*/  F2FP.BF16.F32.PACK_AB R209, R12, R209 ;  /* 0x000000d10cd1723e */ /* 0x000fcc00000010ff */
[----:B------:R-:W2:Y:S01]  /*67e0*/  MUFU.EX2 R210, R210 ;  /* 0x000000d200d27308 */ /* 0x000ea20000000800 */
[C---:B-1----:R-:W-:Y:S01]  /*67f0*/  FADD.FTZ R15, R49.reuse, R54 ;  /* 0x00000036310f7221 */ /* 0x042fe20000010000 */
[----:B------:R-:W-:Y:S01]  /*6800*/  F2FP.BF16.F32.PACK_AB R208, R49, R208 ;  /* 0x000000d031d0723e */ /* 0x000fe200000010ff */
[----:B------:R-:W-:-:S05]  /*6810*/  IMAD.MOV.U32 R49, RZ, RZ, R87 ;  /* 0x000000ffff317224 */ /* 0x000fca00078e0057 */
[----:B------:R1:W3:Y:S01]  /*6820*/  MUFU.EX2 R26, R47 ;  /* 0x0000002f001a7308 */ /* 0x0002e20000000800 */
[----:B0-----:R-:W-:-:S07]  /*6830*/  FADD.FTZ R13, R211, R14 ;  /* 0x0000000ed30d7221 */ /* 0x001fce0000010000 */
[----:B------:R-:W0:Y:S01]  /*6840*/  MUFU.EX2 R53, R53 ;  /* 0x0000003500357308 */ /* 0x000e220000000800 */
[----:B--2---:R-:W-:Y:S01]  /*6850*/  FADD.FTZ R54, R210, R15 ;  /* 0x0000000fd2367221 */ /* 0x004fe20000010000 */
[----:B-1----:R-:W-:-:S06]  /*6860*/  IMAD.MOV.U32 R47, RZ, RZ, R87 ;  /* 0x000000ffff2f7224 */ /* 0x002fcc00078e0057 */
[----:B------:R-:W1:Y:S01]  /*6870*/  MUFU.EX2 R34, R34 ;  /* 0x0000002200227308 */ /* 0x000e620000000800 */
[C---:B---3--:R-:W-:Y:S01]  /*6880*/  FADD.FTZ R13, R26.reuse, R13 ;  /* 0x0000000d1a0d7221 */ /* 0x048fe20000010000 */
        /* <DEDUP_REMOVED lines=8> */
[----:B------:R-:W1:Y:S01]  /*6910*/  MUFU.EX2 R61, R61 ;  /* 0x0000003d003d7308 */ /* 0x000e620000000800 */
[----:B--2---:R-:W-:-:S07]  /*6920*/  FADD.FTZ R54, R212, R15 ;  /* 0x0000000fd4367221 */ /* 0x004fce0000010000 */
[----:B------:R-:W2:Y:S01]  /*6930*/  MUFU.EX2 R38, R38 ;  /* 0x0000002600267308 */ /* 0x000ea20000000800 */
[C---:B0-----:R-:W-:Y:S01]  /*6940*/  FADD.FTZ R13, R35.reuse, R20 ;  /* 0x00000014230d7221 */ /* 0x041fe20000010000 */
[----:B------:R-:W-:Y:S01]  /*6950*/  F2FP.BF16.F32.PACK_AB R213, R35, R34 ;  /* 0x0000002223d5723e */ /* 0x000fe200000010ff */
[--C-:B------:R-:W-:Y:S02]  /*6960*/  IMAD.MOV.U32 R35, RZ, RZ, R87.reuse ;  /* 0x000000ffff237224 */ /* 0x100fe400078e0057 */
[----:B------:R-:W-:-:S03]  /*6970*/  IMAD.MOV.U32 R34, RZ, RZ, R87 ;  /* 0x000000ffff227224 */ /* 0x000fc600078e0057 */
[----:B------:R-:W0:Y:S01]  /*6980*/  MUFU.EX2 R214, R214 ;  /* 0x000000d600d67308 */ /* 0x000e220000000800 */
[C---:B-1----:R-:W-:Y:S01]  /*6990*/  FADD.FTZ R15, R61.reuse, R54 ;  /* 0x000000363d0f7221 */ /* 0x042fe20000010000 */
[----:B------:R-:W-:Y:S01]  /*69a0*/  F2FP.BF16.F32.PACK_AB R212, R61, R212 ;  /* 0x000000d43dd4723e */ /* 0x000fe200000010ff */
[----:B------:R-:W-:-:S05]  /*69b0*/  IMAD.MOV.U32 R61, RZ, RZ, R87 ;  /* 0x000000ffff3d7224 */ /* 0x000fca00078e0057 */
[----:B------:R-:W1:Y:S01]  /*69c0*/  MUFU.EX2 R11, R11 ;  /* 0x0000000b000b7308 */ /* 0x000e620000000800 */
[----:B--2---:R-:W-:-:S07]  /*69d0*/  FADD.FTZ R20, R38, R13 ;  /* 0x0000000d26147221 */ /* 0x004fce0000010000 */
[----:B------:R-:W2:Y:S01]  /*69e0*/  MUFU.EX2 R77, R77 ;  /* 0x0000004d004d7308 */ /* 0x000ea20000000800 */
[----:B0-----:R-:W-:-:S07]  /*69f0*/  FADD.FTZ R54, R214, R15 ;  /* 0x0000000fd6367221 */ /* 0x001fce0000010000 */
[----:B------:R-:W0:Y:S01]  /*6a00*/  MUFU.EX2 R46, R46 ;  /* 0x0000002e002e7308 */ /* 0x000e220000000800 */
[C---:B-1----:R-:W-:Y:S01]  /*6a10*/  FADD.FTZ R13, R11.reuse, R20 ;  /* 0x000000140b0d7221 */ /* 0x042fe20000010000 */
[----:B------:R-:W-:Y:S01]  /*6a20*/  F2FP.BF16.F32.PACK_AB R215, R11, R38 ;  /* 0x000000260bd7723e */ /* 0x000fe200000010ff */
[----:B------:R-:W-:-:S05]  /*6a30*/  IMAD.MOV.U32 R38, RZ, RZ, R87 ;  /* 0x000000ffff267224 */ /* 0x000fca00078e0057 */
[----:B------:R-:W1:Y:S01]  /*6a40*/  MUFU.EX2 R216, R216 ;  /* 0x000000d800d87308 */ /* 0x000e620000000800 */
[C---:B--2---:R-:W-:Y:S01]  /*6a50*/  FADD.FTZ R15, R77.reuse, R54 ;  /* 0x000000364d0f7221 */ /* 0x044fe20000010000 */
[----:B------:R-:W-:Y:S01]  /*6a60*/  F2FP.BF16.F32.PACK_AB R214, R77, R214 ;  /* 0x000000d64dd6723e */ /* 0x000fe200000010ff */
[----:B------:R-:W-:-:S05]  /*6a70*/  IMAD.MOV.U32 R77, RZ, RZ, R87 ;  /* 0x000000ffff4d7224 */ /* 0x000fca00078e0057 */
[----:B------:R2:W3:Y:S01]  /*6a80*/  MUFU.EX2 R217, R48 ;  /* 0x0000003000d97308 */ /* 0x0004e20000000800 */
[----:B0-----:R-:W-:-:S07]  /*6a90*/  FADD.FTZ R20, R46, R13 ;  /* 0x0000000d2e147221 */ /* 0x001fce0000010000 */
[----:B------:R-:W0:Y:S01]  /*6aa0*/  MUFU.EX2 R81, R81 ;  /* 0x0000005100517308 */ /* 0x000e220000000800 */
[----:B-1----:R-:W-:Y:S01]  /*6ab0*/  FADD.FTZ R54, R216, R15 ;  /* 0x0000000fd8367221 */ /* 0x002fe20000010000 */
[----:B--2---:R-:W-:-:S06]  /*6ac0*/  IMAD.MOV.U32 R48, RZ, RZ, R87 ;  /* 0x000000ffff307224 */ /* 0x004fcc00078e0057 */
[----:B------:R-:W1:Y:S01]  /*6ad0*/  MUFU.EX2 R30, R30 ;  /* 0x0000001e001e7308 */ /* 0x000e620000000800 */
[C---:B---3--:R-:W-:Y:S01]  /*6ae0*/  FADD.FTZ R13, R217.reuse, R20 ;  /* 0x00000014d90d7221 */ /* 0x048fe20000010000 */
[----:B------:R-:W-:Y:S01]  /*6af0*/  F2FP.BF16.F32.PACK_AB R217, R217, R46 ;  /* 0x0000002ed9d9723e */ /* 0x000fe200000010ff */
[----:B------:R-:W-:-:S05]  /*6b00*/  IMAD.MOV.U32 R46, RZ, RZ, R87 ;  /* 0x000000ffff2e7224 */ /* 0x000fca00078e0057 */
[----:B------:R-:W2:Y:S01]  /*6b10*/  MUFU.EX2 R218, R218 ;  /* 0x000000da00da7308 */ /* 0x000ea20000000800 */
[C---:B0-----:R-:W-:Y:S01]  /*6b20*/  FADD.FTZ R15, R81.reuse, R54 ;  /* 0x00000036510f7221 */ /* 0x041fe20000010000 */
[----:B------:R-:W-:Y:S01]  /*6b30*/  F2FP.BF16.F32.PACK_AB R216, R81, R216 ;  /* 0x000000d851d8723e */ /* 0x000fe200000010ff */
[--C-:B------:R-:W-:Y:S02]  /*6b40*/  IMAD.MOV.U32 R81, RZ, RZ, R87.reuse ;  /* 0x000000ffff517224 */ /* 0x100fe400078e0057 */
[----:B------:R-:W-:-:S03]  /*6b50*/  IMAD.MOV.U32 R54, RZ, RZ, R87 ;  /* 0x000000ffff367224 */ /* 0x000fc600078e0057 */
[----:B------:R0:W3:Y:S01]  /*6b60*/  MUFU.EX2 R219, R56 ;  /* 0x0000003800db7308 */ /* 0x0000e20000000800 */
[----:B-1----:R-:W-:-:S07]  /*6b70*/  FADD.FTZ R12, R30, R13 ;  /* 0x0000000d1e0c7221 */ /* 0x002fce0000010000 */
[----:B------:R-:W1:Y:S01]  /*6b80*/  MUFU.EX2 R83, R83 ;  /* 0x0000005300537308 */ /* 0x000e620000000800 */
[----:B--2---:R-:W-:Y:S01]  /*6b90*/  FADD.FTZ R14, R218, R15 ;  /* 0x0000000fda0e7221 */ /* 0x004fe20000010000 */
[--C-:B0-----:R-:W-:Y:S02]  /*6ba0*/  IMAD.MOV.U32 R56, RZ, RZ, R87.reuse ;  /* 0x000000ffff387224 */ /* 0x101fe400078e0057 */
[C---:B---3--:R-:W-:Y:S01]  /*6bb0*/  FADD.FTZ R13, R219.reuse, R12 ;  /* 0x0000000cdb0d7221 */ /* 0x048fe20000010000 */
[----:B------:R-:W-:Y:S01]  /*6bc0*/  F2FP.BF16.F32.PACK_AB R219, R219, R30 ;  /* 0x0000001edbdb723e */ /* 0x000fe200000010ff */
[--C-:B------:R-:W-:Y:S02]  /*6bd0*/  IMAD.MOV.U32 R30, RZ, RZ, R87.reuse ;  /* 0x000000ffff1e7224 */ /* 0x100fe400078e0057 */
[C---:B-1----:R-:W-:Y:S01]  /*6be0*/  FADD.FTZ R14, R83.reuse, R14 ;  /* 0x0000000e530e7221 */ /* 0x042fe20000010000 */
[----:B------:R-:W-:Y:S01]  /*6bf0*/  F2FP.BF16.F32.PACK_AB R218, R83, R218 ;  /* 0x000000da53da723e */ /* 0x000fe200000010ff */
[----:B------:R-:W-:Y:S01]  /*6c00*/  IMAD.MOV.U32 R83, RZ, RZ, R87 ;  /* 0x000000ffff537224 */ /* 0x000fe200078e0057 */
[----:B------:R-:W-:Y:S06]  /*6c10*/  @!P2 BRA `(.L_x_180) ;  /* 0x0000004c0080a947 */ /* 0x000fec0003800000 */
[----:B------:R-:W-:Y:S01]  /*6c20*/  R2UR UR60, R2 ;  /* 0x00000000023c72ca */ /* 0x000fe200000e0000 */
[----:B------:R-:W-:Y:S01]  /*6c30*/  IMAD.MOV.U32 R11, RZ, RZ, R92 ;  /* 0x000000ffff0b7224 */ /* 0x000fe200078e005c */
        /* <DEDUP_REMOVED lines=33> */
[----:B------:R-:W-:-:S07]  /*6e50*/  CS2R R24, SRZ ;  /* 0x0000000000187805 */ /* 0x000fce000001ff00 */
.L_x_189:
[----:B------:R-:W-:Y:S01]  /*6e60*/  R2UR UR10, R19 ;  /* 0x00000000130a72ca */ /* 0x000fe200000e0000 */
[----:B------:R-:W-:-:S04]  /*6e70*/  UIADD3 UR6, UR60, 0x1, URZ ;  /* 0x000000013c067890 */ /* 0x000fc8000fffe03f */
[----:B------:R-:W-:-:S04]  /*6e80*/  UISETP.NE.AND UP0, UPT, UR6, 0x2, UPT ;  /* 0x000000020600788c */ /* 0x000fc8000bf05270 */
[----:B------:R-:W-:Y:S02]  /*6e90*/  USEL UR7, URZ, 0x1, UP0 ;  /* 0x000000013f077887 */ /* 0x000fe40008000000 */
[----:B------:R-:W-:Y:S02]  /*6ea0*/  USEL UR6, UR6, URZ, UP0 ;  /* 0x0000003f06067287 */ /* 0x000fe40008000000 */
[----:B------:R-:W-:Y:S02]  /*6eb0*/  ISETP.NE.AND P3, PT, RZ, UR10, PT ;  /* 0x0000000aff007c0c */ /* 0x000fe4000bf65270 */
[----:B------:R-:W-:Y:S02]  /*6ec0*/  LOP3.LUT R16, R15, UR7, RZ, 0x3c, !PT ;  /* 0x000000070f107c12 */ /* 0x000fe4000f8e3cff */
[----:B------:R-:W-:-:S09]  /*6ed0*/  IMAD.U32 R2, RZ, RZ, UR6 ;  /* 0x00000006ff027e24 */ /* 0x000fd2000f8e00ff */
[----:B------:R-:W-:Y:S05]  /*6ee0*/  @P3 BRA `(.L_x_181) ;  /* 0x0000000000343947 */ /* 0x000fea0003800000 */
[----:B------:R-:W-:Y:S05]  /*6ef0*/  @!P0 BRA `(.L_x_182) ;  /* 0x0000000000048947 */ /* 0x000fea0003800000 */
[----:B------:R-:W-:Y:S01]  /*6f00*/  BPT.TRAP 0x1 ;  /* 0x000000040000795c */ /* 0x000fe20000300000 */
.L_x_182:
[----:B------:R-:W0:Y:S01]  /*6f10*/  S2UR UR7, SR_CgaCtaId ;  /* 0x00000000000779c3 */ /* 0x000e220000008800 */
[----:B------:R-:W-:Y:S01]  /*6f20*/  UMOV UR6, 0x400 ;  /* 0x0000040000067882 */ /* 0x000fe20000000000 */
[----:B------:R-:W-:Y:S01]  /*6f30*/  SHF.L.U32 R21, R16, 0x1f, RZ ;  /* 0x0000001f10157819 */ /* 0x000fe200000006ff */
[----:B0-----:R-:W-:-:S06]  /*6f40*/  ULEA UR6, UR7, UR6, 0x18 ;  /* 0x0000000607067291 */ /* 0x001fcc000f8ec03f */
[----:B------:R-:W-:-:S04]  /*6f50*/  LEA R0, R2, UR6, 0x3 ;  /* 0x0000000602007c11 */ /* 0x000fc8000f8e18ff */
[----:B------:R0:W1:Y:S01]  /*6f60*/  SYNCS.PHASECHK.TRANS64.TRYWAIT P2, [R0+URZ+0x34830], R21 ;  /* 0x03483015000075a7 */ /* 0x000062000804017f */
[----:B------:R-:W-:Y:S05]  /*6f70*/  @!P0 BRA `(.L_x_183) ;  /* 0x0000000000048947 */ /* 0x000fea0003800000 */
[----:B------:R-:W-:Y:S01]  /*6f80*/  BPT.TRAP 0x1 ;  /* 0x000000040000795c */ /* 0x000fe20000300000 */
.L_x_183:
[----:B-1----:R-:W-:Y:S05]  /*6f90*/  @P2 BRA `(.L_x_181) ;  /* 0x0000000000082947 */ /* 0x002fea0003800000 */
[----:B------:R-:W1:Y:S02]  /*6fa0*/  SYNCS.PHASECHK.TRANS64.TRYWAIT P2, [R0+URZ+0x34830], R21 ;  /* 0x03483015000075a7 */ /* 0x000e64000804017f */
[----:B-1----:R-:W-:Y:S05]  /*6fb0*/  @!P2 BRA `(.L_x_184) ;  /* 0x000000f00040a947 */ /* 0x002fea0003800000 */
.L_x_181:
[----:B------:R-:W2:Y:S01]  /*6fc0*/  S2R R10, SR_TID.X ;  /* 0x00000000000a7919 */ /* 0x000ea20000002100 */
[----:B------:R-:W-:Y:S01]  /*6fd0*/  R2UR UR7, R3 ;  /* 0x00000000030772ca */ /* 0x000fe200000e0000 */
[----:B------:R-:W-:Y:S01]  /*6fe0*/  UMOV UR24, UR4 ;  /* 0x0000000400187c82 */ /* 0x000fe20008000000 */
[----:B------:R-:W-:Y:S01]  /*6ff0*/  R2UR UR6, R2 ;  /* 0x00000000020672ca */ /* 0x000fe200000e0000 */
[----:B------:R-:W-:Y:S01]  /*7000*/  UMOV UR25, UR5 ;  /* 0x0000000500197c82 */ /* 0x000fe20008000000 */
[----:B------:R-:W-:Y:S01]  /*7010*/  UMOV UR27, 0x40000040 ;  /* 0x40000040001b7882 */ /* 0x000fe20000000000 */
[----:B------:R-:W-:Y:S01]  /*7020*/  UMOV UR28, UR4 ;  /* 0x00000004001c7c82 */ /* 0x000fe20008000000 */
        /* <DEDUP_REMOVED lines=9> */
[----:B------:R-:W-:Y:S01]  /*70c0*/  UIMAD UR6, UR6, 0xb00, UR7 ;  /* 0x00000b00060678a4 */ /* 0x000fe2000f8e0207 */
[----:B------:R-:W-:Y:S01]  /*70d0*/  R2UR UR18, R8 ;  /* 0x00000000081272ca */ /* 0x000fe200000e0000 */
[----:B------:R-:W-:Y:S01]  /*70e0*/  UMOV UR41, UR5 ;  /* 0x0000000500297c82 */ /* 0x000fe20008000000 */
[----:B------:R-:W-:Y:S01]  /*70f0*/  UMOV UR7, 0x40000040 ;  /* 0x4000004000077882 */ /* 0x000fe20000000000 */
[----:B------:R-:W-:Y:S01]  /*7100*/  UIADD3 UR26, UR6, 0x80, URZ ;  /* 0x00000080061a7890 */ /* 0x000fe2000fffe03f */
[----:B------:R-:W-:Y:S01]  /*7110*/  R2UR UR19, R9 ;  /* 0x00000000091372ca */ /* 0x000fe200000e0000 */
[----:B------:R-:W-:Y:S01]  /*7120*/  UIADD3 UR30, UR6, 0x100, URZ ;  /* 0x00000100061e7890 */ /* 0x000fe2000fffe03f */
[----:B------:R-:W-:Y:S01]  /*7130*/  R2UR UR14, R6 ;  /* 0x00000000060e72ca */ /* 0x000fe200000e0000 */
[----:B------:R-:W-:Y:S01]  /*7140*/  UIADD3 UR34, UR6, 0x180, URZ ;  /* 0x0000018006227890 */ /* 0x000fe2000fffe03f */
[----:B------:R-:W-:Y:S01]  /*7150*/  R2UR UR15, R7 ;  /* 0x00000000070f72ca */ /* 0x000fe200000e0000 */
[----:B------:R-:W-:Y:S01]  /*7160*/  UIADD3 UR38, UR6, 0x200, URZ ;  /* 0x0000020006267890 */ /* 0x000fe2000fffe03f */
[----:B------:R-:W-:Y:S01]  /*7170*/  R2UR UR11, R5 ;  /* 0x00000000050b72ca */ /* 0x000fe200000e0000 */
[----:B------:R-:W-:Y:S01]  /*7180*/  UIADD3 UR42, UR6, 0x280, URZ ;  /* 0x00000280062a7890 */ /* 0x000fe2000fffe03f */
[----:B------:R-:W-:Y:S01]  /*7190*/  UMOV UR43, 0x40000040 ;  /* 0x40000040002b7882 */ /* 0x000fe20000000000 */
[----:B------:R-:W-:Y:S01]  /*71a0*/  UIADD3 UR46, UR6, 0x300, URZ ;  /* 0x00000300062e7890 */ /* 0x000fe2000fffe03f */
[----:B--2---:R-:W-:Y:S01]  /*71b0*/  SHF.R.U32.HI R10, RZ, 0x7, R10 ;  /* 0x00000007ff0a7819 */ /* 0x004fe2000001160a */
[----:B------:R-:W-:Y:S01]  /*71c0*/  UMOV UR44, UR4 ;  /* 0x00000004002c7c82 */ /* 0x000fe20008000000 */
[----:B------:R-:W-:Y:S01]  /*71d0*/  UMOV UR45, UR5 ;  /* 0x00000005002d7c82 */ /* 0x000fe20008000000 */
[----:B------:R-:W-:Y:S01]  /*71e0*/  UMOV UR47, 0x40000040 ;  /* 0x40000040002f7882 */ /* 0x000fe20000000000 */
[----:B------:R-:W-:Y:S01]  /*71f0*/  UIADD3 UR50, UR6, 0x400, URZ ;  /* 0x0000040006327890 */ /* 0x000fe2000fffe03f */
[----:B01----:R-:W-:Y:S01]  /*7200*/  VIADD R0, R10, 0x8 ;  /* 0x000000080a007836 */ /* 0x003fe20000000000 */
[----:B------:R-:W-:Y:S01]  /*7210*/  UMOV UR48, UR4 ;  /* 0x0000000400307c82 */ /* 0x000fe20008000000 */
[----:B------:R-:W-:Y:S01]  /*7220*/  UMOV UR49, UR5 ;  /* 0x0000000500317c82 */ /* 0x000fe20008000000 */
[----:B------:R-:W-:Y:S01]  /*7230*/  UMOV UR51, 0x40000040 ;  /* 0x4000004000337882 */ /* 0x000fe20000000000 */
[----:B------:R-:W-:Y:S01]  /*7240*/  UIADD3 UR54, UR6, 0x480, URZ ;  /* 0x0000048006367890 */ /* 0x000fe2000fffe03f */
[----:B------:R0:W-:Y:S01]  /*7250*/  BAR.SYNC.DEFER_BLOCKING R0, 0x100 ;  /* 0x000400000000751d */ /* 0x0001e20000010000 */
[----:B------:R-:W-:-:S02]  /*7260*/  UIADD3 UR58, UR6, 0x500, URZ ;  /* 0x00000500063a7890 */ /* 0x000fc4000fffe03f */
[----:B------:R-:W-:Y:S02]  /*7270*/  UIADD3 UR10, UR6, 0x82, URZ ;  /* 0x00000082060a7890 */ /* 0x000fe4000fffe03f */
[----:B------:R-:W-:Y:S01]  /*7280*/  UIADD3 UR22, UR6, 0x586, URZ ;  /* 0x0000058606167890 */ /* 0x000fe2000fffe03f */
[----:B------:R-:W-:Y:S01]  /*7290*/  UMOV UR52, UR4 ;  /* 0x0000000400347c82 */ /* 0x000fe20008000000 */
[----:B------:R-:W-:Y:S01]  /*72a0*/  UMOV UR53, UR5 ;  /* 0x0000000500357c82 */ /* 0x000fe20008000000 */
[----:B------:R-:W-:Y:S01]  /*72b0*/  UMOV UR55, 0x40000040 ;  /* 0x4000004000377882 */ /* 0x000fe20000000000 */
[----:B------:R-:W-:Y:S01]  /*72c0*/  UMOV UR56, UR4 ;  /* 0x0000000400387c82 */ /* 0x000fe20008000000 */
[----:B------:R-:W-:Y:S01]  /*72d0*/  UMOV UR57, UR5 ;  /* 0x0000000500397c82 */ /* 0x000fe20008000000 */
[----:B------:R-:W-:Y:S01]  /*72e0*/  UMOV UR59, 0x40000040 ;  /* 0x40000040003b7882 */ /* 0x000fe20000000000 */
[----:B------:R-:W-:Y:S01]  /*72f0*/  UMOV UR23, 0x40000040 ;  /* 0x4000004000177882 */ /* 0x000fe20000000000 */
[----:B------:R-:W-:-:S06]  /*7300*/  WARPGROUP.ARRIVE ;  /* 0x00000000000079c5 */ /* 0x000fcc0000000000 */
[----:B------:R-:W-:Y:S01]  /*7310*/  HGMMA.64x16x16.F32.BF16 R168, gdesc[UR4], RZ, !UPT, gsb0 ;  /* 0x0020000004a879f0 */ /* 0x000fe2000c0018ff */
[----:B------:R-:W-:Y:S02]  /*7320*/  UIADD3 UR7, UR6, 0x380, URZ ;  /* 0x0000038006077890 */ /* 0x000fe4000fffe03f */
        /* <DEDUP_REMOVED lines=64> */
[----:B------:R-:W-:Y:S01]  /*7730*/  R2UR UR10, R4 ;  /* 0x00000000040a72ca */ /* 0x000fe200000e0000 */
        /* <DEDUP_REMOVED lines=78> */
[----:B------:R-:W-:Y:S02]  /*7c20*/  UIADD3 UR7, UR6, 0x504, URZ ;  /* 0x0000050406077890 */ /* 0x000fe4000fffe03f */
        /* <DEDUP_REMOVED lines=416> */
.L_x_186:
[----:B------:R-:W0:Y:S01]  /*9630*/  S2UR UR7, SR_CgaCtaId ;  /* 0x00000000000779c3 */ /* 0x000e220000008800 */
[----:B------:R-:W-:Y:S01]  /*9640*/  UMOV UR6, 0x400 ;  /* 0x0000040000067882 */ /* 0x000fe20000000000 */
[----:B------:R-:W-:Y:S01]  /*9650*/  SHF.L.U32 R0, R15, 0x1f, RZ ;  /* 0x0000001f0f007819 */ /* 0x000fe200000006ff */
[----:B0-----:R-:W-:-:S04]  /*9660*/  ULEA UR6, UR7, UR6, 0x18 ;  /* 0x0000000607067291 */ /* 0x001fc8000f8ec03f */
[----:B------:R-:W-:-:S09]  /*9670*/  ULEA UR6, UR60, UR6, 0x3 ;  /* 0x000000063c067291 */ /* 0x000fd2000f8e183f */
[----:B------:R0:W1:Y:S01]  /*9680*/  SYNCS.PHASECHK.TRANS64.TRYWAIT P2, [UR6+0x34850], R0 ;  /* 0x03485000ff0075a7 */ /* 0x0000620008040146 */
[----:B------:R-:W-:Y:S05]  /*9690*/  @!P0 BRA `(.L_x_187) ;  /* 0x0000000000048947 */ /* 0x000fea0003800000 */
[----:B------:R-:W-:Y:S01]  /*96a0*/  BPT.TRAP 0x1 ;  /* 0x000000040000795c */ /* 0x000fe20000300000 */
.L_x_187:
[----:B-1----:R-:W-:Y:S05]  /*96b0*/  @P2 BRA `(.L_x_185) ;  /* 0x0000000000082947 */ /* 0x002fea0003800000 */
[----:B------:R-:W1:Y:S02]  /*96c0*/  SYNCS.PHASECHK.TRANS64.TRYWAIT P2, [UR6+0x34850], R0 ;  /* 0x03485000ff0075a7 */ /* 0x000e640008040146 */
[----:B-1----:R-:W-:Y:S05]  /*96d0*/  @!P2 BRA `(.L_x_188) ;  /* 0x000000c8008ca947 */ /* 0x002fea0003800000 */
.L_x_185:
[----:B------:R-:W2:Y:S01]  /*96e0*/  S2UR UR7, SR_CgaCtaId ;  /* 0x00000000000779c3 */ /* 0x000ea20000008800 */
[----:B------:R-:W-:Y:S01]  /*96f0*/  UMOV UR6, 0x400 ;  /* 0x0000040000067882 */ /* 0x000fe20000000000 */
[----:B------:R-:W-:Y:S01]  /*9700*/  WARPGROUP.ARRIVE ;  /* 0x00000000000079c5 */ /* 0x000fe20000000000 */
[----:B-1----:R-:W-:Y:S01]  /*9710*/  FMNMX.FTZ R10, R168, R12, !PT ;  /* 0x0000000ca80a7209 */ /* 0x002fe20007810000 */
[----:B------:R-:W-:Y:S01]  /*9720*/  ULDC UR11, c[0x0][0x988] ;  /* 0x00026200000b7ab9 */ /* 0x000fe20000000800 */
[----:B------:R-:W-:Y:S02]  /*9730*/  R2UR UR14, R18 ;  /* 0x00000000120e72ca */ /* 0x000fe400000e0000 */
[----:B------:R-:W-:-:S04]  /*9740*/  FMNMX.FTZ R10, R169, R10, !PT ;  /* 0x0000000aa90a7209 */ /* 0x000fc80007810000 */
[----:B------:R-:W-:-:S04]  /*9750*/  FMNMX.FTZ R10, R172, R10, !PT ;  /* 0x0000000aac0a7209 */ /* 0x000fc80007810000 */
[----:B------:R-:W-:-:S03]  /*9760*/  FMNMX.FTZ R10, R173, R10, !PT ;  /* 0x0000000aad0a7209 */ /* 0x000fc60007810000 */
[----:B------:R-:W-:Y:S01]  /*9770*/  UISETP.GT.AND UP0, UPT, UR61, UR14, UPT ;  /* 0x0000000e3d00728c */ /* 0x000fe2000bf04270 */
[----:B------:R-:W-:Y:S01]  /*9780*/  FMNMX.FTZ R10, R160, R10, !PT ;  /* 0x0000000aa00a7209 */ /* 0x000fe20007810000 */
[----:B------:R-:W-:-:S03]  /*9790*/  UIADD3 UR61, UR61, -0x1, URZ ;  /* 0xffffffff3d3d7890 */ /* 0x000fc6000fffe03f */
[----:B------:R-:W-:Y:S01]  /*97a0*/  FMNMX.FTZ R10, R161, R10, !PT ;  /* 0x0000000aa10a7209 */ /* 0x000fe20007810000 */
[----:B--2---:R-:W-:Y:S01]  /*97b0*/  ULEA UR6, UR7, UR6, 0x18 ;  /* 0x0000000607067291 */ /* 0x004fe2000f8ec03f */
[----:B------:R-:W-:Y:S02]  /*97c0*/  PLOP3.LUT P2, PT, PT, PT, UP0, 0x80, 0x0 ;  /* 0x000000000000781c */ /* 0x000fe40003f4f008 */
[----:B------:R-:W-:Y:S01]  /*97d0*/  UMOV UR7, 0x40000040 ;  /* 0x4000004000077882 */ /* 0x000fe20000000000 */
[----:B------:R-:W-:Y:S02]  /*97e0*/  FMNMX.FTZ R10, R164, R10, !PT ;  /* 0x0000000aa40a7209 */ /* 0x000fe40007810000 */
[----:B0-----:R-:W-:Y:S02]  /*97f0*/  IMAD.U32 R0, RZ, RZ, UR6 ;  /* 0x00000006ff007e24 */ /* 0x001fe4000f8e00ff */
[----:B------:R-:W-:-:S03]  /*9800*/  FMNMX.FTZ R10, R165, R10, !PT ;  /* 0x0000000aa50a7209 */ /* 0x000fc60007810000 */
[----:B------:R-:W-:Y:S02]  /*9810*/  R2UR UR6, R0 ;  /* 0x00000000000672ca */ /* 0x000fe400000e0000 */
[----:B------:R-:W-:-:S04]  /*9820*/  FMNMX.FTZ R10, R152, R10, !PT ;  /* 0x0000000a980a7209 */ /* 0x000fc80007810000 */
[----:B------:R-:W-:-:S04]  /*9830*/  FMNMX.FTZ R10, R153, R10, !PT ;  /* 0x0000000a990a7209 */ /* 0x000fc80007810000 */
[----:B------:R-:W-:-:S03]  /*9840*/  FMNMX.FTZ R10, R156, R10, !PT ;  /* 0x0000000a9c0a7209 */ /* 0x000fc60007810000 */
[----:B------:R-:W-:Y:S01]  /*9850*/  UIADD3 UR6, UR6, 0x400, URZ ;  /* 0x0000040006067890 */ /* 0x000fe2000fffe03f */
[----:B------:R-:W-:-:S03]  /*9860*/  FMNMX.FTZ R10, R157, R10, !PT ;  /* 0x0000000a9d0a7209 */ /* 0x000fc60007810000 */
[----:B------:R-:W-:Y:S01]  /*9870*/  USHF.R.U32.HI UR6, URZ, 0x4, UR6 ;  /* 0x000000043f067899 */ /* 0x000fe20008011606 */
[----:B------:R-:W-:-:S03]  /*9880*/  FMNMX.FTZ R10, R144, R10, !PT ;  /* 0x0000000a900a7209 */ /* 0x000fc60007810000 */
[----:B------:R-:W-:Y:S01]  /*9890*/  ULOP3.LUT UR6, UR6, 0x3fff, URZ, 0xc0, !UPT ;  /* 0x00003fff06067892 */ /* 0x000fe2000f8ec03f */
[----:B------:R-:W-:-:S03]  /*98a0*/  FMNMX.FTZ R10, R145, R10, !PT ;  /* 0x0000000a910a7209 */ /* 0x000fc60007810000 */
[----:B------:R-:W-:Y:S01]  /*98b0*/  ULOP3.LUT UR6, UR6, 0x5800000, URZ, 0xfc, !UPT ;  /* 0x0580000006067892 */ /* 0x000fe2000f8efc3f */
[----:B------:R-:W-:-:S03]  /*98c0*/  FMNMX.FTZ R10, R148, R10, !PT ;  /* 0x0000000a940a7209 */ /* 0x000fc60007810000 */
[----:B------:R-:W-:Y:S01]  /*98d0*/  UIMAD UR10, UR60, 0xb00, UR6 ;  /* 0x00000b003c0a78a4 */ /* 0x000fe2000f8e0206 */
[----:B------:R-:W-:-:S04]  /*98e0*/  FMNMX.FTZ R10, R149, R10, !PT ;  /* 0x0000000a950a7209 */ /* 0x000fc80007810000 */
[----:B------:R-:W-:Y:S02]  /*98f0*/  FMNMX.FTZ R10, R136, R10, !PT ;  /* 0x0000000a880a7209 */ /* 0x000fe40007810000 */
[----:B------:R-:W-:Y:S02]  /*9900*/  UMOV UR6, UR10 ;  /* 0x0000000a00067c82 */ /* 0x000fe40008000000 */
[----:B------:R-:W-:Y:S01]  /*9910*/  HGMMA.64x128x16.F32.BF16 R24, R176, gdesc[UR4].tnspB, R24, gsb0 ;  /* 0x41e00004b0187df0 */ /* 0x000fe20008001818 */
[----:B------:R-:W-:Y:S01]  /*9920*/  UIADD3 UR6, UR10, 0x80, URZ ;  /* 0x000000800a067890 */ /* 0x000fe2000fffe03f */
[----:B------:R-:W-:Y:S01]  /*9930*/  FMNMX.FTZ R10, R137, R10, !PT ;  /* 0x0000000a890a7209 */ /* 0x000fe20007810000 */
[----:B------:R-:W-:-:S03]  /*9940*/  UMOV UR7, 0x40000040 ;  /* 0x4000004000077882 */ /* 0x000fc60000000000 */
        /* <DEDUP_REMOVED lines=25> */
[----:B------:R-:W-:-:S05]  /*9ae0*/  FMNMX.FTZ R10, R93, R10, !PT ;  /* 0x0000000a5d0a7209 */ /* 0x000fca0007810000 */
[----:B------:R-:W0:Y:S02]  /*9af0*/  SHFL.BFLY PT, R15, R10, 0x2, 0x1f ;  /* 0x0c401f000a0f7f89 */ /* 0x000e2400000e0000 */
[----:B0-----:R-:W-:-:S05]  /*9b00*/  FMNMX.FTZ R10, R10, R15, !PT ;  /* 0x0000000f0a0a7209 */ /* 0x001fca0007810000 */
[----:B------:R-:W0:Y:S01]  /*9b10*/  SHFL.BFLY PT, R15, R10, 0x1, 0x1f ;  /* 0x0c201f000a0f7f89 */ /* 0x000e2200000e0000 */
[----:B------:R-:W-:Y:S02]  /*9b20*/  WARPGROUP.DEPBAR.LE gsb0, 0x0 ;  /* 0x00008000000079c5 */ /* 0x000fe40000010000 */
[----:B------:R-:W-:-:S06]  /*9b30*/  WARPGROUP.ARRIVE ;  /* 0x00000000000079c5 */ /* 0x000fcc0000000000 */
[----:B------:R-:W-:Y:S01]  /*9b40*/  HGMMA.64x128x16.F32.BF16 R24, R180, gdesc[UR4].tnspB, R24, gsb0 ;  /* 0x41e00004b4187df0 */ /* 0x000fe20008001818 */
[----:B------:R-:W-:Y:S01]  /*9b50*/  UIADD3 UR6, UR10, 0x100, URZ ;  /* 0x000001000a067890 */ /* 0x000fe2000fffe03f */
[----:B------:R-:W-:Y:S01]  /*9b60*/  UMOV UR7, 0x40000040 ;  /* 0x4000004000077882 */ /* 0x000fe20000000000 */
[----:B0-----:R-:W-:-:S05]  /*9b70*/  FMNMX.FTZ R10, R10, R15, !PT ;  /* 0x0000000f0a0a7209 */ /* 0x001fca0007810000 */
[C---:B------:R-:W-:Y:S01]  /*9b80*/  FMUL.FTZ R15, R10.reuse, UR11 ;  /* 0x0000000b0a0f7c20 */ /* 0x040fe20008410000 */
[----:B------:R-:W-:-:S03]  /*9b90*/  FADD.FTZ R12, -R10, R12 ;  /* 0x0000000c0a0c7221 */ /* 0x000fc60000010100 */
[--C-:B------:R-:W-:Y:S01]  /*9ba0*/  FFMA.FTZ R176, R168, UR11, -R15.reuse ;  /* 0x0000000ba8b07c23 */ /* 0x100fe2000801080f */
        /* <DEDUP_REMOVED lines=12> */
[----:B------:R-:W-:Y:S01]  /*9c70*/  FFMA.FTZ R89, R89, UR11, -R15 ;  /* 0x0000000b59597c23 */ /* 0x000fe2000801080f */
[----:B------:R-:W-:Y:S01]  /*9c80*/  FMUL.FTZ R12, R12, UR11 ;  /* 0x0000000b0c0c7c20 */ /* 0x000fe20008410000 */
[----:B------:R-:W-:Y:S08]  /*9c90*/  MUFU.EX2 R176, R176 ;  /* 0x000000b000b07308 */ /* 0x000ff00000000800 */
[----:B------:R-:W0:Y:S08]  /*9ca0*/  MUFU.EX2 R12, R12 ;  /* 0x0000000c000c7308 */ /* 0x000e300000000800 */
[----:B------:R-:W1:Y:S08]  /*9cb0*/  MUFU.EX2 R20, R20 ;  /* 0x0000001400147308 */ /* 0x000e700000000800 */
[----:B------:R-:W2:Y:S08]  /*9cc0*/  MUFU.EX2 R178, R178 ;  /* 0x000000b200b27308 */ /* 0x000eb00000000800 */
[----:B------:R-:W3:Y:S08]  /*9cd0*/  MUFU.EX2 R168, R168 ;  /* 0x000000a800a87308 */ /* 0x000ef00000000800 */
        /* <DEDUP_REMOVED lines=10> */
[--C-:B------:R-:W-:Y:S01]  /*9d80*/  FFMA.FTZ R180, R160, UR11, -R15.reuse ;  /* 0x0000000ba0b47c23 */ /* 0x100fe2000801080f */
[--C-:B------:R-:W-:Y:S01]  /*9d90*/  FFMA.FTZ R182, R164, UR11, -R15.reuse ;  /* 0x0000000ba4b67c23 */ /* 0x100fe2000801080f */
[----:B------:R-:W-:Y:S02]  /*9da0*/  FFMA.FTZ R160, R165, UR11, -R15 ;  /* 0x0000000ba5a07c23 */ /* 0x000fe4000801080f */
[----:B------:R-:W-:Y:S01]  /*9db0*/  MUFU.EX2 R89, R89 ;  /* 0x0000005900597308 */ /* 0x000fe20000000800 */
[----:B------:R-:W-:Y:S01]  /*9dc0*/  HGMMA.64x128x16.F32.BF16 R24, R184, gdesc[UR4].tnspB, R24, gsb0 ;  /* 0x41e00004b8187df0 */ /* 0x000fe20008001818 */
[----:B------:R-:W-:Y:S01]  /*9dd0*/  UIADD3 UR6, UR10, 0x180, URZ ;  /* 0x000001800a067890 */ /* 0x000fe2000fffe03f */
[----:B------:R-:W-:-:S05]  /*9de0*/  UMOV UR7, 0x40000040 ;  /* 0x4000004000077882 */ /* 0x000fca0000000000 */
[----:B------:R-:W-:Y:S08]  /*9df0*/  MUFU.EX2 R180, R180 ;  /* 0x000000b400b47308 */ /* 0x000ff00000000800 */
[----:B------:R-:W-:Y:S08]  /*9e00*/  MUFU.EX2 R182, R182 ;  /* 0x000000b600b67308 */ /* 0x000ff00000000800 */
[----:B------:R-:W-:Y:S01]  /*9e10*/  MUFU.EX2 R160, R160 ;  /* 0x000000a000a07308 */ /* 0x000fe20000000800 */
[----:B------:R-:W-:-:S02]  /*9e20*/  WARPGROUP.DEPBAR.LE gsb0, 0x0 ;  /* 0x00008000000079c5 */ /* 0x000fc40000010000 */
[----:B------:R-:W-:Y:S01]  /*9e30*/  WARPGROUP.ARRIVE ;  /* 0x00000000000079c5 */ /* 0x000fe20000000000 */
[--C-:B------:R-:W-:Y:S01]  /*9e40*/  FFMA.FTZ R184, R152, UR11, -R15.reuse ;  /* 0x0000000b98b87c23 */ /* 0x100fe2000801080f */
[----:B------:R-:W-:Y:S01]  /*9e50*/  FMNMX.FTZ R152, R170, R11, !PT ;  /* 0x0000000baa987209 */ /* 0x000fe20007810000 */
[----:B------:R-:W-:-:S03]  /*9e60*/  FFMA.FTZ R186, R156, UR11, -R15 ;  /* 0x0000000b9cba7c23 */ /* 0x000fc6000801080f */
[----:B------:R-:W-:Y:S01]  /*9e70*/  HGMMA.64x128x16.F32.BF16 R24, R188, gdesc[UR4].tnspB, R24, gsb0 ;  /* 0x41e00004bc187df0 */ /* 0x000fe20008001818 */
[----:B------:R-:W-:Y:S01]  /*9e80*/  UIADD3 UR6, UR10, 0x200, URZ ;  /* 0x000002000a067890 */ /* 0x000fe2000fffe03f */
[----:B------:R-:W-:Y:S01]  /*9e90*/  FMNMX.FTZ R152, R171, R152, !PT ;  /* 0x00000098ab987209 */ /* 0x000fe20007810000 */
[----:B------:R-:W-:Y:S01]  /*9ea0*/  UMOV UR7, 0x40000040 ;  /* 0x4000004000077882 */ /* 0x000fe20000000000 */
        /* <DEDUP_REMOVED lines=38> */
[----:B------:R-:W-:Y:S01]  /*a110*/  WARPGROUP.ARRIVE ;  /* 0x00000000000079c5 */ /* 0x000fe20000000000 */
[----:B------:R-:W-:Y:S01]  /*a120*/  FMNMX.FTZ R156, R98, R156, !PT ;  /* 0x0000009c629c7209 */ /* 0x000fe20007810000 */
[--C-:B------:R-:W-:Y:S01]  /*a130*/  FFMA.FTZ R188, R144, UR11, -R15.reuse ;  /* 0x0000000b90bc7c23 */ /* 0x100fe2000801080f */
[--C-:B------:R-:W-:Y:S01]  /*a140*/  FFMA.FTZ R144, R145, UR11, -R15.reuse ;  /* 0x0000000b91907c23 */ /* 0x100fe2000801080f */
[--C-:B------:R-:W-:Y:S01]  /*a150*/  FFMA.FTZ R190, R148, UR11, -R15.reuse ;  /* 0x0000000b94be7c23 */ /* 0x100fe2000801080f */
[----:B------:R-:W-:Y:S01]  /*a160*/  FMNMX.FTZ R156, R99, R156, !PT ;  /* 0x0000009c639c7209 */ /* 0x000fe20007810000 */
[----:B------:R-:W-:Y:S01]  /*a170*/  HGMMA.64x128x16.F32.BF16 R24, R192, gdesc[UR4].tnspB, R24, gsb0 ;  /* 0x41e00004c0187df0 */ /* 0x000fe20008001818 */
[----:B------:R-:W-:Y:S01]  /*a180*/  UIADD3 UR6, UR10, 0x280, URZ ;  /* 0x000002800a067890 */ /* 0x000fe2000fffe03f */
[----:B------:R-:W-:Y:S01]  /*a190*/  FFMA.FTZ R145, R149, UR11, -R15 ;  /* 0x0000000b95917c23 */ /* 0x000fe2000801080f */
[----:B------:R-:W-:Y:S01]  /*a1a0*/  UMOV UR7, 0x40000040 ;  /* 0x4000004000077882 */ /* 0x000fe20000000000 */
[----:B------:R-:W-:Y:S01]  /*a1b0*/  FMNMX.FTZ R156, R102, R156, !PT ;  /* 0x0000009c669c7209 */ /* 0x000fe20007810000 */
[----:B------:R-:W-:Y:S03]  /*a1c0*/  MUFU.EX2 R188, R188 ;  /* 0x000000bc00bc7308 */ /* 0x000fe60000000800 */
[----:B------:R-:W-:-:S04]  /*a1d0*/  FMNMX.FTZ R156, R103, R156, !PT ;  /* 0x0000009c679c7209 */ /* 0x000fc80007810000 */
[----:B------:R-:W-:Y:S01]  /*a1e0*/  FMNMX.FTZ R156, R90, R156, !PT ;  /* 0x0000009c5a9c7209 */ /* 0x000fe20007810000 */
[----:B------:R-:W-:Y:S08]  /*a1f0*/  MUFU.EX2 R144, R144 ;  /* 0x0000009000907308 */ /* 0x000ff00000000800 */
[----:B------:R-:W-:Y:S08]  /*a200*/  MUFU.EX2 R190, R190 ;  /* 0x000000be00be7308 */ /* 0x000ff00000000800 */
[----:B------:R-:W-:Y:S01]  /*a210*/  MUFU.EX2 R145, R145 ;  /* 0x0000009100917308 */ /* 0x000fe20000000800 */
[----:B------:R-:W-:-:S02]  /*a220*/  WARPGROUP.DEPBAR.LE gsb0, 0x0 ;  /* 0x00008000000079c5 */ /* 0x000fc40000010000 */
[----:B------:R-:W-:Y:S01]  /*a230*/  WARPGROUP.ARRIVE ;  /* 0x00000000000079c5 */ /* 0x000fe20000000000 */
[--C-:B------:R-:W-:Y:S01]  /*a240*/  FFMA.FTZ R192, R136, UR11, -R15.reuse ;  /* 0x0000000b88c07c23 */ /* 0x100fe2000801080f */
[--C-:B------:R-:W-:Y:S01]  /*a250*/  FFMA.FTZ R136, R137, UR11, -R15.reuse ;  /* 0x0000000b89887c23 */ /* 0x100fe2000801080f */
[--C-:B------:R-:W-:Y:S01]  /*a260*/  FFMA.FTZ R194, R140, UR11, -R15.reuse ;  /* 0x0000000b8cc27c23 */ /* 0x100fe2000801080f */
[----:B------:R-:W-:Y:S01]  /*a270*/  FFMA.FTZ R137, R141, UR11, -R15 ;  /* 0x0000000b8d897c23 */ /* 0x000fe2000801080f */
[----:B------:R-:W-:Y:S01]  /*a280*/  @!P1 IMAD R141, R2, 0x8, R0 ;  /* 0x00000008028d9824 */ /* 0x000fe200078e0200 */
[----:B------:R-:W-:Y:S01]  /*a290*/  HGMMA.64x128x16.F32.BF16 R24, R196, gdesc[UR4].tnspB, R24, gsb0 ;  /* 0x41e00004c4187df0 */ /* 0x000fe20008001818 */
[----:B------:R-:W-:Y:S01]  /*a2a0*/  UIADD3 UR6, UR10, 0x300, URZ ;  /* 0x000003000a067890 */ /* 0x000fe2000fffe03f */
[----:B------:R-:W-:Y:S01]  /*a2b0*/  MUFU.EX2 R192, R192 ;  /* 0x000000c000c07308 */ /* 0x000fe20000000800 */
[----:B------:R-:W-:Y:S01]  /*a2c0*/  UMOV UR7, 0x40000040 ;  /* 0x4000004000077882 */ /* 0x000fe20000000000 */
[----:B------:R-:W-:-:S05]  /*a2d0*/  @!P1 VIADD R141, R141, 0x34840 ;  /* 0x000348408d8d9836 */ /* 0x000fca0000000000 */
[----:B------:R-:W-:Y:S01]  /*a2e0*/  @!P1 PRMT R141, RZ, 0x654, R141 ;  /* 0x00000654ff8d9816 */ /* 0x000fe2000000008d */
[----:B------:R-:W-:Y:S08]  /*a2f0*/  MUFU.EX2 R136, R136 ;  /* 0x0000008800887308 */ /* 0x000ff00000000800 */
[----:B------:R-:W-:Y:S08]  /*a300*/  MUFU.EX2 R194, R194 ;  /* 0x000000c200c27308 */ /* 0x000ff00000000800 */
[----:B------:R-:W-:Y:S01]  /*a310*/  MUFU.EX2 R137, R137 ;  /* 0x0000008900897308 */ /* 0x000fe20000000800 */
[----:B------:R-:W-:-:S02]  /*a320*/  WARPGROUP.DEPBAR.LE gsb0, 0x0 ;  /* 0x00008000000079c5 */ /* 0x000fc40000010000 */
[----:B------:R-:W-:-:S06]  /*a330*/  WARPGROUP.ARRIVE ;  /* 0x00000000000079c5 */ /* 0x000fcc0000000000 */
[----:B------:R-:W4:Y:S01]  /*a340*/  S2R R199, SR_TID.X ;  /* 0x0000000000c77919 */ /* 0x000f220000002100 */
[--C-:B------:R-:W-:Y:S01]  /*a350*/  FFMA.FTZ R196, R128, UR11, -R15.reuse ;  /* 0x0000000b80c47c23 */ /* 0x100fe2000801080f */
[--C-:B------:R-:W-:Y:S01]  /*a360*/  FFMA.FTZ R198, R132, UR11, -R15.reuse ;  /* 0x0000000b84c67c23 */ /* 0x100fe2000801080f */
[----:B------:R-:W-:Y:S01]  /*a370*/  FFMA.FTZ R128, R133, UR11, -R15 ;  /* 0x0000000b85807c23 */ /* 0x000fe2000801080f */
[----:B------:R-:W-:Y:S01]  /*a380*/  HGMMA.64x128x16.F32.BF16 R24, R200, gdesc[UR4].tnspB, R24, gsb0 ;  /* 0x41e00004c8187df0 */ /* 0x000fe20008001818 */
[----:B------:R-:W-:Y:S02]  /*a390*/  UIADD3 UR6, UR10, 0x380, URZ ;  /* 0x000003800a067890 */ /* 0x000fe4000fffe03f */
[----:B------:R-:W-:Y:S01]  /*a3a0*/  MUFU.EX2 R196, R196 ;  /* 0x000000c400c47308 */ /* 0x000fe20000000800 */
[----:B------:R-:W-:-:S07]  /*a3b0*/  UMOV UR7, 0x40000040 ;  /* 0x4000004000077882 */ /* 0x000fce0000000000 */
[----:B------:R-:W-:Y:S08]  /*a3c0*/  MUFU.EX2 R198, R198 ;  /* 0x000000c600c67308 */ /* 0x000ff00000000800 */
[----:B------:R-:W-:Y:S01]  /*a3d0*/  MUFU.EX2 R128, R128 ;  /* 0x0000008000807308 */ /* 0x000fe20000000800 */
[----:B----4-:R-:W-:Y:S01]  /*a3e0*/  SHF.R.U32.HI R169, RZ, 0x7, R199 ;  /* 0x00000007ffa97819 */ /* 0x010fe200000116c7 */
[----:B------:R-:W-:-:S02]  /*a3f0*/  WARPGROUP.DEPBAR.LE gsb0, 0x0 ;  /* 0x00008000000079c5 */ /* 0x000fc40000010000 */
[----:B------:R-:W-:Y:S01]  /*a400*/  WARPGROUP.ARRIVE ;  /* 0x00000000000079c5 */ /* 0x000fe20000000000 */
[--C-:B------:R-:W-:Y:S01]  /*a410*/  FFMA.FTZ R200, R120, UR11, -R15.reuse ;  /* 0x0000000b78c87c23 */ /* 0x100fe2000801080f */
[--C-:B------:R-:W-:Y:S01]  /*a420*/  FFMA.FTZ R120, R121, UR11, -R15.reuse ;  /* 0x0000000b79787c23 */ /* 0x100fe2000801080f */
[--C-:B------:R-:W-:Y:S01]  /*a430*/  FFMA.FTZ R202, R124, UR11, -R15.reuse ;  /* 0x0000000b7cca7c23 */ /* 0x100fe2000801080f */
[----:B------:R-:W-:Y:S02]  /*a440*/  FFMA.FTZ R121, R125, UR11, -R15 ;  /* 0x0000000b7d797c23 */ /* 0x000fe4000801080f */
[----:B------:R-:W-:Y:S01]  /*a450*/  HGMMA.64x128x16.F32.BF16 R24, R204, gdesc[UR4].tnspB, R24, gsb0 ;  /* 0x41e00004cc187df0 */ /* 0x000fe20008001818 */
[----:B------:R-:W-:Y:S01]  /*a460*/  UIADD3 UR6, UR10, 0x400, URZ ;  /* 0x000004000a067890 */ /* 0x000fe2000fffe03f */
[----:B------:R-:W-:Y:S01]  /*a470*/  MUFU.EX2 R200, R200 ;  /* 0x000000c800c87308 */ /* 0x000fe20000000800 */
[----:B------:R-:W-:-:S07]  /*a480*/  UMOV UR7, 0x40000040 ;  /* 0x4000004000077882 */ /* 0x000fce0000000000 */
[----:B------:R-:W-:Y:S08]  /*a490*/  MUFU.EX2 R120, R120 ;  /* 0x0000007800787308 */ /* 0x000ff00000000800 */
[----:B------:R-:W-:Y:S08]  /*a4a0*/  MUFU.EX2 R202, R202 ;  /* 0x000000ca00ca7308 */ /* 0x000ff00000000800 */
[----:B------:R-:W-:Y:S01]  /*a4b0*/  MUFU.EX2 R121, R121 ;  /* 0x0000007900797308 */ /* 0x000fe20000000800 */
[----:B------:R-:W-:-:S02]  /*a4c0*/  WARPGROUP.DEPBAR.LE gsb0, 0x0 ;  /* 0x00008000000079c5 */ /* 0x000fc40000010000 */
[----:B------:R-:W-:Y:S01]  /*a4d0*/  WARPGROUP.ARRIVE ;  /* 0x00000000000079c5 */ /* 0x000fe20000000000 */
[--C-:B------:R-:W-:Y:S01]  /*a4e0*/  FFMA.FTZ R204, R112, UR11, -R15.reuse ;  /* 0x0000000b70cc7c23 */ /* 0x100fe2000801080f */
[--C-:B------:R-:W-:Y:S01]  /*a4f0*/  FFMA.FTZ R112, R113, UR11, -R15.reuse ;  /* 0x0000000b71707c23 */ /* 0x100fe2000801080f */
[----:B------:R-:W-:Y:S01]  /*a500*/  FMNMX.FTZ R113, R91, R156, !PT ;  /* 0x0000009c5b717209 */ /* 0x000fe20007810000 */
[--C-:B------:R-:W-:Y:S02]  /*a510*/  FFMA.FTZ R206, R116, UR11, -R15.reuse ;  /* 0x0000000b74ce7c23 */ /* 0x100fe4000801080f */
[----:B------:R-:W-:Y:S01]  /*a520*/  HGMMA.64x128x16.F32.BF16 R24, R208, gdesc[UR4].tnspB, R24, gsb0 ;  /* 0x41e00004d0187df0 */ /* 0x000fe20008001818 */
[----:B------:R-:W-:Y:S01]  /*a530*/  UIADD3 UR6, UR10, 0x480, URZ ;  /* 0x000004800a067890 */ /* 0x000fe2000fffe03f */
[----:B------:R-:W-:Y:S01]  /*a540*/  FMNMX.FTZ R116, R94, R113, !PT ;  /* 0x000000715e747209 */ /* 0x000fe20007810000 */
[----:B------:R-:W-:Y:S01]  /*a550*/  UMOV UR7, 0x40000040 ;  /* 0x4000004000077882 */ /* 0x000fe20000000000 */
[----:B------:R-:W-:Y:S01]  /*a560*/  FFMA.FTZ R113, R117, UR11, -R15 ;  /* 0x0000000b75717c23 */ /* 0x000fe2000801080f */
[----:B------:R-:W-:Y:S01]  /*a570*/  MUFU.EX2 R204, R204 ;  /* 0x000000cc00cc7308 */ /* 0x000fe20000000800 */
[----:B------:R-:W-:-:S05]  /*a580*/  FMNMX.FTZ R116, R95, R116, !PT ;  /* 0x000000745f747209 */ /* 0x000fca0007810000 */
[----:B------:R-:W4:Y:S02]  /*a590*/  SHFL.BFLY PT, R117, R116, 0x2, 0x1f ;  /* 0x0c401f0074757f89 */ /* 0x000f2400000e0000 */
[----:B------:R-:W-:Y:S08]  /*a5a0*/  MUFU.EX2 R112, R112 ;  /* 0x0000007000707308 */ /* 0x000ff00000000800 */
[----:B------:R-:W-:Y:S08]  /*a5b0*/  MUFU.EX2 R206, R206 ;  /* 0x000000ce00ce7308 */ /* 0x000ff00000000800 */
[----:B------:R-:W-:Y:S01]  /*a5c0*/  MUFU.EX2 R113, R113 ;  /* 0x0000007100717308 */ /* 0x000fe20000000800 */
[----:B----4-:R-:W-:Y:S01]  /*a5d0*/  FMNMX.FTZ R116, R116, R117, !PT ;  /* 0x0000007574747209 */ /* 0x010fe20007810000 */
[----:B------:R-:W-:Y:S01]  /*a5e0*/  FFMA.FTZ R117, R92, UR11, -R15 ;  /* 0x0000000b5c757c23 */ /* 0x000fe2000801080f */
[----:B------:R-:W-:-:S02]  /*a5f0*/  WARPGROUP.DEPBAR.LE gsb0, 0x0 ;  /* 0x00008000000079c5 */ /* 0x000fc40000010000 */
[----:B------:R-:W-:Y:S01]  /*a600*/  WARPGROUP.ARRIVE ;  /* 0x00000000000079c5 */ /* 0x000fe20000000000 */
[--C-:B------:R-:W-:Y:S01]  /*a610*/  FFMA.FTZ R210, R108, UR11, -R15.reuse ;  /* 0x0000000b6cd27c23 */ /* 0x100fe2000801080f */
[--C-:B------:R-:W-:Y:S01]  /*a620*/  FFMA.FTZ R208, R104, UR11, -R15.reuse ;  /* 0x0000000b68d07c23 */ /* 0x100fe2000801080f */
[----:B------:R-:W4:Y:S01]  /*a630*/  SHFL.BFLY PT, R108, R116, 0x1, 0x1f ;  /* 0x0c201f00746c7f89 */ /* 0x000f2200000e0000 */
[--C-:B------:R-:W-:Y:S01]  /*a640*/  FFMA.FTZ R104, R105, UR11, -R15.reuse ;  /* 0x0000000b69687c23 */ /* 0x100fe2000801080f */
[----:B------:R-:W-:Y:S01]  /*a650*/  FFMA.FTZ R105, R109, UR11, -R15 ;  /* 0x0000000b6d697c23 */ /* 0x000fe2000801080f */
[----:B------:R-:W-:Y:S01]  /*a660*/  HGMMA.64x128x16.F32.BF16 R24, R212, gdesc[UR4].tnspB, R24, gsb0 ;  /* 0x41e00004d4187df0 */ /* 0x000fe20008001818 */
[----:B------:R-:W-:Y:S01]  /*a670*/  UIADD3 UR6, UR10, 0x500, URZ ;  /* 0x000005000a067890 */ /* 0x000fe2000fffe03f */
[----:B------:R-:W-:Y:S01]  /*a680*/  MUFU.EX2 R208, R208 ;  /* 0x000000d000d07308 */ /* 0x000fe20000000800 */
[----:B------:R-:W-:-:S07]  /*a690*/  UMOV UR7, 0x40000040 ;  /* 0x4000004000077882 */ /* 0x000fce0000000000 */
[----:B------:R-:W-:Y:S08]  /*a6a0*/  MUFU.EX2 R104, R104 ;  /* 0x0000006800687308 */ /* 0x000ff00000000800 */
[----:B------:R-:W-:Y:S01]  /*a6b0*/  MUFU.EX2 R210, R210 ;  /* 0x000000d200d27308 */ /* 0x000fe20000000800 */
[----:B----4-:R-:W-:Y:S01]  /*a6c0*/  FMNMX.FTZ R92, R116, R108, !PT ;  /* 0x0000006c745c7209 */ /* 0x010fe20007810000 */
[----:B------:R-:W-:-:S04]  /*a6d0*/  FFMA.FTZ R116, R93, UR11, -R15 ;  /* 0x0000000b5d747c23 */ /* 0x000fc8000801080f */
[C---:B------:R-:W-:Y:S01]  /*a6e0*/  FADD.FTZ R15, -R92.reuse, R11 ;  /* 0x0000000b5c0f7221 */ /* 0x040fe20000010100 */
[----:B------:R-:W-:Y:S01]  /*a6f0*/  FMUL.FTZ R93, R92, UR11 ;  /* 0x0000000b5c5d7c20 */ /* 0x000fe20008410000 */
[----:B------:R4:W-:Y:S02]  /*a700*/  MUFU.EX2 R11, R116 ;  /* 0x00000074000b7308 */ /* 0x0009e40000000800 */
[----:B------:R-:W-:Y:S01]  /*a710*/  FMUL.FTZ R15, R15, UR11 ;  /* 0x0000000b0f0f7c20 */ /* 0x000fe20008410000 */
[--C-:B------:R-:W-:Y:S01]  /*a720*/  FFMA.FTZ R177, R170, UR11, -R93.reuse ;  /* 0x0000000baab17c23 */ /* 0x100fe2000801085d */
[--C-:B------:R-:W-:Y:S01]  /*a730*/  FFMA.FTZ R109, R171, UR11, -R93.reuse ;  /* 0x0000000bab6d7c23 */ /* 0x100fe2000801085d */
[--C-:B------:R-:W-:Y:S01]  /*a740*/  FFMA.FTZ R179, R174, UR11, -R93.reuse ;  /* 0x0000000baeb37c23 */ /* 0x100fe2000801085d */
[--C-:B------:R-:W-:Y:S01]  /*a750*/  FFMA.FTZ R197, R130, UR11, -R93.reuse ;  /* 0x0000000b82c57c23 */ /* 0x100fe2000801085d */
[--C-:B------:R-:W-:Y:S01]  /*a760*/  FFMA.FTZ R130, R131, UR11, -R93.reuse ;  /* 0x0000000b83827c23 */ /* 0x100fe2000801085d */
[----:B------:R-:W-:Y:S01]  /*a770*/  MUFU.EX2 R15, R15 ;  /* 0x0000000f000f7308 */ /* 0x000fe20000000800 */
[--C-:B----4-:R-:W-:Y:S01]  /*a780*/  FFMA.FTZ R116, R175, UR11, -R93.reuse ;  /* 0x0000000baf747c23 */ /* 0x110fe2000801085d */
[--C-:B------:R-:W-:Y:S01]  /*a790*/  FFMA.FTZ R131, R134, UR11, -R93.reuse ;  /* 0x0000000b86837c23 */ /* 0x100fe2000801085d */
[----:B------:R-:W-:Y:S01]  /*a7a0*/  IADD3 R134, -R169, 0xb, RZ ;  /* 0x0000000ba9867810 */ /* 0x000fe20007ffe1ff */
[--C-:B------:R-:W-:Y:S01]  /*a7b0*/  FFMA.FTZ R181, R162, UR11, -R93.reuse ;  /* 0x0000000ba2b57c23 */ /* 0x100fe2000801085d */
[--C-:B------:R-:W-:Y:S01]  /*a7c0*/  FFMA.FTZ R199, R135, UR11, -R93.reuse ;  /* 0x0000000b87c77c23 */ /* 0x100fe2000801085d */
[----:B0-----:R-:W-:Y:S01]  /*a7d0*/  FFMA.FTZ R135, R12, R14, R176 ;  /* 0x0000000e0c877223 */ /* 0x001fe200000100b0 */
[--C-:B------:R-:W-:Y:S01]  /*a7e0*/  FFMA.FTZ R201, R122, UR11, -R93.reuse ;  /* 0x0000000b7ac97c23 */ /* 0x100fe2000801085d */
[----:B------:R-:W0:Y:S01]  /*a7f0*/  MUFU.EX2 R177, R177 ;  /* 0x000000b100b17308 */ /* 0x000e220000000800 */
[----:B------:R-:W-:Y:S01]  /*a800*/  FFMA.FTZ R183, R166, UR11, -R93 ;  /* 0x0000000ba6b77c23 */ /* 0x000fe2000801085d */
[----:B-1----:R-:W-:Y:S01]  /*a810*/  FADD.FTZ R135, R20, R135 ;  /* 0x0000008714877221 */ /* 0x002fe20000010000 */
[--C-:B------:R-:W-:Y:S01]  /*a820*/  FFMA.FTZ R124, R167, UR11, -R93.reuse ;  /* 0x0000000ba77c7c23 */ /* 0x100fe2000801085d */
[--C-:B------:R-:W-:Y:S01]  /*a830*/  FFMA.FTZ R185, R154, UR11, -R93.reuse ;  /* 0x0000000b9ab97c23 */ /* 0x100fe2000801085d */
[----:B------:R-:W-:Y:S01]  /*a840*/  FFMA.FTZ R125, R155, UR11, -R93 ;  /* 0x0000000b9b7d7c23 */ /* 0x000fe2000801085d */
[----:B--2---:R-:W-:Y:S01]  /*a850*/  FADD.FTZ R135, R178, R135 ;  /* 0x00000087b2877221 */ /* 0x004fe20000010000 */
[--C-:B------:R-:W-:Y:S01]  /*a860*/  FFMA.FTZ R203, R126, UR11, -R93.reuse ;  /* 0x0000000b7ecb7c23 */ /* 0x100fe2000801085d */
[----:B------:R-:W1:Y:S01]  /*a870*/  MUFU.EX2 R109, R109 ;  /* 0x0000006d006d7308 */ /* 0x000e620000000800 */
[----:B------:R-:W-:Y:S01]  /*a880*/  FFMA.FTZ R187, R158, UR11, -R93 ;  /* 0x0000000b9ebb7c23 */ /* 0x000fe2000801085d */
[----:B---3--:R-:W-:Y:S01]  /*a890*/  FADD.FTZ R135, R168, R135 ;  /* 0x00000087a8877221 */ /* 0x008fe20000010000 */
[--C-:B------:R-:W-:Y:S01]  /*a8a0*/  FFMA.FTZ R132, R159, UR11, -R93.reuse ;  /* 0x0000000b9f847c23 */ /* 0x100fe2000801085d */
[--C-:B------:R-:W-:Y:S01]  /*a8b0*/  FFMA.FTZ R189, R146, UR11, -R93.reuse ;  /* 0x0000000b92bd7c23 */ /* 0x100fe2000801085d */
[--C-:B------:R-:W-:Y:S01]  /*a8c0*/  FFMA.FTZ R205, R114, UR11, -R93.reuse ;  /* 0x0000000b72cd7c23 */ /* 0x100fe2000801085d */
[--C-:B------:R-:W-:Y:S01]  /*a8d0*/  FFMA.FTZ R133, R147, UR11, -R93.reuse ;  /* 0x0000000b93857c23 */ /* 0x100fe2000801085d */
[----:B------:R-:W-:Y:S01]  /*a8e0*/  FFMA.FTZ R207, R118, UR11, -R93 ;  /* 0x0000000b76cf7c23 */ /* 0x000fe2000801085d */
[----:B------:R-:W2:Y:S01]  /*a8f0*/  MUFU.EX2 R179, R179 ;  /* 0x000000b300b37308 */ /* 0x000ea20000000800 */
[----:B0-----:R-:W-:Y:S01]  /*a900*/  FFMA.FTZ R14, R15, R13, R177 ;  /* 0x0000000d0f0e7223 */ /* 0x001fe200000100b1 */
[--C-:B------:R-:W-:Y:S01]  /*a910*/  FFMA.FTZ R13, R123, UR11, -R93.reuse ;  /* 0x0000000b7b0d7c23 */ /* 0x100fe2000801085d */
[--C-:B------:R-:W-:Y:S01]  /*a920*/  FFMA.FTZ R209, R106, UR11, -R93.reuse ;  /* 0x0000000b6ad17c23 */ /* 0x100fe2000801085d */
[--C-:B------:R-:W-:Y:S01]  /*a930*/  FFMA.FTZ R191, R150, UR11, -R93.reuse ;  /* 0x0000000b96bf7c23 */ /* 0x100fe2000801085d */
[--C-:B------:R-:W-:Y:S01]  /*a940*/  FFMA.FTZ R140, R151, UR11, -R93.reuse ;  /* 0x0000000b978c7c23 */ /* 0x100fe2000801085d */
[--C-:B------:R-:W-:Y:S01]  /*a950*/  FFMA.FTZ R193, R138, UR11, -R93.reuse ;  /* 0x0000000b8ac17c23 */ /* 0x100fe2000801085d */
[--C-:B------:R-:W-:Y:S01]  /*a960*/  FFMA.FTZ R211, R110, UR11, -R93.reuse ;  /* 0x0000000b6ed37c23 */ /* 0x100fe2000801085d */
[----:B------:R-:W0:Y:S01]  /*a970*/  MUFU.EX2 R116, R116 ;  /* 0x0000007400747308 */ /* 0x000e220000000800 */
[----:B-1----:R-:W-:Y:S01]  /*a980*/  FADD.FTZ R14, R109, R14 ;  /* 0x0000000e6d0e7221 */ /* 0x002fe20000010000 */
[--C-:B------:R-:W-:Y:S01]  /*a990*/  FFMA.FTZ R138, R139, UR11, -R93.reuse ;  /* 0x0000000b8b8a7c23 */ /* 0x100fe2000801085d */
[--C-:B------:R-:W-:Y:S01]  /*a9a0*/  FFMA.FTZ R195, R142, UR11, -R93.reuse ;  /* 0x0000000b8ec37c23 */ /* 0x100fe2000801085d */
[--C-:B------:R-:W-:Y:S01]  /*a9b0*/  FFMA.FTZ R115, R115, UR11, -R93.reuse ;  /* 0x0000000b73737c23 */ /* 0x100fe2000801085d */
[--C-:B------:R-:W-:Y:S01]  /*a9c0*/  FFMA.FTZ R139, R143, UR11, -R93.reuse ;  /* 0x0000000b8f8b7c23 */ /* 0x100fe2000801085d */
[--C-:B------:R-:W-:Y:S01]  /*a9d0*/  FFMA.FTZ R119, R119, UR11, -R93.reuse ;  /* 0x0000000b77777c23 */ /* 0x100fe2000801085d */
[--C-:B------:R-:W-:Y:S01]  /*a9e0*/  FFMA.FTZ R111, R111, UR11, -R93.reuse ;  /* 0x0000000b6f6f7c23 */ /* 0x100fe2000801085d */
[----:B------:R1:W-:Y:S01]  /*a9f0*/  MUFU.EX2 R108, R117 ;  /* 0x00000075006c7308 */ /* 0x0003e20000000800 */
[----:B--2---:R-:W-:Y:S01]  /*aa00*/  FADD.FTZ R123, R179, R14 ;  /* 0x0000000eb37b7221 */ /* 0x004fe20000010000 */
[--C-:B------:R-:W-:Y:S01]  /*aa10*/  FFMA.FTZ R102, R102, UR11, -R93.reuse ;  /* 0x0000000b66667c23 */ /* 0x100fe2000801085d */
[--C-:B------:R-:W-:Y:S01]  /*aa20*/  FFMA.FTZ R103, R103, UR11, -R93.reuse ;  /* 0x0000000b67677c23 */ /* 0x100fe2000801085d */
[--C-:B------:R-:W-:Y:S01]  /*aa30*/  FFMA.FTZ R91, R91, UR11, -R93.reuse ;  /* 0x0000000b5b5b7c23 */ /* 0x100fe2000801085d */
[----:B------:R-:W-:Y:S01]  /*aa40*/  FFMA.FTZ R94, R94, UR11, -R93 ;  /* 0x0000000b5e5e7c23 */ /* 0x000fe2000801085d */
[----:B------:R-:W-:-:S02]  /*aa50*/  F2FP.BF16.F32.PACK_AB R176, R20, R176 ;  /* 0x000000b014b0723e */ /* 0x000fc400000010ff */
[----:B------:R-:W2:Y:S01]  /*aa60*/  MUFU.EX2 R181, R181 ;  /* 0x000000b500b57308 */ /* 0x000ea20000000800 */
[----:B-1----:R-:W-:Y:S01]  /*aa70*/  FFMA.FTZ R117, R163, UR11, -R93 ;  /* 0x0000000ba3757c23 */ /* 0x002fe2000801085d */
[C---:B0-----:R-:W-:Y:S01]  /*aa80*/  FADD.FTZ R14, R116.reuse, R123 ;  /* 0x0000007b740e7221 */ /* 0x041fe20000010000 */
[----:B------:R-:W-:Y:S02]  /*aa90*/  F2FP.BF16.F32.PACK_AB R179, R116, R179 ;  /* 0x000000b374b3723e */ /* 0x000fe400000010ff */
[----:B------:R-:W-:Y:S02]  /*aaa0*/  F2FP.BF16.F32.PACK_AB R178, R168, R178 ;  /* 0x000000b2a8b2723e */ /* 0x000fe400000010ff */
[----:B------:R-:W-:Y:S01]  /*aab0*/  F2FP.BF16.F32.PACK_AB R177, R109, R177 ;  /* 0x000000b16db1723e */ /* 0x000fe200000010ff */
[----:B------:R-:W0:Y:S08]  /*aac0*/  MUFU.EX2 R117, R117 ;  /* 0x0000007500757308 */ /* 0x000e300000000800 */
[----:B------:R-:W1:Y:S01]  /*aad0*/  MUFU.EX2 R183, R183 ;  /* 0x000000b700b77308 */ /* 0x000e620000000800 */
[----:B--2---:R-:W-:Y:S01]  /*aae0*/  FADD.FTZ R126, R181, R14 ;  /* 0x0000000eb57e7221 */ /* 0x004fe20000010000 */
[----:B------:R-:W-:-:S06]  /*aaf0*/  FFMA.FTZ R14, R127, UR11, -R93 ;  /* 0x0000000b7f0e7c23 */ /* 0x000fcc000801085d */
[----:B------:R-:W2:Y:S01]  /*ab00*/  MUFU.EX2 R124, R124 ;  /* 0x0000007c007c7308 */ /* 0x000ea20000000800 */
[C---:B0-----:R-:W-:Y:S01]  /*ab10*/  FADD.FTZ R126, R117.reuse, R126 ;  /* 0x0000007e757e7221 */ /* 0x041fe20000010000 */
[----:B------:R-:W-:-:S06]  /*ab20*/  F2FP.BF16.F32.PACK_AB R181, R117, R181 ;  /* 0x000000b575b5723e */ /* 0x000fcc00000010ff */
[----:B------:R-:W0:Y:S01]  /*ab30*/  MUFU.EX2 R185, R185 ;  /* 0x000000b900b97308 */ /* 0x000e220000000800 */
[----:B-1----:R-:W-:-:S07]  /*ab40*/  FADD.FTZ R127, R183, R126 ;  /* 0x0000007eb77f7221 */ /* 0x002fce0000010000 */
[----:B------:R-:W1:Y:S01]  /*ab50*/  MUFU.EX2 R125, R125 ;  /* 0x0000007d007d7308 */ /* 0x000e620000000800 */
[C---:B--2---:R-:W-:Y:S01]  /*ab60*/  FADD.FTZ R114, R124.reuse, R127 ;  /* 0x0000007f7c727221 */ /* 0x044fe20000010000 */
[----:B------:R-:W-:-:S06]  /*ab70*/  F2FP.BF16.F32.PACK_AB R183, R124, R183 ;  /* 0x000000b77cb7723e */ /* 0x000fcc00000010ff */
[----:B------:R-:W2:Y:S01]  /*ab80*/  MUFU.EX2 R187, R187 ;  /* 0x000000bb00bb7308 */ /* 0x000ea20000000800 */
[----:B0-----:R-:W-:Y:S01]  /*ab90*/  FADD.FTZ R106, R185, R114 ;  /* 0x00000072b96a7221 */ /* 0x001fe20000010000 */
[----:B------:R-:W-:-:S06]  /*aba0*/  FFMA.FTZ R114, R107, UR11, -R93 ;  /* 0x0000000b6b727c23 */ /* 0x000fcc000801085d */
[----:B------:R-:W0:Y:S01]  /*abb0*/  MUFU.EX2 R132, R132 ;  /* 0x0000008400847308 */ /* 0x000e220000000800 */
[C---:B-1----:R-:W-:Y:S01]  /*abc0*/  FADD.FTZ R106, R125.reuse, R106 ;  /* 0x0000006a7d6a7221 */ /* 0x042fe20000010000 */
[----:B------:R-:W-:Y:S02]  /*abd0*/  WARPGROUP.DEPBAR.LE gsb0, 0x0 ;  /* 0x00008000000079c5 */ /* 0x000fe40000010000 */
[----:B------:R-:W-:Y:S01]  /*abe0*/  WARPGROUP.ARRIVE ;  /* 0x00000000000079c5 */ /* 0x000fe20000000000 */
[----:B------:R-:W-:Y:S02]  /*abf0*/  F2FP.BF16.F32.PACK_AB R185, R125, R185 ;  /* 0x000000b97db9723e */ /* 0x000fe400000010ff */
[----:B------:R-:W-:Y:S01]  /*ac00*/  F2FP.BF16.F32.PACK_AB R212, R97, R96 ;  /* 0x0000006061d4723e */ /* 0x000fe200000010ff */
[----:B------:R-:W1:Y:S01]  /*ac10*/  MUFU.EX2 R189, R189 ;  /* 0x000000bd00bd7308 */ /* 0x000e620000000800 */
[----:B--2---:R-:W-:Y:S01]  /*ac20*/  FADD.FTZ R127, R187, R106 ;  /* 0x0000006abb7f7221 */ /* 0x004fe20000010000 */
[----:B------:R-:W-:Y:S01]  /*ac30*/  HGMMA.64x128x16.F32.BF16 R24, R216, gdesc[UR4].tnspB, R24, gsb0 ;  /* 0x41e00004d8187df0 */ /* 0x000fe20008001818 */
[--C-:B------:R-:W-:Y:S01]  /*ac40*/  FFMA.FTZ R106, R99, UR11, -R93.reuse ;  /* 0x0000000b636a7c23 */ /* 0x100fe2000801085d */
[----:B------:R-:W-:Y:S01]  /*ac50*/  FFMA.FTZ R99, R90, UR11, -R93 ;  /* 0x0000000b5a637c23 */ /* 0x000fe2000801085d */
[----:B------:R-:W-:-:S03]  /*ac60*/  F2FP.BF16.F32.PACK_AB R214, R101, R100 ;  /* 0x0000006465d6723e */ /* 0x000fc600000010ff */
        /* <DEDUP_REMOVED lines=8> */
[----:B------:R-:W2:Y:S08]  /*acf0*/  MUFU.EX2 R193, R193 ;  /* 0x000000c100c17308 */ /* 0x000eb00000000800 */
[----:B------:R-:W3:Y:S08]  /*ad00*/  MUFU.EX2 R138, R138 ;  /* 0x0000008a008a7308 */ /* 0x000ef00000000800 */
[----:B------:R-:W4:Y:S08]  /*ad10*/  MUFU.EX2 R195, R195 ;  /* 0x000000c300c37308 */ /* 0x000f300000000800 */
[----:B------:R-:W5:Y:S08]  /*ad20*/  MUFU.EX2 R139, R139 ;  /* 0x0000008b008b7308 */ /* 0x000f700000000800 */
        /* <DEDUP_REMOVED lines=9> */
[----:B------:R-:W-:Y:S01]  /*adc0*/  MUFU.EX2 R207, R207 ;  /* 0x000000cf00cf7308 */ /* 0x000fe20000000800 */
[----:B------:R-:W-:-:S02]  /*add0*/  WARPGROUP.DEPBAR.LE gsb0, 0x0 ;  /* 0x00008000000079c5 */ /* 0x000fc40000010000 */
[----:B------:R0:W-:Y:S06]  /*ade0*/  BAR.ARV R134, 0x100 ;  /* 0x000400860000751d */ /* 0x0001ec0000002000 */
[----:B------:R1:W-:Y:S01]  /*adf0*/  @!P1 SYNCS.ARRIVE.TRANS64.RED.A1T0 RZ, [R141+URZ], RZ ;  /* 0x000000ff8dff99a7 */ /* 0x0003e2000810043f */
[----:B------:R-:W-:Y:S01]  /*ae00*/  MUFU.EX2 R209, R209 ;  /* 0x000000d100d17308 */ /* 0x000fe20000000800 */
[----:B------:R-:W-:Y:S01]  /*ae10*/  F2FP.BF16.F32.PACK_AB R218, R11, R108 ;  /* 0x0000006c0bda723e */ /* 0x000fe200000010ff */
[-C--:B------:R-:W-:Y:S01]  /*ae20*/  FMUL.FTZ R24, R24, R12.reuse ;  /* 0x0000000c18187220 */ /* 0x080fe20000410000 */
[-C--:B------:R-:W-:Y:S01]  /*ae30*/  FMUL.FTZ R25, R25, R12.reuse ;  /* 0x0000000c19197220 */ /* 0x080fe20000410000 */
[-C--:B------:R-:W-:Y:S01]  /*ae40*/  FMUL.FTZ R28, R28, R12.reuse ;  /* 0x0000000c1c1c7220 */ /* 0x080fe20000410000 */
[-C--:B------:R-:W-:Y:S01]  /*ae50*/  FMUL.FTZ R29, R29, R12.reuse ;  /* 0x0000000c1d1d7220 */ /* 0x080fe20000410000 */
[-C--:B------:R-:W-:Y:S01]  /*ae60*/  FMUL.FTZ R32, R32, R12.reuse ;  /* 0x0000000c20207220 */ /* 0x080fe20000410000 */
[----:B-1----:R-:W-:Y:S01]  /*ae70*/  IMAD.U32 R141, RZ, RZ, UR60 ;  /* 0x0000003cff8d7e24 */ /* 0x002fe2000f8e00ff */
[----:B------:R-:W-:Y:S01]  /*ae80*/  MUFU.EX2 R211, R211 ;  /* 0x000000d300d37308 */ /* 0x000fe20000000800 */
[----:B------:R-:W-:Y:S01]  /*ae90*/  R2UR UR60, R2 ;  /* 0x00000000023c72ca */ /* 0x000fe200000e0000 */
[----:B------:R-:W-:Y:S01]  /*aea0*/  FMUL.FTZ R33, R33, R12 ;  /* 0x0000000c21217220 */ /* 0x000fe20000410000 */
[----:B------:R-:W-:-:S02]  /*aeb0*/  @!P1 IMAD R122, R141, 0x8, R0 ;  /* 0x000000088d7a9824 */ /* 0x000fc400078e0200 */
[-C--:B------:R-:W-:Y:S01]  /*aec0*/  FMUL.FTZ R36, R36, R12.reuse ;  /* 0x0000000c24247220 */ /* 0x080fe20000410000 */
[-C--:B------:R-:W-:Y:S01]  /*aed0*/  FMUL.FTZ R37, R37, R12.reuse ;  /* 0x0000000c25257220 */ /* 0x080fe20000410000 */
[-C--:B------:R-:W-:Y:S01]  /*aee0*/  FMUL.FTZ R40, R40, R12.reuse ;  /* 0x0000000c28287220 */ /* 0x080fe20000410000 */
[----:B------:R-:W-:Y:S01]  /*aef0*/  @!P1 VIADD R122, R122, 0x34860 ;  /* 0x000348607a7a9836 */ /* 0x000fe20000000000 */
[----:B------:R-:W-:Y:S01]  /*af00*/  MUFU.EX2 R105, R105 ;  /* 0x0000006900697308 */ /* 0x000fe20000000800 */
[-C--:B------:R-:W-:Y:S01]  /*af10*/  FMUL.FTZ R41, R41, R12.reuse ;  /* 0x0000000c29297220 */ /* 0x080fe20000410000 */
[-C--:B------:R-:W-:Y:S01]  /*af20*/  FMUL.FTZ R44, R44, R12.reuse ;  /* 0x0000000c2c2c7220 */ /* 0x080fe20000410000 */
[-C--:B------:R-:W-:Y:S01]  /*af30*/  FMUL.FTZ R45, R45, R12.reuse ;  /* 0x0000000c2d2d7220 */ /* 0x080fe20000410000 */
[----:B------:R-:W-:Y:S01]  /*af40*/  @!P1 PRMT R122, RZ, 0x654, R122 ;  /* 0x00000654ff7a9816 */ /* 0x000fe2000000007a */
[-C--:B------:R-:W-:Y:S01]  /*af50*/  FMUL.FTZ R48, R48, R12.reuse ;  /* 0x0000000c30307220 */ /* 0x080fe20000410000 */
[-C--:B------:R-:W-:Y:S01]  /*af60*/  FMUL.FTZ R49, R49, R12.reuse ;  /* 0x0000000c31317220 */ /* 0x080fe20000410000 */
[-C--:B------:R-:W-:Y:S01]  /*af70*/  FMUL.FTZ R52, R52, R12.reuse ;  /* 0x0000000c34347220 */ /* 0x080fe20000410000 */
[----:B------:R1:W-:Y:S01]  /*af80*/  @!P1 SYNCS.ARRIVE.TRANS64.RED.A1T0 RZ, [R122+URZ], RZ ;  /* 0x000000ff7aff99a7 */ /* 0x0003e2000810043f */
[----:B------:R-:W-:Y:S01]  /*af90*/  MUFU.EX2 R106, R106 ;  /* 0x0000006a006a7308 */ /* 0x000fe20000000800 */
[-C--:B------:R-:W-:Y:S01]  /*afa0*/  FMUL.FTZ R53, R53, R12.reuse ;  /* 0x0000000c35357220 */ /* 0x080fe20000410000 */
[-C--:B------:R-:W-:Y:S01]  /*afb0*/  FMUL.FTZ R56, R56, R12.reuse ;  /* 0x0000000c38387220 */ /* 0x080fe20000410000 */
[-C--:B------:R-:W-:Y:S01]  /*afc0*/  FMUL.FTZ R57, R57, R12.reuse ;  /* 0x0000000c39397220 */ /* 0x080fe20000410000 */
[-C--:B------:R-:W-:Y:S01]  /*afd0*/  FMUL.FTZ R60, R60, R12.reuse ;  /* 0x0000000c3c3c7220 */ /* 0x080fe20000410000 */
[-C--:B------:R-:W-:Y:S01]  /*afe0*/  FMUL.FTZ R61, R61, R12.reuse ;  /* 0x0000000c3d3d7220 */ /* 0x080fe20000410000 */
[----:B------:R-:W-:Y:S01]  /*aff0*/  FMUL.FTZ R64, R64, R12 ;  /* 0x0000000c40407220 */ /* 0x000fe20000410000 */
[----:B-1----:R-:W-:Y:S01]  /*b000*/  FADD.FTZ R122, R180, R135 ;  /* 0x00000087b47a7221 */ /* 0x002fe20000010000 */
[----:B------:R-:W-:Y:S01]  /*b010*/  F2FP.BF16.F32.PACK_AB R180, R21, R180 ;  /* 0x000000b415b4723e */ /* 0x000fe200000010ff */
[----:B------:R-:W-:Y:S01]  /*b020*/  MUFU.EX2 R102, R102 ;  /* 0x0000006600667308 */ /* 0x000fe20000000800 */
[-C--:B------:R-:W-:Y:S01]  /*b030*/  FMUL.FTZ R65, R65, R12.reuse ;  /* 0x0000000c41417220 */ /* 0x080fe20000410000 */
[----:B------:R-:W-:Y:S01]  /*b040*/  FADD.FTZ R123, R21, R122 ;  /* 0x0000007a157b7221 */ /* 0x000fe20000010000 */
[-C--:B------:R-:W-:Y:S01]  /*b050*/  FMUL.FTZ R68, R68, R12.reuse ;  /* 0x0000000c44447220 */ /* 0x080fe20000410000 */
[-C--:B------:R-:W-:Y:S01]  /*b060*/  FMUL.FTZ R69, R69, R12.reuse ;  /* 0x0000000c45457220 */ /* 0x080fe20000410000 */
[-C--:B------:R-:W-:Y:S01]  /*b070*/  FMUL.FTZ R72, R72, R12.reuse ;  /* 0x0000000c48487220 */ /* 0x080fe20000410000 */
[----:B------:R-:W-:Y:S01]  /*b080*/  FADD.FTZ R123, R182, R123 ;  /* 0x0000007bb67b7221 */ /* 0x000fe20000010000 */
[-C--:B------:R-:W-:Y:S01]  /*b090*/  FMUL.FTZ R73, R73, R12.reuse ;  /* 0x0000000c49497220 */ /* 0x080fe20000410000 */
        /* <DEDUP_REMOVED lines=9> */
[----:B------:R-:W-:Y:S01]  /*b130*/  FMUL.FTZ R85, R85, R12 ;  /* 0x0000000c55557220 */ /* 0x000fe20000410000 */
[----:B------:R-:W-:Y:S01]  /*b140*/  FADD.FTZ R107, R153, R118 ;  /* 0x00000076996b7221 */ /* 0x000fe20000010000 */
[-C--:B------:R-:W-:Y:S01]  /*b150*/  FMUL.FTZ R26, R26, R15.reuse ;  /* 0x0000000f1a1a7220 */ /* 0x080fe20000410000 */
[-C--:B------:R-:W-:Y:S01]  /*b160*/  FMUL.FTZ R27, R27, R15.reuse ;  /* 0x0000000f1b1b7220 */ /* 0x080fe20000410000 */
[-C--:B------:R-:W-:Y:S01]  /*b170*/  FMUL.FTZ R30, R30, R15.reuse ;  /* 0x0000000f1e1e7220 */ /* 0x080fe20000410000 */
[----:B------:R-:W-:Y:S01]  /*b180*/  FADD.FTZ R123, R186, R107 ;  /* 0x0000006bba7b7221 */ /* 0x000fe20000010000 */
[--C-:B------:R-:W-:Y:S01]  /*b190*/  FFMA.FTZ R107, R98, UR11, -R93.reuse ;  /* 0x0000000b626b7c23 */ /* 0x100fe2000801085d */
[----:B------:R-:W-:Y:S01]  /*b1a0*/  FFMA.FTZ R93, R95, UR11, -R93 ;  /* 0x0000000b5f5d7c23 */ /* 0x000fe2000801085d */
[----:B------:R0:W1:Y:S01]  /*b1b0*/  MUFU.EX2 R98, R115 ;  /* 0x0000007300627308 */ /* 0x0000620000000800 */
[----:B------:R-:W-:Y:S01]  /*b1c0*/  FADD.FTZ R123, R152, R123 ;  /* 0x0000007b987b7221 */ /* 0x000fe20000010000 */
[-C--:B------:R-:W-:Y:S01]  /*b1d0*/  FMUL.FTZ R31, R31, R15.reuse ;  /* 0x0000000f1f1f7220 */ /* 0x080fe20000410000 */
[-C--:B------:R-:W-:Y:S01]  /*b1e0*/  FMUL.FTZ R34, R34, R15.reuse ;  /* 0x0000000f22227220 */ /* 0x080fe20000410000 */
[-C--:B------:R-:W-:Y:S01]  /*b1f0*/  FMUL.FTZ R35, R35, R15.reuse ;  /* 0x0000000f23237220 */ /* 0x080fe20000410000 */
[----:B------:R-:W-:Y:S01]  /*b200*/  FADD.FTZ R123, R188, R123 ;  /* 0x0000007bbc7b7221 */ /* 0x000fe20000010000 */
[-C--:B------:R-:W-:Y:S01]  /*b210*/  FMUL.FTZ R38, R38, R15.reuse ;  /* 0x0000000f26267220 */ /* 0x080fe20000410000 */
[-C--:B------:R-:W-:Y:S01]  /*b220*/  FMUL.FTZ R39, R39, R15.reuse ;  /* 0x0000000f27277220 */ /* 0x080fe20000410000 */
[----:B------:R-:W-:Y:S01]  /*b230*/  MUFU.EX2 R107, R107 ;  /* 0x0000006b006b7308 */ /* 0x000fe20000000800 */
[----:B------:R-:W-:Y:S01]  /*b240*/  FADD.FTZ R123, R144, R123 ;  /* 0x0000007b907b7221 */ /* 0x000fe20000010000 */
[----:B0-----:R-:W-:Y:S01]  /*b250*/  FADD.FTZ R115, R191, R110 ;  /* 0x0000006ebf737221 */ /* 0x001fe20000010000 */
[-C--:B------:R-:W-:Y:S01]  /*b260*/  FMUL.FTZ R42, R42, R15.reuse ;  /* 0x0000000f2a2a7220 */ /* 0x080fe20000410000 */
[-C--:B------:R-:W-:Y:S01]  /*b270*/  FMUL.FTZ R43, R43, R15.reuse ;  /* 0x0000000f2b2b7220 */ /* 0x080fe20000410000 */
[----:B------:R-:W-:Y:S01]  /*b280*/  FADD.FTZ R90, R190, R123 ;  /* 0x0000007bbe5a7221 */ /* 0x000fe20000010000 */
[----:B------:R-:W-:Y:S01]  /*b290*/  FADD.FTZ R110, R140, R115 ;  /* 0x000000738c6e7221 */ /* 0x000fe20000010000 */
[-C--:B------:R-:W-:Y:S01]  /*b2a0*/  FMUL.FTZ R46, R46, R15.reuse ;  /* 0x0000000f2e2e7220 */ /* 0x080fe20000410000 */
[----:B------:R-:W-:Y:S01]  /*b2b0*/  MUFU.EX2 R91, R91 ;  /* 0x0000005b005b7308 */ /* 0x000fe20000000800 */
[----:B------:R-:W-:Y:S01]  /*b2c0*/  FADD.FTZ R123, R145, R90 ;  /* 0x0000005a917b7221 */ /* 0x000fe20000010000 */
[----:B--2---:R-:W-:Y:S01]  /*b2d0*/  FADD.FTZ R95, R193, R110 ;  /* 0x0000006ec15f7221 */ /* 0x004fe20000010000 */
[-C--:B------:R-:W-:Y:S01]  /*b2e0*/  FMUL.FTZ R47, R47, R15.reuse ;  /* 0x0000000f2f2f7220 */ /* 0x080fe20000410000 */
[-C--:B------:R-:W-:Y:S01]  /*b2f0*/  FMUL.FTZ R50, R50, R15.reuse ;  /* 0x0000000f32327220 */ /* 0x080fe20000410000 */
[----:B------:R-:W-:Y:S01]  /*b300*/  FADD.FTZ R123, R192, R123 ;  /* 0x0000007bc07b7221 */ /* 0x000fe20000010000 */
[----:B---3--:R-:W-:Y:S01]  /*b310*/  FADD.FTZ R20, R138, R95 ;  /* 0x0000005f8a147221 */ /* 0x008fe20000010000 */
[-C--:B------:R-:W-:Y:S01]  /*b320*/  FMUL.FTZ R51, R51, R15.reuse ;  /* 0x0000000f33337220 */ /* 0x080fe20000410000 */
[----:B------:R-:W0:Y:S01]  /*b330*/  MUFU.EX2 R90, R119 ;  /* 0x00000077005a7308 */ /* 0x000e220000000800 */
[----:B------:R-:W-:Y:S01]  /*b340*/  FADD.FTZ R123, R136, R123 ;  /* 0x0000007b887b7221 */ /* 0x000fe20000010000 */
[----:B----4-:R-:W-:Y:S01]  /*b350*/  FADD.FTZ R116, R195, R20 ;  /* 0x00000014c3747221 */ /* 0x010fe20000010000 */
[-C--:B------:R-:W-:Y:S01]  /*b360*/  FMUL.FTZ R54, R54, R15.reuse ;  /* 0x0000000f36367220 */ /* 0x080fe20000410000 */
[-C--:B------:R-:W-:Y:S01]  /*b370*/  FMUL.FTZ R55, R55, R15.reuse ;  /* 0x0000000f37377220 */ /* 0x080fe20000410000 */
[----:B------:R-:W-:Y:S01]  /*b380*/  FADD.FTZ R110, R194, R123 ;  /* 0x0000007bc26e7221 */ /* 0x000fe20000010000 */
[----:B-----5:R-:W-:Y:S01]  /*b390*/  FADD.FTZ R116, R139, R116 ;  /* 0x000000748b747221 */ /* 0x020fe20000010000 */
[-C--:B------:R-:W-:Y:S01]  /*b3a0*/  FMUL.FTZ R58, R58, R15.reuse ;  /* 0x0000000f3a3a7220 */ /* 0x080fe20000410000 */
[----:B------:R2:W3:Y:S01]  /*b3b0*/  MUFU.EX2 R20, R114 ;  /* 0x0000007200147308 */ /* 0x0004e20000000800 */
[----:B------:R-:W-:Y:S01]  /*b3c0*/  FADD.FTZ R21, R137, R110 ;  /* 0x0000006e89157221 */ /* 0x000fe20000010000 */
[-C--:B------:R-:W-:Y:S01]  /*b3d0*/  FMUL.FTZ R59, R59, R15.reuse ;  /* 0x0000000f3b3b7220 */ /* 0x080fe20000410000 */
[-C--:B------:R-:W-:Y:S01]  /*b3e0*/  FMUL.FTZ R62, R62, R15.reuse ;  /* 0x0000000f3e3e7220 */ /* 0x080fe20000410000 */
[-C--:B------:R-:W-:Y:S01]  /*b3f0*/  FMUL.FTZ R63, R63, R15.reuse ;  /* 0x0000000f3f3f7220 */ /* 0x080fe20000410000 */
[----:B------:R-:W-:Y:S01]  /*b400*/  FADD.FTZ R110, R196, R21 ;  /* 0x00000015c46e7221 */ /* 0x000fe20000010000 */
[----:B------:R-:W-:Y:S01]  /*b410*/  FADD.FTZ R21, R197, R116 ;  /* 0x00000074c5157221 */ /* 0x000fe20000010000 */
[-C--:B------:R-:W-:Y:S01]  /*b420*/  FMUL.FTZ R66, R66, R15.reuse ;  /* 0x0000000f42427220 */ /* 0x080fe20000410000 */
[----:B------:R-:W-:Y:S01]  /*b430*/  MUFU.EX2 R219, R94 ;  /* 0x0000005e00db7308 */ /* 0x000fe20000000800 */
[----:B------:R-:W-:Y:S01]  /*b440*/  FADD.FTZ R95, R129, R110 ;  /* 0x0000006e815f7221 */ /* 0x000fe20000010000 */
[----:B------:R-:W-:Y:S01]  /*b450*/  FADD.FTZ R110, R130, R21 ;  /* 0x00000015826e7221 */ /* 0x000fe20000010000 */
[-C--:B------:R-:W-:Y:S01]  /*b460*/  FMUL.FTZ R67, R67, R15.reuse ;  /* 0x0000000f43437220 */ /* 0x080fe20000410000 */
[-C--:B------:R-:W-:Y:S01]  /*b470*/  FMUL.FTZ R70, R70, R15.reuse ;  /* 0x0000000f46467220 */ /* 0x080fe20000410000 */
[----:B------:R-:W-:Y:S01]  /*b480*/  FADD.FTZ R95, R198, R95 ;  /* 0x0000005fc65f7221 */ /* 0x000fe20000010000 */
[----:B--2---:R-:W-:Y:S01]  /*b490*/  FADD.FTZ R114, R131, R110 ;  /* 0x0000006e83727221 */ /* 0x004fe20000010000 */
[-C--:B------:R-:W-:Y:S01]  /*b4a0*/  FMUL.FTZ R71, R71, R15.reuse ;  /* 0x0000000f47477220 */ /* 0x080fe20000410000 */
[----:B------:R-:W2:Y:S01]  /*b4b0*/  MUFU.EX2 R110, R111 ;  /* 0x0000006f006e7308 */ /* 0x000ea20000000800 */
[----:B------:R-:W-:Y:S01]  /*b4c0*/  FADD.FTZ R95, R128, R95 ;  /* 0x0000005f805f7221 */ /* 0x000fe20000010000 */
[----:B------:R-:W-:Y:S01]  /*b4d0*/  FADD.FTZ R114, R199, R114 ;  /* 0x00000072c7727221 */ /* 0x000fe20000010000 */
[-C--:B------:R-:W-:Y:S01]  /*b4e0*/  FMUL.FTZ R74, R74, R15.reuse ;  /* 0x0000000f4a4a7220 */ /* 0x080fe20000410000 */
[----:B------:R-:W-:Y:S01]  /*b4f0*/  FMUL.FTZ R75, R75, R15 ;  /* 0x0000000f4b4b7220 */ /* 0x000fe20000410000 */
[----:B------:R-:W-:Y:S01]  /*b500*/  FADD.FTZ R95, R200, R95 ;  /* 0x0000005fc85f7221 */ /* 0x000fe20000010000 */
[----:B------:R-:W-:Y:S01]  /*b510*/  FADD.FTZ R114, R201, R114 ;  /* 0x00000072c9727221 */ /* 0x000fe20000010000 */
[C---:B------:R-:W-:Y:S01]  /*b520*/  F2FP.BF16.F32.PACK_AB R201, R13.reuse, R201 ;  /* 0x000000c90dc9723e */ /* 0x040fe200000010ff */
[----:B------:R-:W4:Y:S01]  /*b530*/  MUFU.EX2 R93, R93 ;  /* 0x0000005d005d7308 */ /* 0x000f220000000800 */
[----:B------:R-:W-:Y:S01]  /*b540*/  FADD.FTZ R95, R120, R95 ;  /* 0x0000005f785f7221 */ /* 0x000fe20000010000 */
[----:B------:R-:W-:Y:S01]  /*b550*/  FADD.FTZ R114, R13, R114 ;  /* 0x000000720d727221 */ /* 0x000fe20000010000 */
[-C--:B------:R-:W-:Y:S01]  /*b560*/  FMUL.FTZ R78, R78, R15.reuse ;  /* 0x0000000f4e4e7220 */ /* 0x080fe20000410000 */
[----:B------:R-:W-:Y:S01]  /*b570*/  FMUL.FTZ R79, R79, R15 ;  /* 0x0000000f4f4f7220 */ /* 0x000fe20000410000 */
[----:B------:R-:W-:Y:S01]  /*b580*/  FADD.FTZ R116, R202, R95 ;  /* 0x0000005fca747221 */ /* 0x000fe20000010000 */
[----:B------:R-:W-:Y:S01]  /*b590*/  FADD.FTZ R21, R203, R114 ;  /* 0x00000072cb157221 */ /* 0x000fe20000010000 */
[----:B------:R-:W-:Y:S01]  /*b5a0*/  F2FP.BF16.F32.PACK_AB R203, R14, R203 ;  /* 0x000000cb0ecb723e */ /* 0x000fe200000010ff */
[-C--:B------:R-:W-:Y:S01]  /*b5b0*/  FMUL.FTZ R82, R82, R15.reuse ;  /* 0x0000000f52527220 */ /* 0x080fe20000410000 */
[----:B------:R-:W-:Y:S01]  /*b5c0*/  FADD.FTZ R95, R121, R116 ;  /* 0x00000074795f7221 */ /* 0x000fe20000010000 */
[----:B------:R-:W-:Y:S01]  /*b5d0*/  FADD.FTZ R114, R14, R21 ;  /* 0x000000150e727221 */ /* 0x000fe20000010000 */
[-C--:B------:R-:W-:Y:S01]  /*b5e0*/  FMUL.FTZ R83, R83, R15.reuse ;  /* 0x0000000f53537220 */ /* 0x080fe20000410000 */
[----:B------:R-:W-:Y:S01]  /*b5f0*/  FMUL.FTZ R86, R86, R15 ;  /* 0x0000000f56567220 */ /* 0x000fe20000410000 */
[----:B------:R-:W-:Y:S01]  /*b600*/  FADD.FTZ R95, R204, R95 ;  /* 0x0000005fcc5f7221 */ /* 0x000fe20000010000 */
[----:B------:R-:W-:Y:S01]  /*b610*/  FADD.FTZ R21, R205, R114 ;  /* 0x00000072cd157221 */ /* 0x000fe20000010000 */
[----:B-1----:R-:W-:Y:S01]  /*b620*/  F2FP.BF16.F32.PACK_AB R205, R98, R205 ;  /* 0x000000cd62cd723e */ /* 0x002fe200000010ff */
[----:B------:R-:W-:Y:S01]  /*b630*/  FMUL.FTZ R87, R87, R15 ;  /* 0x0000000f57577220 */ /* 0x000fe20000410000 */
[----:B------:R-:W-:Y:S01]  /*b640*/  FADD.FTZ R95, R112, R95 ;  /* 0x0000005f705f7221 */ /* 0x000fe20000010000 */
[----:B------:R-:W-:Y:S01]  /*b650*/  FADD.FTZ R114, R98, R21 ;  /* 0x0000001562727221 */ /* 0x000fe20000010000 */
[----:B------:R-:W-:Y:S01]  /*b660*/  F2FP.BF16.F32.PACK_AB R182, R160, R182 ;  /* 0x000000b6a0b6723e */ /* 0x000fe200000010ff */
[----:B------:R-:W-:-:S02]  /*b670*/  IMAD.MOV.U32 R15, RZ, RZ, R16 ;  /* 0x000000ffff0f7224 */ /* 0x000fc400078e0010 */
[----:B------:R-:W-:Y:S01]  /*b680*/  FADD.FTZ R116, R206, R95 ;  /* 0x0000005fce747221 */ /* 0x000fe20000010000 */
[----:B------:R-:W-:Y:S01]  /*b690*/  FADD.FTZ R21, R207, R114 ;  /* 0x00000072cf157221 */ /* 0x000fe20000010000 */
[----:B------:R-:W-:Y:S01]  /*b6a0*/  F2FP.BF16.F32.PACK_AB R184, R153, R184 ;  /* 0x000000b899b8723e */ /* 0x000fe200000010ff */
[----:B------:R-:W-:Y:S02]  /*b6b0*/  IMAD.MOV.U32 R12, RZ, RZ, R10 ;  /* 0x000000ffff0c7224 */ /* 0x000fe400078e000a */
[----:B------:R-:W-:Y:S01]  /*b6c0*/  FADD.FTZ R95, R113, R116 ;  /* 0x00000074715f7221 */ /* 0x000fe20000010000 */
[----:B0-----:R-:W-:Y:S01]  /*b6d0*/  FADD.FTZ R114, R90, R21 ;  /* 0x000000155a727221 */ /* 0x001fe20000010000 */
[----:B------:R-:W-:Y:S02]  /*b6e0*/  F2FP.BF16.F32.PACK_AB R186, R152, R186 ;  /* 0x000000ba98ba723e */ /* 0x000fe400000010ff */
[----:B------:R-:W-:Y:S01]  /*b6f0*/  FADD.FTZ R95, R208, R95 ;  /* 0x0000005fd05f7221 */ /* 0x000fe20000010000 */
[----:B------:R-:W-:Y:S01]  /*b700*/  FADD.FTZ R21, R209, R114 ;  /* 0x00000072d1157221 */ /* 0x000fe20000010000 */
[----:B---3--:R-:W-:-:S02]  /*b710*/  F2FP.BF16.F32.PACK_AB R209, R20, R209 ;  /* 0x000000d114d1723e */ /* 0x008fc400000010ff */
[----:B------:R-:W-:Y:S01]  /*b720*/  FADD.FTZ R95, R104, R95 ;  /* 0x0000005f685f7221 */ /* 0x000fe20000010000 */
[----:B------:R-:W-:Y:S01]  /*b730*/  FADD.FTZ R114, R20, R21 ;  /* 0x0000001514727221 */ /* 0x000fe20000010000 */
[----:B------:R-:W-:Y:S02]  /*b740*/  F2FP.BF16.F32.PACK_AB R188, R144, R188 ;  /* 0x000000bc90bc723e */ /* 0x000fe400000010ff */
[----:B------:R-:W-:Y:S01]  /*b750*/  FADD.FTZ R116, R210, R95 ;  /* 0x0000005fd2747221 */ /* 0x000fe20000010000 */
[----:B------:R-:W-:Y:S01]  /*b760*/  FADD.FTZ R13, R211, R114 ;  /* 0x00000072d30d7221 */ /* 0x000fe20000010000 */
[----:B------:R-:W-:Y:S02]  /*b770*/  F2FP.BF16.F32.PACK_AB R190, R145, R190 ;  /* 0x000000be91be723e */ /* 0x000fe400000010ff */
[----:B------:R-:W-:Y:S01]  /*b780*/  FADD.FTZ R21, R105, R116 ;  /* 0x0000007469157221 */ /* 0x000fe20000010000 */
[----:B--2---:R-:W-:Y:S01]  /*b790*/  FADD.FTZ R14, R110, R13 ;  /* 0x0000000d6e0e7221 */ /* 0x004fe20000010000 */
[----:B------:R-:W-:-:S02]  /*b7a0*/  F2FP.BF16.F32.PACK_AB R191, R140, R191 ;  /* 0x000000bf8cbf723e */ /* 0x000fc400000010ff */
[----:B------:R-:W-:Y:S01]  /*b7b0*/  FADD.FTZ R98, R96, R21 ;  /* 0x0000001560627221 */ /* 0x000fe20000010000 */
[----:B------:R-:W-:Y:S01]  /*b7c0*/  FADD.FTZ R13, R107, R14 ;  /* 0x0000000e6b0d7221 */ /* 0x000fe20000010000 */
[----:B------:R-:W-:Y:S02]  /*b7d0*/  F2FP.BF16.F32.PACK_AB R192, R136, R192 ;  /* 0x000000c088c0723e */ /* 0x000fe400000010ff */
[----:B------:R-:W-:Y:S01]  /*b7e0*/  FADD.FTZ R21, R97, R98 ;  /* 0x0000006261157221 */ /* 0x000fe20000010000 */
[----:B------:R-:W-:Y:S01]  /*b7f0*/  FADD.FTZ R13, R106, R13 ;  /* 0x0000000d6a0d7221 */ /* 0x000fe20000010000 */
[----:B------:R-:W-:Y:S02]  /*b800*/  F2FP.BF16.F32.PACK_AB R193, R138, R193 ;  /* 0x000000c18ac1723e */ /* 0x000fe400000010ff */
[----:B------:R-:W-:Y:S01]  /*b810*/  FADD.FTZ R14, R100, R21 ;  /* 0x00000015640e7221 */ /* 0x000fe20000010000 */
[----:B------:R-:W-:Y:S01]  /*b820*/  FADD.FTZ R20, R102, R13 ;  /* 0x0000000d66147221 */ /* 0x000fe20000010000 */
        /* <DEDUP_REMOVED lines=14> */
[----:B------:R-:W-:Y:S01]  /*b910*/  F2FP.BF16.F32.PACK_AB R199, R199, R131 ;  /* 0x00000083c7c7723e */ /* 0x000fe200000010ff */
[----:B----4-:R-:W-:Y:S01]  /*b920*/  FADD.FTZ R13, R93, R20 ;  /* 0x000000145d0d7221 */ /* 0x010fe20000010000 */
[----:B------:R-:W-:Y:S01]  /*b930*/  F2FP.BF16.F32.PACK_AB R200, R120, R200 ;  /* 0x000000c878c8723e */ /* 0x000fe200000010ff */
[----:B------:R-:W-:Y:S01]  /*b940*/  IMAD.MOV.U32 R11, RZ, RZ, R92 ;  /* 0x000000ffff0b7224 */ /* 0x000fe200078e005c */
[----:B------:R-:W-:Y:S02]  /*b950*/  F2FP.BF16.F32.PACK_AB R202, R121, R202 ;  /* 0x000000ca79ca723e */ /* 0x000fe400000010ff */
[----:B------:R-:W-:-:S02]  /*b960*/  F2FP.BF16.F32.PACK_AB R204, R112, R204 ;  /* 0x000000cc70cc723e */ /* 0x000fc400000010ff */
[----:B------:R-:W-:Y:S02]  /*b970*/  F2FP.BF16.F32.PACK_AB R206, R113, R206 ;  /* 0x000000ce71ce723e */ /* 0x000fe400000010ff */
[----:B------:R-:W-:Y:S02]  /*b980*/  F2FP.BF16.F32.PACK_AB R207, R90, R207 ;  /* 0x000000cf5acf723e */ /* 0x000fe400000010ff */
[----:B------:R-:W-:Y:S02]  /*b990*/  F2FP.BF16.F32.PACK_AB R208, R104, R208 ;  /* 0x000000d068d0723e */ /* 0x000fe400000010ff */
[----:B------:R-:W-:Y:S02]  /*b9a0*/  F2FP.BF16.F32.PACK_AB R210, R105, R210 ;  /* 0x000000d269d2723e */ /* 0x000fe400000010ff */
[----:B------:R-:W-:Y:S02]  /*b9b0*/  F2FP.BF16.F32.PACK_AB R211, R110, R211 ;  /* 0x000000d36ed3723e */ /* 0x000fe400000010ff */
[----:B------:R-:W-:-:S02]  /*b9c0*/  F2FP.BF16.F32.PACK_AB R213, R106, R107 ;  /* 0x0000006b6ad5723e */ /* 0x000fc400000010ff */
[----:B------:R-:W-:Y:S02]  /*b9d0*/  F2FP.BF16.F32.PACK_AB R215, R103, R102 ;  /* 0x0000006667d7723e */ /* 0x000fe400000010ff */
[----:B------:R-:W-:Y:S02]  /*b9e0*/  F2FP.BF16.F32.PACK_AB R216, R89, R88 ;  /* 0x0000005859d8723e */ /* 0x000fe400000010ff */
[----:B------:R-:W-:Y:S02]  /*b9f0*/  F2FP.BF16.F32.PACK_AB R217, R91, R99 ;  /* 0x000000635bd9723e */ /* 0x000fe400000010ff */
[----:B------:R-:W-:Y:S01]  /*ba00*/  F2FP.BF16.F32.PACK_AB R219, R93, R219 ;  /* 0x000000db5ddb723e */ /* 0x000fe200000010ff */
[----:B------:R-:W-:Y:S06]  /*ba10*/  @P2 BRA `(.L_x_189) ;  /* 0xffffffb400102947 */ /* 0x000fec000383ffff */
.L_x_180:
[----:B------:R-:W-:Y:S06]  /*ba20*/  BAR.ARV 0x8, 0x180 ;  /* 0x0206000000007b1d */ /* 0x000fec0000002000 */
[----:B------:R-:W-:Y:S05]  /*ba30*/  @!P0 BRA `(.L_x_190) ;  /* 0x0000000000048947 */ /* 0x000fea0003800000 */
[----:B------:R-:W-:Y:S01]  /*ba40*/  BPT.TRAP 0x1 ;  /* 0x000000040000795c */ /* 0x000fe20000300000 */
.L_x_190:
[----:B------:R-:W-:Y:S01]  /*ba50*/  IMAD R8, R2, 0x8, R0 ;  /* 0x0000000802087824 */ /* 0x000fe200078e0200 */
[----:B------:R-:W-:-:S04]  /*ba60*/  SHF.L.U32 R3, R16, 0x1f, RZ ;  /* 0x0000001f10037819 */ /* 0x000fc800000006ff */
[----:B------:R0:W1:Y:S01]  /*ba70*/  SYNCS.PHASECHK.TRANS64.TRYWAIT P2, [R8+URZ+0x34850], R3 ;  /* 0x03485003080075a7 */ /* 0x000062000804017f */
[----:B------:R-:W-:Y:S05]  /*ba80*/  @!P0 BRA `(.L_x_191) ;  /* 0x0000000000048947 */ /* 0x000fea0003800000 */
[----:B------:R-:W-:Y:S01]  /*ba90*/  BPT.TRAP 0x1 ;  /* 0x000000040000795c */ /* 0x000fe20000300000 */
.L_x_191:
[----:B-1----:R-:W-:Y:S05]  /*baa0*/  @P2 BRA `(.L_x_192) ;  /* 0x0000000000082947 */ /* 0x002fea0003800000 */
[----:B------:R-:W1:Y:S02]  /*bab0*/  SYNCS.PHASECHK.TRANS64.TRYWAIT P0, [R8+URZ+0x34850], R3 ;  /* 0x03485003080075a7 */ /* 0x000e64000800017f */
[----:B-1----:R-:W-:Y:S05]  /*bac0*/  @!P0 BRA `(.L_x_193) ;  /* 0x000000a400a88947 */ /* 0x002fea0003800000 */
.L_x_192:
[----:B------:R-:W-:Y:S05]  /*bad0*/  WARPSYNC.ALL ;  /* 0x0000000000007948 */ /* 0x000fea0003800000 */
[----:B------:R-:W-:Y:S01]  /*bae0*/  VIADD R0, R0, 0x400 ;  /* 0x0000040000007836 */ /* 0x000fe20000000000 */
[----:B------:R-:W2:Y:S01]  /*baf0*/  LDL.LU R15, [R1+0x10] ;  /* 0x00001000010f7983 */ /* 0x000ea20000300800 */
[----:B------:R-:W-:Y:S01]  /*bb00*/  WARPGROUP.ARRIVE ;  /* 0x00000000000079c5 */ /* 0x000fe20000000000 */
[----:B------:R-:W-:Y:S02]  /*bb10*/  IMAD.MOV.U32 R7, RZ, RZ, 0x40000040 ;  /* 0x40000040ff077424 */ /* 0x000fe400078e00ff */
[----:B------:R-:W-:Y:S01]  /*bb20*/  SHF.R.U32.HI R0, RZ, 0x4, R0 ;  /* 0x00000004ff007819 */ /* 0x000fe20000011600 */
[----:B01----:R-:W0:Y:S01]  /*bb30*/  SHFL.BFLY PT, R3, R14, 0x2, 0x1f ;  /* 0x0c401f000e037f89 */ /* 0x003e2200000e0000 */
[----:B------:R-:W-:-:S02]  /*bb40*/  @!P1 VIADD R8, R8, 0x34860 ;  /* 0x0003486008089836 */ /* 0x000fc40000000000 */
[----:B------:R-:W-:Y:S01]  /*bb50*/  LOP3.LUT R0, R0, 0x3fff, RZ, 0xc0, !PT ;  /* 0x00003fff00007812 */ /* 0x000fe200078ec0ff */
[----:B------:R-:W-:Y:S02]  /*bb60*/  VIADD R9, R2, 0x1 ;  /* 0x0000000102097836 */ /* 0x000fe40000000000 */
[----:B------:R-:W-:Y:S02]  /*bb70*/  @!P1 PRMT R8, RZ, 0x654, R8 ;  /* 0x00000654ff089816 */ /* 0x000fe40000000008 */
[----:B------:R-:W-:Y:S02]  /*bb80*/  LOP3.LUT R5, R0, 0x5800000, RZ, 0xfc, !PT ;  /* 0x0580000000057812 */ /* 0x000fe400078efcff */
[----:B------:R-:W1:Y:S01]  /*bb90*/  SHFL.BFLY PT, R0, R13, 0x2, 0x1f ;  /* 0x0c401f000d007f89 */ /* 0x000e6200000e0000 */
[----:B------:R-:W-:Y:S02]  /*bba0*/  ISETP.NE.AND P2, PT, R9, 0x2, PT ;  /* 0x000000020900780c */ /* 0x000fe40003f45270 */
[----:B------:R-:W-:-:S02]  /*bbb0*/  IMAD R4, R2, 0xb00, R5 ;  /* 0x00000b0002047824 */ /* 0x000fc400078e0205 */
[----:B------:R-:W-:Y:S02]  /*bbc0*/  IMAD.MOV.U32 R5, RZ, RZ, 0x40000040 ;  /* 0x40000040ff057424 */ /* 0x000fe400078e00ff */
[C---:B------:R-:W-:Y:S01]  /*bbd0*/  VIADD R6, R4.reuse, 0x80 ;  /* 0x0000008004067836 */ /* 0x040fe20000000000 */
[----:B------:R-:W-:Y:S01]  /*bbe0*/  R2UR UR6, R4 ;  /* 0x00000000040672ca */ /* 0x000fe200000e0000 */
[----:B------:R-:W-:Y:S01]  /*bbf0*/  IMAD.MOV.U32 R2, RZ, RZ, RZ ;  /* 0x000000ffff027224 */ /* 0x000fe200078e00ff */
[----:B------:R-:W-:Y:S01]  /*bc00*/  R2UR UR7, R5 ;  /* 0x00000000050772ca */ /* 0x000fe200000e0000 */
[----:B------:R-:W-:Y:S02]  /*bc10*/  IMAD.MOV.U32 R5, RZ, RZ, 0x40000040 ;  /* 0x40000040ff057424 */ /* 0x000fe400078e00ff */
[----:B0-----:R-:W-:Y:S01]  /*bc20*/  FADD.FTZ R3, R3, R14 ;  /* 0x0000000e03037221 */ /* 0x001fe20000010000 */
[----:B------:R-:W-:-:S09]  /*bc30*/  IMAD.U32 R14, RZ, RZ, UR11 ;  /* 0x0000000bff0e7e24 */ /* 0x000fd2000f8e00ff */
[----:B------:R-:W-:Y:S01]  /*bc40*/  HGMMA.64x128x16.F32.BF16 R24, R176, gdesc[UR4].tnspB, R24, gsb0 ;  /* 0x41e00004b0187df0 */ /* 0x000fe20008001818 */
[----:B------:R-:W-:Y:S01]  /*bc50*/  R2UR UR6, R6 ;  /* 0x00000000060672ca */ /* 0x000fe200000e0000 */
[----:B------:R-:W-:Y:S01]  /*bc60*/  VIADD R6, R4, 0x100 ;  /* 0x0000010004067836 */ /* 0x000fe20000000000 */
[----:B------:R-:W-:Y:S01]  /*bc70*/  R2UR UR7, R7 ;  /* 0x00000000070772ca */ /* 0x000fe200000e0000 */
[----:B------:R-:W-:Y:S01]  /*bc80*/  IMAD.MOV.U32 R7, RZ, RZ, 0x40000040 ;  /* 0x40000040ff077424 */ /* 0x000fe200078e00ff */
[----:B------:R-:W-:Y:S02]  /*bc90*/  WARPGROUP.DEPBAR.LE gsb0, 0x0 ;  /* 0x00008000000079c5 */ /* 0x000fe40000010000 */
[----:B------:R-:W-:-:S09]  /*bca0*/  WARPGROUP.ARRIVE ;  /* 0x00000000000079c5 */ /* 0x000fd20000000000 */
[----:B------:R-:W-:Y:S01]  /*bcb0*/  HGMMA.64x128x16.F32.BF16 R24, R180, gdesc[UR4].tnspB, R24, gsb0 ;  /* 0x41e00004b4187df0 */ /* 0x000fe20008001818 */
[----:B------:R-:W-:Y:S01]  /*bcc0*/  R2UR UR6, R6 ;  /* 0x00000000060672ca */ /* 0x000fe200000e0000 */
[----:B------:R-:W-:Y:S01]  /*bcd0*/  VIADD R6, R4, 0x180 ;  /* 0x0000018004067836 */ /* 0x000fe20000000000 */
[----:B------:R-:W-:Y:S01]  /*bce0*/  R2UR UR7, R7 ;  /* 0x00000000070772ca */ /* 0x000fe200000e0000 */
[----:B------:R-:W-:Y:S02]  /*bcf0*/  IMAD.MOV.U32 R7, RZ, RZ, 0x40000040 ;  /* 0x40000040ff077424 */ /* 0x000fe400078e00ff */
[----:B--2---:R-:W-:-:S05]  /*bd00*/  VIADD R15, R15, 0x1 ;  /* 0x000000010f0f7836 */ /* 0x004fca0000000000 */
[----:B------:R-:W-:Y:S01]  /*bd10*/  STL [R1+0x10], R15 ;  /* 0x0000100f01007387 */ /* 0x000fe20000100800 */
[----:B------:R-:W-:Y:S02]  /*bd20*/  WARPGROUP.DEPBAR.LE gsb0, 0x0 ;  /* 0x00008000000079c5 */ /* 0x000fe40000010000 */
[----:B------:R-:W-:-:S06]  /*bd30*/  WARPGROUP.ARRIVE ;  /* 0x00000000000079c5 */ /* 0x000fcc0000000000 */
        /* <DEDUP_REMOVED lines=37> */
[C---:B------:R-:W-:Y:S01]  /*bf90*/  VIADD R6, R4.reuse, 0x480 ;  /* 0x0000048004067836 */ /* 0x040fe20000000000 */
[----:B------:R-:W-:Y:S01]  /*bfa0*/  R2UR UR7, R7 ;  /* 0x00000000070772ca */ /* 0x000fe200000e0000 */
[----:B------:R-:W-:Y:S02]  /*bfb0*/  IMAD.MOV.U32 R7, RZ, RZ, 0x40000040 ;  /* 0x40000040ff077424 */ /* 0x000fe400078e00ff */
[----:B------:R-:W-:Y:S01]  /*bfc0*/  VIADD R4, R4, 0x500 ;  /* 0x0000050004047836 */ /* 0x000fe20000000000 */
[----:B------:R-:W-:Y:S02]  /*bfd0*/  WARPGROUP.DEPBAR.LE gsb0, 0x0 ;  /* 0x00008000000079c5 */ /* 0x000fe40000010000 */
[----:B------:R-:W-:-:S07]  /*bfe0*/  WARPGROUP.ARRIVE ;  /* 0x00000000000079c5 */ /* 0x000fce0000000000 */
[----:B------:R-:W-:Y:S01]  /*bff0*/  HGMMA.64x128x16.F32.BF16 R24, R208, gdesc[UR4].tnspB, R24, gsb0 ;  /* 0x41e00004d0187df0 */ /* 0x000fe20008001818 */
[----:B------:R-:W-:Y:S02]  /*c000*/  R2UR UR6, R6 ;  /* 0x00000000060672ca */ /* 0x000fe400000e0000 */
[----:B------:R-:W-:Y:S01]  /*c010*/  R2UR UR7, R7 ;  /* 0x00000000070772ca */ /* 0x000fe200000e0000 */
[----:B------:R-:W-:Y:S02]  /*c020*/  WARPGROUP.DEPBAR.LE gsb0, 0x0 ;  /* 0x00008000000079c5 */ /* 0x000fe40000010000 */
[----:B------:R-:W-:-:S10]  /*c030*/  WARPGROUP.ARRIVE ;  /* 0x00000000000079c5 */ /* 0x000fd40000000000 */
[----:B------:R-:W-:Y:S01]  /*c040*/  HGMMA.64x128x16.F32.BF16 R24, R212, gdesc[UR4].tnspB, R24, gsb0 ;  /* 0x41e00004d4187df0 */ /* 0x000fe20008001818 */
[----:B------:R-:W-:Y:S01]  /*c050*/  R2UR UR6, R4 ;  /* 0x00000000040672ca */ /* 0x000fe200000e0000 */
[----:B-1----:R-:W-:Y:S01]  /*c060*/  FADD.FTZ R4, R0, R13 ;  /* 0x0000000d00047221 */ /* 0x002fe20000010000 */
[----:B------:R-:W-:Y:S01]  /*c070*/  R2UR UR7, R5 ;  /* 0x00000000050772ca */ /* 0x000fe200000e0000 */
[----:B------:R-:W0:Y:S04]  /*c080*/  SHFL.BFLY PT, R0, R3, 0x1, 0x1f ;  /* 0x0c201f0003007f89 */ /* 0x000e2800000e0000 */
[----:B------:R-:W1:Y:S01]  /*c090*/  SHFL.BFLY PT, R5, R4, 0x1, 0x1f ;  /* 0x0c201f0004057f89 */ /* 0x000e6200000e0000 */
[----:B0-----:R-:W-:Y:S01]  /*c0a0*/  FADD.FTZ R11, R3, R0 ;  /* 0x00000000030b7221 */ /* 0x001fe20000010000 */
[----:B------:R-:W-:Y:S01]  /*c0b0*/  SEL R3, RZ, 0x1, P2 ;  /* 0x00000001ff037807 */ /* 0x000fe20001000000 */
[----:B------:R-:W-:-:S02]  /*c0c0*/  IMAD.MOV.U32 R0, RZ, RZ, -0x800000 ;  /* 0xff800000ff007424 */ /* 0x000fc400078e00ff */
[----:B-1----:R-:W-:Y:S01]  /*c0d0*/  FADD.FTZ R12, R4, R5 ;  /* 0x00000005040c7221 */ /* 0x002fe20000010000 */
[----:B------:R-:W-:Y:S01]  /*c0e0*/  FSETP.NE.FTZ.AND P0, PT, R11, RZ, PT ;  /* 0x000000ff0b00720b */ /* 0x000fe20003f15000 */
[----:B------:R-:W-:Y:S01]  /*c0f0*/  IMAD.MOV.U32 R4, RZ, RZ, RZ ;  /* 0x000000ffff047224 */ /* 0x000fe200078e00ff */
[----:B------:R-:W-:Y:S01]  /*c100*/  LOP3.LUT R16, R16, R3, RZ, 0x3c, !PT ;  /* 0x0000000310107212 */ /* 0x000fe200078e3cff */
[----:B------:R-:W-:Y:S01]  /*c110*/  IMAD.U32 R5, RZ, RZ, UR11 ;  /* 0x0000000bff057e24 */ /* 0x000fe2000f8e00ff */
[----:B------:R-:W-:Y:S01]  /*c120*/  FSETP.NE.FTZ.AND P3, PT, R12, RZ, PT ;  /* 0x000000ff0c00720b */ /* 0x000fe20003f75000 */
[----:B------:R-:W-:-:S08]  /*c130*/  IMAD.MOV.U32 R3, RZ, RZ, -0x800000 ;  /* 0xff800000ff037424 */ /* 0x000fd000078e00ff */
[----:B------:R-:W0:Y:S01]  /*c140*/  @P0 MUFU.LG2 R6, R11 ;  /* 0x0000000b00060308 */ /* 0x000e220000000c00 */
[----:B------:R-:W-:-:S03]  /*c150*/  @P0 FMUL.FTZ R5, R5, 0.69314718246459960938 ;  /* 0x3f31721805050820 */ /* 0x000fc60000410000 */
[----:B------:R-:W-:-:S04]  /*c160*/  @P3 FMUL.FTZ R14, R14, 0.69314718246459960938 ;  /* 0x3f3172180e0e3820 */ /* 0x000fc80000410000 */
        /* <DEDUP_REMOVED lines=10> */
[----:B------:R-:W-:Y:S03]  /*c210*/  HGMMA.64x128x16.F32.BF16 R24, R216, gdesc[UR4].tnspB, R24, gsb0 ;  /* 0x41e00004d8187df0 */ /* 0x000fe60008001818 */
[----:B------:R-:W-:Y:S02]  /*c220*/  WARPGROUP.DEPBAR.LE gsb0, 0x0 ;  /* 0x00008000000079c5 */ /* 0x000fe40000010000 */
[----:B------:R1:W-:Y:S01]  /*c230*/  @!P1 SYNCS.ARRIVE.TRANS64.RED.A1T0 RZ, [R8+URZ], RZ ;  /* 0x000000ff08ff99a7 */ /* 0x0003e2000810043f */
        /* <DEDUP_REMOVED lines=64> */
[----:B-1----:R-:W-:-:S07]  /*c640*/  SEL R2, R9, RZ, P2 ;  /* 0x000000ff09027207 */ /* 0x002fce0001000000 */
.L_x_172:
[----:B------:R-:W0:Y:S01]  /*c650*/  S2R R5, SR_CgaCtaId ;  /* 0x0000000000057919 */ /* 0x000e220000008800 */
[----:B------:R-:W-:Y:S01]  /*c660*/  MOV R18, 0x400 ;  /* 0x0000040000127802 */ /* 0x000fe20000000f00 */
[----:B------:R-:W-:Y:S01]  /*c670*/  BSSY B0, `(.L_x_194) ;  /* 0x0000342000007945 */ /* 0x000fe20003800000 */
[----:B------:R-:W-:Y:S02]  /*c680*/  BAR.SYNC.DEFER_BLOCKING 0x5, 0x180 ;  /* 0x0146000000007b1d */ /* 0x000fe40000010000 */
[----:B0-----:R-:W-:-:S05]  /*c690*/  LEA R18, R5, R18, 0x18 ;  /* 0x0000001205127211 */ /* 0x001fca00078ec0ff */
[----:B------:R-:W0:Y:S02]  /*c6a0*/  LDS.128 R4, [R18+0x348d0] ;  /* 0x0348d00012047984 */ /* 0x000e240000000c00 */
[----:B0-----:R-:W-:Y:S02]  /*c6b0*/  R2UR UR6, R5 ;  /* 0x00000000050672ca */ /* 0x001fe400000e0000 */
[----:B------:R-:W-:Y:S01]  /*c6c0*/  R2UR UR5, R6 ;  /* 0x00000000060572ca */ /* 0x000fe200000e0000 */
[----:B------:R-:W-:Y:S06]  /*c6d0*/  BAR.ARV 0x4, 0x180 ;  /* 0x0106000000007b1d */ /* 0x000fec0000002000 */
[----:B------:R-:W-:Y:S08]  /*c6e0*/  @P0 BRA `(.L_x_195) ;  /* 0x0000002400540947 */ /* 0x000ff00003800000 */
[----:B------:R-:W2:Y:S01]  /*c6f0*/  LDL.LU R10, [R1+0xc] ;  /* 0x00000c00010a7983 */ /* 0x000ea20000300800 */
[----:B------:R-:W-:-:S03]  /*c700*/  ULDC.64 UR10, c[0x0][0xc00] ;  /* 0x00030000000a7ab9 */ /* 0x000fc60000000a00 */
[----:B------:R-:W3:Y:S04]  /*c710*/  LDL.LU R9, [R1+0x14] ;  /* 0x0000140001097983 */ /* 0x000ee80000300800 */
[----:B------:R-:W4:Y:S04]  /*c720*/  LDL R8, [R1+0x64] ;  /* 0x0000640001087983 */ /* 0x000f280000100800 */
[----:B------:R-:W4:Y:S01]  /*c730*/  LDL R104, [R1] ;  /* 0x0000000001687983 */ /* 0x000f220000100800 */
[----:B------:R-:W-:Y:S01]  /*c740*/  ULDC.64 UR20, c[0x0][0x208] ;  /* 0x0000820000147ab9 */ /* 0x000fe20000000a00 */
[----:B------:R-:W-:-:S02]  /*c750*/  R2UR UR17, R220 ;  /* 0x00000000dc1172ca */ /* 0x000fc400000e0000 */
[----:B------:R-:W4:Y:S01]  /*c760*/  LDL R106, [R1+0x60] ;  /* 0x00006000016a7983 */ /* 0x000f220000100800 */
[----:B------:R-:W-:Y:S02]  /*c770*/  R2UR UR15, R221 ;  /* 0x00000000dd0f72ca */ /* 0x000fe400000e0000 */
[----:B------:R-:W-:Y:S01]  /*c780*/  R2UR UR19, R222 ;  /* 0x00000000de1372ca */ /* 0x000fe200000e0000 */
[----:B------:R-:W-:Y:S01]  /*c790*/  BAR.SYNC.DEFER_BLOCKING 0x1, 0x100 ;  /* 0x0044000000007b1d */ /* 0x000fe20000010000 */
[----:B--2---:R-:W-:Y:S02]  /*c7a0*/  R2UR UR14, R10 ;  /* 0x000000000a0e72ca */ /* 0x004fe400000e0000 */
[----:B---3--:R-:W-:-:S03]  /*c7b0*/  R2UR UR13, R9 ;  /* 0x00000000090d72ca */ /* 0x008fc600000e0000 */
[----:B------:R-:W0:Y:S01]  /*c7c0*/  S2R R9, SR_SWINHI ;  /* 0x0000000000097919 */ /* 0x000e220000002f00 */
[----:B------:R-:W-:Y:S01]  /*c7d0*/  UMOV UR18, 0x9b8 ;  /* 0x000009b800127882 */ /* 0x000fe20000000000 */
[----:B----4-:R-:W-:Y:S02]  /*c7e0*/  R2UR UR16, R104 ;  /* 0x00000000681072ca */ /* 0x010fe400000e0000 */
[----:B------:R-:W-:Y:S02]  /*c7f0*/  MOV R4, R18 ;  /* 0x0000001200047202 */ /* 0x000fe40000000f00 */
[----:B0-----:R-:W-:-:S03]  /*c800*/  MOV R5, R9 ;  /* 0x0000000900057202 */ /* 0x001fc60000000f00 */
[----:B------:R-:W-:-:S03]  /*c810*/  IMAD.WIDE R8, R8, 0x2, R4 ;  /* 0x0000000208087825 */ /* 0x000fc600078e0204 */
[C---:B------:R-:W-:Y:S02]  /*c820*/  LOP3.LUT R11, R8.reuse, 0x380, RZ, 0xc0, !PT ;  /* 0x00000380080b7812 */ /* 0x040fe400078ec0ff */
[C---:B------:R-:W-:Y:S02]  /*c830*/  IADD3 R19, P6, R8.reuse, 0x20, RZ ;  /* 0x0000002008137810 */ /* 0x040fe40007fde0ff */
[----:B------:R-:W-:Y:S02]  /*c840*/  SHF.R.U64 R11, R11, 0x3, RZ ;  /* 0x000000030b0b7819 */ /* 0x000fe400000012ff */
[C---:B------:R-:W-:Y:S02]  /*c850*/  IADD3 R12, P4, R8.reuse, 0x60, RZ ;  /* 0x00000060080c7810 */ /* 0x040fe40007f9e0ff */
[----:B------:R-:W-:Y:S02]  /*c860*/  LOP3.LUT R6, R19, 0x380, RZ, 0xc0, !PT ;  /* 0x0000038013067812 */ /* 0x000fe400078ec0ff */
[----:B------:R-:W-:-:S02]  /*c870*/  IADD3 R35, P5, R8, 0x40, RZ ;  /* 0x0000004008237810 */ /* 0x000fc40007fbe0ff */
[C---:B------:R-:W-:Y:S02]  /*c880*/  IADD3 R99, P3, R8.reuse, 0x4000, RZ ;  /* 0x0000400008637810 */ /* 0x040fe40007f7e0ff */
[C---:B------:R-:W-:Y:S02]  /*c890*/  IADD3 R101, P2, R8.reuse, 0x4020, RZ ;  /* 0x0000402008657810 */ /* 0x040fe40007f5e0ff */
[C---:B------:R-:W-:Y:S02]  /*c8a0*/  IADD3 R103, P1, R8.reuse, 0x4040, RZ ;  /* 0x0000404008677810 */ /* 0x040fe40007f3e0ff */
[----:B------:R-:W-:Y:S02]  /*c8b0*/  IADD3 R105, P0, R8, 0x4060, RZ ;  /* 0x0000406008697810 */ /* 0x000fe40007f1e0ff */
[----:B------:R-:W-:Y:S02]  /*c8c0*/  LOP3.LUT R8, R11, R8, RZ, 0x3c, !PT ;  /* 0x000000080b087212 */ /* 0x000fe400078e3cff */
[----:B------:R-:W-:-:S02]  /*c8d0*/  LOP3.LUT R11, R12, 0x380, RZ, 0xc0, !PT ;  /* 0x000003800c0b7812 */ /* 0x000fc400078ec0ff */
[----:B------:R-:W-:Y:S02]  /*c8e0*/  SHF.R.U64 R6, R6, 0x3, RZ ;  /* 0x0000000306067819 */ /* 0x000fe400000012ff */
[----:B------:R-:W-:Y:S02]  /*c8f0*/  SHF.R.U64 R11, R11, 0x3, RZ ;  /* 0x000000030b0b7819 */ /* 0x000fe400000012ff */
[----:B------:R-:W-:Y:S02]  /*c900*/  LOP3.LUT R32, R6, R19, RZ, 0x3c, !PT ;  /* 0x0000001306207212 */ /* 0x000fe400078e3cff */
[----:B------:R-:W-:Y:S02]  /*c910*/  LOP3.LUT R14, R99, 0x380, RZ, 0xc0, !PT ;  /* 0x00000380630e7812 */ /* 0x000fe400078ec0ff */
[----:B------:R-:W-:Y:S02]  /*c920*/  LOP3.LUT R6, R101, 0x380, RZ, 0xc0, !PT ;  /* 0x0000038065067812 */ /* 0x000fe400078ec0ff */
[----:B------:R-:W-:-:S02]  /*c930*/  LOP3.LUT R10, R35, 0x380, RZ, 0xc0, !PT ;  /* 0x00000380230a7812 */ /* 0x000fc400078ec0ff */
[----:B------:R-:W-:Y:S02]  /*c940*/  LOP3.LUT R28, R11, R12, RZ, 0x3c, !PT ;  /* 0x0000000c0b1c7212 */ /* 0x000fe400078e3cff */
[----:B------:R-:W-:Y:S02]  /*c950*/  SHF.R.U64 R14, R14, 0x3, RZ ;  /* 0x000000030e0e7819 */ /* 0x000fe400000012ff */
[----:B------:R-:W-:Y:S02]  /*c960*/  LOP3.LUT R12, R103, 0x380, RZ, 0xc0, !PT ;  /* 0x00000380670c7812 */ /* 0x000fe400078ec0ff */
[----:B------:R-:W-:Y:S02]  /*c970*/  SHF.R.U64 R6, R6, 0x3, RZ ;  /* 0x0000000306067819 */ /* 0x000fe400000012ff */
[----:B------:R-:W-:Y:S02]  /*c980*/  SHF.R.U64 R10, R10, 0x3, RZ ;  /* 0x000000030a0a7819 */ /* 0x000fe400000012ff */
[----:B------:R-:W-:Y:S01]  /*c990*/  LOP3.LUT R34, R105, 0x380, RZ, 0xc0, !PT ;  /* 0x0000038069227812 */ /* 0x000fe200078ec0ff */
[--C-:B------:R-:W-:Y:S01]  /*c9a0*/  IMAD.X R27, RZ, RZ, R9.reuse, P3 ;  /* 0x000000ffff1b7224 */ /* 0x100fe200018e0609 */
[----:B------:R-:W-:Y:S01]  /*c9b0*/  LOP3.LUT R26, R14, R99, RZ, 0x3c, !PT ;  /* 0x000000630e1a7212 */ /* 0x000fe200078e3cff */
[--C-:B------:R-:W-:Y:S01]  /*c9c0*/  IMAD.X R25, RZ, RZ, R9.reuse, P2 ;  /* 0x000000ffff197224 */ /* 0x100fe200010e0609 */
[----:B------:R-:W-:Y:S01]  /*c9d0*/  SHF.R.U64 R12, R12, 0x3, RZ ;  /* 0x000000030c0c7819 */ /* 0x000fe200000012ff */
[--C-:B------:R-:W-:Y:S01]  /*c9e0*/  IMAD.X R33, RZ, RZ, R9.reuse, P6 ;  /* 0x000000ffff217224 */ /* 0x100fe200030e0609 */
[----:B------:R-:W-:Y:S01]  /*c9f0*/  LOP3.LUT R24, R6, R101, RZ, 0x3c, !PT ;  /* 0x0000006506187212 */ /* 0x000fe200078e3cff */
[--C-:B------:R-:W-:Y:S01]  /*ca00*/  IMAD.X R31, RZ, RZ, R9.reuse, P5 ;  /* 0x000000ffff1f7224 */ /* 0x100fe200028e0609 */
[----:B------:R-:W-:Y:S01]  /*ca10*/  LOP3.LUT R30, R10, R35, RZ, 0x3c, !PT ;  /* 0x000000230a1e7212 */ /* 0x000fe200078e3cff */
[--C-:B------:R-:W-:Y:S01]  /*ca20*/  IMAD.X R29, RZ, RZ, R9.reuse, P4 ;  /* 0x000000ffff1d7224 */ /* 0x100fe200020e0609 */
[----:B------:R-:W-:Y:S01]  /*ca30*/  SHF.R.U64 R34, R34, 0x3, RZ ;  /* 0x0000000322227819 */ /* 0x000fe200000012ff */
[--C-:B------:R-:W-:Y:S01]  /*ca40*/  IMAD.X R15, RZ, RZ, R9.reuse, P1 ;  /* 0x000000ffff0f7224 */ /* 0x100fe200008e0609 */
[----:B------:R-:W-:Y:S01]  /*ca50*/  MOV R19, R8 ;  /* 0x0000000800137202 */ /* 0x000fe20000000f00 */
[----:B------:R-:W-:Y:S01]  /*ca60*/  IMAD.X R13, RZ, RZ, R9, P0 ;  /* 0x000000ffff0d7224 */ /* 0x000fe200000e0609 */
[----:B------:R-:W-:-:S02]  /*ca70*/  F2FP.BF16.F32.PACK_AB R8, R21, R20 ;  /* 0x000000141508723e */ /* 0x000fc400000010ff */
[----:B------:R-:W-:Y:S02]  /*ca80*/  F2FP.BF16.F32.PACK_AB R9, R93, R92 ;  /* 0x0000005c5d09723e */ /* 0x000fe400000010ff */
[----:B------:R-:W-:Y:S02]  /*ca90*/  F2FP.BF16.F32.PACK_AB R10, R89, R88 ;  /* 0x00000058590a723e */ /* 0x000fe400000010ff */
[----:B------:R-:W-:Y:S02]  /*caa0*/  F2FP.BF16.F32.PACK_AB R11, R95, R94 ;  /* 0x0000005e5f0b723e */ /* 0x000fe400000010ff */
[----:B------:R-:W-:Y:S02]  /*cab0*/  LOP3.LUT R14, R12, R103, RZ, 0x3c, !PT ;  /* 0x000000670c0e7212 */ /* 0x000fe400078e3cff */
[----:B------:R-:W-:Y:S02]  /*cac0*/  MOV R99, R26 ;  /* 0x0000001a00637202 */ /* 0x000fe40000000f00 */
[----:B------:R-:W-:-:S02]  /*cad0*/  MOV R98, R24 ;  /* 0x0000001800627202 */ /* 0x000fc40000000f00 */
[----:B------:R-:W-:Y:S02]  /*cae0*/  LOP3.LUT R12, R34, R105, RZ, 0x3c, !PT ;  /* 0x00000069220c7212 */ /* 0x000fe400078e3cff */
[----:B------:R-:W-:Y:S02]  /*caf0*/  MOV R102, R32 ;  /* 0x0000002000667202 */ /* 0x000fe40000000f00 */
[----:B------:R-:W-:Y:S02]  /*cb00*/  MOV R101, R30 ;  /* 0x0000001e00657202 */ /* 0x000fe40000000f00 */
[----:B------:R-:W-:Y:S02]  /*cb10*/  MOV R100, R28 ;  /* 0x0000001c00647202 */ /* 0x000fe40000000f00 */
[----:B------:R-:W-:Y:S02]  /*cb20*/  F2FP.BF16.F32.PACK_AB R24, R91, R90 ;  /* 0x0000005a5b18723e */ /* 0x000fe400000010ff */
[----:B------:R-:W-:-:S02]  /*cb30*/  F2FP.BF16.F32.PACK_AB R25, R97, R96 ;  /* 0x000000606119723e */ /* 0x000fc400000010ff */
[----:B------:R-:W-:Y:S02]  /*cb40*/  F2FP.BF16.F32.PACK_AB R26, R37, R36 ;  /* 0x00000024251a723e */ /* 0x000fe400000010ff */
[----:B------:R-:W-:Y:S02]  /*cb50*/  F2FP.BF16.F32.PACK_AB R27, R39, R38 ;  /* 0x00000026271b723e */ /* 0x000fe400000010ff */
[----:B------:R-:W-:Y:S02]  /*cb60*/  F2FP.BF16.F32.PACK_AB R28, R41, R40 ;  /* 0x00000028291c723e */ /* 0x000fe400000010ff */
[----:B------:R-:W-:Y:S02]  /*cb70*/  F2FP.BF16.F32.PACK_AB R29, R43, R42 ;  /* 0x0000002a2b1d723e */ /* 0x000fe400000010ff */
[----:B------:R-:W-:Y:S02]  /*cb80*/  F2FP.BF16.F32.PACK_AB R30, R45, R44 ;  /* 0x0000002c2d1e723e */ /* 0x000fe400000010ff */
[----:B------:R-:W-:Y:S01]  /*cb90*/  F2FP.BF16.F32.PACK_AB R31, R47, R46 ;  /* 0x0000002e2f1f723e */ /* 0x000fe200000010ff */
[----:B------:R0:W-:Y:S01]  /*cba0*/  STSM.16.M88.4 [R19], R8 ;  /* 0x0000000813007844 */ /* 0x0001e20000000200 */
[----:B------:R-:W-:-:S02]  /*cbb0*/  F2FP.BF16.F32.PACK_AB R32, R49, R48 ;  /* 0x000000303120723e */ /* 0x000fc400000010ff */
[----:B------:R-:W-:Y:S02]  /*cbc0*/  F2FP.BF16.F32.PACK_AB R33, R51, R50 ;  /* 0x000000323321723e */ /* 0x000fe400000010ff */
[----:B------:R-:W-:Y:S02]  /*cbd0*/  F2FP.BF16.F32.PACK_AB R34, R53, R52 ;  /* 0x000000343522723e */ /* 0x000fe400000010ff */
[----:B------:R-:W-:Y:S01]  /*cbe0*/  F2FP.BF16.F32.PACK_AB R35, R55, R54 ;  /* 0x000000363723723e */ /* 0x000fe200000010ff */
[----:B------:R1:W-:Y:S01]  /*cbf0*/  STSM.16.M88.4 [R102], R24 ;  /* 0x0000001866007844 */ /* 0x0003e20000000200 */
[----:B------:R-:W-:Y:S02]  /*cc00*/  MOV R6, R14 ;  /* 0x0000000e00067202 */ /* 0x000fe40000000f00 */
[----:B------:R-:W-:Y:S01]  /*cc10*/  F2FP.BF16.F32.PACK_AB R14, R69, R68 ;  /* 0x00000044450e723e */ /* 0x000fe200000010ff */
[----:B------:R2:W-:Y:S01]  /*cc20*/  STSM.16.M88.4 [R101], R28 ;  /* 0x0000001c65007844 */ /* 0x0005e20000000200 */
[----:B------:R-:W-:-:S02]  /*cc30*/  F2FP.BF16.F32.PACK_AB R15, R71, R70 ;  /* 0x00000046470f723e */ /* 0x000fc400000010ff */
[----:B0-----:R-:W-:Y:S02]  /*cc40*/  MOV R19, R12 ;  /* 0x0000000c00137202 */ /* 0x001fe40000000f00 */
[----:B------:R-:W-:Y:S02]  /*cc50*/  F2FP.BF16.F32.PACK_AB R8, R57, R56 ;  /* 0x000000383908723e */ /* 0x000fe400000010ff */
[----:B------:R-:W-:Y:S02]  /*cc60*/  F2FP.BF16.F32.PACK_AB R9, R59, R58 ;  /* 0x0000003a3b09723e */ /* 0x000fe400000010ff */
[----:B------:R-:W-:Y:S02]  /*cc70*/  F2FP.BF16.F32.PACK_AB R10, R61, R60 ;  /* 0x0000003c3d0a723e */ /* 0x000fe400000010ff */
[----:B------:R-:W-:Y:S02]  /*cc80*/  F2FP.BF16.F32.PACK_AB R11, R63, R62 ;  /* 0x0000003e3f0b723e */ /* 0x000fe400000010ff */
[----:B------:R-:W-:-:S02]  /*cc90*/  F2FP.BF16.F32.PACK_AB R12, R65, R64 ;  /* 0x00000040410c723e */ /* 0x000fc400000010ff */
[----:B------:R-:W-:Y:S02]  /*cca0*/  F2FP.BF16.F32.PACK_AB R13, R67, R66 ;  /* 0x00000042430d723e */ /* 0x000fe400000010ff */
[----:B-1----:R-:W-:Y:S02]  /*ccb0*/  F2FP.BF16.F32.PACK_AB R24, R73, R72 ;  /* 0x000000484918723e */ /* 0x002fe400000010ff */
[----:B------:R-:W-:Y:S02]  /*ccc0*/  F2FP.BF16.F32.PACK_AB R25, R75, R74 ;  /* 0x0000004a4b19723e */ /* 0x000fe400000010ff */
[----:B------:R-:W-:Y:S02]  /*ccd0*/  F2FP.BF16.F32.PACK_AB R26, R77, R76 ;  /* 0x0000004c4d1a723e */ /* 0x000fe400000010ff */
[----:B------:R-:W-:Y:S01]  /*cce0*/  F2FP.BF16.F32.PACK_AB R27, R79, R78 ;  /* 0x0000004e4f1b723e */ /* 0x000fe200000010ff */
[----:B------:R0:W-:Y:S01]  /*ccf0*/  STSM.16.M88.4 [R100], R32 ;  /* 0x0000002064007844 */ /* 0x0001e20000000200 */
[----:B--2---:R-:W-:-:S02]  /*cd00*/  F2FP.BF16.F32.PACK_AB R28, R81, R80 ;  /* 0x00000050511c723e */ /* 0x004fc400000010ff */
[----:B------:R-:W-:Y:S02]  /*cd10*/  F2FP.BF16.F32.PACK_AB R29, R83, R82 ;  /* 0x00000052531d723e */ /* 0x000fe400000010ff */
[----:B------:R-:W-:Y:S02]  /*cd20*/  F2FP.BF16.F32.PACK_AB R30, R85, R84 ;  /* 0x00000054551e723e */ /* 0x000fe400000010ff */
[----:B------:R-:W-:Y:S01]  /*cd30*/  F2FP.BF16.F32.PACK_AB R31, R87, R86 ;  /* 0x00000056571f723e */ /* 0x000fe200000010ff */
[----:B------:R-:W-:Y:S04]  /*cd40*/  STSM.16.M88.4 [R99], R8 ;  /* 0x0000000863007844 */ /* 0x000fe80000000200 */
[----:B------:R-:W-:Y:S04]  /*cd50*/  STSM.16.M88.4 [R98], R12 ;  /* 0x0000000c62007844 */ /* 0x000fe80000000200 */
[----:B------:R-:W-:Y:S04]  /*cd60*/  STSM.16.M88.4 [R6], R24 ;  /* 0x0000001806007844 */ /* 0x000fe80000000200 */
[----:B------:R1:W-:Y:S01]  /*cd70*/  STSM.16.M88.4 [R19], R28 ;  /* 0x0000001c13007844 */ /* 0x0003e20000000200 */
[----:B------:R-:W-:Y:S01]  /*cd80*/  USHF.L.U32 UR4, UR14, 0x2, URZ ;  /* 0x000000020e047899 */ /* 0x000fe2000800063f */
[----:B------:R-:W-:Y:S01]  /*cd90*/  BAR.SYNC.DEFER_BLOCKING 0x1, 0x100 ;  /* 0x0044000000007b1d */ /* 0x000fe20000010000 */
[----:B------:R-:W-:Y:S01]  /*cda0*/  ISETP.NE.U32.AND P0, PT, RZ, UR10, PT ;  /* 0x0000000aff007c0c */ /* 0x000fe2000bf05070 */
[----:B------:R-:W-:-:S02]  /*cdb0*/  USHF.L.U64.HI UR12, UR14, 0x2, UR13 ;  /* 0x000000020e0c7899 */ /* 0x000fc4000801020d */
[----:B------:R-:W-:Y:S01]  /*cdc0*/  UIADD3 UR7, UP0, UR4, UR10, URZ ;  /* 0x0000000a04077290 */ /* 0x000fe2000ff1e03f */
[----:B------:R-:W-:-:S03]  /*cdd0*/  ISETP.NE.AND.EX P0, PT, RZ, UR11, PT, P0 ;  /* 0x0000000bff007c0c */ /* 0x000fc6000bf05300 */
[----:B------:R-:W-:Y:S02]  /*cde0*/  UIADD3.X UR8, UR12, UR11, URZ, UP0, !UPT ;  /* 0x0000000b0c087290 */ /* 0x000fe400087fe43f */
[----:B0-----:R-:W-:Y:S01]  /*cdf0*/  IMAD.U32 R32, RZ, RZ, UR7 ;  /* 0x00000007ff207e24 */ /* 0x001fe2000f8e00ff */
[----:B-1----:R-:W0:Y:S03]  /*ce00*/  LDC R19, c[0x0][0xbe8] ;  /* 0x0002fa00ff137b82 */ /* 0x002e260000000800 */
[----:B------:R-:W-:Y:S01]  /*ce10*/  IMAD.U32 R33, RZ, RZ, UR8 ;  /* 0x00000008ff217e24 */ /* 0x000fe2000f8e00ff */
[----:B------:R-:W-:-:S04]  /*ce20*/  ULDC.64 UR8, c[0x0][0xc08] ;  /* 0x0003020000087ab9 */ /* 0x000fc80000000a00 */
[----:B------:R-:W2:Y:S01]  /*ce30*/  @P0 LDG.E R34, desc[UR20][R32.64] ;  /* 0x0000001420220981 */ /* 0x000ea2000c1e1900 */
[----:B------:R-:W-:-:S04]  /*ce40*/  UISETP.NE.U32.AND UP0, UPT, UR8, URZ, UPT ;  /* 0x0000003f0800728c */ /* 0x000fc8000bf05070 */
[----:B------:R-:W-:Y:S01]  /*ce50*/  UISETP.NE.AND.EX UP0, UPT, UR9, URZ, UPT, UP0 ;  /* 0x0000003f0900728c */ /* 0x000fe2000bf05300 */
[----:B0-----:R-:W-:-:S10]  /*ce60*/  ISETP.NE.AND P1, PT, R19, 0x1, PT ;  /* 0x000000011300780c */ /* 0x001fd40003f25270 */
[----:B------:R-:W-:Y:S01]  /*ce70*/  @UP0 UIADD3 UR8, UP1, UR4, UR8, URZ ;  /* 0x0000000804080290 */ /* 0x000fe2000ff3e03f */
[----:B------:R-:W-:Y:S02]  /*ce80*/  PLOP3.LUT P4, PT, PT, PT, UP0, 0x80, 0x0 ;  /* 0x000000000000781c */ /* 0x000fe40003f8f008 */
[----:B------:R-:W-:Y:S01]  /*ce90*/  ULDC UR4, c[0x0][0xa88] ;  /* 0x0002a20000047ab9 */ /* 0x000fe20000000800 */
[----:B------:R-:W-:Y:S01]  /*cea0*/  @UP0 UIADD3.X UR9, UR12, UR9, URZ, UP1, !UPT ;  /* 0x000000090c090290 */ /* 0x000fe20008ffe43f */
[----:B------:R-:W-:Y:S01]  /*ceb0*/  IMAD.U32 R6, RZ, RZ, UR4 ;  /* 0x00000004ff067e24 */ /* 0x000fe2000f8e00ff */
[----:B------:R-:W-:Y:S01]  /*cec0*/  UISETP.NE.AND UP0, UPT, UR17, URZ, UPT ;  /* 0x0000003f1100728c */ /* 0x000fe2000bf05270 */
[----:B------:R-:W-:Y:S01]  /*ced0*/  ULDC UR4, c[0x0][0xad4] ;  /* 0x0002b50000047ab9 */ /* 0x000fe20000000800 */
[----:B------:R-:W0:Y:S02]  /*cee0*/  @P1 LDC R10, c[0x0][0xbec] ;  /* 0x0002fb00ff0a1b82 */ /* 0x000e240000000800 */
[----:B------:R-:W-:-:S04]  /*cef0*/  USEL UR4, UR17, UR4, UP0 ;  /* 0x0000000411047287 */ /* 0x000fc80008000000 */
[----:B------:R-:W-:Y:S02]  /*cf00*/  UISETP.GT.AND UP1, UPT, UR4, 0x1, UPT ;  /* 0x000000010400788c */ /* 0x000fe4000bf24270 */
[----:B------:R-:W1:Y:S02]  /*cf10*/  @P1 LDC R13, c[0x0][0xbf0] ;  /* 0x0002fc00ff0d1b82 */ /* 0x000e640000000800 */
[----:B------:R-:W-:Y:S02]  /*cf20*/  USEL UR18, UR18, 0x978, UP1 ;  /* 0x0000097812127887 */ /* 0x000fe40008800000 */
[----:B------:R-:W-:Y:S01]  /*cf30*/  UISETP.NE.U32.AND UP0, UPT, UR10, URZ, UPT ;  /* 0x0000003f0a00728c */ /* 0x000fe2000bf05070 */
[----:B------:R-:W-:-:S03]  /*cf40*/  IMAD.U32 R15, RZ, RZ, UR16 ;  /* 0x00000010ff0f7e24 */ /* 0x000fc6000f8e00ff */
[----:B------:R-:W-:Y:S01]  /*cf50*/  UISETP.NE.AND.EX UP0, UPT, UR11, URZ, UPT, UP0 ;  /* 0x0000003f0b00728c */ /* 0x000fe2000bf05300 */
[----:B------:R-:W-:Y:S01]  /*cf60*/  IMAD.U32 R8, RZ, RZ, UR8 ;  /* 0x00000008ff087e24 */ /* 0x000fe2000f8e00ff */
[----:B------:R-:W-:Y:S01]  /*cf70*/  UMOV UR4, URZ ;  /* 0x0000003f00047c82 */ /* 0x000fe20008000000 */
[----:B------:R-:W-:Y:S01]  /*cf80*/  IMAD.U32 R9, RZ, RZ, UR9 ;  /* 0x00000009ff097e24 */ /* 0x000fe2000f8e00ff */
[----:B------:R-:W-:Y:S01]  /*cf90*/  USEL UR7, UR14, URZ, !UP0 ;  /* 0x0000003f0e077287 */ /* 0x000fe2000c000000 */
[----:B------:R-:W-:Y:S01]  /*cfa0*/  IMAD R15, R15, 0x80, R106 ;  /* 0x000000800f0f7824 */ /* 0x000fe200078e026a */
[----:B------:R-:W-:Y:S01]  /*cfb0*/  ULDC.64 UR10, c[0x0][UR18+0x220] ;  /* 0x00008800120a7abb */ /* 0x000fe20008000a00 */
[----:B------:R-:W-:Y:S01]  /*cfc0*/  USEL UR16, UR15, URZ, UP1 ;  /* 0x0000003f0f107287 */ /* 0x000fe20008800000 */
[----:B------:R0:W5:Y:S01]  /*cfd0*/  @P4 LDG.E R6, desc[UR20][R8.64] ;  /* 0x0000001408064981 */ /* 0x000162000c1e1900 */
[----:B------:R-:W-:Y:S01]  /*cfe0*/  USEL UR17, UR13, URZ, !UP0 ;  /* 0x0000003f0d117287 */ /* 0x000fe2000c000000 */
[----:B------:R-:W-:Y:S01]  /*cff0*/  ULDC.64 UR8, c[0x0][UR18+0x218] ;  /* 0x0000860012087abb */ /* 0x000fe20008000a00 */
[----:B------:R-:W-:Y:S01]  /*d000*/  UIMAD UR11, UR11, UR7, URZ ;  /* 0x000000070b0b72a4 */ /* 0x000fe2000f8e023f */
[----:B------:R-:W-:Y:S01]  /*d010*/  ULDC.64 UR12, c[0x0][UR18+0x228] ;  /* 0x00008a00120c7abb */ /* 0x000fe20008000a00 */
[----:B------:R-:W-:Y:S01]  /*d020*/  UIMAD.WIDE.U32 UR14, UR8, UR19, URZ ;  /* 0x00000013080e72a5 */ /* 0x000fe2000f8e003f */
[----:B0-----:R-:W-:Y:S01]  /*d030*/  @P1 IMAD.HI.U32 R8, R15, R10, RZ ;  /* 0x0000000a0f081227 */ /* 0x001fe200078e00ff */
[----:B------:R-:W-:-:S02]  /*d040*/  UIMAD UR19, UR9, UR19, URZ ;  /* 0x00000013091372a4 */ /* 0x000fc4000f8e023f */
[----:B------:R-:W-:Y:S01]  /*d050*/  UIMAD.WIDE.U32 UR20, UR12, UR16, URZ ;  /* 0x000000100c1472a5 */ /* 0x000fe2000f8e003f */
[----:B------:R-:W-:Y:S01]  /*d060*/  IMAD.MOV.U32 R11, RZ, RZ, R15 ;  /* 0x000000ffff0b7224 */ /* 0x000fe200078e000f */
[----:B------:R-:W-:Y:S01]  /*d070*/  UIMAD.WIDE.U32 UR8, UR10, UR7, URZ ;  /* 0x000000070a0872a5 */ /* 0x000fe2000f8e003f */
[----:B-1----:R-:W-:Y:S01]  /*d080*/  @P1 SHF.R.U32.HI R11, RZ, R13, R8 ;  /* 0x0000000dff0b1219 */ /* 0x002fe20000011608 */
[----:B------:R-:W-:Y:S02]  /*d090*/  UIMAD UR12, UR13, UR16, URZ ;  /* 0x000000100d0c72a4 */ /* 0x000fe4000f8e023f */
[----:B------:R-:W-:Y:S02]  /*d0a0*/  UIMAD UR11, UR10, UR17, UR11 ;  /* 0x000000110a0b72a4 */ /* 0x000fe4000f8e020b */
[----:B------:R-:W-:Y:S02]  /*d0b0*/  UIADD3 UR12, UR21, UR12, URZ ;  /* 0x0000000c150c7290 */ /* 0x000fe4000fffe03f */
[----:B------:R-:W-:Y:S01]  /*d0c0*/  UIADD3 UR10, UR9, UR11, URZ ;  /* 0x0000000b090a7290 */ /* 0x000fe2000fffe03f */
[----:B------:R-:W-:Y:S01]  /*d0d0*/  IMAD.MOV R10, RZ, RZ, -R11 ;  /* 0x000000ffff0a7224 */ /* 0x000fe200078e0a0b */
[----:B------:R-:W-:Y:S01]  /*d0e0*/  UIADD3 UR19, UR15, UR19, URZ ;  /* 0x000000130f137290 */ /* 0x000fe2000fffe03f */
[----:B------:R-:W-:-:S02]  /*d0f0*/  IMAD.U32 R8, RZ, RZ, UR20 ;  /* 0x00000014ff087e24 */ /* 0x000fc4000f8e00ff */
[----:B------:R-:W-:Y:S01]  /*d100*/  IMAD.U32 R9, RZ, RZ, UR21 ;  /* 0x00000015ff097e24 */ /* 0x000fe2000f8e00ff */
[----:B------:R-:W-:Y:S01]  /*d110*/  SHF.R.S32.HI R9, RZ, 0x1f, R11 ;  /* 0x0000001fff097819 */ /* 0x000fe2000001140b */
[----:B------:R-:W-:Y:S02]  /*d120*/  IMAD R13, R19, R10, R15 ;  /* 0x0000000a130d7224 */ /* 0x000fe400078e020f */
[----:B------:R-:W-:Y:S01]  /*d130*/  IMAD.U32 R12, RZ, RZ, UR12 ;  /* 0x0000000cff0c7e24 */ /* 0x000fe2000f8e00ff */
[----:B------:R-:W-:Y:S01]  /*d140*/  ULDC.64 UR12, c[0x0][0xba8] ;  /* 0x0002ea00000c7ab9 */ /* 0x000fe20000000a00 */
[----:B------:R-:W-:Y:S01]  /*d150*/  @!UP1 ULDC UR12, c[0x0][0xb50] ;  /* 0x0002d400000c9ab9 */ /* 0x000fe20000000800 */
[----:B------:R-:W-:Y:S01]  /*d160*/  SHF.R.S32.HI R10, RZ, 0x1f, R13 ;  /* 0x0000001fff0a7819 */ /* 0x000fe2000001140d */
[----:B------:R-:W-:Y:S01]  /*d170*/  @!UP1 ULDC UR13, c[0x0][0xb54] ;  /* 0x0002d500000d9ab9 */ /* 0x000fe20000000800 */
[----:B--2---:R-:W-:-:S13]  /*d180*/  @P0 R2UR UR4, R34 ;  /* 0x00000000220402ca */ /* 0x004fda00000e0000 */
[----:B------:R-:W-:Y:S02]  /*d190*/  UIADD3 UR14, UP0, UP2, UR8, UR14, UR4 ;  /* 0x0000000e080e7290 */ /* 0x000fe4000fa1e004 */
[----:B------:R-:W-:-:S04]  /*d1a0*/  USHF.R.S32.HI UR11, URZ, 0x1f, UR4 ;  /* 0x0000001f3f0b7899 */ /* 0x000fc80008011404 */
[----:B------:R-:W-:Y:S01]  /*d1b0*/  UIADD3.X UR10, UR10, UR19, UR11, UP0, UP2 ;  /* 0x000000130a0a7290 */ /* 0x000fe200087e440b */
[----:B------:R-:W-:Y:S01]  /*d1c0*/  IADD3 R8, P2, P3, R11, UR14, R8 ;  /* 0x0000000e0b087c10 */ /* 0x000fe2000fb5e008 */
[----:B------:R-:W-:Y:S02]  /*d1d0*/  ULDC.64 UR8, c[0x0][UR18+0x210] ;  /* 0x0000840012087abb */ /* 0x000fe40008000a00 */
[----:B------:R-:W-:Y:S02]  /*d1e0*/  IMAD R11, R13, UR9, RZ ;  /* 0x000000090d0b7c24 */ /* 0x000fe4000f8e02ff */
[----:B------:R-:W-:Y:S02]  /*d1f0*/  IADD3.X R9, R9, UR10, R12, P2, P3 ;  /* 0x0000000a09097c10 */ /* 0x000fe400097e640c */
[----:B------:R-:W-:Y:S02]  /*d200*/  IMAD R11, R10, UR8, R11 ;  /* 0x000000080a0b7c24 */ /* 0x000fe4000f8e020b */
[----:B------:R-:W-:-:S04]  /*d210*/  IMAD.WIDE.U32 R8, R13, UR8, R8 ;  /* 0x000000080d087c25 */ /* 0x000fc8000f8e0008 */
[----:B------:R-:W-:Y:S01]  /*d220*/  IMAD.IADD R9, R9, 0x1, R11 ;  /* 0x0000000109097824 */ /* 0x000fe200078e020b */
[----:B------:R-:W-:-:S04]  /*d230*/  LEA R12, P2, R8, UR12, 0x2 ;  /* 0x0000000c080c7c11 */ /* 0x000fc8000f8410ff */
[----:B------:R-:W-:Y:S01]  /*d240*/  LEA.HI.X R13, R8, UR13, R9, 0x2, P2 ;  /* 0x0000000d080d7c11 */ /* 0x000fe200090f1409 */
[----:B------:R-:W-:Y:S08]  /*d250*/  @P4 BRA `(.L_x_196) ;  /* 0x0000000000144947 */ /* 0x000ff00003800000 */
[----:B------:R-:W-:Y:S05]  /*d260*/  @!P0 BRA `(.L_x_196) ;  /* 0x0000000000108947 */ /* 0x000fea0003800000 */
[----:B------:R-:W-:Y:S02]  /*d270*/  ULDC.64 UR8, c[0x0][0x208] ;  /* 0x0000820000087ab9 */ /* 0x000fe40000000a00 */
[----:B------:R-:W2:Y:S04]  /*d280*/  LDG.E R9, desc[UR8][R32.64] ;  /* 0x0000000820097981 */ /* 0x000ea8000c1e1900 */
[----:B-----5:R-:W2:Y:S02]  /*d290*/  LDG.E R6, desc[UR8][R32.64+0x4] ;  /* 0x0000040820067981 */ /* 0x020ea4000c1e1900 */
[----:B--2---:R-:W-:-:S07]  /*d2a0*/  IMAD.IADD R6, R6, 0x1, -R9 ;  /* 0x0000000106067824 */ /* 0x004fce00078e0a09 */
.L_x_196:
[----:B------:R-:W2:Y:S01]  /*d2b0*/  LDL R24, [R1+0x5c] ;  /* 0x00005c0001187983 */ /* 0x000ea20000100800 */
[----:B------:R-:W0:Y:S01]  /*d2c0*/  S2R R10, SR_TID.X ;  /* 0x00000000000a7919 */ /* 0x000e220000002100 */
[----:B------:R-:W-:Y:S02]  /*d2d0*/  R2UR UR8, R104 ;  /* 0x00000000680872ca */ /* 0x000fe400000e0000 */
[----:B------:R-:W-:Y:S04]  /*d2e0*/  SHFL.IDX PT, R8, R12, RZ, 0x1c1f ;  /* 0x001c1fff0c087589 */ /* 0x000fe800000e0000 */
[----:B------:R-:W1:Y:S01]  /*d2f0*/  SHFL.IDX PT, R9, R13, RZ, 0x1c1f ;  /* 0x001c1fff0d097589 */ /* 0x000e6200000e0000 */
[----:B0-----:R-:W-:-:S05]  /*d300*/  VIADD R25, R10, 0xffffff80 ;  /* 0xffffff800a197836 */ /* 0x001fca0000000000 */
[----:B------:R-:W-:-:S04]  /*d310*/  SHF.R.S32.HI R14, RZ, 0x1f, R25 ;  /* 0x0000001fff0e7819 */ /* 0x000fc80000011419 */
[----:B------:R-:W-:-:S04]  /*d320*/  LEA.HI R14, R14, R25, RZ, 0x7 ;  /* 0x000000190e0e7211 */ /* 0x000fc800078f38ff */
[----:B------:R-:W-:Y:S01]  /*d330*/  LOP3.LUT R14, R14, 0xffffff80, RZ, 0xc0, !PT ;  /* 0xffffff800e0e7812 */ /* 0x000fe200078ec0ff */
[----:B------:R-:W-:Y:S04]  /*d340*/  SHFL.IDX PT, R10, R12, 0x1, 0x1c1f ;  /* 0x003c1f000c0a7f89 */ /* 0x000fe800000e0000 */
[----:B------:R-:W-:Y:S02]  /*d350*/  IMAD.IADD R14, R25, 0x1, -R14 ;  /* 0x00000001190e7824 */ /* 0x000fe400078e0a0e */
[----:B------:R-:W-:Y:S01]  /*d360*/  IMAD.U32 R25, RZ, RZ, UR8 ;  /* 0x00000008ff197e24 */ /* 0x000fe2000f8e00ff */
[----:B------:R-:W0:Y:S01]  /*d370*/  SHFL.IDX PT, R11, R13, 0x1, 0x1c1f ;  /* 0x003c1f000d0b7f89 */ /* 0x000e2200000e0000 */
[----:B-----5:R-:W-:Y:S01]  /*d380*/  IMAD R6, R6, R19, RZ ;  /* 0x0000001306067224 */ /* 0x020fe200078e02ff */
[----:B------:R-:W-:Y:S01]  /*d390*/  LOP3.LUT P0, RZ, R14, 0x3, RZ, 0xc0, !PT ;  /* 0x000000030eff7812 */ /* 0x000fe2000780c0ff */
[----:B------:R-:W-:Y:S01]  /*d3a0*/  ULDC.64 UR8, c[0x0][0x208] ;  /* 0x0000820000087ab9 */ /* 0x000fe20000000a00 */
[----:B--2---:R-:W-:-:S04]  /*d3b0*/  IMAD R25, R25, 0x80, R24 ;  /* 0x0000008019197824 */ /* 0x004fc800078e0218 */
[C---:B------:R-:W-:Y:S01]  /*d3c0*/  VIADD R27, R25.reuse, 0x8 ;  /* 0x00000008191b7836 */ /* 0x040fe20000000000 */
[----:B------:R-:W-:-:S04]  /*d3d0*/  ISETP.GE.OR P2, PT, R25, R6, P0 ;  /* 0x000000061900720c */ /* 0x000fc80000746670 */
[----:B------:R-:W-:-:S09]  /*d3e0*/  ISETP.GE.OR P0, PT, R27, R6, P0 ;  /* 0x000000061b00720c */ /* 0x000fd20000706670 */
[----:B-1----:R1:W-:Y:S04]  /*d3f0*/  @!P2 ST.E desc[UR8][R8.64], R3 ;  /* 0x000000030800a985 */ /* 0x0023e8000c101908 */
[----:B0-----:R1:W-:Y:S01]  /*d400*/  @!P0 ST.E desc[UR8][R10.64], R0 ;  /* 0x000000000a008985 */ /* 0x0013e2000c101908 */
[----:B------:R-:W-:-:S13]  /*d410*/  PLOP3.LUT P0, PT, PT, PT, UP1, 0x80, 0x0 ;  /* 0x000000000000781c */ /* 0x000fda0003f0f018 */
[----:B-1----:R-:W-:Y:S05]  /*d420*/  @P0 BRA `(.L_x_197) ;  /* 0x0000000800cc0947 */ /* 0x002fea0003800000 */
[----:B------:R-:W0:Y:S01]  /*d430*/  S2R R14, SR_TID.X ;  /* 0x00000000000e7919 */ /* 0x000e220000002100 */
[----:B------:R-:W1:Y:S01]  /*d440*/  @P1 LDC R20, c[0x0][0xbec] ;  /* 0x0002fb00ff141b82 */ /* 0x000e620000000800 */
[----:B------:R-:W-:Y:S01]  /*d450*/  ULDC.64 UR8, c[0x0][0x208] ;  /* 0x0000820000087ab9 */ /* 0x000fe20000000a00 */
[----:B------:R-:W-:Y:S01]  /*d460*/  R2UR UR14, R104 ;  /* 0x00000000680e72ca */ /* 0x000fe200000e0000 */
[----:B------:R-:W-:Y:S01]  /*d470*/  ULDC.64 UR12, c[0x0][0xaa0] ;  /* 0x0002a800000c7ab9 */ /* 0x000fe20000000a00 */
[----:B------:R-:W-:Y:S01]  /*d480*/  R2UR UR15, R222 ;  /* 0x00000000de0f72ca */ /* 0x000fe200000e0000 */
[----:B0-----:R-:W-:-:S05]  /*d490*/  VIADD R14, R14, 0xffffff80 ;  /* 0xffffff800e0e7836 */ /* 0x001fca0000000000 */
[----:B------:R-:W-:-:S04]  /*d4a0*/  SHF.R.S32.HI R98, RZ, 0x1f, R14 ;  /* 0x0000001fff627819 */ /* 0x000fc8000001140e */
[----:B------:R-:W-:-:S04]  /*d4b0*/  LEA.HI R98, R98, R14, RZ, 0x3 ;  /* 0x0000000e62627211 */ /* 0x000fc800078f18ff */
[----:B------:R-:W-:-:S05]  /*d4c0*/  SHF.R.S32.HI R98, RZ, 0x3, R98 ;  /* 0x00000003ff627819 */ /* 0x000fca0000011462 */
[----:B------:R-:W-:-:S04]  /*d4d0*/  IMAD R3, R98, 0x40, R17 ;  /* 0x0000004062037824 */ /* 0x000fc800078e0211 */
[----:B------:R-:W-:-:S03]  /*d4e0*/  IMAD.WIDE R4, R3, 0x2, R4 ;  /* 0x0000000203047825 */ /* 0x000fc600078e0204 */
[C---:B------:R-:W-:Y:S02]  /*d4f0*/  IADD3 R13, P6, R4.reuse, 0x1000, RZ ;  /* 0x00001000040d7810 */ /* 0x040fe40007fde0ff */
[C---:B------:R-:W-:Y:S02]  /*d500*/  IADD3 R25, P5, R4.reuse, 0x2000, RZ ;  /* 0x0000200004197810 */ /* 0x040fe40007fbe0ff */
[----:B------:R-:W-:Y:S02]  /*d510*/  LOP3.LUT R12, R13, 0x380, RZ, 0xc0, !PT ;  /* 0x000003800d0c7812 */ /* 0x000fe400078ec0ff */
[----:B------:R-:W-:Y:S02]  /*d520*/  IADD3 R29, P4, R4, 0x3000, RZ ;  /* 0x00003000041d7810 */ /* 0x000fe40007f9e0ff */
[----:B------:R-:W-:Y:S02]  /*d530*/  SHF.R.U64 R12, R12, 0x3, RZ ;  /* 0x000000030c0c7819 */ /* 0x000fe400000012ff */
[----:B------:R-:W-:-:S02]  /*d540*/  IADD3 R33, P3, R4, 0x4000, RZ ;  /* 0x0000400004217810 */ /* 0x000fc40007f7e0ff */
[C---:B------:R-:W-:Y:S02]  /*d550*/  IADD3 R37, P2, R4.reuse, 0x5000, RZ ;  /* 0x0000500004257810 */ /* 0x040fe40007f5e0ff */
[C---:B------:R-:W-:Y:S02]  /*d560*/  IADD3 R41, P0, R4.reuse, 0x6000, RZ ;  /* 0x0000600004297810 */ /* 0x040fe40007f1e0ff */
[----:B------:R-:W-:Y:S02]  /*d570*/  LOP3.LUT R9, R4, 0x380, RZ, 0xc0, !PT ;  /* 0x0000038004097812 */ /* 0x000fe400078ec0ff */
[----:B------:R-:W-:Y:S01]  /*d580*/  LOP3.LUT R12, R12, R13, RZ, 0x3c, !PT ;  /* 0x0000000d0c0c7212 */ /* 0x000fe200078e3cff */
[----:B------:R-:W-:Y:S01]  /*d590*/  IMAD.X R13, RZ, RZ, R5, P6 ;  /* 0x000000ffff0d7224 */ /* 0x000fe200030e0605 */
[----:B------:R-:W-:Y:S02]  /*d5a0*/  LOP3.LUT R24, R25, 0x380, RZ, 0xc0, !PT ;  /* 0x0000038019187812 */ /* 0x000fe400078ec0ff */
[----:B------:R-:W-:-:S02]  /*d5b0*/  LOP3.LUT R28, R29, 0x380, RZ, 0xc0, !PT ;  /* 0x000003801d1c7812 */ /* 0x000fc400078ec0ff */
[----:B------:R-:W-:Y:S01]  /*d5c0*/  LOP3.LUT R32, R33, 0x380, RZ, 0xc0, !PT ;  /* 0x0000038021207812 */ /* 0x000fe200078ec0ff */
[----:B------:R-:W-:Y:S01]  /*d5d0*/  UIMAD UR10, UR11, UR12, URZ ;  /* 0x0000000c0b0a72a4 */ /* 0x000fe2000f8e023f */
[----:B------:R-:W-:Y:S01]  /*d5e0*/  LOP3.LUT R36, R37, 0x380, RZ, 0xc0, !PT ;  /* 0x0000038025247812 */ /* 0x000fe200078ec0ff */
[----:B------:R-:W5:Y:S01]  /*d5f0*/  LD.E.128 R12, desc[UR8][R12.64] ;  /* 0x000000080c0c7980 */ /* 0x000f62000c101d00 */
[----:B------:R-:W-:Y:S02]  /*d600*/  LOP3.LUT R40, R41, 0x380, RZ, 0xc0, !PT ;  /* 0x0000038029287812 */ /* 0x000fe400078ec0ff */
[----:B------:R-:W-:Y:S02]  /*d610*/  IADD3 R3, P6, R4, 0x7000, RZ ;  /* 0x0000700004037810 */ /* 0x000fe40007fde0ff */
[----:B------:R-:W-:Y:S02]  /*d620*/  SHF.R.U64 R9, R9, 0x3, RZ ;  /* 0x0000000309097819 */ /* 0x000fe400000012ff */
[----:B------:R-:W-:Y:S01]  /*d630*/  SHF.R.U64 R24, R24, 0x3, RZ ;  /* 0x0000000318187819 */ /* 0x000fe200000012ff */
[----:B------:R-:W-:Y:S01]  /*d640*/  IMAD.X R45, RZ, RZ, R5, P6 ;  /* 0x000000ffff2d7224 */ /* 0x000fe200030e0605 */
[----:B------:R-:W-:-:S02]  /*d650*/  SHF.R.U64 R28, R28, 0x3, RZ ;  /* 0x000000031c1c7819 */ /* 0x000fc400000012ff */
[----:B------:R-:W-:Y:S02]  /*d660*/  SHF.R.U64 R32, R32, 0x3, RZ ;  /* 0x0000000320207819 */ /* 0x000fe400000012ff */
[----:B------:R-:W-:Y:S02]  /*d670*/  SHF.R.U64 R36, R36, 0x3, RZ ;  /* 0x0000000324247819 */ /* 0x000fe400000012ff */
[----:B------:R-:W-:Y:S02]  /*d680*/  SHF.R.U64 R40, R40, 0x3, RZ ;  /* 0x0000000328287819 */ /* 0x000fe400000012ff */
[----:B------:R-:W-:Y:S02]  /*d690*/  LOP3.LUT R0, R3, 0x380, RZ, 0xc0, !PT ;  /* 0x0000038003007812 */ /* 0x000fe400078ec0ff */
[----:B------:R-:W-:Y:S02]  /*d6a0*/  LOP3.LUT R4, R9, R4, RZ, 0x3c, !PT ;  /* 0x0000000409047212 */ /* 0x000fe400078e3cff */
[----:B------:R-:W-:Y:S01]  /*d6b0*/  LOP3.LUT R24, R24, R25, RZ, 0x3c, !PT ;  /* 0x0000001918187212 */ /* 0x000fe200078e3cff */
[--C-:B------:R-:W-:Y:S01]  /*d6c0*/  IMAD.X R25, RZ, RZ, R5.reuse, P5 ;  /* 0x000000ffff197224 */ /* 0x100fe200028e0605 */
[----:B------:R-:W-:Y:S01]  /*d6d0*/  LOP3.LUT R28, R28, R29, RZ, 0x3c, !PT ;  /* 0x0000001d1c1c7212 */ /* 0x000fe200078e3cff */
[--C-:B------:R-:W-:Y:S01]  /*d6e0*/  IMAD.X R29, RZ, RZ, R5.reuse, P4 ;  /* 0x000000ffff1d7224 */ /* 0x100fe200020e0605 */
[----:B------:R-:W-:Y:S01]  /*d6f0*/  LOP3.LUT R32, R32, R33, RZ, 0x3c, !PT ;  /* 0x0000002120207212 */ /* 0x000fe200078e3cff */
[--C-:B------:R-:W-:Y:S01]  /*d700*/  IMAD.X R33, RZ, RZ, R5.reuse, P3 ;  /* 0x000000ffff217224 */ /* 0x100fe200018e0605 */
[----:B------:R-:W-:Y:S01]  /*d710*/  LOP3.LUT R36, R36, R37, RZ, 0x3c, !PT ;  /* 0x0000002524247212 */ /* 0x000fe200078e3cff */
[--C-:B------:R-:W-:Y:S01]  /*d720*/  IMAD.X R37, RZ, RZ, R5.reuse, P2 ;  /* 0x000000ffff257224 */ /* 0x100fe200010e0605 */
[----:B------:R-:W-:Y:S01]  /*d730*/  LOP3.LUT R40, R40, R41, RZ, 0x3c, !PT ;  /* 0x0000002928287212 */ /* 0x000fe200078e3cff */
[----:B------:R-:W-:Y:S01]  /*d740*/  IMAD.X R41, RZ, RZ, R5, P0 ;  /* 0x000000ffff297224 */ /* 0x000fe200000e0605 */
[----:B------:R-:W-:Y:S01]  /*d750*/  SHF.R.U64 R0, R0, 0x3, RZ ;  /* 0x0000000300007819 */ /* 0x000fe200000012ff */
[----:B------:R0:W5:Y:S03]  /*d760*/  LD.E.128 R8, desc[UR8][R4.64] ;  /* 0x0000000804087980 */ /* 0x000166000c101d00 */
[----:B------:R-:W-:Y:S01]  /*d770*/  LOP3.LUT R44, R0, R3, RZ, 0x3c, !PT ;  /* 0x00000003002c7212 */ /* 0x000fe200078e3cff */
[----:B------:R-:W5:Y:S01]  /*d780*/  LD.E.128 R24, desc[UR8][R24.64] ;  /* 0x0000000818187980 */ /* 0x000f62000c101d00 */
[----:B------:R-:W-:-:S03]  /*d790*/  UIMAD UR10, UR4, UR13, UR10 ;  /* 0x0000000d040a72a4 */ /* 0x000fc6000f8e020a */
[----:B------:R-:W5:Y:S01]  /*d7a0*/  LD.E.128 R28, desc[UR8][R28.64] ;  /* 0x000000081c1c7980 */ /* 0x000f62000c101d00 */
[----:B0-----:R-:W0:Y:S03]  /*d7b0*/  @P1 LDC R5, c[0x0][0xbf0] ;  /* 0x0002fc00ff051b82 */ /* 0x001e260000000800 */
[----:B------:R-:W5:Y:S01]  /*d7c0*/  LD.E.128 R32, desc[UR8][R32.64] ;  /* 0x0000000820207980 */ /* 0x000f62000c101d00 */
[----:B------:R-:W-:-:S03]  /*d7d0*/  IMAD R0, R23, 0x20, R98 ;  /* 0x0000002017007824 */ /* 0x000fc600078e0262 */
[----:B------:R-:W5:Y:S01]  /*d7e0*/  LD.E.128 R36, desc[UR8][R36.64] ;  /* 0x0000000824247980 */ /* 0x000f62000c101d00 */
[----:B------:R-:W-:-:S03]  /*d7f0*/  IMAD.U32 R21, RZ, RZ, UR14 ;  /* 0x0000000eff157e24 */ /* 0x000fc6000f8e00ff */
[----:B------:R-:W5:Y:S04]  /*d800*/  LD.E.128 R40, desc[UR8][R40.64] ;  /* 0x0000000828287980 */ /* 0x000f68000c101d00 */
[----:B------:R-:W5:Y:S01]  /*d810*/  LD.E.128 R44, desc[UR8][R44.64] ;  /* 0x000000082c2c7980 */ /* 0x000f62000c101d00 */
[----:B------:R-:W-:Y:S01]  /*d820*/  UIMAD.WIDE.U32 UR8, UR4, UR12, URZ ;  /* 0x0000000c040872a5 */ /* 0x000fe2000f8e003f */
[----:B------:R-:W-:Y:S01]  /*d830*/  IMAD R21, R21, 0x80, R0 ;  /* 0x0000008015157824 */ /* 0x000fe200078e0200 */
[----:B------:R-:W-:Y:S01]  /*d840*/  USHF.R.S32.HI UR4, URZ, 0x1f, UR7 ;  /* 0x0000001f3f047899 */ /* 0x000fe20008011407 */
[----:B------:R-:W-:Y:S01]  /*d850*/  @!PT LDS RZ, [RZ] ;  /* 0x00000000fffff984 */ /* 0x000fe20000000800 */
[----:B------:R-:W-:Y:S01]  /*d860*/  @!PT LDS RZ, [RZ] ;  /* 0x00000000fffff984 */ /* 0x000fe20000000800 */
[----:B------:R-:W-:Y:S01]  /*d870*/  @!PT LDS RZ, [RZ] ;  /* 0x00000000fffff984 */ /* 0x000fe20000000800 */
[----:B------:R-:W-:Y:S01]  /*d880*/  @!PT LDS RZ, [RZ] ;  /* 0x00000000fffff984 */ /* 0x000fe20000000800 */
[----:B------:R2:W-:Y:S06]  /*d890*/  MEMBAR.ALL.CTA ;  /* 0x0000000000007992 */ /* 0x0005ec0000008000 */
[----:B--2---:R-:W2:Y:S01]  /*d8a0*/  FENCE.VIEW.ASYNC.S ;  /* 0x00000000000073c6 */ /* 0x004ea20000000000 */
[----:B------:R-:W-:Y:S01]  /*d8b0*/  UIADD3 UR9, UR9, UR10, URZ ;  /* 0x0000000a09097290 */ /* 0x000fe2000fffe03f */
[----:B------:R-:W-:-:S02]  /*d8c0*/  ULDC.64 UR12, c[0x0][0xaf0] ;  /* 0x0002bc00000c7ab9 */ /* 0x000fc40000000a00 */
[----:B------:R-:W-:Y:S02]  /*d8d0*/  ULDC.64 UR10, c[0x0][0xae8] ;  /* 0x0002ba00000a7ab9 */ /* 0x000fe40000000a00 */
[----:B------:R-:W-:Y:S01]  /*d8e0*/  UIMAD.WIDE.U32 UR8, UR15, UR10, UR8 ;  /* 0x0000000a0f0872a5 */ /* 0x000fe2000f8e0008 */
[----:B-1----:R-:W-:Y:S01]  /*d8f0*/  @P1 IMAD.HI.U32 R0, R21, R20, RZ ;  /* 0x0000001415001227 */ /* 0x002fe200078e00ff */
[----:B------:R-:W-:Y:S02]  /*d900*/  UIMAD UR4, UR4, UR12, URZ ;  /* 0x0000000c040472a4 */ /* 0x000fe4000f8e023f */
[----:B------:R-:W-:Y:S01]  /*d910*/  UIMAD UR9, UR15, UR11, UR9 ;  /* 0x0000000b0f0972a4 */ /* 0x000fe2000f8e0209 */
[----:B------:R-:W-:Y:S01]  /*d920*/  IMAD.MOV.U32 R3, RZ, RZ, R21 ;  /* 0x000000ffff037224 */ /* 0x000fe200078e0015 */
[----:B0-----:R-:W-:Y:S01]  /*d930*/  @P1 SHF.R.U32.HI R3, RZ, R5, R0 ;  /* 0x00000005ff031219 */ /* 0x001fe20000011600 */
[----:B------:R-:W-:Y:S02]  /*d940*/  UIMAD UR4, UR7, UR13, UR4 ;  /* 0x0000000d070472a4 */ /* 0x000fe4000f8e0204 */
[----:B------:R-:W-:Y:S01]  /*d950*/  UIMAD.WIDE.U32 UR8, UR7, UR12, UR8 ;  /* 0x0000000c070872a5 */ /* 0x000fe2000f8e0008 */
[--C-:B------:R-:W-:Y:S01]  /*d960*/  SHF.R.S32.HI R0, RZ, 0x1f, R3.reuse ;  /* 0x0000001fff007819 */ /* 0x100fe20000011403 */
[----:B------:R-:W-:Y:S01]  /*d970*/  IMAD.MOV R20, RZ, RZ, -R3 ;  /* 0x000000ffff147224 */ /* 0x000fe200078e0a03 */
[----:B------:R-:W-:Y:S01]  /*d980*/  ULDC.64 UR10, c[0x0][0xae0] ;  /* 0x0002b800000a7ab9 */ /* 0x000fe20000000a00 */
[----:B------:R-:W-:-:S02]  /*d990*/  UIADD3 UR4, UR9, UR4, URZ ;  /* 0x0000000409047290 */ /* 0x000fc4000fffe03f */
[----:B------:R-:W-:Y:S02]  /*d9a0*/  IMAD R0, R0, UR10, RZ ;  /* 0x0000000a00007c24 */ /* 0x000fe4000f8e02ff */
[----:B------:R-:W-:Y:S02]  /*d9b0*/  IMAD R19, R19, R20, R21 ;  /* 0x0000001413137224 */ /* 0x000fe400078e0215 */
[----:B------:R-:W-:Y:S02]  /*d9c0*/  IMAD.U32 R5, RZ, RZ, UR9 ;  /* 0x00000009ff057e24 */ /* 0x000fe4000f8e00ff */
[----:B------:R-:W-:Y:S01]  /*d9d0*/  IMAD.U32 R4, RZ, RZ, UR8 ;  /* 0x00000008ff047e24 */ /* 0x000fe2000f8e00ff */
[----:B------:R-:W-:Y:S01]  /*d9e0*/  ULDC.64 UR8, c[0x0][0xad8] ;  /* 0x0002b60000087ab9 */ /* 0x000fe20000000a00 */
[----:B------:R-:W-:Y:S02]  /*d9f0*/  IMAD.U32 R5, RZ, RZ, UR4 ;  /* 0x00000004ff057e24 */ /* 0x000fe4000f8e00ff */
[C---:B------:R-:W-:Y:S01]  /*da00*/  IMAD R21, R3.reuse, UR11, R0 ;  /* 0x0000000b03157c24 */ /* 0x040fe2000f8e0200 */
[----:B------:R-:W-:Y:S01]  /*da10*/  SHF.R.S32.HI R0, RZ, 0x1f, R19 ;  /* 0x0000001fff007819 */ /* 0x000fe20000011413 */
[----:B------:R-:W-:-:S04]  /*da20*/  IMAD.WIDE.U32 R4, R3, UR10, R4 ;  /* 0x0000000a03047c25 */ /* 0x000fc8000f8e0004 */
[----:B------:R-:W-:Y:S02]  /*da30*/  IMAD.U32 R49, RZ, RZ, UR14 ;  /* 0x0000000eff317e24 */ /* 0x000fe4000f8e00ff */
[----:B------:R-:W-:Y:S02]  /*da40*/  IMAD.IADD R5, R5, 0x1, R21 ;  /* 0x0000000105057824 */ /* 0x000fe400078e0215 */
[----:B------:R-:W-:Y:S02]  /*da50*/  IMAD R0, R0, UR8, RZ ;  /* 0x0000000800007c24 */ /* 0x000fe4000f8e02ff */
[----:B------:R-:W-:Y:S02]  /*da60*/  IMAD R49, R49, 0x80, R98 ;  /* 0x0000008031317824 */ /* 0x000fe400078e0262 */
[C---:B------:R-:W-:Y:S02]  /*da70*/  IMAD R21, R19.reuse, UR9, R0 ;  /* 0x0000000913157c24 */ /* 0x040fe4000f8e0200 */
[----:B------:R-:W-:Y:S01]  /*da80*/  IMAD.WIDE.U32 R4, R19, UR8, R4 ;  /* 0x0000000813047c25 */ /* 0x000fe2000f8e0004 */
[----:B------:R-:W-:Y:S01]  /*da90*/  ISETP.GE.AND P2, PT, R49, R6, PT ;  /* 0x000000063100720c */ /* 0x000fe20003f46270 */
[----:B------:R-:W-:-:S02]  /*daa0*/  ULDC.64 UR8, c[0x0][0xa80] ;  /* 0x0002a00000087ab9 */ /* 0x000fc40000000a00 */
[----:B------:R-:W-:Y:S02]  /*dab0*/  VIADD R3, R49, 0x20 ;  /* 0x0000002031037836 */ /* 0x000fe40000000000 */
[----:B------:R-:W-:Y:S01]  /*dac0*/  VIADD R18, R18, 0x34820 ;  /* 0x0003482012127836 */ /* 0x000fe20000000000 */
[C---:B------:R-:W-:Y:S01]  /*dad0*/  LEA R0, P3, R4.reuse, UR8, 0x1 ;  /* 0x0000000804007c11 */ /* 0x040fe2000f8608ff */
[----:B------:R-:W-:Y:S01]  /*dae0*/  IMAD.IADD R5, R5, 0x1, R21 ;  /* 0x0000000105057824 */ /* 0x000fe200078e0215 */
[-C--:B------:R-:W-:Y:S01]  /*daf0*/  ISETP.GE.AND P0, PT, R3, R6.reuse, PT ;  /* 0x000000060300720c */ /* 0x080fe20003f06270 */
[----:B------:R-:W-:Y:S01]  /*db00*/  VIADD R3, R49, 0x40 ;  /* 0x0000004031037836 */ /* 0x000fe20000000000 */
[----:B------:R-:W-:Y:S02]  /*db10*/  PRMT R18, RZ, 0x654, R18 ;  /* 0x00000654ff127816 */ /* 0x000fe40000000012 */
[----:B------:R-:W-:Y:S01]  /*db20*/  LEA.HI.X R20, R4, UR9, R5, 0x1, P3 ;  /* 0x0000000904147c11 */ /* 0x000fe200098f0c05 */
[----:B------:R-:W-:Y:S01]  /*db30*/  BSSY B1, `(.L_x_198) ;  /* 0x0000012000017945 */ /* 0x000fe20003800000 */
[----:B------:R-:W-:Y:S01]  /*db40*/  ISETP.GE.AND P1, PT, R3, R6, PT ;  /* 0x000000060300720c */ /* 0x000fe20003f26270 */
[----:B--2---:R0:W-:Y:S02]  /*db50*/  SYNCS.ARRIVE.TRANS64.RED.A1T0 RZ, [R18+URZ], RZ ;  /* 0x000000ff12ff79a7 */ /* 0x0041e4000810043f */
[----:B------:R1:W2:Y:S01]  /*db60*/  SHFL.IDX PT, R3, R20, RZ, 0x181f ;  /* 0x00181fff14037589 */ /* 0x0002a200000e0000 */
[----:B------:R-:W-:-:S02]  /*db70*/  SHF.R.S32.HI R48, RZ, 0x1f, R22 ;  /* 0x0000001fff307819 */ /* 0x000fc40000011416 */
[----:B------:R-:W-:Y:S01]  /*db80*/  SHF.R.S32.HI R50, RZ, 0x1f, R17 ;  /* 0x0000001fff327819 */ /* 0x000fe20000011411 */
[----:B0-----:R1:W0:Y:S01]  /*db90*/  SHFL.IDX PT, R18, R0, RZ, 0x181f ;  /* 0x00181fff00127589 */ /* 0x00122200000e0000 */
[----:B------:R-:W-:Y:S05]  /*dba0*/  @P2 BRA `(.L_x_199) ;  /* 0x0000000000282947 */ /* 0x000fea0003800000 */
[----:B------:R-:W-:Y:S01]  /*dbb0*/  ULDC UR4, c[0x0][0xac8] ;  /* 0x0002b20000047ab9 */ /* 0x000fe20000000800 */
[----:B------:R-:W-:Y:S01]  /*dbc0*/  ULDC.64 UR8, c[0x0][0x208] ;  /* 0x0000820000087ab9 */ /* 0x000fe20000000a00 */
[----:B------:R-:W-:Y:S02]  /*dbd0*/  ISETP.GE.AND P2, PT, R17, UR4, PT ;  /* 0x0000000411007c0c */ /* 0x000fe4000bf46270 */
[----:B------:R-:W-:-:S11]  /*dbe0*/  ISETP.GE.AND P3, PT, R22, UR4, PT ;  /* 0x0000000416007c0c */ /* 0x000fd6000bf66270 */
[CC--:B0-----:R-:W-:Y:S02]  /*dbf0*/  @!P2 LEA R4, P4, R17.reuse, R18.reuse, 0x1 ;  /* 0x000000121104a211 */ /* 0x0c1fe400078808ff */
[C---:B------:R-:W-:Y:S02]  /*dc00*/  @!P3 LEA R18, P5, R22.reuse, R18, 0x1 ;  /* 0x000000121612b211 */ /* 0x040fe400078a08ff */
[-C--:B--2---:R-:W-:Y:S02]  /*dc10*/  @!P2 LEA.HI.X R5, R17, R3.reuse, R50, 0x1, P4 ;  /* 0x000000031105a211 */ /* 0x084fe400020f0c32 */
[----:B------:R-:W-:-:S03]  /*dc20*/  @!P3 LEA.HI.X R19, R22, R3, R48, 0x1, P5 ;  /* 0x000000031613b211 */ /* 0x000fc600028f0c30 */
[----:B-----5:R3:W-:Y:S04]  /*dc30*/  @!P2 ST.E.128 desc[UR8][R4.64], R8 ;  /* 0x000000080400a985 */ /* 0x0207e8000c101d08 */
[----:B------:R3:W-:Y:S02]  /*dc40*/  @!P3 ST.E.128 desc[UR8][R18.64], R32 ;  /* 0x000000201200b985 */ /* 0x0007e4000c101d08 */
.L_x_199:
[----:B------:R-:W-:Y:S05]  /*dc50*/  BSYNC B1 ;  /* 0x0000000000017941 */ /* 0x000fea0003800000 */
.L_x_198:
[----:B--2---:R2:W4:Y:S01]  /*dc60*/  SHFL.IDX PT, R3, R20, 0x1, 0x181f ;  /* 0x00381f0014037f89 */ /* 0x00452200000e0000 */
[----:B------:R-:W-:Y:S03]  /*dc70*/  BSSY B1, `(.L_x_200) ;  /* 0x000000d000017945 */ /* 0x000fe60003800000 */
[----:B---3-5:R2:W3:Y:S01]  /*dc80*/  SHFL.IDX PT, R8, R0, 0x1, 0x181f ;  /* 0x00381f0000087f89 */ /* 0x0284e200000e0000 */
[----:B------:R-:W-:Y:S05]  /*dc90*/  @P0 BRA `(.L_x_201) ;  /* 0x0000000000280947 */ /* 0x000fea0003800000 */
[----:B------:R-:W-:Y:S01]  /*dca0*/  ULDC UR4, c[0x0][0xac8] ;  /* 0x0002b20000047ab9 */ /* 0x000fe20000000800 */
[----:B------:R-:W-:Y:S01]  /*dcb0*/  ULDC.64 UR8, c[0x0][0x208] ;  /* 0x0000820000087ab9 */ /* 0x000fe20000000a00 */
[----:B------:R-:W-:Y:S02]  /*dcc0*/  ISETP.GE.AND P3, PT, R17, UR4, PT ;  /* 0x0000000411007c0c */ /* 0x000fe4000bf66270 */
[----:B------:R-:W-:-:S11]  /*dcd0*/  ISETP.GE.AND P4, PT, R22, UR4, PT ;  /* 0x0000000416007c0c */ /* 0x000fd6000bf86270 */
[CC--:B---3--:R-:W-:Y:S02]  /*dce0*/  @!P3 LEA R4, P0, R17.reuse, R8.reuse, 0x1 ;  /* 0x000000081104b211 */ /* 0x0c8fe400078008ff */
[C---:B------:R-:W-:Y:S02]  /*dcf0*/  @!P4 LEA R8, P2, R22.reuse, R8, 0x1 ;  /* 0x000000081608c211 */ /* 0x040fe400078408ff */
[-C--:B----4-:R-:W-:Y:S02]  /*dd00*/  @!P3 LEA.HI.X R5, R17, R3.reuse, R50, 0x1, P0 ;  /* 0x000000031105b211 */ /* 0x090fe400000f0c32 */
[----:B------:R-:W-:-:S03]  /*dd10*/  @!P4 LEA.HI.X R9, R22, R3, R48, 0x1, P2 ;  /* 0x000000031609c211 */ /* 0x000fc600010f0c30 */
[----:B------:R3:W-:Y:S04]  /*dd20*/  @!P3 ST.E.128 desc[UR8][R4.64], R12 ;  /* 0x0000000c0400b985 */ /* 0x0007e8000c101d08 */
[----:B------:R3:W-:Y:S02]  /*dd30*/  @!P4 ST.E.128 desc[UR8][R8.64], R36 ;  /* 0x000000240800c985 */ /* 0x0007e4000c101d08 */
.L_x_201:
[----:B------:R-:W-:Y:S05]  /*dd40*/  BSYNC B1 ;  /* 0x0000000000017941 */ /* 0x000fea0003800000 */
.L_x_200:
[----:B----4-:R4:W0:Y:S01]  /*dd50*/  SHFL.IDX PT, R3, R20, 0x2, 0x181f ;  /* 0x00581f0014037f89 */ /* 0x01082200000e0000 */
[----:B------:R-:W-:Y:S03]  /*dd60*/  BSSY B1, `(.L_x_202) ;  /* 0x000000d000017945 */ /* 0x000fe60003800000 */
[----:B---3--:R4:W3:Y:S01]  /*dd70*/  SHFL.IDX PT, R8, R0, 0x2, 0x181f ;  /* 0x00581f0000087f89 */ /* 0x0088e200000e0000 */
[----:B------:R-:W-:Y:S05]  /*dd80*/  @P1 BRA `(.L_x_203) ;  /* 0x0000000000281947 */ /* 0x000fea0003800000 */
[----:B------:R-:W-:Y:S01]  /*dd90*/  ULDC UR4, c[0x0][0xac8] ;  /* 0x0002b20000047ab9 */ /* 0x000fe20000000800 */
[----:B------:R-:W-:Y:S01]  /*dda0*/  ULDC.64 UR8, c[0x0][0x208] ;  /* 0x0000820000087ab9 */ /* 0x000fe20000000a00 */
[----:B------:R-:W-:Y:S02]  /*ddb0*/  ISETP.GE.AND P2, PT, R17, UR4, PT ;  /* 0x0000000411007c0c */ /* 0x000fe4000bf46270 */
[----:B------:R-:W-:-:S11]  /*ddc0*/  ISETP.GE.AND P3, PT, R22, UR4, PT ;  /* 0x0000000416007c0c */ /* 0x000fd6000bf66270 */
[CC--:B---3--:R-:W-:Y:S02]  /*ddd0*/  @!P2 LEA R4, P0, R17.reuse, R8.reuse, 0x1 ;  /* 0x000000081104a211 */ /* 0x0c8fe400078008ff */
[C---:B------:R-:W-:Y:S02]  /*dde0*/  @!P3 LEA R8, P1, R22.reuse, R8, 0x1 ;  /* 0x000000081608b211 */ /* 0x040fe400078208ff */
[-C--:B0-----:R-:W-:Y:S02]  /*ddf0*/  @!P2 LEA.HI.X R5, R17, R3.reuse, R50, 0x1, P0 ;  /* 0x000000031105a211 */ /* 0x081fe400000f0c32 */
[----:B------:R-:W-:-:S03]  /*de00*/  @!P3 LEA.HI.X R9, R22, R3, R48, 0x1, P1 ;  /* 0x000000031609b211 */ /* 0x000fc600008f0c30 */
[----:B------:R0:W-:Y:S04]  /*de10*/  @!P2 ST.E.128 desc[UR8][R4.64], R24 ;  /* 0x000000180400a985 */ /* 0x0001e8000c101d08 */
[----:B------:R0:W-:Y:S02]  /*de20*/  @!P3 ST.E.128 desc[UR8][R8.64], R40 ;  /* 0x000000280800b985 */ /* 0x0001e4000c101d08 */
.L_x_203:
[----:B------:R-:W-:Y:S05]  /*de30*/  BSYNC B1 ;  /* 0x0000000000017941 */ /* 0x000fea0003800000 */
.L_x_202:
[----:B0-----:R-:W-:Y:S01]  /*de40*/  VIADD R3, R49, 0x60 ;  /* 0x0000006031037836 */ /* 0x001fe20000000000 */
[----:B-12-4-:R-:W4:Y:S04]  /*de50*/  SHFL.IDX PT, R20, R20, 0x3, 0x181f ;  /* 0x00781f0014147f89 */ /* 0x016f2800000e0000 */
[----:B------:R-:W-:Y:S01]  /*de60*/  ISETP.GE.AND P0, PT, R3, R6, PT ;  /* 0x000000060300720c */ /* 0x000fe20003f06270 */
[----:B------:R-:W0:-:S12]  /*de70*/  SHFL.IDX PT, R0, R0, 0x3, 0x181f ;  /* 0x00781f0000007f89 */ /* 0x000e1800000e0000 */
[----:B------:R-:W-:Y:S05]  /*de80*/  @P0 BRA `(.L_x_204) ;  /* 0x0000001c00000947 */ /* 0x000fea0003800000 */
[----:B------:R-:W-:Y:S01]  /*de90*/  ULDC UR4, c[0x0][0xac8] ;  /* 0x0002b20000047ab9 */ /* 0x000fe20000000800 */
[----:B------:R-:W-:Y:S01]  /*dea0*/  ULDC.64 UR8, c[0x0][0x208] ;  /* 0x0000820000087ab9 */ /* 0x000fe20000000a00 */
[----:B------:R-:W-:-:S13]  /*deb0*/  ISETP.GE.AND P1, PT, R17, UR4, PT ;  /* 0x0000000411007c0c */ /* 0x000fda000bf26270 */
[----:B0-----:R-:W-:-:S04]  /*dec0*/  @!P1 LEA R4, P0, R17, R0, 0x1 ;  /* 0x0000000011049211 */ /* 0x001fc800078008ff */
[----:B----4-:R-:W-:Y:S02]  /*ded0*/  @!P1 LEA.HI.X R5, R17, R20, R50, 0x1, P0 ;  /* 0x0000001411059211 */ /* 0x010fe400000f0c32 */
[----:B------:R-:W-:-:S03]  /*dee0*/  ISETP.GE.AND P0, PT, R22, UR4, PT ;  /* 0x0000000416007c0c */ /* 0x000fc6000bf06270 */
[----:B------:R0:W-:Y:S10]  /*def0*/  @!P1 ST.E.128 desc[UR8][R4.64], R28 ;  /* 0x0000001c04009985 */ /* 0x0001f4000c101d08 */
[----:B------:R-:W-:Y:S05]  /*df00*/  @P0 BRA `(.L_x_204) ;  /* 0x0000001800e00947 */ /* 0x000fea0003800000 */
[----:B0-----:R-:W-:Y:S01]  /*df10*/  LEA R4, P0, R22, R0, 0x1 ;  /* 0x0000000016047211 */ /* 0x001fe200078008ff */
[----:B------:R-:W-:-:S03]  /*df20*/  ULDC.64 UR8, c[0x0][0x208] ;  /* 0x0000820000087ab9 */ /* 0x000fc60000000a00 */
[----:B------:R-:W-:-:S05]  /*df30*/  LEA.HI.X R5, R22, R20, R48, 0x1, P0 ;  /* 0x0000001416057211 */ /* 0x000fca00000f0c30 */
[----:B------:R0:W-:Y:S01]  /*df40*/  ST.E.128 desc[UR8][R4.64], R44 ;  /* 0x0000002c04007985 */ /* 0x0001e2000c101d08 */
[----:B------:R-:W-:Y:S05]  /*df50*/  BRA `(.L_x_204) ;  /* 0x0000001800cc7947 */ /* 0x000fea0003800000 */
.L_x_197:
[----:B------:R0:W5:Y:S01]  /*df60*/  LDL R103, [R1+0x4] ;  /* 0x0000040001677983 */ /* 0x0001620000100800 */
[----:B------:R-:W-:Y:S01]  /*df70*/  ULDC.64 UR12, c[0x0][0xb08] ;  /* 0x0002c200000c7ab9 */ /* 0x000fe20000000a00 */
[----:B------:R-:W-:Y:S01]  /*df80*/  R2UR UR15, R222 ;  /* 0x00000000de0f72ca */ /* 0x000fe200000e0000 */
[----:B------:R-:W-:Y:S01]  /*df90*/  UIMAD UR10, UR11, UR12, URZ ;  /* 0x0000000c0b0a72a4 */ /* 0x000fe2000f8e023f */
[----:B------:R-:W1:Y:S01]  /*dfa0*/  @P1 LDC R0, c[0x0][0xbec] ;  /* 0x0002fb00ff001b82 */ /* 0x000e620000000800 */
[----:B------:R-:W-:Y:S01]  /*dfb0*/  UIMAD.WIDE.U32 UR8, UR4, UR12, URZ ;  /* 0x0000000c040872a5 */ /* 0x000fe2000f8e003f */
[----:B------:R-:W-:Y:S01]  /*dfc0*/  R2UR UR14, R221 ;  /* 0x00000000dd0e72ca */ /* 0x000fe200000e0000 */
[----:B------:R-:W-:Y:S01]  /*dfd0*/  UIMAD UR10, UR4, UR13, UR10 ;  /* 0x0000000d040a72a4 */ /* 0x000fe2000f8e020a */
[----:B------:R-:W-:Y:S01]  /*dfe0*/  IMAD.MOV.U32 R3, RZ, RZ, R15 ;  /* 0x000000ffff037224 */ /* 0x000fe200078e000f */
[----:B------:R-:W-:Y:S01]  /*dff0*/  USHF.R.S32.HI UR4, URZ, 0x1f, UR7 ;  /* 0x0000001f3f047899 */ /* 0x000fe20008011407 */
[----:B------:R-:W-:Y:S01]  /*e000*/  ISETP.GE.AND P0, PT, R25, R6, PT ;  /* 0x000000061900720c */ /* 0x000fe20003f06270 */
[----:B------:R-:W-:Y:S01]  /*e010*/  UIADD3 UR9, UR9, UR10, URZ ;  /* 0x0000000a09097290 */ /* 0x000fe2000fffe03f */
[----:B------:R-:W2:Y:S01]  /*e020*/  @P1 LDC R5, c[0x0][0xbf0] ;  /* 0x0002fc00ff051b82 */ /* 0x000ea20000000800 */
[----:B------:R-:W-:Y:S01]  /*e030*/  VIADD R18, R18, 0x34820 ;  /* 0x0003482012127836 */ /* 0x000fe20000000000 */
[----:B------:R-:W-:Y:S01]  /*e040*/  ULDC.64 UR10, c[0x0][0xb38] ;  /* 0x0002ce00000a7ab9 */ /* 0x000fe20000000a00 */
[----:B------:R-:W-:Y:S01]  /*e050*/  BSSY B1, `(.L_x_205) ;  /* 0x0000076000017945 */ /* 0x000fe20003800000 */
[----:B------:R-:W-:Y:S01]  /*e060*/  UIMAD.WIDE.U32 UR8, UR15, UR10, UR8 ;  /* 0x0000000a0f0872a5 */ /* 0x000fe2000f8e0008 */
[----:B------:R-:W-:-:S02]  /*e070*/  SHF.R.S32.HI R24, RZ, 0x1f, R223 ;  /* 0x0000001fff187819 */ /* 0x000fc400000114df */
[----:B------:R-:W-:Y:S01]  /*e080*/  PRMT R18, RZ, 0x654, R18 ;  /* 0x00000654ff127816 */ /* 0x000fe20000000012 */
[----:B------:R-:W-:Y:S01]  /*e090*/  UIMAD UR9, UR15, UR11, UR9 ;  /* 0x0000000b0f0972a4 */ /* 0x000fe2000f8e0209 */
[----:B------:R-:W-:Y:S02]  /*e0a0*/  SHF.R.S32.HI R26, RZ, 0x1f, R224 ;  /* 0x0000001fff1a7819 */ /* 0x000fe400000114e0 */
[----:B------:R-:W-:Y:S01]  /*e0b0*/  ULDC.64 UR10, c[0x0][0xb40] ;  /* 0x0002d000000a7ab9 */ /* 0x000fe20000000a00 */
[----:B------:R0:W-:Y:S01]  /*e0c0*/  SYNCS.ARRIVE.TRANS64.RED.A1T0 RZ, [R18+URZ], RZ ;  /* 0x000000ff12ff79a7 */ /* 0x0001e2000810043f */
[----:B------:R-:W-:Y:S01]  /*e0d0*/  UIMAD UR4, UR4, UR10, URZ ;  /* 0x0000000a040472a4 */ /* 0x000fe2000f8e023f */
[----:B------:R-:W-:Y:S01]  /*e0e0*/  SHF.R.S32.HI R28, RZ, 0x1f, R225 ;  /* 0x0000001fff1c7819 */ /* 0x000fe200000114e1 */
[----:B------:R-:W-:Y:S01]  /*e0f0*/  UIMAD.WIDE.U32 UR8, UR7, UR10, UR8 ;  /* 0x0000000a070872a5 */ /* 0x000fe2000f8e0008 */
[----:B-1----:R-:W-:Y:S01]  /*e100*/  @P1 IMAD.HI.U32 R0, R15, R0, RZ ;  /* 0x000000000f001227 */ /* 0x002fe200078e00ff */
[----:B------:R-:W-:Y:S01]  /*e110*/  UIMAD UR4, UR7, UR11, UR4 ;  /* 0x0000000b070472a4 */ /* 0x000fe2000f8e0204 */
[----:B------:R-:W-:-:S02]  /*e120*/  SHF.R.S32.HI R29, RZ, 0x1f, R226 ;  /* 0x0000001fff1d7819 */ /* 0x000fc400000114e2 */
[----:B------:R-:W-:Y:S01]  /*e130*/  ULDC.64 UR10, c[0x0][0xb48] ;  /* 0x0002d200000a7ab9 */ /* 0x000fe20000000a00 */
[----:B------:R-:W-:Y:S01]  /*e140*/  UIADD3 UR9, UR9, UR4, URZ ;  /* 0x0000000409097290 */ /* 0x000fe2000fffe03f */
[----:B------:R-:W-:Y:S02]  /*e150*/  SHF.R.S32.HI R30, RZ, 0x1f, R227 ;  /* 0x0000001fff1e7819 */ /* 0x000fe400000114e3 */
[----:B--2---:R-:W-:Y:S01]  /*e160*/  @P1 SHF.R.U32.HI R3, RZ, R5, R0 ;  /* 0x00000005ff031219 */ /* 0x004fe20000011600 */
[----:B------:R-:W-:Y:S01]  /*e170*/  UIMAD.WIDE.U32 UR8, UR14, UR10, UR8 ;  /* 0x0000000a0e0872a5 */ /* 0x000fe2000f8e0008 */
[----:B------:R-:W-:Y:S02]  /*e180*/  SHF.R.S32.HI R31, RZ, 0x1f, R228 ;  /* 0x0000001fff1f7819 */ /* 0x000fe400000114e4 */
[--C-:B------:R-:W-:Y:S01]  /*e190*/  SHF.R.S32.HI R0, RZ, 0x1f, R3.reuse ;  /* 0x0000001fff007819 */ /* 0x100fe20000011403 */
[----:B------:R-:W-:Y:S01]  /*e1a0*/  IMAD.MOV R4, RZ, RZ, -R3 ;  /* 0x000000ffff047224 */ /* 0x000fe200078e0a03 */
[----:B------:R-:W-:-:S02]  /*e1b0*/  UIMAD UR4, UR14, UR11, UR9 ;  /* 0x0000000b0e0472a4 */ /* 0x000fc4000f8e0209 */
[----:B------:R-:W-:Y:S01]  /*e1c0*/  IMAD.U32 R5, RZ, RZ, UR9 ;  /* 0x00000009ff057e24 */ /* 0x000fe2000f8e00ff */
[----:B------:R-:W-:Y:S01]  /*e1d0*/  SHF.R.S32.HI R32, RZ, 0x1f, R229 ;  /* 0x0000001fff207819 */ /* 0x000fe200000114e5 */
[----:B------:R-:W-:Y:S01]  /*e1e0*/  ULDC.64 UR10, c[0x0][0xb30] ;  /* 0x0002cc00000a7ab9 */ /* 0x000fe20000000a00 */
[----:B------:R-:W-:Y:S01]  /*e1f0*/  IMAD R19, R19, R4, R15 ;  /* 0x0000000413137224 */ /* 0x000fe200078e020f */
[----:B------:R-:W-:Y:S01]  /*e200*/  SHF.R.S32.HI R33, RZ, 0x1f, R230 ;  /* 0x0000001fff217819 */ /* 0x000fe200000114e6 */
[----:B------:R-:W-:Y:S01]  /*e210*/  IMAD R0, R0, UR10, RZ ;  /* 0x0000000a00007c24 */ /* 0x000fe2000f8e02ff */
[----:B------:R-:W-:Y:S01]  /*e220*/  SHF.R.S32.HI R34, RZ, 0x1f, R231 ;  /* 0x0000001fff227819 */ /* 0x000fe200000114e7 */
[----:B------:R-:W-:Y:S01]  /*e230*/  IMAD.U32 R4, RZ, RZ, UR8 ;  /* 0x00000008ff047e24 */ /* 0x000fe2000f8e00ff */
[----:B------:R-:W-:Y:S01]  /*e240*/  ULDC.64 UR8, c[0x0][0xb28] ;  /* 0x0002ca0000087ab9 */ /* 0x000fe20000000a00 */
[----:B------:R-:W-:Y:S01]  /*e250*/  IMAD.U32 R5, RZ, RZ, UR4 ;  /* 0x00000004ff057e24 */ /* 0x000fe2000f8e00ff */
[----:B------:R-:W-:Y:S01]  /*e260*/  SHF.R.S32.HI R35, RZ, 0x1f, R232 ;  /* 0x0000001fff237819 */ /* 0x000fe200000114e8 */
[C---:B------:R-:W-:Y:S01]  /*e270*/  IMAD R9, R3.reuse, UR11, R0 ;  /* 0x0000000b03097c24 */ /* 0x040fe2000f8e0200 */
[----:B------:R-:W-:Y:S01]  /*e280*/  SHF.R.S32.HI R0, RZ, 0x1f, R19 ;  /* 0x0000001fff007819 */ /* 0x000fe20000011413 */
[----:B------:R-:W-:Y:S01]  /*e290*/  IMAD.WIDE.U32 R4, R3, UR10, R4 ;  /* 0x0000000a03047c25 */ /* 0x000fe2000f8e0004 */
[----:B------:R-:W-:-:S02]  /*e2a0*/  SHF.R.S32.HI R98, RZ, 0x1f, R233 ;  /* 0x0000001fff627819 */ /* 0x000fc400000114e9 */
[----:B------:R-:W-:Y:S01]  /*e2b0*/  SHF.R.S32.HI R99, RZ, 0x1f, R234 ;  /* 0x0000001fff637819 */ /* 0x000fe200000114ea */
[----:B------:R-:W-:Y:S01]  /*e2c0*/  IMAD R0, R0, UR8, RZ ;  /* 0x0000000800007c24 */ /* 0x000fe2000f8e02ff */
[----:B------:R-:W-:Y:S01]  /*e2d0*/  SHF.R.S32.HI R100, RZ, 0x1f, R235 ;  /* 0x0000001fff647819 */ /* 0x000fe200000114eb */
[----:B------:R-:W-:Y:S01]  /*e2e0*/  IMAD.IADD R5, R5, 0x1, R9 ;  /* 0x0000000105057824 */ /* 0x000fe200078e0209 */
[----:B------:R-:W-:Y:S01]  /*e2f0*/  SHF.R.S32.HI R101, RZ, 0x1f, R236 ;  /* 0x0000001fff657819 */ /* 0x000fe200000114ec */
[C---:B------:R-:W-:Y:S01]  /*e300*/  IMAD R3, R19.reuse, UR9, R0 ;  /* 0x0000000913037c24 */ /* 0x040fe2000f8e0200 */
[----:B------:R-:W-:Y:S01]  /*e310*/  SHF.R.S32.HI R102, RZ, 0x1f, R237 ;  /* 0x0000001fff667819 */ /* 0x000fe200000114ed */
[----:B------:R-:W-:Y:S01]  /*e320*/  IMAD.WIDE.U32 R4, R19, UR8, R4 ;  /* 0x0000000813047c25 */ /* 0x000fe2000f8e0004 */
[----:B------:R-:W-:-:S03]  /*e330*/  ULDC.64 UR8, c[0x0][0xb00] ;  /* 0x0002c00000087ab9 */ /* 0x000fc60000000a00 */
[----:B------:R-:W-:Y:S01]  /*e340*/  IMAD.IADD R3, R5, 0x1, R3 ;  /* 0x0000000105037824 */ /* 0x000fe200078e0203 */
[----:B------:R-:W-:-:S04]  /*e350*/  LEA R0, P1, R4, UR8, 0x2 ;  /* 0x0000000804007c11 */ /* 0x000fc8000f8210ff */
[----:B------:R-:W-:Y:S01]  /*e360*/  LEA.HI.X R3, R4, UR9, R3, 0x2, P1 ;  /* 0x0000000904037c11 */ /* 0x000fe200088f1403 */
[----:B------:R0:W1:Y:S04]  /*e370*/  SHFL.IDX PT, R8, R0, RZ, 0x1c1f ;  /* 0x001c1fff00087589 */ /* 0x00006800000e0000 */
[----:B------:R0:W2:Y:S01]  /*e380*/  SHFL.IDX PT, R9, R3, RZ, 0x1c1f ;  /* 0x001c1fff03097589 */ /* 0x0000a200000e0000 */
[----:B------:R-:W-:Y:S05]  /*e390*/  @P0 BRA `(.L_x_206) ;  /* 0x0000000400040947 */ /* 0x000fea0003800000 */
[----:B------:R-:W-:Y:S01]  /*e3a0*/  ULDC UR4, c[0x0][0xac8] ;  /* 0x0002b20000047ab9 */ /* 0x000fe20000000800 */
[----:B------:R-:W-:Y:S01]  /*e3b0*/  ULDC.64 UR8, c[0x0][0x208] ;  /* 0x0000820000087ab9 */ /* 0x000fe20000000a00 */
[----:B-----5:R-:W-:Y:S02]  /*e3c0*/  ISETP.GE.AND P3, PT, R103, UR4, PT ;  /* 0x0000000467007c0c */ /* 0x020fe4000bf66270 */
[----:B------:R-:W-:Y:S02]  /*e3d0*/  ISETP.GE.AND P2, PT, R237, UR4, PT ;  /* 0x00000004ed007c0c */ /* 0x000fe4000bf46270 */
[----:B------:R-:W-:Y:S02]  /*e3e0*/  ISETP.GE.AND P1, PT, R236, UR4, PT ;  /* 0x00000004ec007c0c */ /* 0x000fe4000bf26270 */
[----:B------:R-:W-:Y:S02]  /*e3f0*/  ISETP.GE.AND P0, PT, R235, UR4, PT ;  /* 0x00000004eb007c0c */ /* 0x000fe4000bf06270 */
[----:B------:R-:W-:-:S05]  /*e400*/  ISETP.GE.AND P4, PT, R233, UR4, PT ;  /* 0x00000004e9007c0c */ /* 0x000fca000bf86270 */
[----:B-12---:R-:W-:Y:S02]  /*e410*/  @!P3 IMAD.WIDE R4, R103, 0x4, R8 ;  /* 0x000000046704b825 */ /* 0x006fe400078e0208 */
[CC--:B------:R-:W-:Y:S02]  /*e420*/  @!P2 LEA R10, P6, R237.reuse, R8.reuse, 0x2 ;  /* 0x00000008ed0aa211 */ /* 0x0c0fe400078c10ff */
[-C--:B------:R-:W-:Y:S01]  /*e430*/  @!P1 LEA R12, P5, R236, R8.reuse, 0x2 ;  /* 0x00000008ec0c9211 */ /* 0x080fe200078a10ff */
[----:B------:R1:W-:Y:S01]  /*e440*/  @!P3 ST.E.64 desc[UR8][R4.64], R20 ;  /* 0x000000140400b985 */ /* 0x0003e2000c101b08 */
[----:B------:R-:W-:Y:S02]  /*e450*/  ISETP.GE.AND P3, PT, R234, UR4, PT ;  /* 0x00000004ea007c0c */ /* 0x000fe4000bf66270 */
[----:B------:R-:W-:Y:S02]  /*e460*/  @!P2 LEA.HI.X R11, R237, R9, R102, 0x2, P6 ;  /* 0x00000009ed0ba211 */ /* 0x000fe400030f1466 */
[----:B------:R-:W-:-:S02]  /*e470*/  @!P0 LEA R14, P6, R235, R8, 0x2 ;  /* 0x00000008eb0e8211 */ /* 0x000fc400078c10ff */
[-C--:B------:R-:W-:Y:S01]  /*e480*/  @!P1 LEA.HI.X R13, R236, R9.reuse, R101, 0x2, P5 ;  /* 0x00000009ec0d9211 */ /* 0x080fe200028f1465 */
[----:B------:R2:W-:Y:S01]  /*e490*/  @!P2 ST.E.64 desc[UR8][R10.64], R88 ;  /* 0x000000580a00a985 */ /* 0x0005e2000c101b08 */
[----:B------:R-:W-:Y:S02]  /*e4a0*/  ISETP.GE.AND P5, PT, R232, UR4, PT ;  /* 0x00000004e8007c0c */ /* 0x000fe4000bfa6270 */
[----:B------:R-:W-:Y:S01]  /*e4b0*/  @!P0 LEA.HI.X R15, R235, R9, R100, 0x2, P6 ;  /* 0x00000009eb0f8211 */ /* 0x000fe200030f1464 */
[----:B------:R3:W-:Y:S01]  /*e4c0*/  @!P1 ST.E.64 desc[UR8][R12.64], R90 ;  /* 0x0000005a0c009985 */ /* 0x0007e2000c101b08 */
[----:B------:R-:W-:Y:S02]  /*e4d0*/  ISETP.GE.AND P2, PT, R231, UR4, PT ;  /* 0x00000004e7007c0c */ /* 0x000fe4000bf46270 */
[-C--:B-1----:R-:W-:Y:S01]  /*e4e0*/  @!P3 LEA R4, P6, R234, R8.reuse, 0x2 ;  /* 0x00000008ea04b211 */ /* 0x082fe200078c10ff */
[----:B------:R1:W-:Y:S01]  /*e4f0*/  @!P0 ST.E.64 desc[UR8][R14.64], R36 ;  /* 0x000000240e008985 */ /* 0x0003e2000c101b08 */
[----:B0-----:R-:W-:-:S02]  /*e500*/  @!P4 LEA R18, P0, R233, R8, 0x2 ;  /* 0x00000008e912c211 */ /* 0x001fc400078010ff */
[----:B------:R-:W-:Y:S02]  /*e510*/  ISETP.GE.AND P1, PT, R230, UR4, PT ;  /* 0x00000004e6007c0c */ /* 0x000fe4000bf26270 */
[-C--:B------:R-:W-:Y:S02]  /*e520*/  @!P4 LEA.HI.X R19, R233, R9.reuse, R98, 0x2, P0 ;  /* 0x00000009e913c211 */ /* 0x080fe400000f1462 */
[----:B------:R-:W-:Y:S02]  /*e530*/  @!P3 LEA.HI.X R5, R234, R9, R99, 0x2, P6 ;  /* 0x00000009ea05b211 */ /* 0x000fe400030f1463 */
[----:B------:R-:W-:Y:S02]  /*e540*/  ISETP.GE.AND P0, PT, R229, UR4, PT ;  /* 0x00000004e5007c0c */ /* 0x000fe4000bf06270 */
[----:B------:R-:W-:Y:S01]  /*e550*/  @!P5 LEA R20, P6, R232, R8, 0x2 ;  /* 0x00000008e814d211 */ /* 0x000fe200078c10ff */
[----:B------:R0:W-:Y:S01]  /*e560*/  @!P3 ST.E.64 desc[UR8][R4.64], R40 ;  /* 0x000000280400b985 */ /* 0x0001e2000c101b08 */
[----:B------:R-:W-:-:S02]  /*e570*/  ISETP.GE.AND P3, PT, R228, UR4, PT ;  /* 0x00000004e4007c0c */ /* 0x000fc4000bf66270 */
[----:B------:R-:W-:Y:S01]  /*e580*/  @!P5 LEA.HI.X R21, R232, R9, R35, 0x2, P6 ;  /* 0x00000009e815d211 */ /* 0x000fe200030f1423 */
[----:B------:R4:W-:Y:S01]  /*e590*/  @!P4 ST.E.64 desc[UR8][R18.64], R44 ;  /* 0x0000002c1200c985 */ /* 0x0009e2000c101b08 */
[----:B--2---:R-:W-:-:S03]  /*e5a0*/  @!P2 LEA R10, P4, R231, R8, 0x2 ;  /* 0x00000008e70aa211 */ /* 0x004fc600078810ff */
[----:B------:R-:W-:Y:S01]  /*e5b0*/  @!P5 ST.E.64 desc[UR8][R20.64], R48 ;  /* 0x000000301400d985 */ /* 0x000fe2000c101b08 */
[CC--:B---3--:R-:W-:Y:S02]  /*e5c0*/  @!P1 LEA R12, P5, R230.reuse, R8.reuse, 0x2 ;  /* 0x00000008e60c9211 */ /* 0x0c8fe400078a10ff */
[-C--:B------:R-:W-:Y:S02]  /*e5d0*/  @!P2 LEA.HI.X R11, R231, R9.reuse, R34, 0x2, P4 ;  /* 0x00000009e70ba211 */ /* 0x080fe400020f1422 */
[----:B-1----:R-:W-:Y:S02]  /*e5e0*/  @!P0 LEA R14, P6, R229, R8, 0x2 ;  /* 0x00000008e50e8211 */ /* 0x002fe400078c10ff */
[----:B------:R-:W-:Y:S01]  /*e5f0*/  ISETP.GE.AND P4, PT, R227, UR4, PT ;  /* 0x00000004e3007c0c */ /* 0x000fe2000bf86270 */
[----:B------:R1:W-:Y:S01]  /*e600*/  @!P2 ST.E.64 desc[UR8][R10.64], R52 ;  /* 0x000000340a00a985 */ /* 0x0003e2000c101b08 */
[-C--:B------:R-:W-:Y:S02]  /*e610*/  @!P1 LEA.HI.X R13, R230, R9.reuse, R33, 0x2, P5 ;  /* 0x00000009e60d9211 */ /* 0x080fe400028f1421 */
[----:B------:R-:W-:-:S02]  /*e620*/  @!P0 LEA.HI.X R15, R229, R9, R32, 0x2, P6 ;  /* 0x00000009e50f8211 */ /* 0x000fc400030f1420 */
[----:B------:R-:W-:Y:S01]  /*e630*/  ISETP.GE.AND P2, PT, R226, UR4, PT ;  /* 0x00000004e2007c0c */ /* 0x000fe2000bf46270 */
[----:B------:R2:W-:Y:S01]  /*e640*/  @!P1 ST.E.64 desc[UR8][R12.64], R56 ;  /* 0x000000380c009985 */ /* 0x0005e2000c101b08 */
[----:B0-----:R-:W-:Y:S02]  /*e650*/  @!P3 LEA R4, P5, R228, R8, 0x2 ;  /* 0x00000008e404b211 */ /* 0x001fe400078a10ff */
[----:B------:R-:W-:Y:S01]  /*e660*/  ISETP.GE.AND P1, PT, R225, UR4, PT ;  /* 0x00000004e1007c0c */ /* 0x000fe2000bf26270 */
[----:B------:R0:W-:Y:S01]  /*e670*/  @!P0 ST.E.64 desc[UR8][R14.64], R60 ;  /* 0x0000003c0e008985 */ /* 0x0001e2000c101b08 */
[----:B------:R-:W-:Y:S02]  /*e680*/  ISETP.GE.AND P0, PT, R224, UR4, PT ;  /* 0x00000004e0007c0c */ /* 0x000fe4000bf06270 */
[----:B------:R-:W-:Y:S02]  /*e690*/  @!P3 LEA.HI.X R5, R228, R9, R31, 0x2, P5 ;  /* 0x00000009e405b211 */ /* 0x000fe400028f141f */
[----:B------:R-:W-:-:S02]  /*e6a0*/  ISETP.GE.AND P5, PT, R223, UR4, PT ;  /* 0x00000004df007c0c */ /* 0x000fc4000bfa6270 */
[CC--:B----4-:R-:W-:Y:S01]  /*e6b0*/  @!P4 LEA R18, P6, R227.reuse, R8.reuse, 0x2 ;  /* 0x00000008e312c211 */ /* 0x0d0fe200078c10ff */
[----:B------:R3:W-:Y:S01]  /*e6c0*/  @!P3 ST.E.64 desc[UR8][R4.64], R64 ;  /* 0x000000400400b985 */ /* 0x0007e2000c101b08 */
[CC--:B-1----:R-:W-:Y:S02]  /*e6d0*/  @!P2 LEA R10, P3, R226.reuse, R8.reuse, 0x2 ;  /* 0x00000008e20aa211 */ /* 0x0c2fe400078610ff */
[-C--:B------:R-:W-:Y:S02]  /*e6e0*/  @!P4 LEA.HI.X R19, R227, R9.reuse, R30, 0x2, P6 ;  /* 0x00000009e313c211 */ /* 0x080fe400030f141e */
[-C--:B--2---:R-:W-:Y:S02]  /*e6f0*/  @!P1 LEA R12, P6, R225, R8.reuse, 0x2 ;  /* 0x00000008e10c9211 */ /* 0x084fe400078c10ff */
[----:B------:R-:W-:Y:S01]  /*e700*/  @!P2 LEA.HI.X R11, R226, R9, R29, 0x2, P3 ;  /* 0x00000009e20ba211 */ /* 0x000fe200018f141d */
[----:B------:R3:W-:Y:S01]  /*e710*/  @!P4 ST.E.64 desc[UR8][R18.64], R68 ;  /* 0x000000441200c985 */ /* 0x0007e2000c101b08 */
[----:B0-----:R-:W-:-:S02]  /*e720*/  @!P0 LEA R14, P4, R224, R8, 0x2 ;  /* 0x00000008e00e8211 */ /* 0x001fc400078810ff */
[----:B------:R-:W-:Y:S01]  /*e730*/  @!P5 LEA R8, P3, R223, R8, 0x2 ;  /* 0x00000008df08d211 */ /* 0x000fe200078610ff */
[----:B------:R3:W-:Y:S01]  /*e740*/  @!P2 ST.E.64 desc[UR8][R10.64], R72 ;  /* 0x000000480a00a985 */ /* 0x0007e2000c101b08 */
[-C--:B------:R-:W-:Y:S02]  /*e750*/  @!P1 LEA.HI.X R13, R225, R9.reuse, R28, 0x2, P6 ;  /* 0x00000009e10d9211 */ /* 0x080fe400030f141c */
[-C--:B------:R-:W-:Y:S02]  /*e760*/  @!P0 LEA.HI.X R15, R224, R9.reuse, R26, 0x2, P4 ;  /* 0x00000009e00f8211 */ /* 0x080fe400020f141a */
[----:B------:R-:W-:Y:S01]  /*e770*/  @!P5 LEA.HI.X R9, R223, R9, R24, 0x2, P3 ;  /* 0x00000009df09d211 */ /* 0x000fe200018f1418 */
[----:B------:R3:W-:Y:S04]  /*e780*/  @!P1 ST.E.64 desc[UR8][R12.64], R76 ;  /* 0x0000004c0c009985 */ /* 0x0007e8000c101b08 */
[----:B------:R3:W-:Y:S04]  /*e790*/  @!P0 ST.E.64 desc[UR8][R14.64], R80 ;  /* 0x000000500e008985 */ /* 0x0007e8000c101b08 */
[----:B------:R3:W-:Y:S02]  /*e7a0*/  @!P5 ST.E.64 desc[UR8][R8.64], R84 ;  /* 0x000000540800d985 */ /* 0x0007e4000c101b08 */
.L_x_206:
[----:B------:R-:W-:Y:S05]  /*e7b0*/  BSYNC B1 ;  /* 0x0000000000017941 */ /* 0x000fea0003800000 */
.L_x_205:
[----:B------:R-:W-:Y:S01]  /*e7c0*/  ISETP.GE.AND P0, PT, R27, R6, PT ;  /* 0x000000061b00720c */ /* 0x000fe20003f06270 */
[----:B--23--:R2:W3:Y:S04]  /*e7d0*/  SHFL.IDX PT, R9, R3, 0x1, 0x1c1f ;  /* 0x003c1f0003097f89 */ /* 0x00c4e800000e0000 */
[----:B-1----:R2:W1:Y:S08]  /*e7e0*/  SHFL.IDX PT, R8, R0, 0x1, 0x1c1f ;  /* 0x003c1f0000087f89 */ /* 0x00247000000e0000 */
[----:B--2---:R-:W-:Y:S05]  /*e7f0*/  @P0 BRA `(.L_x_204) ;  /* 0x0000001000a40947 */ /* 0x004fea0003800000 */
[----:B------:R-:W-:Y:S01]  /*e800*/  ULDC UR4, c[0x0][0xac8] ;  /* 0x0002b20000047ab9 */ /* 0x000fe20000000800 */
[----:B------:R-:W-:Y:S01]  /*e810*/  ULDC.64 UR8, c[0x0][0x208] ;  /* 0x0000820000087ab9 */ /* 0x000fe20000000a00 */
[----:B------:R-:W-:Y:S02]  /*e820*/  ISETP.GE.AND P1, PT, R237, UR4, PT ;  /* 0x00000004ed007c0c */ /* 0x000fe4000bf26270 */
[----:B------:R-:W-:Y:S02]  /*e830*/  ISETP.GE.AND P0, PT, R236, UR4, PT ;  /* 0x00000004ec007c0c */ /* 0x000fe4000bf06270 */
[----:B-----5:R-:W-:Y:S02]  /*e840*/  ISETP.GE.AND P2, PT, R103, UR4, PT ;  /* 0x0000000467007c0c */ /* 0x020fe4000bf46270 */
[----:B------:R-:W-:Y:S02]  /*e850*/  ISETP.GE.AND P4, PT, R234, UR4, PT ;  /* 0x00000004ea007c0c */ /* 0x000fe4000bf86270 */
[----:B------:R-:W-:-:S05]  /*e860*/  ISETP.GE.AND P3, PT, R235, UR4, PT ;  /* 0x00000004eb007c0c */ /* 0x000fca000bf66270 */
[CC--:B-1----:R-:W-:Y:S02]  /*e870*/  @!P1 LEA R10, P5, R237.reuse, R8.reuse, 0x2 ;  /* 0x00000008ed0a9211 */ /* 0x0c2fe400078a10ff */
[CC--:B------:R-:W-:Y:S02]  /*e880*/  @!P0 LEA R12, P6, R236.reuse, R8.reuse, 0x2 ;  /* 0x00000008ec0c8211 */ /* 0x0c0fe400078c10ff */
[-C--:B---3--:R-:W-:Y:S01]  /*e890*/  @!P1 LEA.HI.X R11, R237, R9.reuse, R102, 0x2, P5 ;  /* 0x00000009ed0b9211 */ /* 0x088fe200028f1466 */
[----:B------:R-:W-:Y:S01]  /*e8a0*/  @!P2 IMAD.WIDE R4, R103, 0x4, R8 ;  /* 0x000000046704a825 */ /* 0x000fe200078e0208 */
[----:B------:R-:W-:Y:S02]  /*e8b0*/  ISETP.GE.AND P5, PT, R233, UR4, PT ;  /* 0x00000004e9007c0c */ /* 0x000fe4000bfa6270 */
[----:B------:R-:W-:Y:S02]  /*e8c0*/  @!P0 LEA.HI.X R13, R236, R9, R101, 0x2, P6 ;  /* 0x00000009ec0d8211 */ /* 0x000fe400030f1465 */
[----:B------:R1:W-:Y:S01]  /*e8d0*/  @!P2 ST.E.64 desc[UR8][R4.64], R92 ;  /* 0x0000005c0400a985 */ /* 0x0003e2000c101b08 */
[----:B0-----:R-:W-:-:S02]  /*e8e0*/  @!P4 LEA R18, P2, R234, R8, 0x2 ;  /* 0x00000008ea12c211 */ /* 0x001fc400078410ff */
[----:B------:R-:W-:Y:S01]  /*e8f0*/  @!P3 LEA R14, P6, R235, R8, 0x2 ;  /* 0x00000008eb0eb211 */ /* 0x000fe200078c10ff */
[----:B------:R-:W-:Y:S01]  /*e900*/  @!P1 ST.E.64 desc[UR8][R10.64], R94 ;  /* 0x0000005e0a009985 */ /* 0x000fe2000c101b08 */
[----:B------:R-:W-:Y:S02]  /*e910*/  ISETP.GE.AND P1, PT, R231, UR4, PT ;  /* 0x00000004e7007c0c */ /* 0x000fe4000bf26270 */
[-C--:B------:R-:W-:Y:S01]  /*e920*/  @!P4 LEA.HI.X R19, R234, R9.reuse, R99, 0x2, P2 ;  /* 0x00000009ea13c211 */ /* 0x080fe200010f1463 */
[----:B------:R0:W-:Y:S01]  /*e930*/  @!P0 ST.E.64 desc[UR8][R12.64], R96 ;  /* 0x000000600c008985 */ /* 0x0001e2000c101b08 */
[----:B------:R-:W-:Y:S02]  /*e940*/  ISETP.GE.AND P0, PT, R232, UR4, PT ;  /* 0x00000004e8007c0c */ /* 0x000fe4000bf06270 */
[----:B------:R-:W-:Y:S02]  /*e950*/  ISETP.GE.AND P2, PT, R230, UR4, PT ;  /* 0x00000004e6007c0c */ /* 0x000fe4000bf46270 */
[----:B------:R-:W-:-:S02]  /*e960*/  @!P3 LEA.HI.X R15, R235, R9, R100, 0x2, P6 ;  /* 0x00000009eb0fb211 */ /* 0x000fc400030f1464 */
[----:B------:R-:W-:-:S03]  /*e970*/  @!P5 LEA R20, P6, R233, R8, 0x2 ;  /* 0x00000008e914d211 */ /* 0x000fc600078c10ff */
[----:B------:R2:W-:Y:S01]  /*e980*/  @!P3 ST.E.64 desc[UR8][R14.64], R38 ;  /* 0x000000260e00b985 */ /* 0x0005e2000c101b08 */
[-C--:B------:R-:W-:Y:S02]  /*e990*/  @!P5 LEA.HI.X R21, R233, R9.reuse, R98, 0x2, P6 ;  /* 0x00000009e915d211 */ /* 0x080fe400030f1462 */
[----:B------:R-:W-:Y:S01]  /*e9a0*/  ISETP.GE.AND P3, PT, R229, UR4, PT ;  /* 0x00000004e5007c0c */ /* 0x000fe2000bf66270 */
[----:B------:R3:W-:Y:S01]  /*e9b0*/  @!P4 ST.E.64 desc[UR8][R18.64], R42 ;  /* 0x0000002a1200c985 */ /* 0x0007e2000c101b08 */
[-C--:B-1----:R-:W-:Y:S02]  /*e9c0*/  @!P0 LEA R4, P4, R232, R8.reuse, 0x2 ;  /* 0x00000008e8048211 */ /* 0x082fe400078810ff */
[-C--:B0-----:R-:W-:Y:S01]  /*e9d0*/  @!P2 LEA R12, P6, R230, R8.reuse, 0x2 ;  /* 0x00000008e60ca211 */ /* 0x081fe200078c10ff */
[----:B------:R-:W-:Y:S01]  /*e9e0*/  @!P5 ST.E.64 desc[UR8][R20.64], R46 ;  /* 0x0000002e1400d985 */ /* 0x000fe2000c101b08 */
[----:B------:R-:W-:Y:S02]  /*e9f0*/  @!P1 LEA R10, P5, R231, R8, 0x2 ;  /* 0x00000008e70a9211 */ /* 0x000fe400078a10ff */
[----:B------:R-:W-:-:S02]  /*ea00*/  @!P0 LEA.HI.X R5, R232, R9, R35, 0x2, P4 ;  /* 0x00000009e8058211 */ /* 0x000fc400020f1423 */
[----:B------:R-:W-:Y:S02]  /*ea10*/  ISETP.GE.AND P4, PT, R228, UR4, PT ;  /* 0x00000004e4007c0c */ /* 0x000fe4000bf86270 */
[-C--:B------:R-:W-:Y:S01]  /*ea20*/  @!P1 LEA.HI.X R11, R231, R9.reuse, R34, 0x2, P5 ;  /* 0x00000009e70b9211 */ /* 0x080fe200028f1422 */
[----:B------:R-:W-:Y:S01]  /*ea30*/  @!P0 ST.E.64 desc[UR8][R4.64], R50 ;  /* 0x0000003204008985 */ /* 0x000fe2000c101b08 */
[----:B------:R-:W-:Y:S02]  /*ea40*/  @!P2 LEA.HI.X R13, R230, R9, R33, 0x2, P6 ;  /* 0x00000009e60da211 */ /* 0x000fe400030f1421 */
[----:B------:R-:W-:Y:S01]  /*ea50*/  ISETP.GE.AND P0, PT, R225, UR4, PT ;  /* 0x00000004e1007c0c */ /* 0x000fe2000bf06270 */
[----:B------:R0:W-:Y:S01]  /*ea60*/  @!P1 ST.E.64 desc[UR8][R10.64], R54 ;  /* 0x000000360a009985 */ /* 0x0001e2000c101b08 */
[----:B------:R-:W-:Y:S02]  /*ea70*/  ISETP.GE.AND P1, PT, R226, UR4, PT ;  /* 0x00000004e2007c0c */ /* 0x000fe4000bf26270 */
[----:B--2---:R-:W-:Y:S01]  /*ea80*/  @!P3 LEA R14, P5, R229, R8, 0x2 ;  /* 0x00000008e50eb211 */ /* 0x004fe200078a10ff */
[----:B------:R1:W-:Y:S01]  /*ea90*/  @!P2 ST.E.64 desc[UR8][R12.64], R58 ;  /* 0x0000003a0c00a985 */ /* 0x0003e2000c101b08 */
[----:B------:R-:W-:-:S02]  /*eaa0*/  ISETP.GE.AND P2, PT, R227, UR4, PT ;  /* 0x00000004e3007c0c */ /* 0x000fc4000bf46270 */
[CC--:B---3--:R-:W-:Y:S02]  /*eab0*/  @!P4 LEA R18, P6, R228.reuse, R8.reuse, 0x2 ;  /* 0x00000008e412c211 */ /* 0x0c8fe400078c10ff */
[-C--:B------:R-:W-:Y:S02]  /*eac0*/  @!P3 LEA.HI.X R15, R229, R9.reuse, R32, 0x2, P5 ;  /* 0x00000009e50fb211 */ /* 0x080fe400028f1420 */
[----:B------:R-:W-:Y:S02]  /*ead0*/  @!P4 LEA.HI.X R19, R228, R9, R31, 0x2, P6 ;  /* 0x00000009e413c211 */ /* 0x000fe400030f141f */
[----:B------:R-:W-:Y:S01]  /*eae0*/  ISETP.GE.AND P5, PT, R224, UR4, PT ;  /* 0x00000004e0007c0c */ /* 0x000fe2000bfa6270 */
[----:B------:R2:W-:Y:S01]  /*eaf0*/  @!P3 ST.E.64 desc[UR8][R14.64], R62 ;  /* 0x0000003e0e00b985 */ /* 0x0005e2000c101b08 */
[----:B0-----:R-:W-:-:S03]  /*eb00*/  @!P1 LEA R10, P6, R226, R8, 0x2 ;  /* 0x00000008e20a9211 */ /* 0x001fc600078c10ff */
[-C--:B------:R-:W-:Y:S01]  /*eb10*/  @!P2 LEA R4, P3, R227, R8.reuse, 0x2 ;  /* 0x00000008e304a211 */ /* 0x080fe200078610ff */
[----:B------:R2:W-:Y:S01]  /*eb20*/  @!P4 ST.E.64 desc[UR8][R18.64], R66 ;  /* 0x000000421200c985 */ /* 0x0005e2000c101b08 */
[-C--:B-1----:R-:W-:Y:S02]  /*eb30*/  @!P0 LEA R12, P4, R225, R8.reuse, 0x2 ;  /* 0x00000008e10c8211 */ /* 0x082fe400078810ff */
[-C--:B------:R-:W-:Y:S02]  /*eb40*/  @!P2 LEA.HI.X R5, R227, R9.reuse, R30, 0x2, P3 ;  /* 0x00000009e305a211 */ /* 0x080fe400018f141e */
[-C--:B------:R-:W-:Y:S02]  /*eb50*/  @!P1 LEA.HI.X R11, R226, R9.reuse, R29, 0x2, P6 ;  /* 0x00000009e20b9211 */ /* 0x080fe400030f141d */
[----:B------:R-:W-:Y:S01]  /*eb60*/  @!P0 LEA.HI.X R13, R225, R9, R28, 0x2, P4 ;  /* 0x00000009e10d8211 */ /* 0x000fe200020f141c */
[----:B------:R2:W-:Y:S01]  /*eb70*/  @!P2 ST.E.64 desc[UR8][R4.64], R70 ;  /* 0x000000460400a985 */ /* 0x0005e2000c101b08 */
[----:B------:R-:W-:-:S03]  /*eb80*/  @!P5 LEA R20, P3, R224, R8, 0x2 ;  /* 0x00000008e014d211 */ /* 0x000fc600078610ff */
[----:B------:R2:W-:Y:S01]  /*eb90*/  @!P1 ST.E.64 desc[UR8][R10.64], R74 ;  /* 0x0000004a0a009985 */ /* 0x0005e2000c101b08 */
[----:B------:R-:W-:-:S03]  /*eba0*/  @!P5 LEA.HI.X R21, R224, R9, R26, 0x2, P3 ;  /* 0x00000009e015d211 */ /* 0x000fc600018f141a */
[----:B------:R2:W-:Y:S01]  /*ebb0*/  @!P0 ST.E.64 desc[UR8][R12.64], R78 ;  /* 0x0000004e0c008985 */ /* 0x0005e2000c101b08 */
[----:B------:R-:W-:-:S03]  /*ebc0*/  ISETP.GE.AND P0, PT, R223, UR4, PT ;  /* 0x00000004df007c0c */ /* 0x000fc6000bf06270 */
[----:B------:R2:W-:Y:S10]  /*ebd0*/  @!P5 ST.E.64 desc[UR8][R20.64], R82 ;  /* 0x000000521400d985 */ /* 0x0005f4000c101b08 */
[----:B------:R-:W-:Y:S05]  /*ebe0*/  @P0 BRA `(.L_x_204) ;  /* 0x0000000c00a80947 */ /* 0x000fea0003800000 */
[----:B--2---:R-:W-:Y:S01]  /*ebf0*/  LEA R4, P0, R223, R8, 0x2 ;  /* 0x00000008df047211 */ /* 0x004fe200078010ff */
[----:B------:R-:W-:-:S03]  /*ec00*/  ULDC.64 UR8, c[0x0][0x208] ;  /* 0x0000820000087ab9 */ /* 0x000fc60000000a00 */
[----:B------:R-:W-:-:S05]  /*ec10*/  LEA.HI.X R5, R223, R9, R24, 0x2, P0 ;  /* 0x00000009df057211 */ /* 0x000fca00000f1418 */
[----:B------:R0:W-:Y:S01]  /*ec20*/  ST.E.64 desc[UR8][R4.64], R86 ;  /* 0x0000005604007985 */ /* 0x0001e2000c101b08 */
[----:B------:R-:W-:Y:S05]  /*ec30*/  BRA `(.L_x_204) ;  /* 0x0000000c00947947 */ /* 0x000fea0003800000 */
.L_x_195:
[----:B------:R-:W2:Y:S01]  /*ec40*/  LDL R10, [R1+0xc] ;  /* 0x00000c00010a7983 */ /* 0x000ea20000100800 */
[----:B------:R-:W-:Y:S01]  /*ec50*/  ULDC.64 UR8, c[0x0][0xc00] ;  /* 0x0003000000087ab9 */ /* 0x000fe20000000a00 */
[----:B------:R-:W-:Y:S01]  /*ec60*/  ULDC.64 UR10, c[0x0][0x208] ;  /* 0x00008200000a7ab9 */ /* 0x000fe20000000a00 */
[----:B------:R-:W-:Y:S01]  /*ec70*/  UISETP.NE.U32.AND UP0, UPT, UR8, URZ, UPT ;  /* 0x0000003f0800728c */ /* 0x000fe2000bf05070 */
[----:B------:R-:W-:-:S03]  /*ec80*/  R2UR UR7, R220 ;  /* 0x00000000dc0772ca */ /* 0x000fc600000e0000 */
[----:B------:R-:W-:-:S03]  /*ec90*/  UISETP.NE.AND.EX UP0, UPT, UR9, URZ, UPT, UP0 ;  /* 0x0000003f0900728c */ /* 0x000fc6000bf05300 */
[----:B------:R-:W-:-:S03]  /*eca0*/  ULDC.64 UR8, c[0x0][0xc00] ;  /* 0x0003000000087ab9 */ /* 0x000fc60000000a00 */
[----:B------:R-:W-:Y:S02]  /*ecb0*/  PLOP3.LUT P1, PT, PT, PT, UP0, 0x80, 0x0 ;  /* 0x000000000000781c */ /* 0x000fe40003f2f008 */
[----:B--2---:R-:W-:-:S13]  /*ecc0*/  R2UR UR4, R10 ;  /* 0x000000000a0472ca */ /* 0x004fda00000e0000 */
[----:B------:R-:W-:-:S06]  /*ecd0*/  UIMAD.WIDE UR8, UR4, 0x4, UR8 ;  /* 0x00000004040878a5 */ /* 0x000fcc000f8e0208 */
[----:B------:R-:W-:Y:S02]  /*ece0*/  IMAD.U32 R4, RZ, RZ, UR8 ;  /* 0x00000008ff047e24 */ /* 0x000fe4000f8e00ff */
[----:B------:R-:W-:Y:S01]  /*ecf0*/  IMAD.U32 R5, RZ, RZ, UR9 ;  /* 0x00000009ff057e24 */ /* 0x000fe2000f8e00ff */
[----:B------:R-:W-:-:S04]  /*ed00*/  ULDC.64 UR8, c[0x0][0xc08] ;  /* 0x0003020000087ab9 */ /* 0x000fc80000000a00 */
[----:B------:R-:W2:Y:S01]  /*ed10*/  @P1 LDG.E R3, desc[UR10][R4.64] ;  /* 0x0000000a04031981 */ /* 0x000ea2000c1e1900 */
[----:B------:R-:W-:Y:S01]  /*ed20*/  UISETP.NE.U32.AND UP1, UPT, UR8, URZ, UPT ;  /* 0x0000003f0800728c */ /* 0x000fe2000bf25070 */
[----:B------:R-:W0:Y:S03]  /*ed30*/  S2R R6, SR_TID.X ;  /* 0x0000000000067919 */ /* 0x000e260000002100 */
[----:B------:R-:W-:-:S06]  /*ed40*/  UISETP.NE.AND.EX UP1, UPT, UR9, URZ, UPT, UP1 ;  /* 0x0000003f0900728c */ /* 0x000fcc000bf25310 */
[----:B------:R-:W-:-:S05]  /*ed50*/  PLOP3.LUT P2, PT, PT, PT, UP1, 0x80, 0x0 ;  /* 0x000000000000781c */ /* 0x000fca0003f4f018 */
[----:B------:R-:W-:Y:S02]  /*ed60*/  @UP1 ULDC.64 UR8, c[0x0][0xc08] ;  /* 0x0003020000081ab9 */ /* 0x000fe40000000a00 */
[----:B------:R-:W-:-:S03]  /*ed70*/  @UP1 UIMAD.WIDE UR8, UR4, 0x4, UR8 ;  /* 0x00000004040818a5 */ /* 0x000fc6000f8e0208 */
[----:B------:R-:W-:Y:S02]  /*ed80*/  ULDC UR4, c[0x0][0xa88] ;  /* 0x0002a20000047ab9 */ /* 0x000fe40000000800 */
[----:B------:R-:W-:Y:S01]  /*ed90*/  IMAD.U32 R0, RZ, RZ, UR4 ;  /* 0x00000004ff007e24 */ /* 0x000fe2000f8e00ff */
[----:B------:R-:W-:Y:S01]  /*eda0*/  UMOV UR4, URZ ;  /* 0x0000003f00047c82 */ /* 0x000fe20008000000 */
[----:B------:R-:W-:Y:S01]  /*edb0*/  UISETP.NE.AND UP1, UPT, UR7, URZ, UPT ;  /* 0x0000003f0700728c */ /* 0x000fe2000bf25270 */
[----:B------:R-:W-:Y:S02]  /*edc0*/  IMAD.U32 R8, RZ, RZ, UR8 ;  /* 0x00000008ff087e24 */ /* 0x000fe4000f8e00ff */
[----:B------:R-:W-:-:S05]  /*edd0*/  IMAD.U32 R9, RZ, RZ, UR9 ;  /* 0x00000009ff097e24 */ /* 0x000fca000f8e00ff */
[----:B------:R1:W5:Y:S01]  /*ede0*/  @P2 LDG.E R0, desc[UR10][R8.64] ;  /* 0x0000000a08002981 */ /* 0x000362000c1e1900 */
[----:B0-----:R-:W-:Y:S02]  /*edf0*/  VIADD R12, R6, 0xffffff80 ;  /* 0xffffff80060c7836 */ /* 0x001fe40000000000 */
[----:B------:R-:W-:Y:S02]  /*ee00*/  @!UP1 ULDC UR7, c[0x0][0xad4] ;  /* 0x0002b50000079ab9 */ /* 0x000fe40000000800 */
[----:B------:R-:W-:Y:S01]  /*ee10*/  IMAD.U32 R220, RZ, RZ, UR7 ;  /* 0x00000007ffdc7e24 */ /* 0x000fe2000f8e00ff */
[----:B------:R-:W-:Y:S02]  /*ee20*/  ISETP.GT.AND P0, PT, R12, 0x7f, PT ;  /* 0x0000007f0c00780c */ /* 0x000fe40003f04270 */
[----:B--2---:R-:W-:-:S13]  /*ee30*/  @P1 R2UR UR4, R3 ;  /* 0x00000000030412ca */ /* 0x004fda00000e0000 */
[----:B------:R-:W-:Y:S01]  /*ee40*/  USHF.R.S32.HI UR19, URZ, 0x1f, UR4 ;  /* 0x0000001f3f137899 */ /* 0x000fe20008011404 */
[----:B-1----:R-:W-:Y:S11]  /*ee50*/  @P2 BRA `(.L_x_207) ;  /* 0x0000000000142947 */ /* 0x002ff60003800000 */
[----:B------:R-:W-:Y:S05]  /*ee60*/  @!P1 BRA `(.L_x_207) ;  /* 0x0000000000109947 */ /* 0x000fea0003800000 */
[----:B------:R-:W-:Y:S02]  /*ee70*/  ULDC.64 UR8, c[0x0][0x208] ;  /* 0x0000820000087ab9 */ /* 0x000fe40000000a00 */
[----:B------:R-:W2:Y:S04]  /*ee80*/  LDG.E R3, desc[UR8][R4.64] ;  /* 0x0000000804037981 */ /* 0x000ea8000c1e1900 */
[----:B-----5:R-:W2:Y:S02]  /*ee90*/  LDG.E R0, desc[UR8][R4.64+0x4] ;  /* 0x0000040804007981 */ /* 0x020ea4000c1e1900 */
[----:B--2---:R-:W-:-:S07]  /*eea0*/  IMAD.IADD R0, R0, 0x1, -R3 ;  /* 0x0000000100007824 */ /* 0x004fce00078e0a03 */
.L_x_207:
[----:B------:R-:W2:Y:S01]  /*eeb0*/  LDL.LU R3, [R1+0x14] ;  /* 0x0000140001037983 */ /* 0x000ea20000300800 */
[----:B------:R-:W-:Y:S01]  /*eec0*/  R2UR UR7, R10 ;  /* 0x000000000a0772ca */ /* 0x000fe200000e0000 */
[----:B------:R-:W-:-:S12]  /*eed0*/  BSSY B1, `(.L_x_208) ;  /* 0x0000040000017945 */ /* 0x000fd80003800000 */
[----:B------:R-:W-:Y:S01]  /*eee0*/  USEL UR7, UR7, URZ, !UP0 ;  /* 0x0000003f07077287 */ /* 0x000fe2000c000000 */
[----:B--2---:R-:W-:-:S13]  /*eef0*/  R2UR UR8, R3 ;  /* 0x00000000030872ca */ /* 0x004fda00000e0000 */
[----:B------:R-:W-:Y:S01]  /*ef00*/  USEL UR20, UR8, URZ, !UP0 ;  /* 0x0000003f08147287 */ /* 0x000fe2000c000000 */
[----:B------:R-:W-:Y:S11]  /*ef10*/  @P0 BRA `(.L_x_209) ;  /* 0x0000000000ec0947 */ /* 0x000ff60003800000 */
[----:B------:R-:W2:Y:S01]  /*ef20*/  LDL R3, [R1] ;  /* 0x0000000001037983 */ /* 0x000ea20000100800 */
[----:B------:R-:W0:Y:S02]  /*ef30*/  LDC R11, c[0x0][0xbe8] ;  /* 0x0002fa00ff0b7b82 */ /* 0x000e240000000800 */
[----:B0----5:R-:W-:Y:S01]  /*ef40*/  IMAD R4, R0, R11, RZ ;  /* 0x0000000b00047224 */ /* 0x021fe200078e02ff */
[----:B--2---:R-:W-:-:S13]  /*ef50*/  R2UR UR8, R3 ;  /* 0x00000000030872ca */ /* 0x004fda00000e0000 */
[----:B------:R-:W-:-:S04]  /*ef60*/  IMAD.U32 R3, RZ, RZ, UR8 ;  /* 0x00000008ff037e24 */ /* 0x000fc8000f8e00ff */
[----:B------:R-:W-:-:S04]  /*ef70*/  IMAD R3, R3, 0x80, R6 ;  /* 0x0000008003037824 */ /* 0x000fc800078e0206 */
[----:B------:R-:W-:-:S05]  /*ef80*/  VIADD R6, R3, 0xffffff80 ;  /* 0xffffff8003067836 */ /* 0x000fca0000000000 */
[----:B------:R-:W-:-:S13]  /*ef90*/  ISETP.GE.AND P0, PT, R6, R4, PT ;  /* 0x000000040600720c */ /* 0x000fda0003f06270 */
[----:B------:R-:W-:Y:S05]  /*efa0*/  @P0 BRA `(.L_x_209) ;  /* 0x0000000000c80947 */ /* 0x000fea0003800000 */
[----:B------:R-:W-:Y:S01]  /*efb0*/  ISETP.NE.AND P0, PT, R11, 0x1, PT ;  /* 0x000000010b00780c */ /* 0x000fe20003f05270 */
[----:B------:R-:W-:Y:S01]  /*efc0*/  UMOV UR17, 0x9b8 ;  /* 0x000009b800117882 */ /* 0x000fe20000000000 */
[----:B------:R-:W-:Y:S01]  /*efd0*/  R2UR UR9, R220 ;  /* 0x00000000dc0972ca */ /* 0x000fe200000e0000 */
[----:B------:R-:W-:Y:S01]  /*efe0*/  ULDC.64 UR24, c[0x0][0x208] ;  /* 0x0000820000187ab9 */ /* 0x000fe20000000a00 */
[----:B------:R-:W-:Y:S02]  /*eff0*/  R2UR UR8, R221 ;  /* 0x00000000dd0872ca */ /* 0x000fe400000e0000 */
[----:B------:R-:W-:-:S07]  /*f000*/  R2UR UR18, R222 ;  /* 0x00000000de1272ca */ /* 0x000fce00000e0000 */
[----:B------:R-:W0:Y:S02]  /*f010*/  @P0 LDC R3, c[0x0][0xbec] ;  /* 0x0002fb00ff030b82 */ /* 0x000e240000000800 */
[----:B------:R-:W-:-:S04]  /*f020*/  UISETP.GT.AND UP0, UPT, UR9, 0x1, UPT ;  /* 0x000000010900788c */ /* 0x000fc8000bf04270 */
[----:B------:R-:W-:Y:S02]  /*f030*/  USEL UR17, UR17, 0x978, UP0 ;  /* 0x0000097811117887 */ /* 0x000fe40008000000 */
[----:B------:R-:W1:Y:S01]  /*f040*/  @P0 LDC R5, c[0x0][0xbf0] ;  /* 0x0002fc00ff050b82 */ /* 0x000e620000000800 */
[----:B------:R-:W-:-:S09]  /*f050*/  USEL UR16, UR8, URZ, UP0 ;  /* 0x0000003f08107287 */ /* 0x000fd20008000000 */
[----:B------:R-:W-:Y:S01]  /*f060*/  ULDC.64 UR10, c[0x0][UR17+0x220] ;  /* 0x00008800110a7abb */ /* 0x000fe20008000a00 */
[----:B------:R-:W-:Y:S01]  /*f070*/  ULDC.64 UR8, c[0x0][UR17+0x218] ;  /* 0x0000860011087abb */ /* 0x000fe20008000a00 */
[----:B------:R-:W-:Y:S01]  /*f080*/  ULDC.64 UR12, c[0x0][UR17+0x228] ;  /* 0x00008a00110c7abb */ /* 0x000fe20008000a00 */
[----:B------:R-:W-:Y:S02]  /*f090*/  UIMAD UR11, UR11, UR7, URZ ;  /* 0x000000070b0b72a4 */ /* 0x000fe4000f8e023f */
[----:B------:R-:W-:Y:S01]  /*f0a0*/  UIMAD.WIDE.U32 UR14, UR8, UR18, URZ ;  /* 0x00000012080e72a5 */ /* 0x000fe2000f8e003f */
[----:B0-----:R-:W-:Y:S01]  /*f0b0*/  @P0 IMAD.HI.U32 R4, R6, R3, RZ ;  /* 0x0000000306040227 */ /* 0x001fe200078e00ff */
[----:B------:R-:W-:Y:S02]  /*f0c0*/  UIMAD.WIDE.U32 UR22, UR12, UR16, URZ ;  /* 0x000000100c1672a5 */ /* 0x000fe4000f8e003f */
[----:B------:R-:W-:Y:S01]  /*f0d0*/  UIMAD UR18, UR9, UR18, URZ ;  /* 0x00000012091272a4 */ /* 0x000fe2000f8e023f */
[----:B------:R-:W-:Y:S01]  /*f0e0*/  IMAD.MOV.U32 R3, RZ, RZ, R6 ;  /* 0x000000ffff037224 */ /* 0x000fe200078e0006 */
[----:B------:R-:W-:-:S02]  /*f0f0*/  UIMAD UR12, UR13, UR16, URZ ;  /* 0x000000100d0c72a4 */ /* 0x000fc4000f8e023f */
[----:B------:R-:W-:Y:S01]  /*f100*/  UIMAD.WIDE.U32 UR8, UR10, UR7, URZ ;  /* 0x000000070a0872a5 */ /* 0x000fe2000f8e003f */
[----:B-1----:R-:W-:Y:S01]  /*f110*/  @P0 SHF.R.U32.HI R3, RZ, R5, R4 ;  /* 0x00000005ff030219 */ /* 0x002fe20000011604 */
[----:B------:R-:W-:Y:S01]  /*f120*/  UIMAD UR11, UR10, UR20, UR11 ;  /* 0x000000140a0b72a4 */ /* 0x000fe2000f8e020b */
[----:B------:R-:W-:Y:S01]  /*f130*/  IMAD.U32 R4, RZ, RZ, UR22 ;  /* 0x00000016ff047e24 */ /* 0x000fe2000f8e00ff */
[----:B------:R-:W-:Y:S02]  /*f140*/  UIADD3 UR12, UR23, UR12, URZ ;  /* 0x0000000c170c7290 */ /* 0x000fe4000fffe03f */
[----:B------:R-:W-:Y:S01]  /*f150*/  IMAD.U32 R5, RZ, RZ, UR23 ;  /* 0x00000017ff057e24 */ /* 0x000fe2000f8e00ff */
[----:B------:R-:W-:Y:S01]  /*f160*/  UIADD3 UR18, UR15, UR18, URZ ;  /* 0x000000120f127290 */ /* 0x000fe2000fffe03f */
[--C-:B------:R-:W-:Y:S01]  /*f170*/  IMAD.MOV R9, RZ, RZ, -R3.reuse ;  /* 0x000000ffff097224 */ /* 0x100fe200078e0a03 */
[----:B------:R-:W-:Y:S01]  /*f180*/  UIADD3 UR14, UP1, UP2, UR8, UR14, UR4 ;  /* 0x0000000e080e7290 */ /* 0x000fe2000fa3e004 */
[----:B------:R-:W-:Y:S01]  /*f190*/  SHF.R.S32.HI R5, RZ, 0x1f, R3 ;  /* 0x0000001fff057819 */ /* 0x000fe20000011403 */
[----:B------:R-:W-:Y:S01]  /*f1a0*/  UIADD3 UR10, UR9, UR11, URZ ;  /* 0x0000000b090a7290 */ /* 0x000fe2000fffe03f */
[----:B------:R-:W-:-:S02]  /*f1b0*/  IMAD R9, R11, R9, R6 ;  /* 0x000000090b097224 */ /* 0x000fc400078e0206 */
[----:B------:R-:W-:Y:S01]  /*f1c0*/  IMAD.U32 R8, RZ, RZ, UR12 ;  /* 0x0000000cff087e24 */ /* 0x000fe2000f8e00ff */
[----:B------:R-:W-:Y:S01]  /*f1d0*/  UIADD3.X UR10, UR10, UR18, UR19, UP1, UP2 ;  /* 0x000000120a0a7290 */ /* 0x000fe20008fe4413 */
[----:B------:R-:W-:Y:S01]  /*f1e0*/  IADD3 R4, P0, P1, R3, UR14, R4 ;  /* 0x0000000e03047c10 */ /* 0x000fe2000f91e004 */
[----:B------:R-:W-:Y:S01]  /*f1f0*/  ULDC.64 UR8, c[0x0][UR17+0x210] ;  /* 0x0000840011087abb */ /* 0x000fe20008000a00 */
[----:B------:R-:W-:Y:S01]  /*f200*/  SHF.R.S32.HI R3, RZ, 0x1f, R9 ;  /* 0x0000001fff037819 */ /* 0x000fe20000011409 */
[----:B------:R-:W-:Y:S02]  /*f210*/  IMAD R6, R9, UR9, RZ ;  /* 0x0000000909067c24 */ /* 0x000fe4000f8e02ff */
[----:B------:R-:W-:Y:S01]  /*f220*/  IADD3.X R5, R5, UR10, R8, P0, P1 ;  /* 0x0000000a05057c10 */ /* 0x000fe200087e2408 */
[----:B------:R-:W-:Y:S01]  /*f230*/  ULDC.64 UR10, c[0x0][0xba8] ;  /* 0x0002ea00000a7ab9 */ /* 0x000fe20000000a00 */
[----:B------:R-:W-:Y:S01]  /*f240*/  IMAD R3, R3, UR8, R6 ;  /* 0x0000000803037c24 */ /* 0x000fe2000f8e0206 */
[----:B------:R-:W-:Y:S01]  /*f250*/  @!UP0 ULDC UR10, c[0x0][0xb50] ;  /* 0x0002d400000a8ab9 */ /* 0x000fe20000000800 */
[----:B------:R-:W-:Y:S01]  /*f260*/  @!UP0 ULDC UR11, c[0x0][0xb54] ;  /* 0x0002d500000b8ab9 */ /* 0x000fe20000000800 */
[----:B------:R-:W-:-:S04]  /*f270*/  IMAD.WIDE.U32 R4, R9, UR8, R4 ;  /* 0x0000000809047c25 */ /* 0x000fc8000f8e0004 */
[----:B------:R-:W-:Y:S01]  /*f280*/  IMAD.IADD R3, R5, 0x1, R3 ;  /* 0x0000000105037824 */ /* 0x000fe200078e0203 */
[----:B------:R-:W-:-:S04]  /*f290*/  LEA R8, P0, R4, UR10, 0x2 ;  /* 0x0000000a04087c11 */ /* 0x000fc8000f8010ff */
[----:B------:R-:W-:Y:S01]  /*f2a0*/  LEA.HI.X R9, R4, UR11, R3, 0x2, P0 ;  /* 0x0000000b04097c11 */ /* 0x000fe200080f1403 */
[----:B------:R-:W-:-:S05]  /*f2b0*/  IMAD.MOV.U32 R3, RZ, RZ, -0x800000 ;  /* 0xff800000ff037424 */ /* 0x000fca00078e00ff */
[----:B------:R0:W-:Y:S03]  /*f2c0*/  STG.E desc[UR24][R8.64], R3 ;  /* 0x0000000308007986 */ /* 0x0001e6000c101918 */
.L_x_209:
[----:B------:R-:W-:Y:S05]  /*f2d0*/  BSYNC B1 ;  /* 0x0000000000017941 */ /* 0x000fea0003800000 */
.L_x_208:
[----:B------:R-:W-:-:S13]  /*f2e0*/  R2UR UR8, R220 ;  /* 0x00000000dc0872ca */ /* 0x000fda00000e0000 */
[----:B------:R-:W-:-:S06]  /*f2f0*/  UISETP.GT.AND UP0, UPT, UR8, 0x1, UPT ;  /* 0x000000010800788c */ /* 0x000fcc000bf04270 */
[----:B------:R-:W-:-:S13]  /*f300*/  PLOP3.LUT P0, PT, PT, PT, UP0, 0x80, 0x0 ;  /* 0x000000000000781c */ /* 0x000fda0003f0f008 */
[----:B------:R-:W-:Y:S05]  /*f310*/  @P0 BRA `(.L_x_204) ;  /* 0x0000000400dc0947 */ /* 0x000fea0003800000 */
[----:B0-----:R-:W2:Y:S01]  /*f320*/  LDL.LU R3, [R1] ;  /* 0x0000000001037983 */ /* 0x001ea20000300800 */
[----:B------:R-:W0:Y:S01]  /*f330*/  LDC R13, c[0x0][0xbe8] ;  /* 0x0002fa00ff0d7b82 */ /* 0x000e220000000800 */
[----:B------:R-:W-:Y:S01]  /*f340*/  ULDC.64 UR12, c[0x0][0xaa0] ;  /* 0x0002a800000c7ab9 */ /* 0x000fe20000000a00 */
[----:B------:R-:W-:Y:S01]  /*f350*/  SHF.R.S32.HI R10, RZ, 0x1f, R12 ;  /* 0x0000001fff0a7819 */ /* 0x000fe2000001140c */
[----:B------:R-:W-:Y:S01]  /*f360*/  UIMAD UR10, UR19, UR12, URZ ;  /* 0x0000000c130a72a4 */ /* 0x000fe2000f8e023f */
[----:B------:R-:W-:Y:S01]  /*f370*/  R2UR UR15, R222 ;  /* 0x00000000de0f72ca */ /* 0x000fe200000e0000 */
[----:B------:R-:W-:Y:S01]  /*f380*/  UIMAD.WIDE.U32 UR8, UR4, UR12, URZ ;  /* 0x0000000c040872a5 */ /* 0x000fe2000f8e003f */
[----:B------:R-:W-:Y:S01]  /*f390*/  LEA.HI R10, R10, R12, RZ, 0x3 ;  /* 0x0000000c0a0a7211 */ /* 0x000fe200078f18ff */
[----:B------:R-:W-:Y:S01]  /*f3a0*/  UIMAD UR10, UR4, UR13, UR10 ;  /* 0x0000000d040a72a4 */ /* 0x000fe2000f8e020a */
[----:B------:R-:W-:Y:S01]  /*f3b0*/  BSSY B1, `(.L_x_210) ;  /* 0x0000040000017945 */ /* 0x000fe20003800000 */
[----:B------:R-:W-:-:S02]  /*f3c0*/  SHF.R.S32.HI R12, RZ, 0x1f, R22 ;  /* 0x0000001fff0c7819 */ /* 0x000fc40000011416 */
[----:B------:R-:W-:Y:S01]  /*f3d0*/  SHF.R.S32.HI R10, RZ, 0x3, R10 ;  /* 0x00000003ff0a7819 */ /* 0x000fe2000001140a */
[----:B------:R-:W-:Y:S01]  /*f3e0*/  UIADD3 UR9, UR9, UR10, URZ ;  /* 0x0000000a09097290 */ /* 0x000fe2000fffe03f */
[----:B------:R-:W-:Y:S02]  /*f3f0*/  SHF.R.S32.HI R14, RZ, 0x1f, R17 ;  /* 0x0000001fff0e7819 */ /* 0x000fe40000011411 */
[----:B------:R-:W-:Y:S02]  /*f400*/  ULDC.64 UR10, c[0x0][0xae8] ;  /* 0x0002ba00000a7ab9 */ /* 0x000fe40000000a00 */
[----:B------:R-:W-:-:S04]  /*f410*/  UIMAD.WIDE.U32 UR8, UR15, UR10, UR8 ;  /* 0x0000000a0f0872a5 */ /* 0x000fc8000f8e0008 */
[----:B------:R-:W-:Y:S01]  /*f420*/  UIMAD UR9, UR15, UR11, UR9 ;  /* 0x0000000b0f0972a4 */ /* 0x000fe2000f8e0209 */
[----:B0-----:R-:W-:Y:S02]  /*f430*/  ISETP.NE.AND P0, PT, R13, 0x1, PT ;  /* 0x000000010d00780c */ /* 0x001fe40003f05270 */
[----:B------:R-:W-:Y:S02]  /*f440*/  ULDC.64 UR10, c[0x0][0xaf0] ;  /* 0x0002bc00000a7ab9 */ /* 0x000fe40000000a00 */
[----:B------:R-:W-:Y:S02]  /*f450*/  UIMAD UR4, UR20, UR10, URZ ;  /* 0x0000000a140472a4 */ /* 0x000fe4000f8e023f */
[----:B------:R-:W-:Y:S02]  /*f460*/  UIMAD.WIDE.U32 UR8, UR7, UR10, UR8 ;  /* 0x0000000a070872a5 */ /* 0x000fe4000f8e0008 */
[----:B------:R-:W-:-:S03]  /*f470*/  UIMAD UR4, UR7, UR11, UR4 ;  /* 0x0000000b070472a4 */ /* 0x000fc6000f8e0204 */
[----:B------:R-:W-:Y:S01]  /*f480*/  ULDC.64 UR10, c[0x0][0xae0] ;  /* 0x0002b800000a7ab9 */ /* 0x000fe20000000a00 */
[----:B------:R-:W-:Y:S01]  /*f490*/  UIADD3 UR4, UR9, UR4, URZ ;  /* 0x0000000409047290 */ /* 0x000fe2000fffe03f */
[----:B------:R-:W0:Y:S08]  /*f4a0*/  @P0 LDC R5, c[0x0][0xbec] ;  /* 0x0002fb00ff050b82 */ /* 0x000e300000000800 */
[----:B------:R-:W1:Y:S01]  /*f4b0*/  @P0 LDC R9, c[0x0][0xbf0] ;  /* 0x0002fc00ff090b82 */ /* 0x000e620000000800 */
[----:B--2---:R-:W-:Y:S01]  /*f4c0*/  R2UR UR14, R3 ;  /* 0x00000000030e72ca */ /* 0x004fe200000e0000 */
[----:B------:R-:W-:-:S12]  /*f4d0*/  IMAD R3, R23, 0x20, R10 ;  /* 0x0000002017037824 */ /* 0x000fd800078e020a */
[----:B------:R-:W-:-:S04]  /*f4e0*/  IMAD.U32 R8, RZ, RZ, UR14 ;  /* 0x0000000eff087e24 */ /* 0x000fc8000f8e00ff */
[----:B------:R-:W-:-:S04]  /*f4f0*/  IMAD R8, R8, 0x80, R3 ;  /* 0x0000008008087824 */ /* 0x000fc800078e0203 */
[----:B0-----:R-:W-:-:S04]  /*f500*/  @P0 IMAD.HI.U32 R4, R8, R5, RZ ;  /* 0x0000000508040227 */ /* 0x001fc800078e00ff */
[----:B------:R-:W-:Y:S01]  /*f510*/  IMAD.MOV.U32 R3, RZ, RZ, R8 ;  /* 0x000000ffff037224 */ /* 0x000fe200078e0008 */
[----:B-1----:R-:W-:Y:S01]  /*f520*/  @P0 SHF.R.U32.HI R3, RZ, R9, R4 ;  /* 0x00000009ff030219 */ /* 0x002fe20000011604 */
[----:B------:R-:W-:Y:S02]  /*f530*/  IMAD.U32 R5, RZ, RZ, UR9 ;  /* 0x00000009ff057e24 */ /* 0x000fe4000f8e00ff */
[----:B------:R-:W-:Y:S01]  /*f540*/  IMAD.U32 R5, RZ, RZ, UR4 ;  /* 0x00000004ff057e24 */ /* 0x000fe2000f8e00ff */
[--C-:B------:R-:W-:Y:S01]  /*f550*/  SHF.R.S32.HI R4, RZ, 0x1f, R3.reuse ;  /* 0x0000001fff047819 */ /* 0x100fe20000011403 */
[----:B------:R-:W-:-:S04]  /*f560*/  IMAD.MOV R9, RZ, RZ, -R3 ;  /* 0x000000ffff097224 */ /* 0x000fc800078e0a03 */
[----:B------:R-:W-:Y:S02]  /*f570*/  IMAD R6, R4, UR10, RZ ;  /* 0x0000000a04067c24 */ /* 0x000fe4000f8e02ff */
[----:B------:R-:W-:Y:S01]  /*f580*/  IMAD.U32 R4, RZ, RZ, UR8 ;  /* 0x00000008ff047e24 */ /* 0x000fe2000f8e00ff */
[----:B------:R-:W-:Y:S01]  /*f590*/  ULDC.64 UR8, c[0x0][0xad8] ;  /* 0x0002b60000087ab9 */ /* 0x000fe20000000a00 */
[----:B------:R-:W-:Y:S02]  /*f5a0*/  IMAD R9, R13, R9, R8 ;  /* 0x000000090d097224 */ /* 0x000fe400078e0208 */
[C---:B------:R-:W-:Y:S02]  /*f5b0*/  IMAD R11, R3.reuse, UR11, R6 ;  /* 0x0000000b030b7c24 */ /* 0x040fe4000f8e0206 */
[----:B------:R-:W-:Y:S01]  /*f5c0*/  IMAD.WIDE.U32 R4, R3, UR10, R4 ;  /* 0x0000000a03047c25 */ /* 0x000fe2000f8e0004 */
[----:B------:R-:W-:-:S03]  /*f5d0*/  SHF.R.S32.HI R3, RZ, 0x1f, R9 ;  /* 0x0000001fff037819 */ /* 0x000fc60000011409 */
[----:B------:R-:W-:Y:S02]  /*f5e0*/  IMAD.U32 R8, RZ, RZ, UR14 ;  /* 0x0000000eff087e24 */ /* 0x000fe4000f8e00ff */
[----:B------:R-:W-:Y:S02]  /*f5f0*/  IMAD.IADD R5, R5, 0x1, R11 ;  /* 0x0000000105057824 */ /* 0x000fe400078e020b */
[----:B------:R-:W-:Y:S02]  /*f600*/  IMAD R6, R3, UR8, RZ ;  /* 0x0000000803067c24 */ /* 0x000fe4000f8e02ff */
[----:B------:R-:W-:Y:S02]  /*f610*/  IMAD R8, R8, 0x80, R10 ;  /* 0x0000008008087824 */ /* 0x000fe400078e020a */
[----:B-----5:R-:W-:Y:S02]  /*f620*/  IMAD R13, R0, R13, RZ ;  /* 0x0000000d000d7224 */ /* 0x020fe400078e02ff */
[----:B------:R-:W-:-:S02]  /*f630*/  IMAD R3, R9, UR9, R6 ;  /* 0x0000000909037c24 */ /* 0x000fc4000f8e0206 */
[----:B------:R-:W-:Y:S01]  /*f640*/  IMAD.WIDE.U32 R4, R9, UR8, R4 ;  /* 0x0000000809047c25 */ /* 0x000fe2000f8e0004 */
[C---:B------:R-:W-:Y:S01]  /*f650*/  ISETP.GE.AND P2, PT, R8.reuse, R13, PT ;  /* 0x0000000d0800720c */ /* 0x040fe20003f46270 */
[----:B------:R-:W-:Y:S02]  /*f660*/  ULDC.64 UR8, c[0x0][0xa80] ;  /* 0x0002a00000087ab9 */ /* 0x000fe40000000a00 */
[----:B------:R-:W-:Y:S01]  /*f670*/  VIADD R0, R8, 0x20 ;  /* 0x0000002008007836 */ /* 0x000fe20000000000 */
[----:B------:R-:W-:Y:S01]  /*f680*/  LEA R6, P3, R4, UR8, 0x1 ;  /* 0x0000000804067c11 */ /* 0x000fe2000f8608ff */
[----:B------:R-:W-:-:S03]  /*f690*/  IMAD.IADD R3, R5, 0x1, R3 ;  /* 0x0000000105037824 */ /* 0x000fc600078e0203 */
[-C--:B------:R-:W-:Y:S01]  /*f6a0*/  ISETP.GE.AND P1, PT, R0, R13.reuse, PT ;  /* 0x0000000d0000720c */ /* 0x080fe20003f26270 */
[----:B------:R-:W-:Y:S01]  /*f6b0*/  VIADD R0, R8, 0x40 ;  /* 0x0000004008007836 */ /* 0x000fe20000000000 */
[----:B------:R-:W-:Y:S02]  /*f6c0*/  LEA.HI.X R3, R4, UR9, R3, 0x1, P3 ;  /* 0x0000000904037c11 */ /* 0x000fe400098f0c03 */
[----:B------:R0:W1:Y:S02]  /*f6d0*/  SHFL.IDX PT, R4, R6, RZ, 0x181f ;  /* 0x00181fff06047589 */ /* 0x00006400000e0000 */
[----:B------:R-:W-:Y:S02]  /*f6e0*/  ISETP.GE.AND P0, PT, R0, R13, PT ;  /* 0x0000000d0000720c */ /* 0x000fe40003f06270 */
[----:B------:R0:W2:Y:S01]  /*f6f0*/  SHFL.IDX PT, R0, R3, RZ, 0x181f ;  /* 0x00181fff03007589 */ /* 0x0000a200000e0000 */
[----:B------:R-:W-:Y:S10]  /*f700*/  @P2 BRA `(.L_x_211) ;  /* 0x0000000000282947 */ /* 0x000ff40003800000 */
[----:B------:R-:W-:Y:S01]  /*f710*/  ULDC UR4, c[0x0][0xac8] ;  /* 0x0002b20000047ab9 */ /* 0x000fe20000000800 */
[----:B------:R-:W-:Y:S01]  /*f720*/  ULDC.64 UR8, c[0x0][0x208] ;  /* 0x0000820000087ab9 */ /* 0x000fe20000000a00 */
[----:B------:R-:W-:Y:S02]  /*f730*/  ISETP.GE.AND P4, PT, R17, UR4, PT ;  /* 0x0000000411007c0c */ /* 0x000fe4000bf86270 */
[----:B------:R-:W-:-:S11]  /*f740*/  ISETP.GE.AND P5, PT, R22, UR4, PT ;  /* 0x0000000416007c0c */ /* 0x000fd6000bfa6270 */
[CC--:B-1----:R-:W-:Y:S02]  /*f750*/  @!P4 LEA R10, P2, R17.reuse, R4.reuse, 0x1 ;  /* 0x00000004110ac211 */ /* 0x0c2fe400078408ff */
[C---:B------:R-:W-:Y:S02]  /*f760*/  @!P5 LEA R4, P3, R22.reuse, R4, 0x1 ;  /* 0x000000041604d211 */ /* 0x040fe400078608ff */
[-C--:B--2---:R-:W-:Y:S02]  /*f770*/  @!P4 LEA.HI.X R11, R17, R0.reuse, R14, 0x1, P2 ;  /* 0x00000000110bc211 */ /* 0x084fe400010f0c0e */
[----:B------:R-:W-:-:S03]  /*f780*/  @!P5 LEA.HI.X R5, R22, R0, R12, 0x1, P3 ;  /* 0x000000001605d211 */ /* 0x000fc600018f0c0c */
[----:B------:R3:W-:Y:S04]  /*f790*/  @!P4 ST.E.128 desc[UR8][R10.64], RZ ;  /* 0x000000ff0a00c985 */ /* 0x0007e8000c101d08 */
[----:B------:R3:W-:Y:S02]  /*f7a0*/  @!P5 ST.E.128 desc[UR8][R4.64], RZ ;  /* 0x000000ff0400d985 */ /* 0x0007e4000c101d08 */
.L_x_211:
[----:B------:R-:W-:Y:S05]  /*f7b0*/  BSYNC B1 ;  /* 0x0000000000017941 */ /* 0x000fea0003800000 */
.L_x_210:
[----:B--2---:R2:W4:Y:S01]  /*f7c0*/  SHFL.IDX PT, R0, R3, 0x1, 0x181f ;  /* 0x00381f0003007f89 */ /* 0x00452200000e0000 */
[----:B------:R-:W-:Y:S03]  /*f7d0*/  BSSY B1, `(.L_x_212) ;  /* 0x000000d000017945 */ /* 0x000fe60003800000 */
[----:B-1-3--:R2:W1:Y:S01]  /*f7e0*/  SHFL.IDX PT, R4, R6, 0x1, 0x181f ;  /* 0x00381f0006047f89 */ /* 0x00a46200000e0000 */
[----:B------:R-:W-:Y:S05]  /*f7f0*/  @P1 BRA `(.L_x_213) ;  /* 0x0000000000281947 */ /* 0x000fea0003800000 */
[----:B------:R-:W-:Y:S01]  /*f800*/  ULDC UR4, c[0x0][0xac8] ;  /* 0x0002b20000047ab9 */ /* 0x000fe20000000800 */
[----:B------:R-:W-:Y:S01]  /*f810*/  ULDC.64 UR8, c[0x0][0x208] ;  /* 0x0000820000087ab9 */ /* 0x000fe20000000a00 */
[----:B------:R-:W-:Y:S02]  /*f820*/  ISETP.GE.AND P3, PT, R17, UR4, PT ;  /* 0x0000000411007c0c */ /* 0x000fe4000bf66270 */
[----:B------:R-:W-:-:S11]  /*f830*/  ISETP.GE.AND P4, PT, R22, UR4, PT ;  /* 0x0000000416007c0c */ /* 0x000fd6000bf86270 */
[CC--:B-1----:R-:W-:Y:S02]  /*f840*/  @!P3 LEA R10, P1, R17.reuse, R4.reuse, 0x1 ;  /* 0x00000004110ab211 */ /* 0x0c2fe400078208ff */
[C---:B------:R-:W-:Y:S02]  /*f850*/  @!P4 LEA R4, P2, R22.reuse, R4, 0x1 ;  /* 0x000000041604c211 */ /* 0x040fe400078408ff */
[-C--:B----4-:R-:W-:Y:S02]  /*f860*/  @!P3 LEA.HI.X R11, R17, R0.reuse, R14, 0x1, P1 ;  /* 0x00000000110bb211 */ /* 0x090fe400008f0c0e */
[----:B------:R-:W-:-:S03]  /*f870*/  @!P4 LEA.HI.X R5, R22, R0, R12, 0x1, P2 ;  /* 0x000000001605c211 */ /* 0x000fc600010f0c0c */
[----:B------:R3:W-:Y:S04]  /*f880*/  @!P3 ST.E.128 desc[UR8][R10.64], RZ ;  /* 0x000000ff0a00b985 */ /* 0x0007e8000c101d08 */
[----:B------:R3:W-:Y:S02]  /*f890*/  @!P4 ST.E.128 desc[UR8][R4.64], RZ ;  /* 0x000000ff0400c985 */ /* 0x0007e4000c101d08 */
.L_x_213:
[----:B------:R-:W-:Y:S05]  /*f8a0*/  BSYNC B1 ;  /* 0x0000000000017941 */ /* 0x000fea0003800000 */
.L_x_212:
[----:B----4-:R4:W0:Y:S01]  /*f8b0*/  SHFL.IDX PT, R0, R3, 0x2, 0x181f ;  /* 0x00581f0003007f89 */ /* 0x01082200000e0000 */
        /* <DEDUP_REMOVED lines=9> */
[-C--:B0-----:R-:W-:Y:S02]  /*f950*/  @!P2 LEA.HI.X R11, R17, R0.reuse, R14, 0x1, P0 ;  /* 0x00000000110ba211 */ /* 0x081fe400000f0c0e */
[----:B------:R-:W-:-:S03]  /*f960*/  @!P3 LEA.HI.X R5, R22, R0, R12, 0x1, P1 ;  /* 0x000000001605b211 */ /* 0x000fc600008f0c0c */
[----:B------:R3:W-:Y:S04]  /*f970*/  @!P2 ST.E.128 desc[UR8][R10.64], RZ ;  /* 0x000000ff0a00a985 */ /* 0x0007e8000c101d08 */
[----:B------:R3:W-:Y:S02]  /*f980*/  @!P3 ST.E.128 desc[UR8][R4.64], RZ ;  /* 0x000000ff0400b985 */ /* 0x0007e4000c101d08 */
.L_x_215:
[----:B------:R-:W-:Y:S05]  /*f990*/  BSYNC B1 ;  /* 0x0000000000017941 */ /* 0x000fea0003800000 */
.L_x_214:
[----:B0-----:R-:W-:Y:S01]  /*f9a0*/  VIADD R0, R8, 0x60 ;  /* 0x0000006008007836 */ /* 0x001fe20000000000 */
[----:B--2-4-:R-:W2:Y:S04]  /*f9b0*/  SHFL.IDX PT, R3, R3, 0x3, 0x181f ;  /* 0x00781f0003037f89 */ /* 0x014ea800000e0000 */
[----:B------:R-:W-:Y:S01]  /*f9c0*/  ISETP.GE.AND P0, PT, R0, R13, PT ;  /* 0x0000000d0000720c */ /* 0x000fe20003f06270 */
[----:B-1-3--:R1:W3:-:S12]  /*f9d0*/  SHFL.IDX PT, R4, R6, 0x3, 0x181f ;  /* 0x00781f0006047f89 */ /* 0x00a2d800000e0000 */
[----:B-1----:R-:W-:Y:S05]  /*f9e0*/  @P0 BRA `(.L_x_204) ;  /* 0x0000000000280947 */ /* 0x002fea0003800000 */
[----:B------:R-:W-:Y:S01]  /*f9f0*/  ULDC UR4, c[0x0][0xac8] ;  /* 0x0002b20000047ab9 */ /* 0x000fe20000000800 */
[----:B------:R-:W-:Y:S01]  /*fa00*/  ULDC.64 UR8, c[0x0][0x208] ;  /* 0x0000820000087ab9 */ /* 0x000fe20000000a00 */
[----:B------:R-:W-:Y:S02]  /*fa10*/  ISETP.GE.AND P2, PT, R17, UR4, PT ;  /* 0x0000000411007c0c */ /* 0x000fe4000bf46270 */
[----:B------:R-:W-:-:S11]  /*fa20*/  ISETP.GE.AND P3, PT, R22, UR4, PT ;  /* 0x0000000416007c0c */ /* 0x000fd6000bf66270 */
[CC--:B---3--:R-:W-:Y:S02]  /*fa30*/  @!P2 LEA R8, P0, R17.reuse, R4.reuse, 0x1 ;  /* 0x000000041108a211 */ /* 0x0c8fe400078008ff */
[C---:B------:R-:W-:Y:S02]  /*fa40*/  @!P3 LEA R4, P1, R22.reuse, R4, 0x1 ;  /* 0x000000041604b211 */ /* 0x040fe400078208ff */
[-C--:B--2---:R-:W-:Y:S02]  /*fa50*/  @!P2 LEA.HI.X R9, R17, R3.reuse, R14, 0x1, P0 ;  /* 0x000000031109a211 */ /* 0x084fe400000f0c0e */
[----:B------:R-:W-:-:S03]  /*fa60*/  @!P3 LEA.HI.X R5, R22, R3, R12, 0x1, P1 ;  /* 0x000000031605b211 */ /* 0x000fc600008f0c0c */
[----:B------:R1:W-:Y:S04]  /*fa70*/  @!P2 ST.E.128 desc[UR8][R8.64], RZ ;  /* 0x000000ff0800a985 */ /* 0x0003e8000c101d08 */
[----:B------:R1:W-:Y:S02]  /*fa80*/  @!P3 ST.E.128 desc[UR8][R4.64], RZ ;  /* 0x000000ff0400b985 */ /* 0x0003e4000c101d08 */
.L_x_204:
[----:B------:R-:W-:Y:S05]  /*fa90*/  BSYNC B0 ;  /* 0x0000000000007941 */ /* 0x000fea0003800000 */
.L_x_194:
[----:B------:R-:W-:Y:S02]  /*faa0*/  ULDC UR4, c[0x0][0xc3c] ;  /* 0x00030f0000047ab9 */ /* 0x000fe40000000800 */
[----:B------:R-:W-:-:S13]  /*fab0*/  ISETP.GE.AND P0, PT, R7, UR4, PT ;  /* 0x0000000407007c0c */ /* 0x000fda000bf06270 */
[----:B------:R-:W-:Y:S05]  /*fac0*/  @!P0 BRA `(.L_x_216) ;  /* 0xffffff1400708947 */ /* 0x000fea000383ffff */
[----:B------:R-:W-:Y:S05]  /*fad0*/  EXIT ;  /* 0x000000000000794d */ /* 0x000fea0003800000 */
.L_x_168:
[----:B------:R-:W-:-:S08]  /*fae0*/  NOP ;  /* 0x0000000000007918 */ /* 0x000fd00000000000 */
[----:B0-----:R-:W0:-:S00]  /*faf0*/  USETMAXREG.DEALLOC.CTAPOOL 0x18 ;  /* 0x00000018000079c8 */ /* 0x001e0000080e0500 */
[----:B0-----:R-:W2:Y:S01]  /*fb00*/  LDL.LU R2, [R1+0x1c] ;  /* 0x00001c0001027983 */ /* 0x001ea20000300800 */
[----:B------:R-:W-:Y:S01]  /*fb10*/  LOP3.LUT R0, R0, 0x3, RZ, 0xc0, !PT ;  /* 0x0000000300007812 */ /* 0x000fe200078ec0ff */
[----:B------:R-:W-:-:S05]  /*fb20*/  IMAD.MOV.U32 R6, RZ, RZ, RZ ;  /* 0x000000ffff067224 */ /* 0x000fca00078e00ff */
[----:B------:R-:W0:Y:S02]  /*fb30*/  SHFL.IDX PT, R0, R0, RZ, 0x1f ;  /* 0x00001fff00007589 */ /* 0x000e2400000e0000 */
[----:B0-----:R-:W-:Y:S02]  /*fb40*/  ISETP.NE.AND P0, PT, R0, RZ, PT ;  /* 0x000000ff0000720c */ /* 0x001fe40003f05270 */
[----:B--2---:R-:W-:-:S11]  /*fb50*/  LOP3.LUT R2, R2, 0xfffffffd, RZ, 0xc0, !PT ;  /* 0xfffffffd02027812 */ /* 0x004fd600078ec0ff */
[----:B------:R-:W-:-:S05]  /*fb60*/  @P0 LOP3.LUT R2, R2, 0x2, RZ, 0xfc, !PT ;  /* 0x0000000202020812 */ /* 0x000fca00078efcff */
[----:B------:R0:W-:Y:S01]  /*fb70*/  STL [R1+0x1c], R2 ;  /* 0x00001c0201007387 */ /* 0x0001e20000100800 */
[----:B------:R-:W-:Y:S05]  /*fb80*/  @!P0 BRA `(.L_x_217) ;  /* 0x0000000000248947 */ /* 0x000fea0003800000 */
[----:B------:R-:W1:Y:S08]  /*fb90*/  S2UR UR5, SR_CgaCtaId ;  /* 0x00000000000579c3 */ /* 0x000e700000008800 */
[----:B------:R-:W-:Y:S06]  /*fba0*/  BAR.SYNC.DEFER_BLOCKING 0x5, 0x180 ;  /* 0x0146000000007b1d */ /* 0x000fec0000010000 */
[----:B------:R-:W-:-:S02]  /*fbb0*/  UMOV UR4, 0x400 ;  /* 0x0000040000047882 */ /* 0x000fc40000000000 */
[----:B-1----:R-:W-:-:S09]  /*fbc0*/  ULEA UR4, UR5, UR4, 0x18 ;  /* 0x0000000405047291 */ /* 0x002fd2000f8ec03f */
[----:B------:R-:W1:Y:S04]  /*fbd0*/  LDS.128 R4, [UR4+0x348d0] ;  /* 0x0348d004ff047984 */ /* 0x000e680008000c00 */
[----:B-1----:R2:W-:Y:S04]  /*fbe0*/  STL.64 [R1], R4 ;  /* 0x0000000401007387 */ /* 0x0025e80000100a00 */
[----:B------:R2:W-:Y:S01]  /*fbf0*/  STL.64 [R1+0x8], R6 ;  /* 0x0000080601007387 */ /* 0x0005e20000100a00 */
[----:B------:R-:W-:Y:S06]  /*fc00*/  BAR.ARV 0x4, 0x180 ;  /* 0x0106000000007b1d */ /* 0x000fec0000002000 */
[----:B------:R-:W-:Y:S05]  /*fc10*/  BRA `(.L_x_218) ;  /* 0x0000000800b07947 */ /* 0x000fea0003800000 */
.L_x_217:
[----:B------:R-:W1:Y:S01]  /*fc20*/  S2R R0, SR_TID.X ;  /* 0x0000000000007919 */ /* 0x000e620000002100 */
[----:B------:R-:W-:Y:S01]  /*fc30*/  ULDC UR4, c[0x0][0xc3c] ;  /* 0x00030f0000047ab9 */ /* 0x000fe20000000800 */
[----:B------:R-:W-:Y:S01]  /*fc40*/  ULDC.64 UR6, c[0x0][0x208] ;  /* 0x0000820000067ab9 */ /* 0x000fe20000000a00 */
[----:B------:R-:W-:Y:S01]  /*fc50*/  IMAD.MOV.U32 R9, RZ, RZ, RZ ;  /* 0x000000ffff097224 */ /* 0x000fe200078e00ff */
[----:B------:R-:W-:Y:S01]  /*fc60*/  ULDC UR5, c[0x0][0xc38] ;  /* 0x00030e0000057ab9 */ /* 0x000fe20000000800 */
[----:B-1----:R-:W-:-:S04]  /*fc70*/  LOP3.LUT R0, R0, 0x1f, RZ, 0xc0, !PT ;  /* 0x0000001f00007812 */ /* 0x002fc800078ec0ff */
[----:B------:R-:W-:-:S04]  /*fc80*/  ISETP.NE.AND P0, PT, R0, 0x1f, PT ;  /* 0x0000001f0000780c */ /* 0x000fc80003f05270 */
[----:B------:R-:W-:-:S13]  /*fc90*/  ISETP.GE.OR P1, PT, R0, UR4, !P0 ;  /* 0x0000000400007c0c */ /* 0x000fda000c726670 */
[----:B0-----:R-:W0:Y:S08]  /*fca0*/  @!P1 LDC.64 R2, c[0x0][0xc80] ;  /* 0x00032000ff029b82 */ /* 0x001e300000000a00 */
[----:B------:R-:W1:Y:S01]  /*fcb0*/  @!P1 LDC.64 R4, c[0x0][0xc78] ;  /* 0x00031e00ff049b82 */ /* 0x000e620000000a00 */
[----:B0-----:R-:W-:-:S05]  /*fcc0*/  @!P1 IMAD.WIDE.U32 R2, R0, 0x4, R2 ;  /* 0x0000000400029825 */ /* 0x001fca00078e0002 */
[----:B------:R1:W2:Y:S02]  /*fcd0*/  @!P1 LDG.E R6, desc[UR6][R2.64] ;  /* 0x0000000602069981 */ /* 0x0002a4000c1e1900 */
[----:B-1----:R-:W-:-:S05]  /*fce0*/  @!P1 IMAD.WIDE.U32 R2, R0, 0x4, R4 ;  /* 0x0000000400029825 */ /* 0x002fca00078e0004 */
[----:B------:R-:W2:Y:S01]  /*fcf0*/  @!P1 LDG.E R9, desc[UR6][R2.64] ;  /* 0x0000000602099981 */ /* 0x000ea2000c1e1900 */
[C---:B------:R-:W-:Y:S01]  /*fd00*/  ISETP.NE.AND P1, PT, R0.reuse, RZ, PT ;  /* 0x000000ff0000720c */ /* 0x040fe20003f25270 */
[----:B------:R-:W0:Y:S01]  /*fd10*/  S2UR UR6, SR_CTAID.X ;  /* 0x00000000000679c3 */ /* 0x000e220000002500 */
[C---:B------:R-:W-:Y:S01]  /*fd20*/  ISETP.GE.U32.AND P2, PT, R0.reuse, 0x2, PT ;  /* 0x000000020000780c */ /* 0x040fe20003f46070 */
[----:B------:R-:W-:Y:S01]  /*fd30*/  UMOV UR4, URZ ;  /* 0x0000003f00047c82 */ /* 0x000fe20008000000 */
[C---:B------:R-:W-:Y:S02]  /*fd40*/  ISETP.GE.U32.AND P3, PT, R0.reuse, 0x4, PT ;  /* 0x000000040000780c */ /* 0x040fe40003f66070 */
[C---:B------:R-:W-:Y:S02]  /*fd50*/  ISETP.GE.U32.AND P4, PT, R0.reuse, 0x8, PT ;  /* 0x000000080000780c */ /* 0x040fe40003f86070 */
[----:B------:R-:W-:Y:S01]  /*fd60*/  ISETP.GE.U32.AND P5, PT, R0, 0x10, PT ;  /* 0x000000100000780c */ /* 0x000fe20003fa6070 */
[----:B--2---:R-:W-:-:S05]  /*fd70*/  IMAD R4, R6, R9, RZ ;  /* 0x0000000906047224 */ /* 0x004fca00078e02ff */
[----:B------:R-:W1:Y:S02]  /*fd80*/  SHFL.UP PT, R5, R4, 0x1, RZ ;  /* 0x0420000004057989 */ /* 0x000e6400000e00ff */
[----:B-1----:R-:W-:-:S05]  /*fd90*/  SEL R5, R5, RZ, P1 ;  /* 0x000000ff05057207 */ /* 0x002fca0000800000 */
[----:B------:R-:W-:-:S05]  /*fda0*/  IMAD.IADD R5, R4, 0x1, R5 ;  /* 0x0000000104057824 */ /* 0x000fca00078e0205 */
        /* <DEDUP_REMOVED lines=12> */
[----:B------:R-:W1:Y:S02]  /*fe70*/  SHFL.IDX PT, R4, R2, 0x1f, 0x1f ;  /* 0x03e01f0002047f89 */ /* 0x000e6400000e0000 */
[----:B-1----:R-:W-:-:S04]  /*fe80*/  IMAD R7, R4, UR5, RZ ;  /* 0x0000000504077c24 */ /* 0x002fc8000f8e02ff */
[----:B------:R-:W-:Y:S01]  /*fe90*/  IMAD.MOV.U32 R4, RZ, RZ, R7 ;  /* 0x000000ffff047224 */ /* 0x000fe200078e0007 */
[----:B0-----:R-:W-:-:S13]  /*fea0*/  ISETP.GT.AND P6, PT, R7, UR6, PT ;  /* 0x0000000607007c0c */ /* 0x001fda000bfc4270 */
[----:B------:R-:W-:Y:S05]  /*feb0*/  @P6 BRA `(.L_x_219) ;  /* 0x0000000000a86947 */ /* 0x000fea0003800000 */
[----:B------:R-:W-:Y:S01]  /*fec0*/  IMAD.MOV.U32 R7, RZ, RZ, R4 ;  /* 0x000000ffff077224 */ /* 0x000fe200078e0004 */
[----:B------:R-:W-:Y:S01]  /*fed0*/  UMOV UR4, URZ ;  /* 0x0000003f00047c82 */ /* 0x000fe20008000000 */
[----:B------:R-:W-:-:S05]  /*fee0*/  ULDC UR5, c[0x0][0xc38] ;  /* 0x00030e0000057ab9 */ /* 0x000fca0000000800 */
.L_x_221:
[----:B------:R-:W0:Y:S01]  /*fef0*/  LDC R2, c[0x0][0xc3c] ;  /* 0x00030f00ff027b82 */ /* 0x000e220000000800 */
[----:B------:R-:W-:Y:S01]  /*ff00*/  ULDC UR7, c[0x0][0xc3c] ;  /* 0x00030f0000077ab9 */ /* 0x000fe20000000800 */
[----:B------:R-:W-:Y:S01]  /*ff10*/  UIADD3 UR4, UR4, 0x1f, URZ ;  /* 0x0000001f04047890 */ /* 0x000fe2000fffe03f */
[----:B------:R-:W-:-:S05]  /*ff20*/  IMAD.U32 R3, RZ, RZ, UR7 ;  /* 0x00000007ff037e24 */ /* 0x000fca000f8e00ff */
[----:B------:R1:W-:Y:S01]  /*ff30*/  STL [R1+0xc], R3 ;  /* 0x00000c0301007387 */ /* 0x0003e20000100800 */
[----:B0-----:R-:W-:-:S13]  /*ff40*/  ISETP.LE.AND P6, PT, R2, UR4, PT ;  /* 0x0000000402007c0c */ /* 0x001fda000bfc3270 */
[----:B-1----:R-:W-:Y:S05]  /*ff50*/  @P6 BRA `(.L_x_220) ;  /* 0x0000000400a86947 */ /* 0x002fea0003800000 */
[----:B------:R-:W-:Y:S01]  /*ff60*/  VIADD R9, R0, UR4 ;  /* 0x0000000400097c36 */ /* 0x000fe20008000000 */
[----:B------:R-:W-:Y:S01]  /*ff70*/  ULDC.64 UR8, c[0x0][0x208] ;  /* 0x0000820000087ab9 */ /* 0x000fe20000000a00 */
[----:B------:R-:W-:-:S03]  /*ff80*/  IMAD.MOV.U32 R6, RZ, RZ, RZ ;  /* 0x000000ffff067224 */ /* 0x000fc600078e00ff */
[----:B------:R-:W-:-:S13]  /*ff90*/  ISETP.GE.OR P6, PT, R9, R2, !P0 ;  /* 0x000000020900720c */ /* 0x000fda00047c6670 */
[----:B------:R-:W0:Y:S08]  /*ffa0*/  @!P6 LDC.64 R2, c[0x0][0xc80] ;  /* 0x00032000ff02eb82 */ /* 0x000e300000000a00 */
[----:B------:R-:W1:Y:S01]  /*ffb0*/  @!P6 LDC.64 R4, c[0x0][0xc78] ;  /* 0x00031e00ff04eb82 */ /* 0x000e620000000a00 */
[----:B0-----:R-:W-:-:S05]  /*ffc0*/  @!P6 IMAD.WIDE R2, R9, 0x4, R2 ;  /* 0x000000040902e825 */ /* 0x001fca00078e0202 */
[----:B------:R1:W2:Y:S02]  /*ffd0*/  @!P6 LDG.E R6, desc[UR8][R2.64] ;  /* 0x000000080206e981 */ /* 0x0002a4000c1e1900 */
[----:B-1----:R-:W-:-:S04]  /*ffe0*/  @!P6 IMAD.WIDE R2, R9, 0x4, R4 ;  /* 0x000000040902e825 */ /* 0x002fc800078e0204 */
[----:B------:R-:W-:-:S06]  /*fff0*/  IMAD.MOV.U32 R9, RZ, RZ, RZ ;  /* 0x000000ffff097224 */ /* 0x000fcc00078e00ff */
[----:B------:R-:W2:Y:S02]  /*10000*/  @!P6 LDG.E R9, desc[UR8][R2.64] ;  /* 0x000000080209e981 */ /* 0x000ea4000c1e1900 */
[----:B--2---:R-:W-:-:S05]  /*10010*/  IMAD R11, R6, R9, RZ ;  /* 0x00000009060b7224 */ /* 0x004fca00078e02ff */
[----:B------:R-:W0:Y:S02]  /*10020*/  SHFL.UP PT, R4, R11, 0x1, RZ ;  /* 0x042000000b047989 */ /* 0x000e2400000e00ff */
[----:B0-----:R-:W-:-:S05]  /*10030*/  SEL R4, R4, RZ, P1 ;  /* 0x000000ff04047207 */ /* 0x001fca0000800000 */
[----:B------:R-:W-:-:S05]  /*10040*/  IMAD.IADD R4, R11, 0x1, R4 ;  /* 0x000000010b047824 */ /* 0x000fca00078e0204 */
        /* <DEDUP_REMOVED lines=12> */
[----:B------:R-:W0:Y:S02]  /*10110*/  SHFL.IDX PT, R4, R2, 0x1f, 0x1f ;  /* 0x03e01f0002047f89 */ /* 0x000e2400000e0000 */
[----:B0-----:R-:W-:-:S04]  /*10120*/  IMAD R4, R4, UR5, RZ ;  /* 0x0000000504047c24 */ /* 0x001fc8000f8e02ff */
[----:B------:R-:W-:-:S05]  /*10130*/  IMAD.IADD R7, R4, 0x1, R7 ;  /* 0x0000000104077824 */ /* 0x000fca00078e0207 */
[----:B------:R-:W-:-:S13]  /*10140*/  ISETP.GT.AND P6, PT, R7, UR6, PT ;  /* 0x0000000607007c0c */ /* 0x000fda000bfc4270 */
[----:B------:R-:W-:Y:S05]  /*10150*/  @!P6 BRA `(.L_x_221) ;  /* 0xfffffffc0064e947 */ /* 0x000fea000383ffff */
.L_x_219:
[----:B------:R-:W-:Y:S02]  /*10160*/  IMAD.IADD R11, R7, 0x1, -R4 ;  /* 0x00000001070b7824 */ /* 0x000fe400078e0a04 */
[----:B------:R-:W-:Y:S02]  /*10170*/  IMAD.MOV.U32 R12, RZ, RZ, RZ ;  /* 0x000000ffff0c7224 */ /* 0x000fe400078e00ff */
[----:B------:R-:W-:-:S05]  /*10180*/  IMAD R3, R2, UR5, R11 ;  /* 0x0000000502037c24 */ /* 0x000fca000f8e020b */
[----:B------:R-:W-:-:S13]  /*10190*/  ISETP.GT.AND P0, PT, R3, UR6, PT ;  /* 0x0000000603007c0c */ /* 0x000fda000bf04270 */
[----:B------:R-:W-:-:S04]  /*101a0*/  VOTE.ANY R10, PT, !P0 ;  /* 0x00000000000a7806 */ /* 0x000fc800040e0100 */
[----:B------:R-:W0:Y:S01]  /*101b0*/  POPC R5, R10 ;  /* 0x0000000a00057309 */ /* 0x000e220000000000 */
[----:B------:R-:W-:Y:S01]  /*101c0*/  ISETP.NE.AND P0, PT, R10, RZ, PT ;  /* 0x000000ff0a00720c */ /* 0x000fe20003f05270 */
[----:B0-----:R-:W0:Y:S04]  /*101d0*/  SHFL.IDX PT, R6, R6, R5, 0x1f ;  /* 0x00001f0506067589 */ /* 0x001e2800000e0000 */
[----:B------:R-:W1:Y:S01]  /*101e0*/  SHFL.IDX PT, R8, R9, R5, 0x1f ;  /* 0x00001f0509087589 */ /* 0x000e6200000e0000 */
[----:B0-----:R-:W-:-:S04]  /*101f0*/  IABS R4, R6 ;  /* 0x0000000600047213 */ /* 0x001fc80000000000 */
[----:B------:R-:W0:Y:S01]  /*10200*/  I2F.RP R13, R4 ;  /* 0x00000004000d7306 */ /* 0x000e220000209400 */
[----:B-1----:R-:W-:-:S07]  /*10210*/  IABS R7, R8 ;  /* 0x0000000800077213 */ /* 0x002fce0000000000 */
[----:B------:R-:W-:Y:S08]  /*10220*/  I2F.RP R10, R7 ;  /* 0x00000007000a7306 */ /* 0x000ff00000209400 */
[----:B0-----:R-:W0:Y:S02]  /*10230*/  MUFU.RCP R13, R13 ;  /* 0x0000000d000d7308 */ /* 0x001e240000001000 */
[----:B0-----:R-:W-:-:S06]  /*10240*/  VIADD R3, R13, 0xffffffe ;  /* 0x0ffffffe0d037836 */ /* 0x001fcc0000000000 */
[----:B------:R-:W0:Y:S02]  /*10250*/  F2I.FTZ.U32.TRUNC.NTZ R3, R3 ;  /* 0x0000000300037305 */ /* 0x000e24000021f000 */
[----:B0-----:R-:W-:Y:S01]  /*10260*/  IMAD.MOV R15, RZ, RZ, -R3 ;  /* 0x000000ffff0f7224 */ /* 0x001fe200078e0a03 */
[----:B------:R-:W-:Y:S06]  /*10270*/  @!P0 BRA `(.L_x_222) ;  /* 0x0000000000088947 */ /* 0x000fec0003800000 */
[----:B------:R-:W-:-:S05]  /*10280*/  VIADD R9, R5, 0xffffffff ;  /* 0xffffffff05097836 */ /* 0x000fca0000000000 */
[----:B------:R0:W1:Y:S02]  /*10290*/  SHFL.IDX PT, R12, R2, R9, 0x1f ;  /* 0x00001f09020c7589 */ /* 0x00006400000e0000 */
.L_x_222:
[----:B-1----:R-:W-:Y:S01]  /*102a0*/  IMAD R11, R12, UR5, R11 ;  /* 0x000000050c0b7c24 */ /* 0x002fe2000f8e020b */
[----:B------:R-:W1:Y:S01]  /*102b0*/  MUFU.RCP R10, R10 ;  /* 0x0000000a000a7308 */ /* 0x000e620000001000 */
[----:B0-----:R-:W-:Y:S02]  /*102c0*/  IMAD R9, R15, R4, RZ ;  /* 0x000000040f097224 */ /* 0x001fe400078e02ff */
[----:B------:R-:W-:Y:S01]  /*102d0*/  IMAD.MOV.U32 R2, RZ, RZ, RZ ;  /* 0x000000ffff027224 */ /* 0x000fe200078e00ff */
[----:B------:R0:W-:Y:S03]  /*102e0*/  STL [R1], R11 ;  /* 0x0000000b01007387 */ /* 0x0001e60000100800 */
[----:B------:R-:W-:Y:S01]  /*102f0*/  IMAD.HI.U32 R2, R3, R9, R2 ;  /* 0x0000000903027227 */ /* 0x000fe200078e0002 */
[----:B------:R-:W-:Y:S02]  /*10300*/  IADD3 R9, -R11, UR6, RZ ;  /* 0x000000060b097c10 */ /* 0x000fe4000fffe1ff */
[----:B------:R-:W-:-:S02]  /*10310*/  IABS R3, R6 ;  /* 0x0000000600037213 */ /* 0x000fc40000000000 */
[----:B------:R-:W-:-:S03]  /*10320*/  IABS R13, R9 ;  /* 0x00000009000d7213 */ /* 0x000fc60000000000 */
[----:B------:R-:W-:Y:S02]  /*10330*/  IMAD.MOV R12, RZ, RZ, -R3 ;  /* 0x000000ffff0c7224 */ /* 0x000fe400078e0a03 */
[----:B0-----:R-:W-:-:S04]  /*10340*/  IMAD.HI.U32 R11, R2, R13, RZ ;  /* 0x0000000d020b7227 */ /* 0x001fc800078e00ff */
[----:B-1----:R-:W-:Y:S02]  /*10350*/  VIADD R3, R10, 0xffffffe ;  /* 0x0ffffffe0a037836 */ /* 0x002fe40000000000 */
[----:B------:R-:W-:-:S04]  /*10360*/  IMAD R13, R11, R12, R13 ;  /* 0x0000000c0b0d7224 */ /* 0x000fc800078e020d */
[----:B------:R-:W0:Y:S01]  /*10370*/  F2I.FTZ.U32.TRUNC.NTZ R3, R3 ;  /* 0x0000000300037305 */ /* 0x000e22000021f000 */
[----:B------:R-:W-:-:S13]  /*10380*/  ISETP.GT.U32.AND P1, PT, R4, R13, PT ;  /* 0x0000000d0400720c */ /* 0x000fda0003f24070 */
[----:B------:R-:W-:Y:S02]  /*10390*/  @!P1 IMAD.IADD R13, R13, 0x1, -R4 ;  /* 0x000000010d0d9824 */ /* 0x000fe400078e0a04 */
[----:B0-----:R-:W-:Y:S02]  /*103a0*/  IMAD.MOV R2, RZ, RZ, -R3 ;  /* 0x000000ffff027224 */ /* 0x001fe400078e0a03 */
[----:B------:R-:W-:Y:S01]  /*103b0*/  @!P1 VIADD R11, R11, 0x1 ;  /* 0x000000010b0b9836 */ /* 0x000fe20000000000 */
[----:B------:R-:W-:Y:S01]  /*103c0*/  ISETP.GE.U32.AND P0, PT, R13, R4, PT ;  /* 0x000000040d00720c */ /* 0x000fe20003f06070 */
[----:B------:R-:W-:Y:S01]  /*103d0*/  IMAD R13, R2, R7, RZ ;  /* 0x00000007020d7224 */ /* 0x000fe200078e02ff */
[----:B------:R-:W-:Y:S01]  /*103e0*/  ISETP.NE.AND P1, PT, R6, RZ, PT ;  /* 0x000000ff0600720c */ /* 0x000fe20003f25270 */
[----:B------:R-:W-:-:S04]  /*103f0*/  IMAD.MOV.U32 R2, RZ, RZ, RZ ;  /* 0x000000ffff027224 */ /* 0x000fc800078e00ff */
[----:B------:R-:W-:Y:S01]  /*10400*/  IMAD.HI.U32 R4, R3, R13, R2 ;  /* 0x0000000d03047227 */ /* 0x000fe200078e0002 */
[----:B------:R-:W-:-:S04]  /*10410*/  LOP3.LUT R2, R9, R6, RZ, 0x3c, !PT ;  /* 0x0000000609027212 */ /* 0x000fc800078e3cff */
[----:B------:R-:W-:Y:S01]  /*10420*/  ISETP.GE.AND P2, PT, R2, RZ, PT ;  /* 0x000000ff0200720c */ /* 0x000fe20003f46270 */
[----:B------:R-:W-:Y:S01]  /*10430*/  @P0 VIADD R11, R11, 0x1 ;  /* 0x000000010b0b0836 */ /* 0x000fe20000000000 */
[----:B------:R-:W-:-:S05]  /*10440*/  IABS R2, R8 ;  /* 0x0000000800027213 */ /* 0x000fca0000000000 */
[----:B------:R-:W-:-:S06]  /*10450*/  IMAD.MOV R2, RZ, RZ, -R2 ;  /* 0x000000ffff027224 */ /* 0x000fcc00078e0a02 */
[----:B------:R-:W-:Y:S01]  /*10460*/  @!P2 IMAD.MOV R11, RZ, RZ, -R11 ;  /* 0x000000ffff0ba224 */ /* 0x000fe200078e0a0b */
[----:B------:R-:W-:-:S04]  /*10470*/  @!P1 LOP3.LUT R11, RZ, R6, RZ, 0x33, !PT ;  /* 0x00000006ff0b9212 */ /* 0x000fc800078e33ff */
[-C--:B------:R-:W-:Y:S01]  /*10480*/  IABS R3, R11.reuse ;  /* 0x0000000b00037213 */ /* 0x080fe20000000000 */
[----:B------:R-:W-:-:S04]  /*10490*/  IMAD R6, R6, R11, RZ ;  /* 0x0000000b06067224 */ /* 0x000fc800078e02ff */
[----:B------:R-:W-:-:S04]  /*104a0*/  IMAD.HI.U32 R4, R4, R3, RZ ;  /* 0x0000000304047227 */ /* 0x000fc800078e00ff */
[----:B------:R-:W-:Y:S02]  /*104b0*/  IMAD R2, R4, R2, R3 ;  /* 0x0000000204027224 */ /* 0x000fe400078e0203 */
[----:B------:R-:W-:-:S03]  /*104c0*/  IMAD.IADD R6, R9, 0x1, -R6 ;  /* 0x0000000109067824 */ /* 0x000fc600078e0a06 */
[----:B------:R-:W-:Y:S02]  /*104d0*/  ISETP.GT.U32.AND P1, PT, R7, R2, PT ;  /* 0x000000020700720c */ /* 0x000fe40003f24070 */
[----:B------:R1:W-:Y:S11]  /*104e0*/  STL [R1+0x4], R6 ;  /* 0x0000040601007387 */ /* 0x0003f60000100800 */
[----:B------:R-:W-:-:S02]  /*104f0*/  @!P1 IMAD.IADD R2, R2, 0x1, -R7 ;  /* 0x0000000102029824 */ /* 0x000fc400078e0a07 */
[----:B------:R-:W-:Y:S01]  /*10500*/  @!P1 VIADD R4, R4, 0x1 ;  /* 0x0000000104049836 */ /* 0x000fe20000000000 */
[----:B------:R-:W-:Y:S02]  /*10510*/  ISETP.NE.AND P1, PT, R8, RZ, PT ;  /* 0x000000ff0800720c */ /* 0x000fe40003f25270 */
[----:B------:R-:W-:Y:S02]  /*10520*/  ISETP.GE.U32.AND P0, PT, R2, R7, PT ;  /* 0x000000070200720c */ /* 0x000fe40003f06070 */
[----:B------:R-:W-:-:S04]  /*10530*/  LOP3.LUT R2, R11, R8, RZ, 0x3c, !PT ;  /* 0x000000080b027212 */ /* 0x000fc800078e3cff */
[----:B------:R-:W-:-:S07]  /*10540*/  ISETP.GE.AND P2, PT, R2, RZ, PT ;  /* 0x000000ff0200720c */ /* 0x000fce0003f46270 */
[----:B------:R-:W-:-:S06]  /*10550*/  @P0 VIADD R4, R4, 0x1 ;  /* 0x0000000104040836 */ /* 0x000fcc0000000000 */
[----:B------:R-:W-:Y:S01]  /*10560*/  @!P2 IMAD.MOV R4, RZ, RZ, -R4 ;  /* 0x000000ffff04a224 */ /* 0x000fe200078e0a04 */
[----:B------:R-:W-:-:S05]  /*10570*/  @!P1 LOP3.LUT R4, RZ, R8, RZ, 0x33, !PT ;  /* 0x00000008ff049212 */ /* 0x000fca00078e33ff */
[--C-:B------:R-:W-:Y:S02]  /*10580*/  IMAD.MOV R2, RZ, RZ, -R4.reuse ;  /* 0x000000ffff027224 */ /* 0x100fe400078e0a04 */
[C---:B------:R-:W-:Y:S02]  /*10590*/  IMAD R4, R8.reuse, 0x1000000, R4 ;  /* 0x0100000008047824 */ /* 0x040fe400078e0204 */
[----:B------:R-:W-:Y:S02]  /*105a0*/  IMAD R11, R8, R2, R11 ;  /* 0x00000002080b7224 */ /* 0x000fe400078e020b */
[----:B------:R-:W-:Y:S02]  /*105b0*/  VIADD R2, R5, UR4 ;  /* 0x0000000405027c36 */ /* 0x000fe40008000000 */
[----:B------:R-:W-:-:S03]  /*105c0*/  IMAD R3, R11, 0x10000, R4 ;  /* 0x000100000b037824 */ /* 0x000fc600078e0204 */
[----:B------:R1:W-:Y:S04]  /*105d0*/  STL [R1+0xc], R2 ;  /* 0x00000c0201007387 */ /* 0x0003e80000100800 */
[----:B------:R1:W-:Y:S01]  /*105e0*/  STL [R1+0x8], R3 ;  /* 0x0000080301007387 */ /* 0x0003e20000100800 */
[----:B------:R-:W-:Y:S05]  /*105f0*/  BRA `(.L_x_223) ;  /* 0x0000000000107947 */ /* 0x000fea0003800000 */
.L_x_220:
[----:B------:R-:W-:Y:S01]  /*10600*/  IMAD.U32 R2, RZ, RZ, UR6 ;  /* 0x00000006ff027e24 */ /* 0x000fe2000f8e00ff */
[----:B------:R0:W-:Y:S04]  /*10610*/  STL [R1+0x4], RZ ;  /* 0x000004ff01007387 */ /* 0x0001e80000100800 */
[----:B------:R0:W-:Y:S04]  /*10620*/  STL [R1+0x8], RZ ;  /* 0x000008ff01007387 */ /* 0x0001e80000100800 */
[----:B------:R0:W-:Y:S02]  /*10630*/  STL [R1], R2 ;  /* 0x0000000201007387 */ /* 0x0001e40000100800 */
.L_x_223:
[----:B------:R-:W2:Y:S04]  /*10640*/  LDL R4, [R1] ;  /* 0x0000000001047983 */ /* 0x000ea80000100800 */
[----:B------:R-:W2:Y:S04]  /*10650*/  LDL R5, [R1+0x4] ;  /* 0x0000040001057983 */ /* 0x000ea80000100800 */
[----:B-1----:R-:W2:Y:S04]  /*10660*/  LDL R6, [R1+0x8] ;  /* 0x0000080001067983 */ /* 0x002ea80000100800 */
[----:B------:R-:W2:Y:S01]  /*10670*/  LDL R7, [R1+0xc] ;  /* 0x00000c0001077983 */ /* 0x000ea20000100800 */
[----:B------:R-:W-:-:S13]  /*10680*/  ISETP.NE.AND P0, PT, R0, RZ, PT ;  /* 0x000000ff0000720c */ /* 0x000fda0003f05270 */
[----:B------:R-:W1:Y:S01]  /*10690*/  @!P0 S2R R3, SR_CgaCtaId ;  /* 0x0000000000038919 */ /* 0x000e620000008800 */
[----:B------:R-:W-:-:S04]  /*106a0*/  @!P0 MOV R0, 0x400 ;  /* 0x0000040000008802 */ /* 0x000fc80000000f00 */
[----:B-1----:R-:W-:-:S05]  /*106b0*/  @!P0 LEA R0, R3, R0, 0x18 ;  /* 0x0000000003008211 */ /* 0x002fca00078ec0ff */
[----:B--2---:R1:W-:Y:S01]  /*106c0*/  @!P0 STS.128 [R0+0x348d0], R4 ;  /* 0x0348d00400008388 */ /* 0x0043e20000000c00 */
[----:B------:R-:W-:Y:S06]  /*106d0*/  BAR.ARV 0x5, 0x180 ;  /* 0x0146000000007b1d */ /* 0x000fec0000002000 */
.L_x_218:
[----:B-1----:R-:W3:Y:S01]  /*106e0*/  LDL R0, [R1+0xc] ;  /* 0x00000c0001007983 */ /* 0x002ee20000100800 */
[----:B------:R-:W-:Y:S01]  /*106f0*/  ULDC UR4, c[0x0][0xc3c] ;  /* 0x00030f0000047ab9 */ /* 0x000fe20000000800 */
[----:B------:R-:W-:Y:S02]  /*10700*/  IMAD.MOV.U32 R19, RZ, RZ, RZ ;  /* 0x000000ffff137224 */ /* 0x000fe400078e00ff */
[----:B------:R1:W-:Y:S01]  /*10710*/  STL [R1+0x48], RZ ;  /* 0x000048ff01007387 */ /* 0x0003e20000100800 */
[----:B---3--:R-:W-:Y:S01]  /*10720*/  ISETP.GE.AND P0, PT, R0, UR4, PT ;  /* 0x0000000400007c0c */ /* 0x008fe2000bf06270 */
[----:B------:R-:W-:-:S05]  /*10730*/  IMAD.MOV.U32 R0, RZ, RZ, 0x1 ;  /* 0x00000001ff007424 */ /* 0x000fca00078e00ff */
[----:B------:R1:W-:Y:S07]  /*10740*/  STL [R1+0x14], R0 ;  /* 0x0000140001007387 */ /* 0x0003ee0000100800 */
[----:B------:R-:W-:Y:S05]  /*10750*/  @P0 BRA `(.L_x_224) ;  /* 0x00000054003c0947 */ /* 0x000fea0003800000 */
[----:B--2---:R-:W2:Y:S01]  /*10760*/  S2R R5, SR_TID.X ;  /* 0x0000000000057919 */ /* 0x004ea20000002100 */
[----:B------:R-:W3:Y:S01]  /*10770*/  S2UR UR5, SR_CgaCtaId ;  /* 0x00000000000579c3 */ /* 0x000ee20000008800 */
[----:B------:R-:W-:Y:S01]  /*10780*/  UMOV UR4, 0x400 ;  /* 0x0000040000047882 */ /* 0x000fe20000000000 */
[----:B------:R-:W-:Y:S01]  /*10790*/  BSSY B8, `(.L_x_224) ;  /* 0x000054b000087945 */ /* 0x000fe20003800000 */
[----:B------:R-:W-:Y:S01]  /*107a0*/  IMAD.MOV.U32 R19, RZ, RZ, RZ ;  /* 0x000000ffff137224 */ /* 0x000fe200078e00ff */
[----:B------:R-:W-:Y:S01]  /*107b0*/  ULDC UR38, c[0x0][0xc] ;  /* 0x0000030000267ab9 */ /* 0x000fe20000000800 */
[----:B------:R-:W-:Y:S01]  /*107c0*/  ULDC.64 UR36, c[0x0][0x198] ;  /* 0x0000660000247ab9 */ /* 0x000fe20000000a00 */
[----:B---3--:R-:W-:-:S06]  /*107d0*/  ULEA UR4, UR5, UR4, 0x18 ;  /* 0x0000000405047291 */ /* 0x008fcc000f8ec03f */
[----:B------:R-:W-:Y:S01]  /*107e0*/  IMAD.U32 R18, RZ, RZ, UR4 ;  /* 0x00000004ff127e24 */ /* 0x000fe2000f8e00ff */
[C---:B--2---:R-:W-:Y:S01]  /*107f0*/  LOP3.LUT R4, R5.reuse, 0x7f, RZ, 0xc0, !PT ;  /* 0x0000007f05047812 */ /* 0x044fe200078ec0ff */
[----:B-1----:R-:W-:-:S05]  /*10800*/  IMAD.SHL.U32 R0, R5, 0x8, RZ ;  /* 0x0000000805007824 */ /* 0x002fca00078e00ff */
[C---:B0-----:R-:W-:Y:S02]  /*10810*/  LOP3.LUT R2, R0.reuse, 0x1f8, RZ, 0xc0, !PT ;  /* 0x000001f800027812 */ /* 0x041fe400078ec0ff */
[----:B------:R-:W-:Y:S02]  /*10820*/  LOP3.LUT R0, R0, 0x38, RZ, 0xc0, !PT ;  /* 0x0000003800007812 */ /* 0x000fe400078ec0ff */
[----:B------:R-:W-:Y:S01]  /*10830*/  LOP3.LUT R3, R2, 0x38, R5, 0x78, !PT ;  /* 0x0000003802037812 */ /* 0x000fe200078e7805 */
[----:B------:R-:W-:Y:S01]  /*10840*/  IMAD.SHL.U32 R2, R4, 0x8, RZ ;  /* 0x0000000804027824 */ /* 0x000fe200078e00ff */
[----:B------:R-:W-:Y:S02]  /*10850*/  SHF.R.U32.HI R4, RZ, 0x3, R4 ;  /* 0x00000003ff047819 */ /* 0x000fe40000011604 */
[----:B------:R-:W-:Y:S02]  /*10860*/  LOP3.LUT R0, R0, 0x40, RZ, 0xfc, !PT ;  /* 0x0000004000007812 */ /* 0x000fe400078efcff */
[----:B------:R-:W-:Y:S01]  /*10870*/  LOP3.LUT R3, R3, 0x200, R2, 0xf8, !PT ;  /* 0x0000020003037812 */ /* 0x000fe200078ef802 */
[----:B------:R-:W-:-:S04]  /*10880*/  IMAD.SHL.U32 R2, R5, 0x10, RZ ;  /* 0x0000001005027824 */ /* 0x000fc800078e00ff */
[----:B------:R-:W-:Y:S01]  /*10890*/  IMAD R3, R3, 0x2, R18 ;  /* 0x0000000203037824 */ /* 0x000fe200078e0212 */
[----:B------:R-:W-:Y:S01]  /*108a0*/  LOP3.LUT R4, R4, 0x70, R2, 0xf8, !PT ;  /* 0x0000007004047812 */ /* 0x000fe200078ef802 */
[----:B------:R-:W-:-:S03]  /*108b0*/  IMAD.MOV.U32 R2, RZ, RZ, 0x1 ;  /* 0x00000001ff027424 */ /* 0x000fc600078e00ff */
[----:B------:R0:W-:Y:S04]  /*108c0*/  STL [R1+0x28], R3 ;  /* 0x0000280301007387 */ /* 0x0001e80000100800 */
[----:B------:R0:W-:Y:S04]  /*108d0*/  STL [R1+0x14], R2 ;  /* 0x0000140201007387 */ /* 0x0001e80000100800 */
[----:B------:R0:W-:Y:S02]  /*108e0*/  STL [R1+0x48], RZ ;  /* 0x000048ff01007387 */ /* 0x0001e40000100800 */
.L_x_323:
[----:B--2---:R-:W2:Y:S01]  /*108f0*/  LDL R0, [R1+0xc] ;  /* 0x00000c0001007983 */ /* 0x004ea20000100800 */
[----:B0-----:R-:W2:Y:S01]  /*10900*/  LDC.64 R2, c[0x0][0xc88] ;  /* 0x00032200ff027b82 */ /* 0x001ea20000000a00 */
[----:B------:R-:W-:Y:S01]  /*10910*/  ULDC.64 UR4, c[0x0][0x208] ;  /* 0x0000820000047ab9 */ /* 0x000fe20000000a00 */
[----:B--2---:R-:W-:-:S05]  /*10920*/  IMAD.WIDE R2, R0, 0x4, R2 ;  /* 0x0000000400027825 */ /* 0x004fca00078e0202 */
[----:B------:R-:W2:Y:S01]  /*10930*/  LDG.E R10, desc[UR4][R2.64] ;  /* 0x00000004020a7981 */ /* 0x000ea2000c1e1900 */
[----:B------:R-:W-:Y:S05]  /*10940*/  YIELD ;  /* 0x0000000000007946 */ /* 0x000fea0003800000 */
[----:B------:R-:W-:Y:S01]  /*10950*/  ULDC.64 UR4, c[0x0][0xa28] ;  /* 0x00028a0000047ab9 */ /* 0x000fe20000000a00 */
[----:B------:R-:W-:Y:S01]  /*10960*/  IMAD.MOV.U32 R0, RZ, RZ, RZ ;  /* 0x000000ffff007224 */ /* 0x000fe200078e00ff */
[----:B------:R-:W-:Y:S01]  /*10970*/  ISETP.NE.U32.AND P0, PT, RZ, UR4, PT ;  /* 0x00000004ff007c0c */ /* 0x000fe2000bf05070 */
[----:B------:R-:W-:Y:S01]  /*10980*/  ULDC.64 UR10, c[0x0][0x208] ;  /* 0x00008200000a7ab9 */ /* 0x000fe20000000a00 */
[----:B-1----:R-:W-:Y:S01]  /*10990*/  IMAD.MOV.U32 R6, RZ, RZ, RZ ;  /* 0x000000ffff067224 */ /* 0x002fe200078e00ff */
[----:B------:R-:W-:Y:S01]  /*109a0*/  ULDC.64 UR6, c[0x0][0xa18] ;  /* 0x0002860000067ab9 */ /* 0x000fe20000000a00 */
[----:B------:R-:W-:Y:S01]  /*109b0*/  ISETP.NE.AND.EX P0, PT, RZ, UR5, PT, P0 ;  /* 0x00000005ff007c0c */ /* 0x000fe2000bf05300 */
[----:B------:R-:W-:Y:S01]  /*109c0*/  ULDC.64 UR8, c[0x0][0xa08] ;  /* 0x0002820000087ab9 */ /* 0x000fe20000000a00 */
[----:B--2---:R-:W-:Y:S01]  /*109d0*/  SHF.R.S32.HI R4, RZ, 0x1f, R10 ;  /* 0x0000001fff047819 */ /* 0x004fe2000001140a */
[----:B------:R-:W-:-:S10]  /*109e0*/  IMAD.SHL.U32 R17, R10, 0x4, RZ ;  /* 0x000000040a117824 */ /* 0x000fd400078e00ff */
[C---:B------:R-:W-:Y:S01]  /*109f0*/  @P0 LEA R2, P1, R10.reuse, UR4, 0x2 ;  /* 0x000000040a020c11 */ /* 0x040fe2000f8210ff */
[----:B------:R-:W-:Y:S03]  /*10a00*/  STL [R1+0x2c], R10 ;  /* 0x00002c0a01007387 */ /* 0x000fe60000100800 */
[C-C-:B------:R-:W-:Y:S01]  /*10a10*/  @P0 LEA.HI.X R3, R10.reuse, UR5, R4.reuse, 0x2, P1 ;  /* 0x000000050a030c11 */ /* 0x140fe200088f1404 */
[----:B------:R-:W-:Y:S01]  /*10a20*/  ULDC.64 UR4, c[0x0][0xa00] ;  /* 0x0002800000047ab9 */ /* 0x000fe20000000a00 */
[----:B------:R-:W-:Y:S01]  /*10a30*/  SHF.L.U64.HI R9, R10, 0x2, R4 ;  /* 0x000000020a097819 */ /* 0x000fe20000010204 */
[----:B------:R0:W-:Y:S01]  /*10a40*/  STL [R1+0x3c], R4 ;  /* 0x00003c0401007387 */ /* 0x0001e20000100800 */
[----:B------:R-:W-:-:S03]  /*10a50*/  ISETP.NE.U32.AND P1, PT, RZ, UR4, PT ;  /* 0x00000004ff007c0c */ /* 0x000fc6000bf25070 */
[----:B------:R1:W5:Y:S01]  /*10a60*/  @P0 LDG.E R0, desc[UR10][R2.64] ;  /* 0x0000000a02000981 */ /* 0x000362000c1e1900 */
[----:B------:R-:W-:Y:S01]  /*10a70*/  ISETP.NE.AND.EX P1, PT, RZ, UR5, PT, P1 ;  /* 0x00000005ff007c0c */ /* 0x000fe2000bf25310 */
[----:B------:R-:W-:Y:S01]  /*10a80*/  IMAD.MOV.U32 R8, RZ, RZ, RZ ;  /* 0x000000ffff087224 */ /* 0x000fe200078e00ff */
[----:B------:R-:W-:Y:S01]  /*10a90*/  ISETP.NE.U32.AND P2, PT, RZ, UR6, PT ;  /* 0x00000006ff007c0c */ /* 0x000fe2000bf45070 */
[----:B------:R-:W-:Y:S01]  /*10aa0*/  STL [R1+0x20], R9 ;  /* 0x0000200901007387 */ /* 0x000fe20000100800 */
[----:B------:R-:W-:Y:S02]  /*10ab0*/  ISETP.NE.U32.AND P0, PT, RZ, UR8, PT ;  /* 0x00000008ff007c0c */ /* 0x000fe4000bf05070 */
[C---:B0-----:R-:W-:Y:S02]  /*10ac0*/  IADD3 R4, P4, R17.reuse, UR8, RZ ;  /* 0x0000000811047c10 */ /* 0x041fe4000ff9e0ff */
[----:B-1----:R-:W-:Y:S02]  /*10ad0*/  IADD3 R2, P3, R17, UR4, RZ ;  /* 0x0000000411027c10 */ /* 0x002fe4000ff7e0ff */
[----:B------:R-:W-:-:S02]  /*10ae0*/  ISETP.NE.AND.EX P2, PT, RZ, UR7, PT, P2 ;  /* 0x00000007ff007c0c */ /* 0x000fc4000bf45320 */
[C---:B------:R-:W-:Y:S02]  /*10af0*/  IADD3.X R3, R9.reuse, UR5, RZ, P3, !PT ;  /* 0x0000000509037c10 */ /* 0x040fe40009ffe4ff */
[----:B------:R-:W-:Y:S02]  /*10b00*/  ISETP.NE.AND.EX P0, PT, RZ, UR9, PT, P0 ;  /* 0x00000009ff007c0c */ /* 0x000fe4000bf05300 */
[----:B------:R-:W-:Y:S01]  /*10b10*/  IADD3.X R5, R9, UR9, RZ, P4, !PT ;  /* 0x0000000909057c10 */ /* 0x000fe2000a7fe4ff */
[----:B------:R-:W2:Y:S01]  /*10b20*/  @P1 LDG.E R6, desc[UR10][R2.64] ;  /* 0x0000000a02061981 */ /* 0x000ea2000c1e1900 */
[----:B------:R-:W-:Y:S02]  /*10b30*/  ULDC UR4, c[0x0][0x288] ;  /* 0x0000a20000047ab9 */ /* 0x000fe40000000800 */
[----:B------:R-:W-:Y:S01]  /*10b40*/  IMAD.U32 R11, RZ, RZ, UR4 ;  /* 0x00000004ff0b7e24 */ /* 0x000fe2000f8e00ff */
[----:B------:R-:W-:-:S06]  /*10b50*/  ULDC.64 UR4, c[0x0][0x418] ;  /* 0x0001060000047ab9 */ /* 0x000fcc0000000a00 */
[----:B------:R-:W5:Y:S04]  /*10b60*/  @P0 LDG.E R8, desc[UR10][R4.64] ;  /* 0x0000000a04080981 */ /* 0x000f68000c1e1900 */
[----:B--2---:R0:W-:Y:S02]  /*10b70*/  STL [R1+0x34], R6 ;  /* 0x0000340601007387 */ /* 0x0041e40000100800 */
[----:B0-----:R-:W-:-:S04]  /*10b80*/  @P2 IADD3 R6, P3, R17, UR6, RZ ;  /* 0x0000000611062c10 */ /* 0x001fc8000ff7e0ff */
[----:B------:R-:W-:-:S05]  /*10b90*/  @P2 IADD3.X R7, R9, UR7, RZ, P3, !PT ;  /* 0x0000000709072c10 */ /* 0x000fca0009ffe4ff */
[----:B------:R0:W2:Y:S01]  /*10ba0*/  @P2 LDG.E R11, desc[UR10][R6.64] ;  /* 0x0000000a060b2981 */ /* 0x0000a2000c1e1900 */
[----:B------:R-:W-:-:S03]  /*10bb0*/  UISETP.NE.U32.AND UP0, UPT, UR4, URZ, UPT ;  /* 0x0000003f0400728c */ /* 0x000fc6000bf05070 */
[----:B------:R-:W-:Y:S01]  /*10bc0*/  ULDC UR4, c[0x0][0x424] ;  /* 0x0001090000047ab9 */ /* 0x000fe20000000800 */
[----:B------:R-:W-:-:S03]  /*10bd0*/  UISETP.NE.AND.EX UP0, UPT, UR5, URZ, UPT, UP0 ;  /* 0x0000003f0500728c */ /* 0x000fc6000bf05300 */
[----:B------:R-:W-:Y:S01]  /*10be0*/  ULDC UR5, c[0x0][0x2f0] ;  /* 0x0000bc0000057ab9 */ /* 0x000fe20000000800 */
[----:B------:R-:W-:-:S04]  /*10bf0*/  USEL UR4, UR4, 0x1, UP0 ;  /* 0x0000000104047887 */ /* 0x000fc80008000000 */
[----:B------:R-:W-:-:S06]  /*10c00*/  UIMAD UR4, UR4, UR5, URZ ;  /* 0x00000005040472a4 */ /* 0x000fcc000f8e023f */
[----:B0-----:R-:W-:Y:S01]  /*10c10*/  IMAD.U32 R6, RZ, RZ, UR4 ;  /* 0x00000004ff067e24 */ /* 0x001fe2000f8e00ff */
[----:B--2---:R0:W-:Y:S01]  /*10c20*/  STL [R1+0x44], R11 ;  /* 0x0000440b01007387 */ /* 0x0041e20000100800 */
[----:B------:R-:W-:Y:S05]  /*10c30*/  @P2 BRA `(.L_x_225) ;  /* 0x0000000000182947 */ /* 0x000fea0003800000 */
[----:B------:R-:W-:Y:S05]  /*10c40*/  @!P1 BRA `(.L_x_225) ;  /* 0x0000000000149947 */ /* 0x000fea0003800000 */
[----:B------:R-:W-:Y:S02]  /*10c50*/  ULDC.64 UR4, c[0x0][0x208] ;  /* 0x0000820000047ab9 */ /* 0x000fe40000000a00 */
[----:B------:R-:W2:Y:S04]  /*10c60*/  LDG.E R7, desc[UR4][R2.64] ;  /* 0x0000000402077981 */ /* 0x000ea8000c1e1900 */
[----:B------:R-:W2:Y:S02]  /*10c70*/  LDG.E R2, desc[UR4][R2.64+0x4] ;  /* 0x0000040402027981 */ /* 0x000ea4000c1e1900 */
[----:B--2---:R-:W-:-:S05]  /*10c80*/  IMAD.IADD R2, R2, 0x1, -R7 ;  /* 0x0000000102027824 */ /* 0x004fca00078e0a07 */
[----:B------:R1:W-:Y:S02]  /*10c90*/  STL [R1+0x44], R2 ;  /* 0x0000440201007387 */ /* 0x0003e40000100800 */
.L_x_225:
[----:B------:R-:W1:Y:S01]  /*10ca0*/  LDL.LU R7, [R1+0x8] ;  /* 0x0000080001077983 */ /* 0x000e620000300800 */
[----:B------:R-:W-:Y:S02]  /*10cb0*/  ULDC.64 UR4, c[0x0][0xa20] ;  /* 0x0002880000047ab9 */ /* 0x000fe40000000a00 */
[----:B------:R-:W-:-:S04]  /*10cc0*/  ISETP.NE.U32.AND P1, PT, RZ, UR4, PT ;  /* 0x00000004ff007c0c */ /* 0x000fc8000bf25070 */
[----:B------:R-:W-:Y:S02]  /*10cd0*/  ISETP.NE.AND.EX P1, PT, RZ, UR5, PT, P1 ;  /* 0x00000005ff007c0c */ /* 0x000fe4000bf25310 */
[C---:B-1----:R-:W-:Y:S02]  /*10ce0*/  LOP3.LUT R2, R7.reuse, 0xff000000, RZ, 0xc0, !PT ;  /* 0xff00000007027812 */ /* 0x042fe400078ec0ff */
[C---:B------:R-:W-:Y:S02]  /*10cf0*/  LOP3.LUT R3, R7.reuse, 0xff0000, RZ, 0xc0, !PT ;  /* 0x00ff000007037812 */ /* 0x040fe400078ec0ff */
[----:B------:R-:W-:Y:S02]  /*10d00*/  SHF.R.U32.HI R2, RZ, 0x8, R2 ;  /* 0x00000008ff027819 */ /* 0x000fe40000011602 */
[----:B------:R-:W-:Y:S01]  /*10d10*/  LOP3.LUT R16, R7, 0xffff, RZ, 0xc0, !PT ;  /* 0x0000ffff07107812 */ /* 0x000fe200078ec0ff */
[----:B-----5:R-:W-:Y:S01]  /*10d20*/  IMAD.IADD R7, R8, 0x1, R0 ;  /* 0x0000000108077824 */ /* 0x020fe200078e0200 */
[----:B------:R-:W-:Y:S01]  /*10d30*/  LEA.HI R2, R3, R2, RZ, 0x10 ;  /* 0x0000000203027211 */ /* 0x000fe200078f80ff */
[----:B------:R-:W-:-:S05]  /*10d40*/  IMAD.MOV.U32 R3, RZ, RZ, R10 ;  /* 0x000000ffff037224 */ /* 0x000fca00078e000a */
[----:B------:R1:W-:Y:S04]  /*10d50*/  STL [R1+0x10], R3 ;  /* 0x0000100301007387 */ /* 0x0003e80000100800 */
[----:B------:R1:W-:Y:S01]  /*10d60*/  STL [R1+0x18], R7 ;  /* 0x0000180701007387 */ /* 0x0003e20000100800 */
[----:B------:R-:W-:Y:S05]  /*10d70*/  @!P1 BRA `(.L_x_226) ;  /* 0x0000000000149947 */ /* 0x000fea0003800000 */
[----:B------:R-:W-:Y:S01]  /*10d80*/  IADD3 R6, P0, R17, UR4, RZ ;  /* 0x0000000411067c10 */ /* 0x000fe2000ff1e0ff */
[----:B------:R-:W-:-:S03]  /*10d90*/  ULDC.64 UR6, c[0x0][0x208] ;  /* 0x0000820000067ab9 */ /* 0x000fc60000000a00 */
[----:B-1----:R-:W-:-:S05]  /*10da0*/  IADD3.X R7, R9, UR5, RZ, P0, !PT ;  /* 0x0000000509077c10 */ /* 0x002fca00087fe4ff */
[----:B------:R2:W5:Y:S01]  /*10db0*/  LDG.E R6, desc[UR6][R6.64] ;  /* 0x0000000606067981 */ /* 0x000562000c1e1900 */
[----:B------:R-:W-:Y:S05]  /*10dc0*/  BRA `(.L_x_227) ;  /* 0x0000000000147947 */ /* 0x000fea0003800000 */
.L_x_226:
[----:B------:R-:W-:Y:S05]  /*10dd0*/  @!P0 BRA `(.L_x_227) ;  /* 0x0000000000108947 */ /* 0x000fea0003800000 */
[----:B------:R-:W-:Y:S02]  /*10de0*/  ULDC.64 UR4, c[0x0][0x208] ;  /* 0x0000820000047ab9 */ /* 0x000fe40000000a00 */
[----:B------:R-:W2:Y:S04]  /*10df0*/  LDG.E R6, desc[UR4][R4.64] ;  /* 0x0000000404067981 */ /* 0x000ea8000c1e1900 */
[----:B------:R-:W2:Y:S02]  /*10e00*/  LDG.E R4, desc[UR4][R4.64+0x4] ;  /* 0x0000040404047981 */ /* 0x000ea4000c1e1900 */
[----:B--2---:R-:W-:-:S07]  /*10e10*/  IMAD.IADD R6, R4, 0x1, -R6 ;  /* 0x0000000104067824 */ /* 0x004fce00078e0a06 */
.L_x_227:
[----:B-----5:R-:W-:Y:S01]  /*10e20*/  IMAD.IADD R6, R6, 0x1, -R0 ;  /* 0x0000000106067824 */ /* 0x020fe200078e0a00 */
[----:B------:R-:W-:Y:S01]  /*10e30*/  LOP3.LUT R9, R2, 0xff, RZ, 0xc0, !PT ;  /* 0x000000ff02097812 */ /* 0x000fe200078ec0ff */
[----:B------:R-:W-:Y:S01]  /*10e40*/  IMAD.MOV.U32 R4, RZ, RZ, RZ ;  /* 0x000000ffff047224 */ /* 0x000fe200078e00ff */
[----:B------:R-:W-:Y:S01]  /*10e50*/  BSSY B0, `(.L_x_228) ;  /* 0x000002a000007945 */ /* 0x000fe20003800000 */
[C---:B------:R-:W-:Y:S01]  /*10e60*/  VIADD R0, R6.reuse, 0xaf ;  /* 0x000000af06007836 */ /* 0x040fe20000000000 */
[----:B------:R-:W-:Y:S01]  /*10e70*/  ISETP.GE.AND P0, PT, R6, 0x1, PT ;  /* 0x000000010600780c */ /* 0x000fe20003f06270 */
[----:B------:R-:W-:Y:S01]  /*10e80*/  IMAD.MOV.U32 R10, RZ, RZ, R4 ;  /* 0x000000ffff0a7224 */ /* 0x000fe200078e0004 */
[----:B------:R3:W-:Y:S01]  /*10e90*/  STL [R1+0x38], R4 ;  /* 0x0000380401007387 */ /* 0x0007e20000100800 */
[----:B------:R-:W-:-:S05]  /*10ea0*/  IMAD.HI R0, R0, 0x2e8ba2e9, RZ ;  /* 0x2e8ba2e900007827 */ /* 0x000fca00078e02ff */
[----:B-1----:R-:W-:-:S04]  /*10eb0*/  SHF.R.U32.HI R3, RZ, 0x1f, R0 ;  /* 0x0000001fff037819 */ /* 0x002fc80000011600 */
[----:B------:R-:W-:-:S05]  /*10ec0*/  LEA.HI.SX32 R8, R0, R3, 0x1b ;  /* 0x0000000300087211 */ /* 0x000fca00078fdaff */
[----:B------:R3:W-:Y:S04]  /*10ed0*/  STL [R1+0x40], R8 ;  /* 0x0000400801007387 */ /* 0x0007e80000100800 */
[----:B------:R3:W-:Y:S01]  /*10ee0*/  STL [R1+0x58], R9 ;  /* 0x0000580901007387 */ /* 0x0007e20000100800 */
[----:B------:R-:W-:Y:S05]  /*10ef0*/  @!P0 BRA `(.L_x_229) ;  /* 0x00000000007c8947 */ /* 0x000fea0003800000 */
[----:B------:R-:W-:-:S04]  /*10f00*/  SHF.R.U32.HI R0, RZ, 0x10, R2 ;  /* 0x00000010ff007819 */ /* 0x000fc80000011602 */
[----:B------:R-:W-:-:S13]  /*10f10*/  ISETP.NE.AND P0, PT, R0, RZ, PT ;  /* 0x000000ff0000720c */ /* 0x000fda0003f05270 */
[----:B------:R-:W3:Y:S02]  /*10f20*/  @!P0 LDC R0, c[0x0][0x9f0] ;  /* 0x00027c00ff008b82 */ /* 0x000ee40000000800 */
[----:B---3--:R-:W-:-:S04]  /*10f30*/  IABS R4, R0 ;  /* 0x0000000000047213 */ /* 0x008fc80000000000 */
[----:B------:R-:W1:Y:S08]  /*10f40*/  I2F.RP R2, R4 ;  /* 0x0000000400027306 */ /* 0x000e700000209400 */
[----:B-1----:R-:W1:Y:S02]  /*10f50*/  MUFU.RCP R2, R2 ;  /* 0x0000000200027308 */ /* 0x002e640000001000 */
[----:B-1----:R-:W-:-:S06]  /*10f60*/  VIADD R2, R2, 0xffffffe ;  /* 0x0ffffffe02027836 */ /* 0x002fcc0000000000 */
[----:B------:R-:W1:Y:S02]  /*10f70*/  F2I.FTZ.U32.TRUNC.NTZ R3, R2 ;  /* 0x0000000200037305 */ /* 0x000e64000021f000 */
[----:B-1----:R-:W-:-:S04]  /*10f80*/  IMAD.MOV R2, RZ, RZ, -R3 ;  /* 0x000000ffff027224 */ /* 0x002fc800078e0a03 */
[----:B------:R-:W-:Y:S02]  /*10f90*/  IMAD R5, R2, R4, RZ ;  /* 0x0000000402057224 */ /* 0x000fe400078e02ff */
[----:B------:R-:W-:-:S04]  /*10fa0*/  IMAD.MOV.U32 R2, RZ, RZ, RZ ;  /* 0x000000ffff027224 */ /* 0x000fc800078e00ff */
[----:B--2---:R-:W-:Y:S01]  /*10fb0*/  IMAD.HI.U32 R7, R3, R5, R2 ;  /* 0x0000000503077227 */ /* 0x004fe200078e0002 */
[----:B------:R-:W-:Y:S02]  /*10fc0*/  IABS R2, R0 ;  /* 0x0000000000027213 */ /* 0x000fe40000000000 */
[----:B------:R-:W-:-:S03]  /*10fd0*/  IADD3 R5, R0, -0x1, R8 ;  /* 0xffffffff00057810 */ /* 0x000fc60007ffe008 */
[----:B------:R-:W-:Y:S01]  /*10fe0*/  IMAD.MOV R2, RZ, RZ, -R2 ;  /* 0x000000ffff027224 */ /* 0x000fe200078e0a02 */
[----:B------:R-:W-:Y:S02]  /*10ff0*/  IABS R3, R5 ;  /* 0x0000000500037213 */ /* 0x000fe40000000000 */
[----:B------:R-:W-:Y:S01]  /*11000*/  LOP3.LUT R5, R5, R0, RZ, 0x3c, !PT ;  /* 0x0000000005057212 */ /* 0x000fe200078e3cff */
[----:B------:R-:W-:Y:S02]  /*11010*/  IMAD.MOV.U32 R6, RZ, RZ, R2 ;  /* 0x000000ffff067224 */ /* 0x000fe400078e0002 */
[----:B------:R-:W-:Y:S01]  /*11020*/  IMAD.HI.U32 R2, R7, R3, RZ ;  /* 0x0000000307027227 */ /* 0x000fe200078e00ff */
[----:B------:R-:W-:-:S03]  /*11030*/  ISETP.GE.AND P2, PT, R5, RZ, PT ;  /* 0x000000ff0500720c */ /* 0x000fc60003f46270 */
[----:B------:R-:W-:-:S05]  /*11040*/  IMAD R3, R2, R6, R3 ;  /* 0x0000000602037224 */ /* 0x000fca00078e0203 */
[----:B------:R-:W-:-:S13]  /*11050*/  ISETP.GT.U32.AND P1, PT, R4, R3, PT ;  /* 0x000000030400720c */ /* 0x000fda0003f24070 */
[----:B------:R-:W-:Y:S02]  /*11060*/  @!P1 IMAD.IADD R3, R3, 0x1, -R4 ;  /* 0x0000000103039824 */ /* 0x000fe400078e0a04 */
[----:B------:R-:W-:Y:S01]  /*11070*/  @!P1 VIADD R2, R2, 0x1 ;  /* 0x0000000102029836 */ /* 0x000fe20000000000 */
[----:B------:R-:W-:Y:S02]  /*11080*/  ISETP.NE.AND P1, PT, R0, RZ, PT ;  /* 0x000000ff0000720c */ /* 0x000fe40003f25270 */
[----:B------:R-:W-:-:S13]  /*11090*/  ISETP.GE.U32.AND P0, PT, R3, R4, PT ;  /* 0x000000040300720c */ /* 0x000fda0003f06070 */
[----:B------:R-:W-:-:S04]  /*110a0*/  @P0 VIADD R2, R2, 0x1 ;  /* 0x0000000102020836 */ /* 0x000fc80000000000 */
[----:B------:R-:W-:Y:S01]  /*110b0*/  @!P2 IMAD.MOV R2, RZ, RZ, -R2 ;  /* 0x000000ffff02a224 */ /* 0x000fe200078e0a02 */
[----:B------:R-:W-:-:S05]  /*110c0*/  @!P1 LOP3.LUT R2, RZ, R0, RZ, 0x33, !PT ;  /* 0x00000000ff029212 */ /* 0x000fca00078e33ff */
[----:B------:R-:W-:-:S05]  /*110d0*/  IMAD.MOV.U32 R10, RZ, RZ, R2 ;  /* 0x000000ffff0a7224 */ /* 0x000fca00078e0002 */
[----:B------:R1:W-:Y:S02]  /*110e0*/  STL [R1+0x38], R10 ;  /* 0x0000380a01007387 */ /* 0x0003e40000100800 */
.L_x_229:
[----:B------:R-:W-:Y:S05]  /*110f0*/  BSYNC B0 ;  /* 0x0000000000007941 */ /* 0x000fea0003800000 */
.L_x_228:
[----:B------:R-:W-:Y:S01]  /*11100*/  IMAD.MOV.U32 R0, RZ, RZ, R10 ;  /* 0x000000ffff007224 */ /* 0x000fe200078e000a */
[----:B------:R-:W-:Y:S03]  /*11110*/  BSSY B7, `(.L_x_230) ;  /* 0x00003d7000077945 */ /* 0x000fe60003800000 */
[----:B------:R-:W-:-:S05]  /*11120*/  IMAD R2, R9, R0, RZ ;  /* 0x0000000009027224 */ /* 0x000fca00078e02ff */
[----:B------:R-:W-:Y:S01]  /*11130*/  VIADDMNMX R0, R2, R0, R8, PT ;  /* 0x0000000002007246 */ /* 0x000fe20003800108 */
[----:B------:R4:W-:Y:S03]  /*11140*/  STL [R1+0x24], R2 ;  /* 0x0000240201007387 */ /* 0x0009e60000100800 */
[----:B------:R-:W-:Y:S01]  /*11150*/  ISETP.GT.AND P0, PT, R0, R2, PT ;  /* 0x000000020000720c */ /* 0x000fe20003f04270 */
[----:B------:R4:W-:-:S12]  /*11160*/  STL [R1+0x30], R0 ;  /* 0x0000300001007387 */ /* 0x0009d80000100800 */
[----:B----4-:R-:W-:Y:S05]  /*11170*/  @P0 BRA `(.L_x_231) ;  /* 0x00000000004c0947 */ /* 0x010fea0003800000 */
[----:B------:R-:W4:Y:S02]  /*11180*/  S2R R0, SR_TID.X ;  /* 0x0000000000007919 */ /* 0x000f240000002100 */
[----:B----4-:R-:W-:-:S04]  /*11190*/  LOP3.LUT R0, R0, 0x7f, RZ, 0xc0, !PT ;  /* 0x0000007f00007812 */ /* 0x010fc800078ec0ff */
[----:B------:R-:W-:-:S13]  /*111a0*/  ISETP.NE.AND P0, PT, R0, RZ, PT ;  /* 0x000000ff0000720c */ /* 0x000fda0003f05270 */
[----:B------:R-:W-:Y:S05]  /*111b0*/  @P0 BRA `(.L_x_232) ;  /* 0x0000003c00300947 */ /* 0x000fea0003800000 */
[----:B------:R-:W4:Y:S01]  /*111c0*/  S2R R5, SR_LANEID ;  /* 0x0000000000057919 */ /* 0x000f220000000000 */
[----:B------:R-:W-:Y:S01]  /*111d0*/  VOTEU.ANY UR4, UPT, PT ;  /* 0x0000000000047886 */ /* 0x000fe200038e0100 */
[----:B------:R-:W5:Y:S01]  /*111e0*/  LDC.64 R2, c[0x0][0xc60] ;  /* 0x00031800ff027b82 */ /* 0x000f620000000a00 */
[----:B------:R-:W4:Y:S01]  /*111f0*/  FLO.U32 R0, UR4 ;  /* 0x0000000400007d00 */ /* 0x000f2200080e0000 */
[----:B------:R-:W-:Y:S01]  /*11200*/  ULDC.64 UR6, c[0x0][0x208] ;  /* 0x0000820000067ab9 */ /* 0x000fe20000000a00 */
[----:B----4-:R-:W-:-:S06]  /*11210*/  ISETP.EQ.U32.AND P0, PT, R0, R5, PT ;  /* 0x000000050000720c */ /* 0x010fcc0003f02070 */
[----:B------:R-:W5:Y:S07]  /*11220*/  POPC R5, UR4 ;  /* 0x0000000400057d09 */ /* 0x000f6e0008000000 */
[----:B-----5:R-:W4:Y:S01]  /*11230*/  @P0 ATOMG.E.ADD.STRONG.GPU PT, R3, desc[UR6][R2.64], R5 ;  /* 0x00000005020309a8 */ /* 0x020f2200081ee1c6 */
[----:B---3--:R-:W3:Y:S02]  /*11240*/  S2R R4, SR_LTMASK ;  /* 0x0000000000047919 */ /* 0x008ee40000003900 */
[----:B---3--:R-:W-:-:S04]  /*11250*/  LOP3.LUT R4, R4, UR4, RZ, 0xc0, !PT ;  /* 0x0000000404047c12 */ /* 0x008fc8000f8ec0ff */
[----:B--2---:R-:W2:Y:S01]  /*11260*/  POPC R7, R4 ;  /* 0x0000000400077309 */ /* 0x004ea20000000000 */
[----:B----4-:R-:W2:Y:S02]  /*11270*/  SHFL.IDX PT, R0, R3, R0, 0x1f ;  /* 0x00001f0003007589 */ /* 0x010ea400000e0000 */
[----:B--2---:R-:W-:-:S05]  /*11280*/  IADD3 R0, R0, UR38, R7 ;  /* 0x0000002600007c10 */ /* 0x004fca000fffe007 */
[----:B------:R4:W-:Y:S01]  /*11290*/  STL [R1], R0 ;  /* 0x0000000001007387 */ /* 0x0009e20000100800 */
[----:B------:R-:W-:Y:S05]  /*112a0*/  BRA `(.L_x_232) ;  /* 0x0000003800f47947 */ /* 0x000fea0003800000 */
.L_x_231:
[----:B------:R-:W-:Y:S01]  /*112b0*/  VIADD R0, R18, 0x1e400 ;  /* 0x0001e40012007836 */ /* 0x000fe20000000000 */
[----:B------:R-:W-:Y:S04]  /*112c0*/  BSSY B6, `(.L_x_233) ;  /* 0x0000013000067945 */ /* 0x000fe80003800000 */
[----:B------:R-:W-:-:S13]  /*112d0*/  LOP3.LUT P0, RZ, R0, 0x3ff, RZ, 0xc0, !PT ;  /* 0x000003ff00ff7812 */ /* 0x000fda000780c0ff */
[----:B------:R-:W-:Y:S05]  /*112e0*/  @!P0 BRA `(.L_x_234) ;  /* 0x0000000000408947 */ /* 0x000fea0003800000 */
[----:B------:R-:W-:Y:S01]  /*112f0*/  MOV R2, 0x0 ;  /* 0x0000000000027802 */ /* 0x000fe20000000f00 */
[----:B------:R-:W-:Y:S01]  /*11300*/  ULDC.64 UR6, c[0x4][0xa0] ;  /* 0x0100280000067ab9 */ /* 0x000fe20000000a00 */
[----:B------:R-:W-:Y:S01]  /*11310*/  ULDC.64 UR8, c[0x4][0xa8] ;  /* 0x01002a0000087ab9 */ /* 0x000fe20000000a00 */
[----:B------:R-:W-:Y:S01]  /*11320*/  ULDC.64 UR4, c[0x4][0x28] ;  /* 0x01000a0000047ab9 */ /* 0x000fe20000000a00 */
[----:B---3--:R-:W-:Y:S02]  /*11330*/  IMAD.U32 R4, RZ, RZ, UR6 ;  /* 0x00000006ff047e24 */ /* 0x008fe4000f8e00ff */
[----:B------:R-:W3:Y:S01]  /*11340*/  LDC.64 R2, c[0x4][R2] ;  /* 0x0100000002027b82 */ /* 0x000ee20000000a00 */
[----:B------:R-:W-:Y:S02]  /*11350*/  IMAD.U32 R5, RZ, RZ, UR7 ;  /* 0x00000007ff057e24 */ /* 0x000fe4000f8e00ff */
[----:B------:R-:W-:Y:S02]  /*11360*/  IMAD.U32 R6, RZ, RZ, UR8 ;  /* 0x00000008ff067e24 */ /* 0x000fe4000f8e00ff */
[----:B--2---:R-:W-:-:S02]  /*11370*/  IMAD.U32 R7, RZ, RZ, UR9 ;  /* 0x00000009ff077e24 */ /* 0x004fc4000f8e00ff */
[----:B-1----:R-:W-:Y:S02]  /*11380*/  IMAD.U32 R10, RZ, RZ, UR4 ;  /* 0x00000004ff0a7e24 */ /* 0x002fe4000f8e00ff */
[----:B0-----:R-:W-:Y:S02]  /*11390*/  IMAD.U32 R11, RZ, RZ, UR5 ;  /* 0x00000005ff0b7e24 */ /* 0x001fe4000f8e00ff */
[----:B------:R-:W-:Y:S02]  /*113a0*/  IMAD.MOV.U32 R8, RZ, RZ, 0x70 ;  /* 0x00000070ff087424 */ /* 0x000fe400078e00ff */
[----:B------:R-:W-:Y:S02]  /*113b0*/  IMAD.MOV.U32 R12, RZ, RZ, 0x1 ;  /* 0x00000001ff0c7424 */ /* 0x000fe400078e00ff */
[----:B------:R-:W-:-:S07]  /*113c0*/  IMAD.MOV.U32 R13, RZ, RZ, RZ ;  /* 0x000000ffff0d7224 */ /* 0x000fce00078e00ff */
[----:B------:R-:W-:-:S07]  /*113d0*/  LEPC R20, `(.L_x_234) ;  /* 0x000000001014794e */ /* 0x000fce0000000000 */
[----:B---3--:R-:W-:Y:S05]  /*113e0*/  CALL.ABS.NOINC R2 ;  /* 0x0000000002007343 */ /* 0x008fea0003c00000 */
.L_x_234:
[----:B------:R-:W-:Y:S05]  /*113f0*/  BSYNC B6 ;  /* 0x0000000000067941 */ /* 0x000fea0003800000 */
.L_x_233:
        /* <DEDUP_REMOVED lines=8> */
[----:B------:R4:W4:Y:S01]  /*11480*/  LDC.64 R2, c[0x4][R0] ;  /* 0x0100000000027b82 */ /* 0x0009220000000a00 */
[----:B---3--:R-:W-:Y:S02]  /*11490*/  IMAD.U32 R4, RZ, RZ, UR6 ;  /* 0x00000006ff047e24 */ /* 0x008fe4000f8e00ff */
        /* <DEDUP_REMOVED lines=9> */
[----:B----4-:R-:W-:Y:S05]  /*11530*/  CALL.ABS.NOINC R2 ;  /* 0x0000000002007343 */ /* 0x010fea0003c00000 */
.L_x_237:
        /* <DEDUP_REMOVED lines=16> */
.L_x_236:
[----:B------:R-:W-:Y:S05]  /*11640*/  BSYNC B6 ;  /* 0x0000000000067941 */ /* 0x000fea0003800000 */
.L_x_235:
[----:B---3--:R-:W3:Y:S01]  /*11650*/  LDL.LU R4, [R1+0x20] ;  /* 0x0000200001047983 */ /* 0x008ee20000300800 */
[----:B------:R-:W-:-:S03]  /*11660*/  ULDC.64 UR4, c[0x0][0x9f8] ;  /* 0x00027e0000047ab9 */ /* 0x000fc60000000a00 */
[----:B--2---:R-:W2:Y:S01]  /*11670*/  LDL R7, [R1+0x10] ;  /* 0x0000100001077983 */ /* 0x004ea20000100800 */
[----:B------:R-:W-:Y:S01]  /*11680*/  ISETP.NE.U32.AND P0, PT, RZ, UR4, PT ;  /* 0x00000004ff007c0c */ /* 0x000fe2000bf05070 */
[----:B------:R-:W-:Y:S02]  /*11690*/  ULDC.64 UR6, c[0x0][0x208] ;  /* 0x0000820000067ab9 */ /* 0x000fe40000000a00 */
[----:B------:R-:W4:Y:S01]  /*116a0*/  LDL R0, [R1+0x30] ;  /* 0x0000300001007983 */ /* 0x000f220000100800 */
[----:B------:R-:W-:-:S13]  /*116b0*/  ISETP.NE.AND.EX P0, PT, RZ, UR5, PT, P0 ;  /* 0x00000005ff007c0c */ /* 0x000fda000bf05300 */
[----:B------:R-:W-:-:S04]  /*116c0*/  @P0 IADD3 R2, P1, R17, UR4, RZ ;  /* 0x0000000411020c10 */ /* 0x000fc8000ff3e0ff */
[----:B---3--:R-:W-:Y:S01]  /*116d0*/  @P0 IADD3.X R3, R4, UR5, RZ, P1, !PT ;  /* 0x0000000504030c10 */ /* 0x008fe20008ffe4ff */
[----:B------:R-:W-:-:S04]  /*116e0*/  ULDC.64 UR4, c[0x0][0xa08] ;  /* 0x0002820000047ab9 */ /* 0x000fc80000000a00 */
[----:B--2---:R2:W3:Y:S02]  /*116f0*/  @P0 LDG.E R7, desc[UR6][R2.64] ;  /* 0x0000000602070981 */ /* 0x0044e4000c1e1900 */
[----:B--2---:R-:W2:Y:S01]  /*11700*/  LDC.64 R2, c[0x0][0x418] ;  /* 0x00010600ff027b82 */ /* 0x004ea20000000a00 */
[----:B----4-:R-:W-:Y:S01]  /*11710*/  VIADD R0, R0, 0xffffffff ;  /* 0xffffffff00007836 */ /* 0x010fe20000000000 */
[----:B---3--:R-:W-:Y:S01]  /*11720*/  SHF.R.S32.HI R8, RZ, 0x1f, R7 ;  /* 0x0000001fff087819 */ /* 0x008fe20000011407 */
[----:B------:R3:W-:Y:S04]  /*11730*/  @P0 STL [R1+0x10], R7 ;  /* 0x0000100701000387 */ /* 0x0007e80000100800 */
[----:B------:R3:W-:Y:S01]  /*11740*/  STL [R1+0x20], R8 ;  /* 0x0000200801007387 */ /* 0x0007e20000100800 */
[----:B--2---:R-:W-:Y:S01]  /*11750*/  LOP3.LUT P0, RZ, R2, UR4, RZ, 0xfc, !PT ;  /* 0x0000000402ff7c12 */ /* 0x004fe2000f80fcff */
[----:B------:R-:W-:-:S03]  /*11760*/  UMOV UR4, 0xffffffff ;  /* 0xffffffff00047882 */ /* 0x000fc60000000000 */
[----:B------:R-:W-:-:S04]  /*11770*/  LOP3.LUT P0, RZ, R3, UR5, RZ, 0xfc, P0 ;  /* 0x0000000503ff7c12 */ /* 0x000fc8000800fcff */
[----:B------:R-:W-:Y:S01]  /*11780*/  SEL R17, R7, RZ, !P0 ;  /* 0x000000ff07117207 */ /* 0x000fe20004000000 */
[----:B---3--:R-:W-:Y:S08]  /*11790*/  BRA.DIV UR4, `(.L_x_238) ;  /* 0x0000004a04887947 */ /* 0x008ff0000b800000 */
[----:B------:R-:W2:Y:S02]  /*117a0*/  S2R R4, SR_TID.X ;  /* 0x0000000000047919 */ /* 0x000ea40000002100 */
[----:B--2---:R-:W-:-:S04]  /*117b0*/  SHF.R.U32.HI R4, RZ, 0x5, R4 ;  /* 0x00000005ff047819 */ /* 0x004fc80000011604 */
[----:B------:R-:W-:-:S05]  /*117c0*/  LOP3.LUT R4, R4, 0x3, RZ, 0xc0, !PT ;  /* 0x0000000304047812 */ /* 0x000fca00078ec0ff */
[----:B------:R2:W3:Y:S02]  /*117d0*/  SHFL.IDX PT, R14, R4, RZ, 0x1f ;  /* 0x00001fff040e7589 */ /* 0x0004e400000e0000 */
.L_x_339:
[----:B--2---:R-:W2:Y:S01]  /*117e0*/  LDL.LU R4, [R1+0x1c] ;  /* 0x00001c0001047983 */ /* 0x004ea20000300800 */
[----:B------:R-:W-:Y:S02]  /*117f0*/  PLOP3.LUT P1, PT, PT, PT, PT, 0x8, 0x0 ;  /* 0x000000000000781c */ /* 0x000fe40003f2e170 */
[----:B---3--:R-:W-:Y:S01]  /*11800*/  ISETP.NE.AND P0, PT, R14, RZ, PT ;  /* 0x000000ff0e00720c */ /* 0x008fe20003f05270 */
[----:B------:R3:W-:Y:S01]  /*11810*/  STL [R1+0x8], R0 ;  /* 0x0000080001007387 */ /* 0x0007e20000100800 */
[----:B--2---:R-:W-:-:S09]  /*11820*/  LOP3.LUT R4, R4, 0xfffffffe, RZ, 0xc0, !PT ;  /* 0xfffffffe04047812 */ /* 0x004fd200078ec0ff */
[----:B------:R-:W-:-:S05]  /*11830*/  @P1 LOP3.LUT R4, R4, 0x1, RZ, 0xfc, !PT ;  /* 0x0000000104041812 */ /* 0x000fca00078efcff */
[----:B------:R3:W-:Y:S01]  /*11840*/  STL [R1+0x1c], R4 ;  /* 0x00001c0401007387 */ /* 0x0007e20000100800 */
[----:B------:R-:W-:Y:S05]  /*11850*/  @P0 BRA `(.L_x_239) ;  /* 0x0000000400240947 */ /* 0x000fea0003800000 */
[----:B------:R-:W-:-:S03]  /*11860*/  UMOV UR4, 0xffffffff ;  /* 0xffffffff00047882 */ /* 0x000fc60000000000 */
[----:B------:R-:W-:Y:S05]  /*11870*/  BRA.DIV UR4, `(.L_x_240) ;  /* 0x0000004a04847947 */ /* 0x000fea000b800000 */
[----:B------:R-:W-:-:S13]  /*11880*/  ELECT P6, URZ, PT ;  /* 0x00000000003f782f */ /* 0x000fda00038c0000 */
.L_x_342:
[----:B------:R-:W-:Y:S05]  /*11890*/  @!P6 BRA `(.L_x_239) ;  /* 0x000000040014e947 */ /* 0x000fea0003800000 */
[----:B------:R-:W-:-:S04]  /*118a0*/  ISETP.NE.U32.AND P0, PT, R2, RZ, PT ;  /* 0x000000ff0200720c */ /* 0x000fc80003f05070 */
[----:B------:R-:W-:-:S13]  /*118b0*/  ISETP.NE.AND.EX P0, PT, R3, RZ, PT, P0 ;  /* 0x000000ff0300720c */ /* 0x000fda0003f05300 */
[----:B------:R-:W-:Y:S05]  /*118c0*/  @!P0 BRA `(.L_x_241) ;  /* 0x0000000000548947 */ /* 0x000fea0003800000 */
[----:B------:R-:W2:Y:S01]  /*118d0*/  LDC R6, c[0x0][0x43c] ;  /* 0x00010f00ff067b82 */ /* 0x000ea20000000800 */
[----:B------:R-:W-:Y:S01]  /*118e0*/  IMAD.MOV.U32 R9, RZ, RZ, R0 ;  /* 0x000000ffff097224 */ /* 0x000fe200078e0000 */
[----:B------:R-:W-:Y:S01]  /*118f0*/  ULDC.64 UR4, c[0x0][0x428] ;  /* 0x00010a0000047ab9 */ /* 0x000fe20000000a00 */
[----:B------:R-:W-:Y:S02]  /*11900*/  ULDC.64 UR6, c[0x0][0x208] ;  /* 0x0000820000067ab9 */ /* 0x000fe40000000a00 */
[----:B---3--:R-:W-:Y:S01]  /*11910*/  IMAD.MOV.U32 R0, RZ, RZ, R9 ;  /* 0x000000ffff007224 */ /* 0x008fe200078e0009 */
[----:B--2---:R-:W-:-:S13]  /*11920*/  ISETP.NE.AND P0, PT, R6, 0x1, PT ;  /* 0x000000010600780c */ /* 0x004fda0003f05270 */
[----:B------:R-:W2:Y:S02]  /*11930*/  @P0 LDC.64 R4, c[0x0][0x440] ;  /* 0x00011000ff040b82 */ /* 0x000ea40000000a00 */
[----:B--2---:R-:W-:-:S05]  /*11940*/  @P0 IMAD.HI.U32 R4, R9, R4, RZ ;  /* 0x0000000409040227 */ /* 0x004fca00078e00ff */
[----:B------:R-:W-:-:S04]  /*11950*/  @P0 SHF.R.U32.HI R0, RZ, R5, R4 ;  /* 0x00000005ff000219 */ /* 0x000fc80000011604 */
[--C-:B------:R-:W-:Y:S01]  /*11960*/  SHF.R.S32.HI R5, RZ, 0x1f, R0.reuse ;  /* 0x0000001fff057819 */ /* 0x100fe20000011400 */
[----:B------:R-:W-:-:S04]  /*11970*/  IMAD.MOV R4, RZ, RZ, -R0 ;  /* 0x000000ffff047224 */ /* 0x000fc800078e0a00 */
[----:B------:R-:W-:Y:S02]  /*11980*/  IMAD R9, R6, R4, R9 ;  /* 0x0000000406097224 */ /* 0x000fe400078e0209 */
[----:B------:R-:W-:Y:S02]  /*11990*/  IMAD R6, R8, UR4, RZ ;  /* 0x0000000408067c24 */ /* 0x000fe4000f8e02ff */
[----:B------:R-:W-:Y:S01]  /*119a0*/  IMAD.MOV.U32 R4, RZ, RZ, R0 ;  /* 0x000000ffff047224 */ /* 0x000fe200078e0000 */
[----:B------:R2:W-:Y:S01]  /*119b0*/  STL [R1+0x8], R9 ;  /* 0x0000080901007387 */ /* 0x0005e20000100800 */
[C---:B------:R-:W-:Y:S02]  /*119c0*/  IMAD R0, R7.reuse, UR5, R6 ;  /* 0x0000000507007c24 */ /* 0x040fe4000f8e0206 */
[----:B------:R-:W-:-:S04]  /*119d0*/  IMAD.WIDE.U32 R4, R7, UR4, R4 ;  /* 0x0000000407047c25 */ /* 0x000fc8000f8e0004 */
[----:B------:R-:W-:Y:S01]  /*119e0*/  IMAD.IADD R0, R5, 0x1, R0 ;  /* 0x0000000105007824 */ /* 0x000fe200078e0200 */
[----:B------:R-:W-:-:S04]  /*119f0*/  LEA R2, P0, R4, R2, 0x2 ;  /* 0x0000000204027211 */ /* 0x000fc800078010ff */
[----:B------:R-:W-:-:S05]  /*11a00*/  LEA.HI.X R3, R4, R3, R0, 0x2, P0 ;  /* 0x0000000304037211 */ /* 0x000fca00000f1400 */
[----:B------:R2:W5:Y:S04]  /*11a10*/  LDG.E R17, desc[UR6][R2.64] ;  /* 0x0000000602117981 */ /* 0x000568000c1e1900 */
.L_x_241:
[----:B--2---:R-:W2:Y:S01]  /*11a20*/  LDL R2, [R1+0x14] ;  /* 0x0000140001027983 */ /* 0x004ea20000100800 */
[----:B---3--:R-:W-:Y:S01]  /*11a30*/  IMAD R0, R19, 0x8, R18 ;  /* 0x0000000813007824 */ /* 0x008fe200078e0212 */
[----:B--2---:R-:W-:-:S04]  /*11a40*/  SHF.L.U32 R2, R2, 0x1f, RZ ;  /* 0x0000001f02027819 */ /* 0x004fc800000006ff */
[----:B------:R-:W2:Y:S02]  /*11a50*/  SYNCS.PHASECHK.TRANS64.TRYWAIT P0, [R0+URZ+0x34840], R2 ;  /* 0x03484002000075a7 */ /* 0x000ea4000800017f */
[----:B--2---:R-:W-:Y:S05]  /*11a60*/  @!P0 BRA `(.L_x_242) ;  /* 0x0000004800288947 */ /* 0x004fea0003800000 */
.L_x_343:
[----:B------:R-:W3:Y:S02]  /*11a70*/  S2R R3, SR_TID.X ;  /* 0x0000000000037919 */ /* 0x000ee40000002100 */
[----:B---3--:R-:W-:-:S04]  /*11a80*/  LOP3.LUT R3, R3, 0x7f, RZ, 0xc0, !PT ;  /* 0x0000007f03037812 */ /* 0x008fc800078ec0ff */
[----:B------:R-:W-:-:S13]  /*11a90*/  ISETP.NE.AND P0, PT, R3, RZ, PT ;  /* 0x000000ff0300720c */ /* 0x000fda0003f05270 */
[----:B------:R-:W-:Y:S05]  /*11aa0*/  @P0 BRA `(.L_x_243) ;  /* 0x00000000001c0947 */ /* 0x000fea0003800000 */
[----:B------:R-:W3:Y:S01]  /*11ab0*/  S2R R3, SR_TID.X ;  /* 0x0000000000037919 */ /* 0x000ee20000002100 */
[----:B--2---:R-:W-:-:S04]  /*11ac0*/  IMAD.MOV.U32 R2, RZ, RZ, 0xb000 ;  /* 0x0000b000ff027424 */ /* 0x004fc800078e00ff */
[----:B------:R4:W-:Y:S01]  /*11ad0*/  SYNCS.ARRIVE.TRANS64 RZ, [R0+URZ+0x34830], R2 ;  /* 0x0348300200ff79a7 */ /* 0x0009e2000800003f */
[----:B---3--:R-:W-:-:S04]  /*11ae0*/  LOP3.LUT R3, R3, 0x1f, RZ, 0xc0, !PT ;  /* 0x0000001f03037812 */ /* 0x008fc800078ec0ff */
[----:B------:R-:W-:-:S13]  /*11af0*/  ISETP.NE.AND P0, PT, R3, RZ, PT ;  /* 0x000000ff0300720c */ /* 0x000fda0003f05270 */
[----:B----4-:R-:W-:Y:S05]  /*11b00*/  @!P0 BRA `(.L_x_243) ;  /* 0x0000000000048947 */ /* 0x010fea0003800000 */
[----:B------:R-:W-:Y:S01]  /*11b10*/  BPT.TRAP 0x1 ;  /* 0x000000040000795c */ /* 0x000fe20000300000 */
.L_x_243:
[----:B------:R-:W3:Y:S04]  /*11b20*/  LDL R4, [R1+0x8] ;  /* 0x0000080001047983 */ /* 0x000ee80000100800 */
[----:B------:R-:W4:Y:S04]  /*11b30*/  LDL R3, [R1+0x18] ;  /* 0x0000180001037983 */ /* 0x000f280000100800 */
[----:B--2---:R-:W2:Y:S01]  /*11b40*/  LDL.LU R2, [R1+0x1c] ;  /* 0x00001c0001027983 */ /* 0x004ea20000300800 */
[----:B------:R-:W-:Y:S01]  /*11b50*/  R2UR UR9, R0 ;  /* 0x00000000000972ca */ /* 0x000fe200000e0000 */
[----:B------:R-:W-:Y:S01]  /*11b60*/  IMAD R0, R19, 0xb000, R18 ;  /* 0x0000b00013007824 */ /* 0x000fe200078e0212 */
[----:B------:R-:W-:Y:S01]  /*11b70*/  PLOP3.LUT P0, PT, PT, PT, PT, 0x80, 0x0 ;  /* 0x000000000000781c */ /* 0x000fe20003f0f070 */
[----:B------:R-:W-:Y:S01]  /*11b80*/  UIADD3 UR4, UP0, UR36, 0x370, URZ ;  /* 0x0000037024047890 */ /* 0x000fe2000ff1e03f */
[----:B------:R-:W-:Y:S01]  /*11b90*/  R2UR UR12, R16 ;  /* 0x00000000100c72ca */ /* 0x000fe200000e0000 */
[----:B------:R-:W-:Y:S01]  /*11ba0*/  UMOV UR10, URZ ;  /* 0x0000003f000a7c82 */ /* 0x000fe20008000000 */
[----:B------:R-:W-:Y:S01]  /*11bb0*/  R2UR UR6, R0 ;  /* 0x00000000000672ca */ /* 0x000fe200000e0000 */
[----:B------:R-:W-:Y:S01]  /*11bc0*/  UMOV UR7, 0x14f00000 ;  /* 0x14f0000000077882 */ /* 0x000fe20000000000 */
[----:B-----5:R-:W-:Y:S01]  /*11bd0*/  R2UR UR13, R17 ;  /* 0x00000000110d72ca */ /* 0x020fe200000e0000 */
[----:B------:R-:W-:-:S04]  /*11be0*/  UMOV UR15, 0x40 ;  /* 0x00000040000f7882 */ /* 0x000fc80000000000 */
[----:B------:R-:W-:-:S06]  /*11bf0*/  UIADD3 UR9, UR9, 0x34830, URZ ;  /* 0x0003483009097890 */ /* 0x000fcc000fffe03f */
[----:B------:R-:W-:Y:S02]  /*11c00*/  UIADD3 UR8, UR6, 0x1e400, URZ ;  /* 0x0001e40006087890 */ /* 0x000fe4000fffe03f */
[----:B------:R-:W-:-:S03]  /*11c10*/  UIADD3 UR14, UR6, 0x23c00, URZ ;  /* 0x00023c00060e7890 */ /* 0x000fc6000fffe03f */
[----:B------:R-:W-:Y:S01]  /*11c20*/  UMOV UR6, 0x0 ;  /* 0x0000000000067882 */ /* 0x000fe20000000000 */
[----:B---3--:R-:W-:Y:S02]  /*11c30*/  R2UR UR11, R4 ;  /* 0x00000000040b72ca */ /* 0x008fe400000e0000 */
[----:B----4-:R-:W-:Y:S02]  /*11c40*/  R2UR UR5, R3 ;  /* 0x00000000030572ca */ /* 0x010fe400000e0000 */
[----:B--2---:R-:W-:-:S04]  /*11c50*/  LOP3.LUT R2, R2, 0xfffffffe, RZ, 0xc0, !PT ;  /* 0xfffffffe02027812 */ /* 0x004fc800078ec0ff */
[----:B------:R-:W-:-:S07]  /*11c60*/  @P0 LOP3.LUT R2, R2, 0x1, RZ, 0xfc, !PT ;  /* 0x0000000102020812 */ /* 0x000fce00078efcff */
[----:B------:R-:W-:Y:S01]  /*11c70*/  UIMAD UR11, UR11, 0xb0, UR5 ;  /* 0x000000b00b0b78a4 */ /* 0x000fe2000f8e0205 */
[----:B------:R2:W-:Y:S01]  /*11c80*/  STL [R1+0x1c], R2 ;  /* 0x00001c0201007387 */ /* 0x0005e20000100800 */
[----:B------:R-:W-:-:S09]  /*11c90*/  UIADD3.X UR5, URZ, UR37, URZ, UP0, !UPT ;  /* 0x000000253f057290 */ /* 0x000fd200087fe43f */
[----:B------:R3:W-:Y:S02]  /*11ca0*/  UTMALDG.4D [UR8], [UR4], desc[UR6] ;  /* 0x00000608040075b4 */ /* 0x0007e40008019000 */
[----:B---3--:R-:W-:Y:S01]  /*11cb0*/  UMOV UR8, UR14 ;  /* 0x0000000e00087c82 */ /* 0x008fe20008000000 */
[----:B------:R-:W-:Y:S02]  /*11cc0*/  UMOV UR10, UR15 ;  /* 0x0000000f000a7c82 */ /* 0x000fe40008000000 */
[----:B------:R2:W-:Y:S02]  /*11cd0*/  UTMALDG.4D [UR8], [UR4], desc[UR6] ;  /* 0x00000608040075b4 */ /* 0x0005e40008019000 */
[----:B--2---:R-:W-:Y:S01]  /*11ce0*/  NOP ;  /* 0x0000000000007918 */ /* 0x004fe20000000000 */
.L_x_239:
[----:B------:R-:W2:Y:S04]  /*11cf0*/  LDL.LU R3, [R1+0x34] ;  /* 0x0000340001037983 */ /* 0x000ea80000300800 */
[----:B------:R-:W4:Y:S04]  /*11d00*/  LDL.LU R5, [R1+0x2c] ;  /* 0x00002c0001057983 */ /* 0x000f280000300800 */
[----:B---3--:R-:W3:Y:S01]  /*11d10*/  LDL.LU R4, [R1+0x3c] ;  /* 0x00003c0001047983 */ /* 0x008ee20000300800 */
[----:B------:R-:W-:Y:S05]  /*11d20*/  WARPSYNC.ALL ;  /* 0x0000000000007948 */ /* 0x000fea0003800000 */
[----:B------:R-:W-:Y:S01]  /*11d30*/  ULDC.64 UR6, c[0x0][0xa00] ;  /* 0x0002800000067ab9 */ /* 0x000fe20000000a00 */
[----:B------:R-:W-:Y:S01]  /*11d40*/  ULDC.64 UR4, c[0x0][0x298] ;  /* 0x0000a60000047ab9 */ /* 0x000fe20000000a00 */
[----:B------:R-:W-:Y:S01]  /*11d50*/  BAR.SYNC.DEFER_BLOCKING 0x8, 0x180 ;  /* 0x0206000000007b1d */ /* 0x000fe20000010000 */
[----:B------:R-:W-:Y:S01]  /*11d60*/  ISETP.NE.U32.AND P0, PT, RZ, UR6, PT ;  /* 0x00000006ff007c0c */ /* 0x000fe2000bf05070 */
[----:B------:R-:W-:-:S03]  /*11d70*/  VIADD R2, R18, 0x16400 ;  /* 0x0001640012027836 */ /* 0x000fc60000000000 */
[----:B------:R-:W-:Y:S01]  /*11d80*/  ISETP.NE.AND.EX P0, PT, RZ, UR7, PT, P0 ;  /* 0x00000007ff007c0c */ /* 0x000fe2000bf05300 */
[----:B------:R-:W-:Y:S01]  /*11d90*/  BSSY B6, `(.L_x_244) ;  /* 0x000001e000067945 */ /* 0x000fe20003800000 */
[----:B------:R-:W-:Y:S02]  /*11da0*/  LOP3.LUT P1, RZ, R2, 0x3ff, RZ, 0xc0, !PT ;  /* 0x000003ff02ff7812 */ /* 0x000fe4000782c0ff */
[----:B--2---:R-:W-:Y:S02]  /*11db0*/  SHF.R.S32.HI R0, RZ, 0x1f, R3 ;  /* 0x0000001fff007819 */ /* 0x004fe40000011403 */
[----:B----4-:R-:W-:-:S03]  /*11dc0*/  SEL R5, R5, RZ, !P0 ;  /* 0x000000ff05057207 */ /* 0x010fc60004000000 */
[----:B------:R-:W-:Y:S01]  /*11dd0*/  IMAD R0, R0, UR4, RZ ;  /* 0x0000000400007c24 */ /* 0x000fe2000f8e02ff */
[----:B---3--:R-:W-:-:S03]  /*11de0*/  SEL R4, R4, RZ, !P0 ;  /* 0x000000ff04047207 */ /* 0x008fc60004000000 */
[C---:B------:R-:W-:Y:S02]  /*11df0*/  IMAD R0, R3.reuse, UR5, R0 ;  /* 0x0000000503007c24 */ /* 0x040fe4000f8e0200 */
[----:B------:R-:W-:-:S04]  /*11e00*/  IMAD.WIDE.U32 R2, R3, UR4, RZ ;  /* 0x0000000403027c25 */ /* 0x000fc8000f8e00ff */
[----:B------:R-:W-:Y:S01]  /*11e10*/  IMAD.IADD R0, R3, 0x1, R0 ;  /* 0x0000000103007824 */ /* 0x000fe200078e0200 */
[----:B------:R2:W-:Y:S04]  /*11e20*/  STL.64 [R1+0x50], R2 ;  /* 0x0000500201007387 */ /* 0x0005e80000100a00 */
[----:B------:R2:W-:Y:S04]  /*11e30*/  STL [R1+0x2c], R5 ;  /* 0x00002c0501007387 */ /* 0x0005e80000100800 */
[----:B------:R2:W-:Y:S04]  /*11e40*/  STL [R1+0x3c], R4 ;  /* 0x00003c0401007387 */ /* 0x0005e80000100800 */
[----:B------:R2:W-:Y:S01]  /*11e50*/  STL [R1+0x34], R0 ;  /* 0x0000340001007387 */ /* 0x0005e20000100800 */
[----:B------:R-:W-:Y:S05]  /*11e60*/  @!P1 BRA `(.L_x_245) ;  /* 0x0000000000409947 */ /* 0x000fea0003800000 */
[----:B--2---:R-:W-:Y:S01]  /*11e70*/  MOV R2, 0x0 ;  /* 0x0000000000027802 */ /* 0x004fe20000000f00 */
[----:B------:R-:W-:Y:S01]  /*11e80*/  ULDC.64 UR6, c[0x4][0xa0] ;  /* 0x0100280000067ab9 */ /* 0x000fe20000000a00 */
[----:B------:R-:W-:Y:S01]  /*11e90*/  ULDC.64 UR8, c[0x4][0xa8] ;  /* 0x01002a0000087ab9 */ /* 0x000fe20000000a00 */
[----:B------:R-:W-:Y:S01]  /*11ea0*/  ULDC.64 UR4, c[0x4][0x20] ;  /* 0x0100080000047ab9 */ /* 0x000fe20000000a00 */
[----:B------:R-:W-:Y:S02]  /*11eb0*/  IMAD.U32 R4, RZ, RZ, UR6 ;  /* 0x00000006ff047e24 */ /* 0x000fe4000f8e00ff */
[----:B------:R-:W2:Y:S01]  /*11ec0*/  LDC.64 R2, c[0x4][R2] ;  /* 0x0100000002027b82 */ /* 0x000ea20000000a00 */
[----:B------:R-:W-:Y:S02]  /*11ed0*/  IMAD.U32 R5, RZ, RZ, UR7 ;  /* 0x00000007ff057e24 */ /* 0x000fe4000f8e00ff */
[----:B------:R-:W-:Y:S02]  /*11ee0*/  IMAD.U32 R6, RZ, RZ, UR8 ;  /* 0x00000008ff067e24 */ /* 0x000fe4000f8e00ff */
[----:B------:R-:W-:-:S02]  /*11ef0*/  IMAD.U32 R7, RZ, RZ, UR9 ;  /* 0x00000009ff077e24 */ /* 0x000fc4000f8e00ff */
[----:B-1----:R-:W-:Y:S02]  /*11f00*/  IMAD.U32 R10, RZ, RZ, UR4 ;  /* 0x00000004ff0a7e24 */ /* 0x002fe4000f8e00ff */
[----:B0-----:R-:W-:Y:S02]  /*11f10*/  IMAD.U32 R11, RZ, RZ, UR5 ;  /* 0x00000005ff0b7e24 */ /* 0x001fe4000f8e00ff */
[----:B------:R-:W-:Y:S02]  /*11f20*/  IMAD.MOV.U32 R8, RZ, RZ, 0x70 ;  /* 0x00000070ff087424 */ /* 0x000fe400078e00ff */
[----:B------:R-:W-:Y:S02]  /*11f30*/  IMAD.MOV.U32 R12, RZ, RZ, 0x1 ;  /* 0x00000001ff0c7424 */ /* 0x000fe400078e00ff */
[----:B------:R-:W-:-:S07]  /*11f40*/  IMAD.MOV.U32 R13, RZ, RZ, RZ ;  /* 0x000000ffff0d7224 */ /* 0x000fce00078e00ff */
[----:B------:R-:W-:-:S07]  /*11f50*/  LEPC R20, `(.L_x_245) ;  /* 0x000000001014794e */ /* 0x000fce0000000000 */
[----:B--2---:R-:W-:Y:S05]  /*11f60*/  CALL.ABS.NOINC R2 ;  /* 0x0000000002007343 */ /* 0x004fea0003c00000 */
.L_x_245:
[----:B------:R-:W-:Y:S05]  /*11f70*/  BSYNC B6 ;  /* 0x0000000000067941 */ /* 0x000fea0003800000 */
.L_x_244:
[----:B--2---:R-:W2:Y:S01]  /*11f80*/  LDL.LU R0, [R1+0x3c] ;  /* 0x00003c0001007983 */ /* 0x004ea20000300800 */
[----:B------:R-:W3:Y:S01]  /*11f90*/  LDC R8, c[0x0][0x448] ;  /* 0x00011200ff087b82 */ /* 0x000ee20000000800 */
[----:B------:R-:W-:Y:S01]  /*11fa0*/  ULDC.64 UR4, c[0x0][0x2d8] ;  /* 0x0000b60000047ab9 */ /* 0x000fe20000000a00 */
[----:B------:R-:W-:Y:S01]  /*11fb0*/  ULDC.64 UR6, c[0x0][0x280] ;  /* 0x0000a00000067ab9 */ /* 0x000fe20000000a00 */
[----:B------:R-:W4:Y:S04]  /*11fc0*/  LDL.LU R4, [R1+0x34] ;  /* 0x0000340001047983 */ /* 0x000f280000300800 */
[----:B------:R-:W4:Y:S04]  /*11fd0*/  LDL.LU.64 R2, [R1+0x50] ;  /* 0x0000500001027983 */ /* 0x000f280000300a00 */
[----:B------:R-:W2:Y:S04]  /*11fe0*/  LDL.LU R6, [R1+0x2c] ;  /* 0x00002c0001067983 */ /* 0x000ea80000300800 */
[----:B------:R-:W2:Y:S01]  /*11ff0*/  LDL.LU R5, [R1+0x4] ;  /* 0x0000040001057983 */ /* 0x000ea20000300800 */
[----:B---3--:R-:W-:Y:S01]  /*12000*/  ISETP.NE.AND P0, PT, R8, 0x1, PT ;  /* 0x000000010800780c */ /* 0x008fe20003f05270 */
[----:B------:R-:W3:-:S12]  /*12010*/  S2R R9, SR_TID.X ;  /* 0x0000000000097919 */ /* 0x000ed80000002100 */
[----:B------:R-:W0:Y:S01]  /*12020*/  @P0 LDC R7, c[0x0][0x450] ;  /* 0x00011400ff070b82 */ /* 0x000e220000000800 */
[----:B---3--:R-:W-:-:S05]  /*12030*/  IMAD.SHL.U32 R9, R9, 0x8, RZ ;  /* 0x0000000809097824 */ /* 0x008fca00078e00ff */
[----:B------:R-:W-:-:S04]  /*12040*/  LOP3.LUT R9, R9, 0x38, RZ, 0xc0, !PT ;  /* 0x0000003809097812 */ /* 0x000fc800078ec0ff */
[----:B------:R-:W-:Y:S01]  /*12050*/  LOP3.LUT R9, R9, 0x40, RZ, 0xfc, !PT ;  /* 0x0000004009097812 */ /* 0x000fe200078efcff */
[----:B----4-:R-:W-:Y:S02]  /*12060*/  IMAD.MOV.U32 R3, RZ, RZ, R4 ;  /* 0x000000ffff037224 */ /* 0x010fe400078e0004 */
[----:B------:R-:W3:Y:S01]  /*12070*/  S2R R4, SR_TID.X ;  /* 0x0000000000047919 */ /* 0x000ee20000002100 */
[----:B------:R-:W-:-:S04]  /*12080*/  IMAD.WIDE.U32 R2, R16, UR4, R2 ;  /* 0x0000000410027c25 */ /* 0x000fc8000f8e0002 */
[----:B------:R-:W-:Y:S01]  /*12090*/  IMAD R3, R16, UR5, R3 ;  /* 0x0000000510037c24 */ /* 0x000fe2000f8e0203 */
[----:B------:R-:W-:Y:S02]  /*120a0*/  ULDC.64 UR4, c[0x0][0x2e0] ;  /* 0x0000b80000047ab9 */ /* 0x000fe40000000a00 */
[----:B--2---:R-:W-:Y:S02]  /*120b0*/  IMAD R0, R0, UR4, RZ ;  /* 0x0000000400007c24 */ /* 0x004fe4000f8e02ff */
[----:B------:R-:W-:-:S04]  /*120c0*/  IMAD.WIDE.U32 R2, R6, UR4, R2 ;  /* 0x0000000406027c25 */ /* 0x000fc8000f8e0002 */
[----:B------:R-:W-:Y:S01]  /*120d0*/  IMAD R0, R6, UR5, R0 ;  /* 0x0000000506007c24 */ /* 0x000fe2000f8e0200 */
[----:B------:R-:W-:Y:S01]  /*120e0*/  ULDC.64 UR4, c[0x0][0x2d0] ;  /* 0x0000b40000047ab9 */ /* 0x000fe20000000a00 */
[C---:B---3--:R-:W-:Y:S01]  /*120f0*/  LOP3.LUT R6, R4.reuse, 0x7f, RZ, 0xc0, !PT ;  /* 0x0000007f04067812 */ /* 0x048fe200078ec0ff */
[----:B------:R-:W-:-:S03]  /*12100*/  IMAD.SHL.U32 R4, R4, 0x10, RZ ;  /* 0x0000001004047824 */ /* 0x000fc600078e00ff */
[----:B------:R-:W-:-:S04]  /*12110*/  SHF.R.U32.HI R6, RZ, 0x3, R6 ;  /* 0x00000003ff067819 */ /* 0x000fc80000011606 */
[----:B------:R-:W-:Y:S02]  /*12120*/  LOP3.LUT R4, R6, 0x70, R4, 0xf8, !PT ;  /* 0x0000007006047812 */ /* 0x000fe400078ef804 */
[----:B------:R-:W2:Y:S01]  /*12130*/  @P0 LDC R6, c[0x0][0x44c] ;  /* 0x00011300ff060b82 */ /* 0x000ea20000000800 */
[----:B------:R-:W-:Y:S02]  /*12140*/  IMAD.SHL.U32 R5, R5, 0x80, RZ ;  /* 0x0000008005057824 */ /* 0x000fe400078e00ff */
[----:B------:R-:W-:-:S03]  /*12150*/  IMAD.IADD R3, R3, 0x1, R0 ;  /* 0x0000000103037824 */ /* 0x000fc600078e0200 */
[----:B------:R-:W-:-:S05]  /*12160*/  LOP3.LUT R0, R4, R5, RZ, 0xfc, !PT ;  /* 0x0000000504007212 */ /* 0x000fca00078efcff */
[----:B------:R-:W-:Y:S02]  /*12170*/  IMAD.MOV.U32 R4, RZ, RZ, R0 ;  /* 0x000000ffff047224 */ /* 0x000fe400078e0000 */
[----:B--2---:R-:W-:-:S05]  /*12180*/  @P0 IMAD.HI.U32 R6, R0, R6, RZ ;  /* 0x0000000600060227 */ /* 0x004fca00078e00ff */
[----:B0-----:R-:W-:-:S05]  /*12190*/  @P0 SHF.R.U32.HI R4, RZ, R7, R6 ;  /* 0x00000007ff040219 */ /* 0x001fca0000011606 */
[----:B------:R-:W-:-:S04]  /*121a0*/  IMAD.MOV R6, RZ, RZ, -R4 ;  /* 0x000000ffff067224 */ /* 0x000fc800078e0a04 */
[----:B------:R-:W-:Y:S01]  /*121b0*/  IMAD R0, R8, R6, R0 ;  /* 0x0000000608007224 */ /* 0x000fe200078e0200 */
[----:B------:R-:W-:Y:S01]  /*121c0*/  SHF.R.S32.HI R6, RZ, 0x1f, R4 ;  /* 0x0000001fff067819 */ /* 0x000fe20000011404 */
[----:B------:R-:W-:-:S04]  /*121d0*/  IMAD.WIDE.U32 R2, R4, UR4, R2 ;  /* 0x0000000404027c25 */ /* 0x000fc8000f8e0002 */
[----:B------:R-:W-:-:S04]  /*121e0*/  IMAD R6, R6, UR4, RZ ;  /* 0x0000000406067c24 */ /* 0x000fc8000f8e02ff */
[----:B------:R-:W-:Y:S01]  /*121f0*/  IMAD R4, R4, UR5, R6 ;  /* 0x0000000504047c24 */ /* 0x000fe2000f8e0206 */
[----:B------:R-:W-:-:S03]  /*12200*/  ULDC.64 UR4, c[0x0][0x2c8] ;  /* 0x0000b20000047ab9 */ /* 0x000fc60000000a00 */
[----:B------:R-:W-:Y:S01]  /*12210*/  IMAD.IADD R3, R3, 0x1, R4 ;  /* 0x0000000103037824 */ /* 0x000fe200078e0204 */
[----:B------:R-:W-:Y:S01]  /*12220*/  SHF.R.S32.HI R4, RZ, 0x1f, R0 ;  /* 0x0000001fff047819 */ /* 0x000fe20000011400 */
[----:B------:R-:W-:-:S04]  /*12230*/  IMAD.WIDE.U32 R2, R0, UR4, R2 ;  /* 0x0000000400027c25 */ /* 0x000fc8000f8e0002 */
[----:B------:R-:W-:Y:S01]  /*12240*/  IMAD R4, R4, UR4, RZ ;  /* 0x0000000404047c24 */ /* 0x000fe2000f8e02ff */
[----:B------:R-:W-:Y:S02]  /*12250*/  ULDC UR4, c[0x0][0x2b8] ;  /* 0x0000ae0000047ab9 */ /* 0x000fe40000000800 */
[----:B------:R-:W-:Y:S02]  /*12260*/  ISETP.GE.AND P1, PT, R9, UR4, PT ;  /* 0x0000000409007c0c */ /* 0x000fe4000bf26270 */
[----:B------:R0:W5:Y:S01]  /*12270*/  LDL R9, [R1+0x28] ;  /* 0x0000280001097983 */ /* 0x0001620000100800 */
[----:B------:R-:W1:Y:S01]  /*12280*/  S2R R7, SR_TID.X ;  /* 0x0000000000077919 */ /* 0x000e620000002100 */
[----:B------:R-:W-:Y:S01]  /*12290*/  IMAD R0, R0, UR5, R4 ;  /* 0x0000000500007c24 */ /* 0x000fe2000f8e0204 */
[----:B------:R-:W-:-:S03]  /*122a0*/  LEA R4, P2, R2, UR6, 0x1 ;  /* 0x0000000602047c11 */ /* 0x000fc6000f8408ff */
[----:B------:R-:W-:-:S05]  /*122b0*/  IMAD.IADD R0, R3, 0x1, R0 ;  /* 0x0000000103007824 */ /* 0x000fca00078e0200 */
[----:B------:R-:W-:Y:S01]  /*122c0*/  LEA.HI.X R3, R2, UR7, R0, 0x1, P2 ;  /* 0x0000000702037c11 */ /* 0x000fe200090f0c00 */
[----:B-1----:R-:W-:-:S05]  /*122d0*/  IMAD.SHL.U32 R10, R7, 0x8, RZ ;  /* 0x00000008070a7824 */ /* 0x002fca00078e00ff */
[----:B------:R-:W-:-:S04]  /*122e0*/  LOP3.LUT R10, R10, 0x38, RZ, 0xc0, !PT ;  /* 0x000000380a0a7812 */ /* 0x000fc800078ec0ff */
[----:B------:R-:W-:Y:S01]  /*122f0*/  ISETP.GE.AND P0, PT, R10, UR4, PT ;  /* 0x000000040a007c0c */ /* 0x000fe2000bf06270 */
[----:B------:R-:W-:-:S03]  /*12300*/  UMOV UR4, 0xffffffff ;  /* 0xffffffff00047882 */ /* 0x000fc60000000000 */
[----:B0-----:R-:W-:Y:S09]  /*12310*/  BRA.DIV UR4, `(.L_x_246) ;  /* 0x0000004204107947 */ /* 0x001ff2000b800000 */
[----:B------:R-:W0:Y:S02]  /*12320*/  S2R R6, SR_TID.X ;  /* 0x0000000000067919 */ /* 0x000e240000002100 */
[----:B0-----:R-:W-:-:S04]  /*12330*/  LOP3.LUT R6, R6, 0x7f, RZ, 0xc0, !PT ;  /* 0x0000007f06067812 */ /* 0x001fc800078ec0ff */
[----:B------:R-:W-:Y:S02]  /*12340*/  SHF.R.U32.HI R7, RZ, 0x3, R6 ;  /* 0x00000003ff077819 */ /* 0x000fe40000011606 */
[----:B------:R-:W2:Y:S01]  /*12350*/  LDL.LU R6, [R1+0x44] ;  /* 0x0000440001067983 */ /* 0x000ea20000300800 */
[----:B------:R-:W-:Y:S02]  /*12360*/  ULDC.64 UR4, c[0x0][0x208] ;  /* 0x0000820000047ab9 */ /* 0x000fe40000000a00 */
[----:B------:R-:W-:Y:S02]  /*12370*/  IMAD.IADD R0, R7, 0x1, R5 ;  /* 0x0000000107007824 */ /* 0x000fe400078e0205 */
[----:B------:R-:W0:Y:S02]  /*12380*/  SHFL.IDX PT, R7, R4, RZ, 0x181f ;  /* 0x00181fff04077589 */ /* 0x000e2400000e0000 */
[----:B------:R-:W-:Y:S02]  /*12390*/  VIADD R5, R0, 0x10 ;  /* 0x0000001000057836 */ /* 0x000fe40000000000 */
[----:B--2---:R-:W-:-:S02]  /*123a0*/  IMAD R2, R6, R8, RZ ;  /* 0x0000000806027224 */ /* 0x004fc400078e02ff */
[----:B------:R-:W1:Y:S03]  /*123b0*/  SHFL.IDX PT, R6, R3, RZ, 0x181f ;  /* 0x00181fff03067589 */ /* 0x000e6600000e0000 */
[-C--:B------:R-:W-:Y:S01]  /*123c0*/  ISETP.GE.AND P4, PT, R0, R2.reuse, PT ;  /* 0x000000020000720c */ /* 0x080fe20003f86270 */
[----:B------:R-:W-:Y:S01]  /*123d0*/  SHFL.IDX PT, R8, R3, 0x1, 0x181f ;  /* 0x00381f0003087f89 */ /* 0x000fe200000e0000 */
[----:B------:R-:W-:-:S03]  /*123e0*/  ISETP.GE.AND P2, PT, R5, R2, PT ;  /* 0x000000020500720c */ /* 0x000fc60003f46270 */
[----:B------:R-:W2:Y:S08]  /*123f0*/  SHFL.IDX PT, R5, R4, 0x1, 0x181f ;  /* 0x00381f0004057f89 */ /* 0x000eb000000e0000 */
[----:B0-----:R-:W-:-:S05]  /*12400*/  @!P4 LEA R7, P3, R10, R7, 0x1 ;  /* 0x000000070a07c211 */ /* 0x001fca00078608ff */
[----:B-1----:R-:W-:-:S05]  /*12410*/  @!P4 IMAD.X R6, RZ, RZ, R6, P3 ;  /* 0x000000ffff06c224 */ /* 0x002fca00018e0606 */
[----:B------:R-:W-:-:S04]  /*12420*/  @!P4 LOP3.LUT R7, R7, R6, RZ, 0x3c, !PT ;  /* 0x000000060707c212 */ /* 0x000fc800078e3cff */
[----:B------:R-:W-:-:S04]  /*12430*/  @!P4 LOP3.LUT R6, R7, R6, RZ, 0x3c, !PT ;  /* 0x000000060706c212 */ /* 0x000fc800078e3cff */
[----:B------:R-:W-:-:S05]  /*12440*/  @!P4 LOP3.LUT R7, R7, R6, RZ, 0x3c, !PT ;  /* 0x000000060707c212 */ /* 0x000fca00078e3cff */
[----:B-----5:R-:W-:Y:S04]  /*12450*/  @!P4 LDGSTS.E.BYPASS.LTC128B.128 [R9+0x16400], desc[UR4][R6.64], !P0 ;  /* 0x164000000609cfae */ /* 0x020fe8000c101d44 */
[----:B------:R2:W-:Y:S02]  /*12460*/  @!P4 LDGSTS.E.BYPASS.LTC128B.128 [R9+0x1a400], desc[UR4][R6.64+0x80], !P1 ;  /* 0x1a4000800609cfae */ /* 0x0005e4000c901d44 */
[----:B--2---:R-:W-:Y:S01]  /*12470*/  @!P2 LEA R7, P3, R10, R5, 0x1 ;  /* 0x000000050a07a211 */ /* 0x004fe200078608ff */
[----:B------:R-:W-:-:S04]  /*12480*/  VIADD R5, R0, 0x20 ;  /* 0x0000002000057836 */ /* 0x000fc80000000000 */
[----:B------:R-:W-:-:S05]  /*12490*/  @!P2 IMAD.X R6, RZ, RZ, R8, P3 ;  /* 0x000000ffff06a224 */ /* 0x000fca00018e0608 */
[----:B------:R-:W-:-:S04]  /*124a0*/  @!P2 LOP3.LUT R7, R7, R6, RZ, 0x3c, !PT ;  /* 0x000000060707a212 */ /* 0x000fc800078e3cff */
[----:B------:R-:W-:-:S04]  /*124b0*/  @!P2 LOP3.LUT R6, R7, R6, RZ, 0x3c, !PT ;  /* 0x000000060706a212 */ /* 0x000fc800078e3cff */
[----:B------:R-:W-:-:S05]  /*124c0*/  @!P2 LOP3.LUT R7, R7, R6, RZ, 0x3c, !PT ;  /* 0x000000060707a212 */ /* 0x000fca00078e3cff */
[----:B------:R-:W-:Y:S04]  /*124d0*/  @!P2 LDGSTS.E.BYPASS.LTC128B.128 [R9+0x16c00], desc[UR4][R6.64], !P0 ;  /* 0x16c000000609afae */ /* 0x000fe8000c101d44 */
[----:B------:R0:W-:Y:S01]  /*124e0*/  @!P2 LDGSTS.E.BYPASS.LTC128B.128 [R9+0x1ac00], desc[UR4][R6.64+0x80], !P1 ;  /* 0x1ac000800609afae */ /* 0x0001e2000c901d44 */
[----:B------:R-:W-:-:S03]  /*124f0*/  ISETP.GE.AND P2, PT, R5, R2, PT ;  /* 0x000000020500720c */ /* 0x000fc60003f46270 */
[----:B------:R-:W1:Y:S04]  /*12500*/  SHFL.IDX PT, R5, R4, 0x2, 0x181f ;  /* 0x00581f0004057f89 */ /* 0x000e6800000e0000 */
[----:B0-----:R-:W0:Y:S06]  /*12510*/  SHFL.IDX PT, R6, R3, 0x2, 0x181f ;  /* 0x00581f0003067f89 */ /* 0x001e2c00000e0000 */
[----:B-1----:R-:W-:-:S05]  /*12520*/  @!P2 LEA R5, P3, R10, R5, 0x1 ;  /* 0x000000050a05a211 */ /* 0x002fca00078608ff */
[----:B0-----:R-:W-:-:S04]  /*12530*/  @!P2 IMAD.X R6, RZ, RZ, R6, P3 ;  /* 0x000000ffff06a224 */ /* 0x001fc800018e0606 */
[----:B------:R-:W-:Y:S02]  /*12540*/  @!P2 IMAD.MOV.U32 R7, RZ, RZ, R6 ;  /* 0x000000ffff07a224 */ /* 0x000fe400078e0006 */
[----:B------:R-:W-:Y:S02]  /*12550*/  @!P2 IMAD.MOV.U32 R6, RZ, RZ, R5 ;  /* 0x000000ffff06a224 */ /* 0x000fe400078e0005 */
[----:B------:R-:W-:-:S03]  /*12560*/  VIADD R5, R0, 0x30 ;  /* 0x0000003000057836 */ /* 0x000fc60000000000 */
        /* <DEDUP_REMOVED lines=39> */
[----:B------:R0:W1:Y:S04]  /*127e0*/  SHFL.IDX PT, R5, R3, 0x7, 0x181f ;  /* 0x00f81f0003057f89 */ /* 0x00006800000e0000 */
[----:B------:R0:W-:Y:S04]  /*127f0*/  @!P2 LDGSTS.E.BYPASS.LTC128B.128 [R9+0x19400], desc[UR4][R6.64], !P0 ;  /* 0x194000000609afae */ /* 0x0001e8000c101d44 */
[----:B------:R0:W-:Y:S04]  /*12800*/  @!P2 LDGSTS.E.BYPASS.LTC128B.128 [R9+0x1d400], desc[UR4][R6.64+0x80], !P1 ;  /* 0x1d4000800609afae */ /* 0x0001e8000c901d44 */
[----:B------:R0:W2:Y:S02]  /*12810*/  SHFL.IDX PT, R3, R4, 0x7, 0x181f ;  /* 0x00f81f0004037f89 */ /* 0x0000a400000e0000 */
.L_x_360:
[----:B------:R-:W-:Y:S01]  /*12820*/  VIADD R0, R0, 0x70 ;  /* 0x0000007000007836 */ /* 0x000fe20000000000 */
[----:B------:R-:W-:Y:S04]  /*12830*/  BSSY B0, `(.L_x_247) ;  /* 0x000000b000007945 */ /* 0x000fe80003800000 */
[----:B------:R-:W-:-:S13]  /*12840*/  ISETP.GE.AND P2, PT, R0, R2, PT ;  /* 0x000000020000720c */ /* 0x000fda0003f46270 */
[----:B------:R-:W-:Y:S05]  /*12850*/  @P2 BRA `(.L_x_248) ;  /* 0x0000000000202947 */ /* 0x000fea0003800000 */
[----:B--2---:R-:W-:Y:S01]  /*12860*/  LEA R2, P2, R10, R3, 0x1 ;  /* 0x000000030a027211 */ /* 0x004fe200078408ff */
[----:B------:R-:W-:-:S04]  /*12870*/  ULDC.64 UR4, c[0x0][0x208] ;  /* 0x0000820000047ab9 */ /* 0x000fc80000000a00 */
[----:B01----:R-:W-:-:S05]  /*12880*/  IMAD.X R3, RZ, RZ, R5, P2 ;  /* 0x000000ffff037224 */ /* 0x003fca00010e0605 */
[----:B------:R-:W-:Y:S01]  /*12890*/  @!PT LDS RZ, [RZ] ;  /* 0x00000000fffff984 */ /* 0x000fe20000000800 */
[----:B------:R-:W-:Y:S01]  /*128a0*/  @!PT LDS RZ, [RZ] ;  /* 0x00000000fffff984 */ /* 0x000fe20000000800 */
[----:B------:R-:W-:Y:S01]  /*128b0*/  @!PT LDS RZ, [RZ] ;  /* 0x00000000fffff984 */ /* 0x000fe20000000800 */
[----:B------:R3:W-:Y:S04]  /*128c0*/  LDGSTS.E.BYPASS.LTC128B.128 [R9+0x19c00], desc[UR4][R2.64], !P0 ;  /* 0x19c0000002097fae */ /* 0x0007e8000c101d44 */
[----:B------:R3:W-:Y:S02]  /*128d0*/  LDGSTS.E.BYPASS.LTC128B.128 [R9+0x1dc00], desc[UR4][R2.64+0x80], !P1 ;  /* 0x1dc0008002097fae */ /* 0x0007e4000c901d44 */
.L_x_248:
[----:B------:R-:W-:Y:S05]  /*128e0*/  BSYNC B0 ;  /* 0x0000000000007941 */ /* 0x000fea0003800000 */
.L_x_247:
[----:B------:R-:W-:Y:S01]  /*128f0*/  NOP ;  /* 0x0000000000007918 */ /* 0x000fe20000000000 */
[----:B------:R-:W-:Y:S01]  /*12900*/  PLOP3.LUT P0, PT, PT, PT, PT, 0x80, 0x0 ;  /* 0x000000000000781c */ /* 0x000fe20003f0f070 */
[----:B0-----:R-:W-:-:S12]  /*12910*/  VIADD R6, R18, 0x34800 ;  /* 0x0003480012067836 */ /* 0x001fd80000000000 */
.L_x_249:
[----:B------:R-:W-:Y:S02]  /*12920*/  PLOP3.LUT P1, PT, P1, P0, PT, 0xa2, 0x0 ;  /* 0x000000000000781c */ /* 0x000fe40000f21472 */
[----:B------:R-:W-:-:S08]  /*12930*/  @P0 R2UR P1, UR4, R18 ;  /* 0x00000000120402ca */ /* 0x000fd00000020000 */
[----:B------:R-:W-:-:S05]  /*12940*/  @P0 PLOP3.LUT P0, PT, P1, PT, PT, 0x80, 0x0 ;  /* 0x000000000000081c */ /* 0x000fca0000f0f070 */
[----:B------:R-:W-:Y:S01]  /*12950*/  @!P1 SYNCS.ARRIVE.TRANS64.RED.A0T1 RZ, [UR4+0x34800], RZ ;  /* 0x034800ffffff99a7 */ /* 0x000fe20008200404 */
[----:B------:R-:W-:Y:S07]  /*12960*/  @!P1 ARRIVES.LDGSTSBAR.64.TRANSCNT [UR4+0x34800] ;  /* 0x03480000ff0099b0 */ /* 0x000fee0008000a84 */
[----:B------:R-:W-:Y:S05]  /*12970*/  @P0 BRA.U.ANY `(.L_x_249) ;  /* 0xfffffffd00e80947 */ /* 0x000fea000393ffff */
[----:B---3--:R-:W3:Y:S02]  /*12980*/  LDL.LU R2, [R1+0x48] ;  /* 0x0000480001027983 */ /* 0x008ee40000300800 */
[----:B---3--:R-:W-:-:S05]  /*12990*/  VIADD R2, R2, 0x1 ;  /* 0x0000000102027836 */ /* 0x008fca0000000000 */
[----:B------:R0:W-:Y:S01]  /*129a0*/  STL [R1+0x48], R2 ;  /* 0x0000480201007387 */ /* 0x0001e20000100800 */
[----:B------:R-:W-:-:S04]  /*129b0*/  LEA.HI R0, R2, R2, RZ, 0x1 ;  /* 0x0000000202007211 */ /* 0x000fc800078f08ff */
[----:B------:R-:W-:-:S05]  /*129c0*/  LOP3.LUT R0, R0, 0xfffffffe, RZ, 0xc0, !PT ;  /* 0xfffffffe00007812 */ /* 0x000fca00078ec0ff */
[----:B------:R-:W-:-:S05]  /*129d0*/  IMAD.IADD R0, R2, 0x1, -R0 ;  /* 0x0000000102007824 */ /* 0x000fca00078e0a00 */
[----:B------:R-:W-:Y:S01]  /*129e0*/  SHF.L.U32 R0, R0, 0x1f, RZ ;  /* 0x0000001f00007819 */ /* 0x000fe200000006ff */
[----:B------:R-:W-:Y:S01]  /*129f0*/  NOP ;  /* 0x0000000000007918 */ /* 0x000fe20000000000 */
[----:B------:R0:W-:Y:S01]  /*12a00*/  SYNCS.ARRIVE.TRANS64.A1T0 RZ, [R18+URZ+0x34800], RZ ;  /* 0x034800ff12ff79a7 */ /* 0x0001e2000810003f */
[----:B------:R-:W-:Y:S01]  /*12a10*/  BSSY B0, `(.L_x_250) ;  /* 0x0000003000007945 */ /* 0x000fe20003800000 */
[----:B------:R-:W3:Y:S03]  /*12a20*/  SYNCS.PHASECHK.TRANS64.TRYWAIT P0, [R18+URZ+0x34820], R0 ;  /* 0x03482000120075a7 */ /* 0x000ee6000800017f */
[----:B0--3--:R-:W-:Y:S05]  /*12a30*/  @!P0 BRA `(.L_x_251) ;  /* 0x00000044001c8947 */ /* 0x009fea0003800000 */
.L_x_361:
[----:B------:R-:W-:Y:S05]  /*12a40*/  BSYNC B0 ;  /* 0x0000000000007941 */ /* 0x000fea0003800000 */
.L_x_250:
[----:B------:R-:W0:Y:S04]  /*12a50*/  LDL R2, [R1+0x30] ;  /* 0x0000300001027983 */ /* 0x000e280000100800 */
[----:B--2---:R-:W2:Y:S01]  /*12a60*/  LDL R3, [R1+0x24] ;  /* 0x0000240001037983 */ /* 0x004ea20000100800 */
[----:B------:R-:W-:Y:S01]  /*12a70*/  BSSY B0, `(.L_x_252) ;  /* 0x00001e9000007945 */ /* 0x000fe20003800000 */
[----:B0-----:R-:W-:-:S05]  /*12a80*/  VIADD R0, R2, 0xfffffffe ;  /* 0xfffffffe02007836 */ /* 0x001fca0000000000 */
[----:B--2---:R-:W-:-:S13]  /*12a90*/  ISETP.GE.AND P0, PT, R0, R3, PT ;  /* 0x000000030000720c */ /* 0x004fda0003f06270 */
[----:B------:R-:W-:Y:S05]  /*12aa0*/  @!P0 BRA `(.L_x_253) ;  /* 0x0000001c00948947 */ /* 0x000fea0003800000 */
[----:B------:R-:W2:Y:S04]  /*12ab0*/  LDL.LU R2, [R1+0x58] ;  /* 0x0000580001027983 */ /* 0x000ea80000300800 */
[----:B-1----:R-:W3:Y:S04]  /*12ac0*/  LDL.LU R5, [R1+0x38] ;  /* 0x0000380001057983 */ /* 0x002ee80000300800 */
[----:B------:R-:W4:Y:S01]  /*12ad0*/  LDL.LU R4, [R1+0x40] ;  /* 0x0000400001047983 */ /* 0x000f220000300800 */
[----:B------:R-:W-:Y:S01]  /*12ae0*/  LOP3.LUT R10, RZ, R3, RZ, 0x33, !PT ;  /* 0x00000003ff0a7212 */ /* 0x000fe200078e33ff */
[----:B------:R-:W-:Y:S01]  /*12af0*/  BSSY B2, `(.L_x_254) ;  /* 0x00000a7000027945 */ /* 0x000fe20003800000 */
[----:B--2---:R-:W-:-:S04]  /*12b00*/  VIADD R2, R2, 0x1 ;  /* 0x0000000102027836 */ /* 0x004fc80000000000 */
[----:B---3--:R-:W-:-:S05]  /*12b10*/  IMAD R2, R2, R5, RZ ;  /* 0x0000000502027224 */ /* 0x008fca00078e02ff */
[----:B----4-:R-:W-:-:S05]  /*12b20*/  VIMNMX R7, R4, R2, PT ;  /* 0x0000000204077248 */ /* 0x010fca0003fe0100 */
[----:B------:R-:W-:-:S05]  /*12b30*/  IMAD.MOV R2, RZ, RZ, -R7 ;  /* 0x000000ffff027224 */ /* 0x000fca00078e0a07 */
[----:B------:R-:W-:-:S05]  /*12b40*/  VIADDMNMX R10, R2, 0x1, R10, !PT ;  /* 0x00000001020a7846 */ /* 0x000fca000780010a */
[----:B------:R-:W-:-:S05]  /*12b50*/  IMAD.IADD R2, R7, 0x1, R10 ;  /* 0x0000000107027824 */ /* 0x000fca00078e020a */
[----:B------:R-:W-:-:S04]  /*12b60*/  LOP3.LUT R2, R2, 0x1, RZ, 0xc0, !PT ;  /* 0x0000000102027812 */ /* 0x000fc800078ec0ff */
[----:B------:R-:W-:-:S13]  /*12b70*/  ISETP.NE.U32.AND P0, PT, R2, 0x1, PT ;  /* 0x000000010200780c */ /* 0x000fda0003f05070 */
[----:B------:R-:W-:Y:S05]  /*12b80*/  @P0 BRA `(.L_x_255) ;  /* 0x0000000800740947 */ /* 0x000fea0003800000 */
[----:B------:R-:W2:Y:S04]  /*12b90*/  LDL R4, [R1+0x1c] ;  /* 0x00001c0001047983 */ /* 0x000ea80000100800 */
[----:B------:R-:W3:Y:S01]  /*12ba0*/  LDL R3, [R1+0x14] ;  /* 0x0000140001037983 */ /* 0x000ee20000100800 */
[----:B------:R-:W-:Y:S01]  /*12bb0*/  VIADD R8, R19, 0x1 ;  /* 0x0000000113087836 */ /* 0x000fe20000000000 */
[----:B------:R-:W-:Y:S04]  /*12bc0*/  BSSY B1, `(.L_x_256) ;  /* 0x0000095000017945 */ /* 0x000fe80003800000 */
[----:B------:R-:W-:-:S04]  /*12bd0*/  ISETP.NE.AND P0, PT, R8, 0x2, PT ;  /* 0x000000020800780c */ /* 0x000fc80003f05270 */
[----:B------:R-:W-:Y:S02]  /*12be0*/  SEL R11, RZ, 0x1, P0 ;  /* 0x00000001ff0b7807 */ /* 0x000fe40000000000 */
[----:B------:R-:W-:Y:S02]  /*12bf0*/  SEL R8, R8, RZ, P0 ;  /* 0x000000ff08087207 */ /* 0x000fe40000000000 */
[----:B--2---:R-:W-:Y:S02]  /*12c00*/  LOP3.LUT P1, RZ, R4, 0x1, RZ, 0xc0, !PT ;  /* 0x0000000104ff7812 */ /* 0x004fe4000782c0ff */
[----:B---3--:R-:W-:-:S11]  /*12c10*/  LOP3.LUT R11, R3, R11, RZ, 0x3c, !PT ;  /* 0x0000000b030b7212 */ /* 0x008fd600078e3cff */
[----:B------:R-:W-:Y:S05]  /*12c20*/  @!P1 BRA `(.L_x_257) ;  /* 0x0000000800389947 */ /* 0x000fea0003800000 */
[----:B------:R-:W-:Y:S01]  /*12c30*/  ULDC.64 UR4, c[0x0][0x418] ;  /* 0x0001060000047ab9 */ /* 0x000fe20000000a00 */
[----:B------:R-:W-:Y:S01]  /*12c40*/  IMAD.MOV.U32 R4, RZ, RZ, R17 ;  /* 0x000000ffff047224 */ /* 0x000fe200078e0011 */
[----:B------:R-:W-:-:S04]  /*12c50*/  ISETP.NE.U32.AND P0, PT, RZ, UR4, PT ;  /* 0x00000004ff007c0c */ /* 0x000fc8000bf05070 */
[----:B------:R-:W-:-:S13]  /*12c60*/  ISETP.NE.AND.EX P0, PT, RZ, UR5, PT, P0 ;  /* 0x00000005ff007c0c */ /* 0x000fda000bf05300 */
[----:B------:R-:W-:Y:S05]  /*12c70*/  @!P0 BRA `(.L_x_258) ;  /* 0x0000000000508947 */ /* 0x000fea0003800000 */
[----:B------:R-:W2:Y:S01]  /*12c80*/  LDL R12, [R1+0x20] ;  /* 0x00002000010c7983 */ /* 0x000ea20000100800 */
[----:B------:R-:W0:Y:S01]  /*12c90*/  LDC R5, c[0x0][0x43c] ;  /* 0x00010f00ff057b82 */ /* 0x000e220000000800 */
[----:B------:R-:W-:Y:S02]  /*12ca0*/  ULDC.64 UR6, c[0x0][0x428] ;  /* 0x00010a0000067ab9 */ /* 0x000fe40000000a00 */
[----:B------:R-:W3:Y:S01]  /*12cb0*/  LDL R9, [R1+0x10] ;  /* 0x0000100001097983 */ /* 0x000ee20000100800 */
        /* <DEDUP_REMOVED lines=8> */
[----:B------:R-:W-:Y:S01]  /*12d40*/  SHF.R.S32.HI R3, RZ, 0x1f, R2 ;  /* 0x0000001fff037819 */ /* 0x000fe20000011402 */
[----:B--2---:R-:W-:-:S04]  /*12d50*/  IMAD R4, R12, UR6, RZ ;  /* 0x000000060c047c24 */ /* 0x004fc8000f8e02ff */
[C---:B---3--:R-:W-:Y:S02]  /*12d60*/  IMAD R4, R9.reuse, UR7, R4 ;  /* 0x0000000709047c24 */ /* 0x048fe4000f8e0204 */
[----:B------:R-:W-:-:S04]  /*12d70*/  IMAD.WIDE.U32 R2, R9, UR6, R2 ;  /* 0x0000000609027c25 */ /* 0x000fc8000f8e0002 */
[----:B------:R-:W-:Y:S01]  /*12d80*/  IMAD.IADD R3, R4, 0x1, R3 ;  /* 0x0000000104037824 */ /* 0x000fe200078e0203 */
[----:B------:R-:W-:-:S04]  /*12d90*/  LEA R4, P0, R2, UR4, 0x2 ;  /* 0x0000000402047c11 */ /* 0x000fc8000f8010ff */
[----:B------:R-:W-:-:S05]  /*12da0*/  LEA.HI.X R5, R2, UR5, R3, 0x2, P0 ;  /* 0x0000000502057c11 */ /* 0x000fca00080f1403 */
[----:B------:R0:W5:Y:S04]  /*12db0*/  LDG.E R4, desc[UR8][R4.64] ;  /* 0x0000000804047981 */ /* 0x000168000c1e1900 */
.L_x_258:
[----:B------:R-:W-:Y:S01]  /*12dc0*/  IMAD R3, R8, 0x8, R18 ;  /* 0x0000000808037824 */ /* 0x000fe200078e0212 */
[----:B------:R-:W-:Y:S01]  /*12dd0*/  SHF.L.U32 R2, R11, 0x1f, RZ ;  /* 0x0000001f0b027819 */ /* 0x000fe200000006ff */
[----:B------:R-:W-:Y:S03]  /*12de0*/  BSSY B3, `(.L_x_259) ;  /* 0x0000003000037945 */ /* 0x000fe60003800000 */
[----:B------:R-:W1:Y:S02]  /*12df0*/  SYNCS.PHASECHK.TRANS64.TRYWAIT P0, [R3+URZ+0x34840], R2 ;  /* 0x03484002030075a7 */ /* 0x000e64000800017f */
[----:B-1----:R-:W-:Y:S05]  /*12e00*/  @!P0 BRA `(.L_x_260) ;  /* 0x00000040003c8947 */ /* 0x002fea0003800000 */
.L_x_362:
[----:B------:R-:W-:Y:S05]  /*12e10*/  BSYNC B3 ;  /* 0x0000000000037941 */ /* 0x000fea0003800000 */
.L_x_259:
[----:B0-----:R-:W0:Y:S01]  /*12e20*/  S2R R5, SR_TID.X ;  /* 0x0000000000057919 */ /* 0x001e220000002100 */
[----:B------:R-:W-:Y:S01]  /*12e30*/  BSSY B3, `(.L_x_261) ;  /* 0x000000b000037945 */ /* 0x000fe20003800000 */
[----:B0-----:R-:W-:-:S04]  /*12e40*/  LOP3.LUT R5, R5, 0x7f, RZ, 0xc0, !PT ;  /* 0x0000007f05057812 */ /* 0x001fc800078ec0ff */
[----:B------:R-:W-:-:S13]  /*12e50*/  ISETP.NE.AND P1, PT, R5, RZ, PT ;  /* 0x000000ff0500720c */ /* 0x000fda0003f25270 */
[----:B------:R-:W-:Y:S05]  /*12e60*/  @P1 BRA `(.L_x_262) ;  /* 0x00000000001c1947 */ /* 0x000fea0003800000 */
[----:B------:R-:W0:Y:S01]  /*12e70*/  S2R R5, SR_TID.X ;  /* 0x0000000000057919 */ /* 0x000e220000002100 */
[----:B-1----:R-:W-:-:S04]  /*12e80*/  IMAD.MOV.U32 R2, RZ, RZ, 0xb000 ;  /* 0x0000b000ff027424 */ /* 0x002fc800078e00ff */
[----:B------:R2:W-:Y:S01]  /*12e90*/  SYNCS.ARRIVE.TRANS64 RZ, [R3+URZ+0x34830], R2 ;  /* 0x0348300203ff79a7 */ /* 0x0005e2000800003f */
[----:B0-----:R-:W-:-:S04]  /*12ea0*/  LOP3.LUT R5, R5, 0x1f, RZ, 0xc0, !PT ;  /* 0x0000001f05057812 */ /* 0x001fc800078ec0ff */
[----:B------:R-:W-:-:S13]  /*12eb0*/  ISETP.NE.AND P0, PT, R5, RZ, PT ;  /* 0x000000ff0500720c */ /* 0x000fda0003f05270 */
[----:B--2---:R-:W-:Y:S05]  /*12ec0*/  @!P0 BRA `(.L_x_262) ;  /* 0x0000000000048947 */ /* 0x004fea0003800000 */
[----:B------:R-:W-:Y:S01]  /*12ed0*/  BPT.TRAP 0x1 ;  /* 0x000000040000795c */ /* 0x000fe20000300000 */
.L_x_262:
[----:B------:R-:W-:Y:S05]  /*12ee0*/  BSYNC B3 ;  /* 0x0000000000037941 */ /* 0x000fea0003800000 */
.L_x_261:
[----:B-1----:R-:W2:Y:S01]  /*12ef0*/  LDL R2, [R1+0x18] ;  /* 0x0000180001027983 */ /* 0x002ea20000100800 */
[----:B------:R-:W-:Y:S01]  /*12f00*/  IMAD.MOV.U32 R14, RZ, RZ, RZ ;  /* 0x000000ffff0e7224 */ /* 0x000fe200078e00ff */
[----:B------:R-:W-:Y:S01]  /*12f10*/  UIADD3 UR4, UP0, UR36, 0x370, URZ ;  /* 0x0000037024047890 */ /* 0x000fe2000ff1e03f */
[----:B------:R-:W-:Y:S01]  /*12f20*/  IMAD R9, R8, 0xb000, R18 ;  /* 0x0000b00008097824 */ /* 0x000fe200078e0212 */
[----:B------:R-:W-:Y:S01]  /*12f30*/  PLOP3.LUT P0, PT, PT, PT, PT, 0x80, 0x0 ;  /* 0x000000000000781c */ /* 0x000fe20003f0f070 */
[----:B------:R-:W-:Y:S01]  /*12f40*/  VIADD R3, R3, 0x34830 ;  /* 0x0003483003037836 */ /* 0x000fe20000000000 */
[----:B------:R-:W-:Y:S01]  /*12f50*/  R2UR UR10, R14 ;  /* 0x000000000e0a72ca */ /* 0x000fe200000e0000 */
[----:B------:R-:W-:Y:S01]  /*12f60*/  VIADD R5, R9, 0x1e400 ;  /* 0x0001e40009057836 */ /* 0x000fe20000000000 */
[----:B------:R-:W-:Y:S01]  /*12f70*/  UIADD3.X UR5, URZ, UR37, URZ, UP0, !UPT ;  /* 0x000000253f057290 */ /* 0x000fe200087fe43f */
[----:B------:R-:W-:Y:S01]  /*12f80*/  UMOV UR6, 0x0 ;  /* 0x0000000000067882 */ /* 0x000fe20000000000 */
[----:B------:R-:W-:Y:S01]  /*12f90*/  UMOV UR7, 0x14f00000 ;  /* 0x14f0000000077882 */ /* 0x000fe20000000000 */
[----:B--2---:R-:W-:-:S10]  /*12fa0*/  IMAD R2, R0, 0xb0, R2 ;  /* 0x000000b000027824 */ /* 0x004fd400078e0202 */
.L_x_263:
[----:B------:R-:W-:-:S13]  /*12fb0*/  @P0 ELECT P2, URZ, PT ;  /* 0x00000000003f082f */ /* 0x000fda0003840000 */
[----:B-----5:R-:W-:Y:S02]  /*12fc0*/  @P2 R2UR UR13, R4 ;  /* 0x00000000040d22ca */ /* 0x020fe400000e0000 */
[----:B------:R-:W-:Y:S02]  /*12fd0*/  @P2 R2UR UR12, R16 ;  /* 0x00000000100c22ca */ /* 0x000fe400000e0000 */
[----:B------:R-:W-:Y:S02]  /*12fe0*/  @P2 R2UR UR11, R2 ;  /* 0x00000000020b22ca */ /* 0x000fe400000e0000 */
[----:B------:R-:W-:Y:S02]  /*12ff0*/  @P2 R2UR UR9, R3 ;  /* 0x00000000030922ca */ /* 0x000fe400000e0000 */
[----:B------:R-:W-:Y:S02]  /*13000*/  @P2 R2UR UR8, R5 ;  /* 0x00000000050822ca */ /* 0x000fe400000e0000 */
[----:B------:R-:W-:-:S02]  /*13010*/  @P2 PLOP3.LUT P0, PT, P2, PT, PT, 0x8, 0x0 ;  /* 0x000000000000281c */ /* 0x000fc4000170e170 */
[----:B------:R-:W-:-:S09]  /*13020*/  PLOP3.LUT P2, PT, PT, PT, PT, 0x8, 0x0 ;  /* 0x000000000000781c */ /* 0x000fd20003f4e170 */
[----:B------:R0:W-:Y:S02]  /*13030*/  UTMALDG.4D [UR8], [UR4], desc[UR6] ;  /* 0x00000608040075b4 */ /* 0x0001e40008019000 */
[----:B0-----:R-:W-:Y:S05]  /*13040*/  @P0 BRA.U.ANY `(.L_x_263) ;  /* 0xfffffffd00d80947 */ /* 0x001fea000393ffff */
[----:B------:R-:W-:Y:S01]  /*13050*/  IMAD.MOV.U32 R15, RZ, RZ, 0x40 ;  /* 0x00000040ff0f7424 */ /* 0x000fe200078e00ff */
[----:B------:R-:W-:Y:S01]  /*13060*/  PLOP3.LUT P0, PT, PT, PT, PT, 0x80, 0x0 ;  /* 0x000000000000781c */ /* 0x000fe20003f0f070 */
[----:B------:R-:W-:Y:S01]  /*13070*/  VIADD R5, R9, 0x23c00 ;  /* 0x00023c0009057836 */ /* 0x000fe20000000000 */
[----:B------:R-:W-:Y:S01]  /*13080*/  UMOV UR6, 0x0 ;  /* 0x0000000000067882 */ /* 0x000fe20000000000 */
[----:B------:R-:W-:Y:S01]  /*13090*/  UMOV UR7, 0x14f00000 ;  /* 0x14f0000000077882 */ /* 0x000fe20000000000 */
[----:B------:R-:W-:-:S15]  /*130a0*/  R2UR UR10, R15 ;  /* 0x000000000f0a72ca */ /* 0x000fde00000e0000 */
.L_x_264:
[----:B------:R-:W-:-:S13]  /*130b0*/  @P0 ELECT P2, URZ, PT ;  /* 0x00000000003f082f */ /* 0x000fda0003840000 */
[----:B------:R-:W-:Y:S02]  /*130c0*/  @P2 R2UR UR13, R4 ;  /* 0x00000000040d22ca */ /* 0x000fe400000e0000 */
        /* <DEDUP_REMOVED lines=8> */
[----:B------:R-:W2:Y:S01]  /*13150*/  LDL.LU R9, [R1+0x14] ;  /* 0x0000140001097983 */ /* 0x000ea20000300800 */
[----:B------:R-:W-:Y:S01]  /*13160*/  IMAD R3, R19, 0x8, R6 ;  /* 0x0000000813037824 */ /* 0x000fe200078e0206 */
[----:B------:R-:W-:Y:S01]  /*13170*/  BSSY B3, `(.L_x_265) ;  /* 0x0000004000037945 */ /* 0x000fe20003800000 */
[----:B--2---:R-:W-:-:S04]  /*13180*/  SHF.L.U32 R2, R9, 0x1f, RZ ;  /* 0x0000001f09027819 */ /* 0x004fc800000006ff */
[----:B------:R-:W0:Y:S02]  /*13190*/  SYNCS.PHASECHK.TRANS64.TRYWAIT P0, [R3+URZ+0x60], R2 ;  /* 0x00006002030075a7 */ /* 0x000e24000800017f */
[----:B0-----:R-:W-:Y:S05]  /*131a0*/  @!P0 BRA `(.L_x_266) ;  /* 0x0000003c00688947 */ /* 0x001fea0003800000 */
.L_x_363:
[----:B------:R-:W-:Y:S05]  /*131b0*/  BSYNC B3 ;  /* 0x0000000000037941 */ /* 0x000fea0003800000 */
.L_x_265:
[----:B------:R-:W-:Y:S01]  /*131c0*/  BSSY B3, `(.L_x_267) ;  /* 0x000000c000037945 */ /* 0x000fe20003800000 */
[----:B------:R-:W-:Y:S02]  /*131d0*/  IMAD.MOV.U32 R12, RZ, RZ, 0x0 ;  /* 0x00000000ff0c7424 */ /* 0x000fe400078e00ff */
[----:B------:R-:W-:Y:S01]  /*131e0*/  IMAD.MOV.U32 R13, RZ, RZ, 0x14f00000 ;  /* 0x14f00000ff0d7424 */ /* 0x000fe200078e00ff */
[----:B------:R-:W-:Y:S06]  /*131f0*/  @P1 BRA `(.L_x_268) ;  /* 0x0000000000201947 */ /* 0x000fec0003800000 */
[----:B------:R-:W1:Y:S01]  /*13200*/  S2R R5, SR_TID.X ;  /* 0x0000000000057919 */ /* 0x000e620000002100 */
[----:B0-----:R-:W-:Y:S02]  /*13210*/  IMAD R2, R19, 0x8, R18 ;  /* 0x0000000813027824 */ /* 0x001fe400078e0212 */
[----:B------:R-:W-:-:S04]  /*13220*/  IMAD.MOV.U32 R3, RZ, RZ, 0xb000 ;  /* 0x0000b000ff037424 */ /* 0x000fc800078e00ff */
[----:B------:R2:W-:Y:S01]  /*13230*/  SYNCS.ARRIVE.TRANS64 RZ, [R2+URZ+0x34850], R3 ;  /* 0x0348500302ff79a7 */ /* 0x0005e2000800003f */
[----:B-1----:R-:W-:-:S04]  /*13240*/  LOP3.LUT R5, R5, 0x1f, RZ, 0xc0, !PT ;  /* 0x0000001f05057812 */ /* 0x002fc800078ec0ff */
[----:B------:R-:W-:-:S13]  /*13250*/  ISETP.NE.AND P0, PT, R5, RZ, PT ;  /* 0x000000ff0500720c */ /* 0x000fda0003f05270 */
[----:B--2---:R-:W-:Y:S05]  /*13260*/  @!P0 BRA `(.L_x_268) ;  /* 0x0000000000048947 */ /* 0x004fea0003800000 */
[----:B------:R-:W-:Y:S01]  /*13270*/  BPT.TRAP 0x1 ;  /* 0x000000040000795c */ /* 0x000fe20000300000 */
.L_x_268:
[----:B------:R-:W-:Y:S05]  /*13280*/  BSYNC B3 ;  /* 0x0000000000037941 */ /* 0x000fea0003800000 */
.L_x_267:
[----:B------:R-:W2:Y:S04]  /*13290*/  LDL R5, [R1+0x18] ;  /* 0x0000180001057983 */ /* 0x000ea80000100800 */
[----:B0-----:R-:W2:Y:S01]  /*132a0*/  LDL.LU R2, [R1+0x8] ;  /* 0x0000080001027983 */ /* 0x001ea20000300800 */
[----:B------:R-:W-:Y:S01]  /*132b0*/  R2UR UR10, R14 ;  /* 0x000000000e0a72ca */ /* 0x000fe200000e0000 */
[C-C-:B------:R-:W-:Y:S01]  /*132c0*/  IMAD R3, R19.reuse, 0x8, R18.reuse ;  /* 0x0000000813037824 */ /* 0x140fe200078e0212 */
[----:B------:R-:W-:Y:S01]  /*132d0*/  R2UR UR6, R12 ;  /* 0x000000000c0672ca */ /* 0x000fe200000e0000 */
[----:B------:R-:W-:Y:S01]  /*132e0*/  IMAD R9, R19, 0xb000, R18 ;  /* 0x0000b00013097824 */ /* 0x000fe200078e0212 */
[----:B------:R-:W-:Y:S01]  /*132f0*/  R2UR UR7, R13 ;  /* 0x000000000d0772ca */ /* 0x000fe200000e0000 */
[----:B------:R-:W-:Y:S01]  /*13300*/  UIADD3 UR4, UP0, UR36, 0x470, URZ ;  /* 0x0000047024047890 */ /* 0x000fe2000ff1e03f */
[----:B------:R-:W-:Y:S01]  /*13310*/  PLOP3.LUT P0, PT, PT, PT, PT, 0x80, 0x0 ;  /* 0x000000000000781c */ /* 0x000fe20003f0f070 */
[----:B------:R-:W-:-:S02]  /*13320*/  VIADD R3, R3, 0x34850 ;  /* 0x0003485003037836 */ /* 0x000fc40000000000 */
[----:B------:R-:W-:Y:S01]  /*13330*/  UIADD3.X UR5, URZ, UR37, URZ, UP0, !UPT ;  /* 0x000000253f057290 */ /* 0x000fe200087fe43f */
[----:B--2---:R-:W-:Y:S02]  /*13340*/  IMAD R2, R2, 0xb0, R5 ;  /* 0x000000b002027824 */ /* 0x004fe400078e0205 */
[----:B------:R-:W-:-:S09]  /*13350*/  VIADD R5, R9, 0x400 ;  /* 0x0000040009057836 */ /* 0x000fd20000000000 */
.L_x_269:
        /* <DEDUP_REMOVED lines=10> */
[----:B------:R-:W-:Y:S01]  /*13400*/  R2UR UR10, R15 ;  /* 0x000000000f0a72ca */ /* 0x000fe200000e0000 */
[----:B------:R-:W-:Y:S01]  /*13410*/  VIADD R9, R9, 0x5c00 ;  /* 0x00005c0009097836 */ /* 0x000fe20000000000 */
[----:B------:R-:W-:Y:S02]  /*13420*/  R2UR UR6, R12 ;  /* 0x000000000c0672ca */ /* 0x000fe400000e0000 */
[----:B------:R-:W-:Y:S02]  /*13430*/  R2UR UR7, R13 ;  /* 0x000000000d0772ca */ /* 0x000fe400000e0000 */
[----:B------:R-:W-:-:S13]  /*13440*/  PLOP3.LUT P0, PT, PT, PT, PT, 0x80, 0x0 ;  /* 0x000000000000781c */ /* 0x000fda0003f0f070 */
.L_x_270:
        /* <DEDUP_REMOVED lines=10> */
[----:B------:R0:W-:Y:S01]  /*134f0*/  STL [R1+0x8], R0 ;  /* 0x0000080001007387 */ /* 0x0001e20000100800 */
[----:B------:R-:W-:-:S07]  /*13500*/  IMAD.MOV.U32 R17, RZ, RZ, R4 ;  /* 0x000000ffff117224 */ /* 0x000fce00078e0004 */
.L_x_257:
[----:B------:R-:W-:Y:S05]  /*13510*/  BSYNC B1 ;  /* 0x0000000000017941 */ /* 0x000fea0003800000 */
.L_x_256:
[----:B0-----:R-:W2:Y:S01]  /*13520*/  LDL.LU R0, [R1+0x30] ;  /* 0x0000300001007983 */ /* 0x001ea20000300800 */
[----:B------:R-:W-:-:S03]  /*13530*/  IMAD.MOV.U32 R19, RZ, RZ, R8 ;  /* 0x000000ffff137224 */ /* 0x000fc600078e0008 */
[----:B------:R0:W-:Y:S02]  /*13540*/  STL [R1+0x14], R11 ;  /* 0x0000140b01007387 */ /* 0x0001e40000100800 */
[----:B0-2---:R-:W-:-:S07]  /*13550*/  VIADD R0, R0, 0xfffffffd ;  /* 0xfffffffd00007836 */ /* 0x005fce0000000000 */
.L_x_255:
[----:B------:R-:W-:Y:S05]  /*13560*/  BSYNC B2 ;  /* 0x0000000000027941 */ /* 0x000fea0003800000 */
.L_x_254:
[----:B------:R-:W-:Y:S01]  /*13570*/  VIADD R10, R10, 0xfffffffe ;  /* 0xfffffffe0a0a7836 */ /* 0x000fe20000000000 */
[----:B------:R-:W-:-:S04]  /*13580*/  LOP3.LUT R7, RZ, R7, RZ, 0x33, !PT ;  /* 0x00000007ff077212 */ /* 0x000fc800078e33ff */
[----:B------:R-:W-:-:S13]  /*13590*/  ISETP.NE.AND P0, PT, R10, R7, PT ;  /* 0x000000070a00720c */ /* 0x000fda0003f05270 */
[----:B------:R-:W-:Y:S05]  /*135a0*/  @!P0 BRA `(.L_x_253) ;  /* 0x0000001000d48947 */ /* 0x000fea0003800000 */
[----:B------:R-:W-:-:S07]  /*135b0*/  IMAD.MOV.U32 R9, RZ, RZ, R17 ;  /* 0x000000ffff097224 */ /* 0x000fce00078e0011 */
.L_x_301:
[----:B------:R-:W2:Y:S04]  /*135c0*/  LDL R3, [R1+0x1c] ;  /* 0x00001c0001037983 */ /* 0x000ea80000100800 */
[----:B------:R-:W3:Y:S01]  /*135d0*/  LDL R2, [R1+0x14] ;  /* 0x0000140001027983 */ /* 0x000ee20000100800 */
[----:B------:R-:W-:Y:S01]  /*135e0*/  VIADD R4, R19, 0x1 ;  /* 0x0000000113047836 */ /* 0x000fe20000000000 */
[----:B------:R-:W-:Y:S05]  /*135f0*/  YIELD ;  /* 0x0000000000007946 */ /* 0x000fea0003800000 */
[----:B------:R-:W-:Y:S01]  /*13600*/  ISETP.NE.AND P0, PT, R4, 0x2, PT ;  /* 0x000000020400780c */ /* 0x000fe20003f05270 */
[----:B------:R-:W-:Y:S03]  /*13610*/  BSSY B1, `(.L_x_271) ;  /* 0x0000092000017945 */ /* 0x000fe60003800000 */
[----:B------:R-:W-:-:S02]  /*13620*/  SEL R5, RZ, 0x1, P0 ;  /* 0x00000001ff057807 */ /* 0x000fc40000000000 */
[----:B------:R-:W-:Y:S02]  /*13630*/  SEL R4, R4, RZ, P0 ;  /* 0x000000ff04047207 */ /* 0x000fe40000000000 */
[----:B--2---:R-:W-:Y:S02]  /*13640*/  LOP3.LUT P1, RZ, R3, 0x1, RZ, 0xc0, !PT ;  /* 0x0000000103ff7812 */ /* 0x004fe4000782c0ff */
[----:B---3--:R-:W-:-:S11]  /*13650*/  LOP3.LUT R5, R2, R5, RZ, 0x3c, !PT ;  /* 0x0000000502057212 */ /* 0x008fd600078e3cff */
[----:B01----:R-:W-:Y:S05]  /*13660*/  @!P1 BRA `(.L_x_272) ;  /* 0x0000000800309947 */ /* 0x003fea0003800000 */
        /* <DEDUP_REMOVED lines=14> */
[----:B------:R-:W-:-:S04]  /*13750*/  @P0 SHF.R.U32.HI R2, RZ, R3, R7 ;  /* 0x00000003ff020219 */ /* 0x000fc80000011607 */
[--C-:B------:R-:W-:Y:S01]  /*13760*/  SHF.R.S32.HI R3, RZ, 0x1f, R2.reuse ;  /* 0x0000001fff037819 */ /* 0x100fe20000011402 */
[----:B------:R-:W-:-:S04]  /*13770*/  IMAD.MOV R7, RZ, RZ, -R2 ;  /* 0x000000ffff077224 */ /* 0x000fc800078e0a02 */
[----:B------:R-:W-:Y:S02]  /*13780*/  IMAD R7, R8, R7, R0 ;  /* 0x0000000708077224 */ /* 0x000fe400078e0200 */
[----:B--2---:R-:W-:-:S04]  /*13790*/  IMAD R8, R11, UR6, RZ ;  /* 0x000000060b087c24 */ /* 0x004fc8000f8e02ff */
[C---:B---3--:R-:W-:Y:S02]  /*137a0*/  IMAD R8, R10.reuse, UR7, R8 ;  /* 0x000000070a087c24 */ /* 0x048fe4000f8e0208 */
[----:B------:R-:W-:-:S04]  /*137b0*/  IMAD.WIDE.U32 R2, R10, UR6, R2 ;  /* 0x000000060a027c25 */ /* 0x000fc8000f8e0002 */
[----:B------:R-:W-:Y:S01]  /*137c0*/  IMAD.IADD R3, R8, 0x1, R3 ;  /* 0x0000000108037824 */ /* 0x000fe200078e0203 */
[----:B------:R-:W-:-:S04]  /*137d0*/  LEA R8, P0, R2, UR4, 0x2 ;  /* 0x0000000402087c11 */ /* 0x000fc8000f8010ff */
[----:B------:R-:W-:-:S06]  /*137e0*/  LEA.HI.X R9, R2, UR5, R3, 0x2, P0 ;  /* 0x0000000502097c11 */ /* 0x000fcc00080f1403 */
[----:B------:R0:W5:Y:S03]  /*137f0*/  LDG.E R9, desc[UR8][R8.64] ;  /* 0x0000000808097981 */ /* 0x000166000c1e1900 */
.L_x_273:
[----:B------:R-:W-:Y:S01]  /*13800*/  IMAD R3, R4, 0x8, R18 ;  /* 0x0000000804037824 */ /* 0x000fe200078e0212 */
[----:B------:R-:W-:Y:S01]  /*13810*/  SHF.L.U32 R2, R5, 0x1f, RZ ;  /* 0x0000001f05027819 */ /* 0x000fe200000006ff */
[----:B------:R-:W-:Y:S03]  /*13820*/  BSSY B2, `(.L_x_274) ;  /* 0x0000003000027945 */ /* 0x000fe60003800000 */
[----:B------:R-:W1:Y:S02]  /*13830*/  SYNCS.PHASECHK.TRANS64.TRYWAIT P0, [R3+URZ+0x34840], R2 ;  /* 0x03484002030075a7 */ /* 0x000e64000800017f */
[----:B-1----:R-:W-:Y:S05]  /*13840*/  @!P0 BRA `(.L_x_275) ;  /* 0x0000003400d48947 */ /* 0x002fea0003800000 */
.L_x_364:
[----:B------:R-:W-:Y:S05]  /*13850*/  BSYNC B2 ;  /* 0x0000000000027941 */ /* 0x000fea0003800000 */
.L_x_274:
        /* <DEDUP_REMOVED lines=12> */
.L_x_277:
[----:B------:R-:W-:Y:S05]  /*13920*/  BSYNC B2 ;  /* 0x0000000000027941 */ /* 0x000fea0003800000 */
.L_x_276:
[----:B------:R-:W2:Y:S01]  /*13930*/  LDL R8, [R1+0x18] ;  /* 0x0000180001087983 */ /* 0x000ea20000100800 */
[----:B------:R-:W-:Y:S01]  /*13940*/  IMAD.MOV.U32 R12, RZ, RZ, RZ ;  /* 0x000000ffff0c7224 */ /* 0x000fe200078e00ff */
[----:B------:R-:W-:Y:S01]  /*13950*/  UIADD3 UR4, UP0, UR36, 0x370, URZ ;  /* 0x0000037024047890 */ /* 0x000fe2000ff1e03f */
[----:B-1----:R-:W-:Y:S01]  /*13960*/  IMAD R2, R4, 0xb000, R18 ;  /* 0x0000b00004027824 */ /* 0x002fe200078e0212 */
        /* <DEDUP_REMOVED lines=8> */
.L_x_278:
        /* <DEDUP_REMOVED lines=16> */
.L_x_279:
        /* <DEDUP_REMOVED lines=16> */
.L_x_365:
[----:B------:R-:W-:Y:S05]  /*13bf0*/  BSYNC B2 ;  /* 0x0000000000027941 */ /* 0x000fea0003800000 */
.L_x_280:
[----:B------:R-:W-:Y:S01]  /*13c00*/  BSSY B2, `(.L_x_282) ;  /* 0x000000b000027945 */ /* 0x000fe20003800000 */
[----:B------:R-:W-:Y:S02]  /*13c10*/  IMAD.MOV.U32 R10, RZ, RZ, 0x0 ;  /* 0x00000000ff0a7424 */ /* 0x000fe400078e00ff */
[----:B------:R-:W-:Y:S01]  /*13c20*/  IMAD.MOV.U32 R11, RZ, RZ, 0x14f00000 ;  /* 0x14f00000ff0b7424 */ /* 0x000fe200078e00ff */
[----:B------:R-:W-:Y:S06]  /*13c30*/  @P1 BRA `(.L_x_283) ;  /* 0x00000000001c1947 */ /* 0x000fec0003800000 */
[----:B------:R-:W1:Y:S01]  /*13c40*/  S2R R8, SR_TID.X ;  /* 0x0000000000087919 */ /* 0x000e620000002100 */
[----:B0-----:R-:W-:-:S04]  /*13c50*/  IMAD.MOV.U32 R3, RZ, RZ, 0xb000 ;  /* 0x0000b000ff037424 */ /* 0x001fc800078e00ff */
[----:B------:R2:W-:Y:S01]  /*13c60*/  SYNCS.ARRIVE.TRANS64 RZ, [R2+URZ+0x50], R3 ;  /* 0x0000500302ff79a7 */ /* 0x0005e2000800003f */
[----:B-1----:R-:W-:-:S04]  /*13c70*/  LOP3.LUT R8, R8, 0x1f, RZ, 0xc0, !PT ;  /* 0x0000001f08087812 */ /* 0x002fc800078ec0ff */
[----:B------:R-:W-:-:S13]  /*13c80*/  ISETP.NE.AND P0, PT, R8, RZ, PT ;  /* 0x000000ff0800720c */ /* 0x000fda0003f05270 */
[----:B--2---:R-:W-:Y:S05]  /*13c90*/  @!P0 BRA `(.L_x_283) ;  /* 0x0000000000048947 */ /* 0x004fea0003800000 */
[----:B------:R-:W-:Y:S01]  /*13ca0*/  BPT.TRAP 0x1 ;  /* 0x000000040000795c */ /* 0x000fe20000300000 */
.L_x_283:
[----:B------:R-:W-:Y:S05]  /*13cb0*/  BSYNC B2 ;  /* 0x0000000000027941 */ /* 0x000fea0003800000 */
.L_x_282:
[----:B------:R-:W2:Y:S04]  /*13cc0*/  LDL R8, [R1+0x18] ;  /* 0x0000180001087983 */ /* 0x000ea80000100800 */
[----:B0-----:R-:W2:Y:S01]  /*13cd0*/  LDL.LU R3, [R1+0x8] ;  /* 0x0000080001037983 */ /* 0x001ea20000300800 */
[----:B------:R-:W-:Y:S01]  /*13ce0*/  R2UR UR10, R12 ;  /* 0x000000000c0a72ca */ /* 0x000fe200000e0000 */
[----:B------:R-:W-:Y:S01]  /*13cf0*/  IMAD R19, R19, 0xb000, R18 ;  /* 0x0000b00013137824 */ /* 0x000fe200078e0212 */
[----:B------:R-:W-:Y:S01]  /*13d00*/  R2UR UR6, R10 ;  /* 0x000000000a0672ca */ /* 0x000fe200000e0000 */
[----:B------:R-:W-:Y:S01]  /*13d10*/  UIADD3 UR4, UP0, UR36, 0x470, URZ ;  /* 0x0000047024047890 */ /* 0x000fe2000ff1e03f */
[----:B------:R-:W-:Y:S01]  /*13d20*/  R2UR UR7, R11 ;  /* 0x000000000b0772ca */ /* 0x000fe200000e0000 */
[----:B------:R-:W-:Y:S01]  /*13d30*/  VIADD R2, R2, 0x50 ;  /* 0x0000005002027836 */ /* 0x000fe20000000000 */
[----:B------:R-:W-:Y:S01]  /*13d40*/  PLOP3.LUT P0, PT, PT, PT, PT, 0x80, 0x0 ;  /* 0x000000000000781c */ /* 0x000fe20003f0f070 */
[----:B------:R-:W-:Y:S01]  /*13d50*/  UIADD3.X UR5, URZ, UR37, URZ, UP0, !UPT ;  /* 0x000000253f057290 */ /* 0x000fe200087fe43f */
[----:B--2---:R-:W-:-:S02]  /*13d60*/  IMAD R3, R3, 0xb0, R8 ;  /* 0x000000b003037824 */ /* 0x004fc400078e0208 */
[----:B------:R-:W-:-:S09]  /*13d70*/  VIADD R8, R19, 0x400 ;  /* 0x0000040013087836 */ /* 0x000fd20000000000 */
.L_x_284:
        /* <DEDUP_REMOVED lines=15> */
.L_x_285:
        /* <DEDUP_REMOVED lines=12> */
.L_x_272:
[----:B------:R-:W-:Y:S05]  /*13f30*/  BSYNC B1 ;  /* 0x0000000000017941 */ /* 0x000fea0003800000 */
.L_x_271:
[----:B------:R-:W2:Y:S01]  /*13f40*/  LDL R2, [R1+0x1c] ;  /* 0x00001c0001027983 */ /* 0x000ea20000100800 */
[----:B------:R-:W-:Y:S01]  /*13f50*/  VIADD R19, R4, 0x1 ;  /* 0x0000000104137836 */ /* 0x000fe20000000000 */
[----:B------:R-:W-:Y:S01]  /*13f60*/  BSSY B1, `(.L_x_286) ;  /* 0x0000095000017945 */ /* 0x000fe20003800000 */
[----:B0-----:R-:W-:-:S03]  /*13f70*/  VIADD R7, R0, 0xffffffff ;  /* 0xffffffff00077836 */ /* 0x001fc60000000000 */
[----:B------:R-:W-:-:S04]  /*13f80*/  ISETP.NE.AND P0, PT, R19, 0x2, PT ;  /* 0x000000021300780c */ /* 0x000fc80003f05270 */
[----:B------:R-:W-:Y:S02]  /*13f90*/  SEL R19, R19, RZ, P0 ;  /* 0x000000ff13137207 */ /* 0x000fe40000000000 */
[----:B--2---:R-:W-:Y:S02]  /*13fa0*/  LOP3.LUT P1, RZ, R2, 0x1, RZ, 0xc0, !PT ;  /* 0x0000000102ff7812 */ /* 0x004fe4000782c0ff */
[----:B------:R-:W-:-:S04]  /*13fb0*/  SEL R2, RZ, 0x1, P0 ;  /* 0x00000001ff027807 */ /* 0x000fc80000000000 */
[----:B------:R-:W-:-:S05]  /*13fc0*/  LOP3.LUT R12, R5, R2, RZ, 0x3c, !PT ;  /* 0x00000002050c7212 */ /* 0x000fca00078e3cff */
[----:B------:R0:W-:Y:S02]  /*13fd0*/  STL [R1+0x14], R12 ;  /* 0x0000140c01007387 */ /* 0x0001e40000100800 */
[----:B------:R-:W-:Y:S05]  /*13fe0*/  @!P1 BRA `(.L_x_287) ;  /* 0x0000000800309947 */ /* 0x000fea0003800000 */
[----:B------:R-:W-:Y:S01]  /*13ff0*/  ULDC.64 UR4, c[0x0][0x418] ;  /* 0x0001060000047ab9 */ /* 0x000fe20000000a00 */
[----:B------:R-:W-:Y:S01]  /*14000*/  IMAD.MOV.U32 R8, RZ, RZ, R7 ;  /* 0x000000ffff087224 */ /* 0x000fe200078e0007 */
[----:B------:R-:W-:-:S04]  /*14010*/  ISETP.NE.U32.AND P0, PT, RZ, UR4, PT ;  /* 0x00000004ff007c0c */ /* 0x000fc8000bf05070 */
[----:B------:R-:W-:-:S13]  /*14020*/  ISETP.NE.AND.EX P0, PT, RZ, UR5, PT, P0 ;  /* 0x00000005ff007c0c */ /* 0x000fda000bf05300 */
[----:B------:R-:W-:Y:S05]  /*14030*/  @!P0 BRA `(.L_x_288) ;  /* 0x0000000000508947 */ /* 0x000fea0003800000 */
[----:B------:R-:W2:Y:S01]  /*14040*/  LDL R11, [R1+0x20] ;  /* 0x00002000010b7983 */ /* 0x000ea20000100800 */
[----:B------:R-:W1:Y:S01]  /*14050*/  LDC R9, c[0x0][0x43c] ;  /* 0x00010f00ff097b82 */ /* 0x000e620000000800 */
[----:B------:R-:W-:Y:S02]  /*14060*/  ULDC.64 UR6, c[0x0][0x428] ;  /* 0x00010a0000067ab9 */ /* 0x000fe40000000a00 */
[----:B------:R-:W3:Y:S01]  /*14070*/  LDL R10, [R1+0x10] ;  /* 0x00001000010a7983 */ /* 0x000ee20000100800 */
[----:B------:R-:W-:Y:S01]  /*14080*/  ULDC.64 UR8, c[0x0][0x208] ;  /* 0x0000820000087ab9 */ /* 0x000fe20000000a00 */
[----:B-1----:R-:W-:-:S13]  /*14090*/  ISETP.NE.AND P0, PT, R9, 0x1, PT ;  /* 0x000000010900780c */ /* 0x002fda0003f05270 */
[----:B------:R-:W1:Y:S02]  /*140a0*/  @P0 LDC.64 R2, c[0x0][0x440] ;  /* 0x00011000ff020b82 */ /* 0x000e640000000a00 */
[----:B-1----:R-:W-:-:S04]  /*140b0*/  @P0 IMAD.HI.U32 R8, R7, R2, RZ ;  /* 0x0000000207080227 */ /* 0x002fc800078e00ff */
        /* <DEDUP_REMOVED lines=10> */
[----:B------:R-:W-:-:S05]  /*14160*/  LEA.HI.X R11, R2, UR5, R3, 0x2, P0 ;  /* 0x00000005020b7c11 */ /* 0x000fca00080f1403 */
[----:B------:R1:W5:Y:S04]  /*14170*/  LDG.E R9, desc[UR8][R10.64] ;  /* 0x000000080a097981 */ /* 0x000368000c1e1900 */
.L_x_288:
[----:B------:R-:W-:Y:S01]  /*14180*/  IMAD R2, R19, 0x8, R18 ;  /* 0x0000000813027824 */ /* 0x000fe200078e0212 */
[----:B------:R-:W-:Y:S01]  /*14190*/  SHF.L.U32 R3, R12, 0x1f, RZ ;  /* 0x0000001f0c037819 */ /* 0x000fe200000006ff */
[----:B------:R-:W-:Y:S03]  /*141a0*/  BSSY B2, `(.L_x_289) ;  /* 0x0000003000027945 */ /* 0x000fe60003800000 */
[----:B------:R-:W2:Y:S02]  /*141b0*/  SYNCS.PHASECHK.TRANS64.TRYWAIT P0, [R2+URZ+0x34840], R3 ;  /* 0x03484003020075a7 */ /* 0x000ea4000800017f */
[----:B--2---:R-:W-:Y:S05]  /*141c0*/  @!P0 BRA `(.L_x_290) ;  /* 0x0000002c009c8947 */ /* 0x004fea0003800000 */
.L_x_366:
[----:B------:R-:W-:Y:S05]  /*141d0*/  BSYNC B2 ;  /* 0x0000000000027941 */ /* 0x000fea0003800000 */
.L_x_289:
[----:B-1----:R-:W1:Y:S01]  /*141e0*/  S2R R10, SR_TID.X ;  /* 0x00000000000a7919 */ /* 0x002e620000002100 */
[----:B------:R-:W-:Y:S01]  /*141f0*/  BSSY B2, `(.L_x_291) ;  /* 0x000000b000027945 */ /* 0x000fe20003800000 */
[----:B-1----:R-:W-:-:S04]  /*14200*/  LOP3.LUT R10, R10, 0x7f, RZ, 0xc0, !PT ;  /* 0x0000007f0a0a7812 */ /* 0x002fc800078ec0ff */
[----:B------:R-:W-:-:S13]  /*14210*/  ISETP.NE.AND P1, PT, R10, RZ, PT ;  /* 0x000000ff0a00720c */ /* 0x000fda0003f25270 */
[----:B------:R-:W-:Y:S05]  /*14220*/  @P1 BRA `(.L_x_292) ;  /* 0x00000000001c1947 */ /* 0x000fea0003800000 */
[----:B------:R-:W1:Y:S01]  /*14230*/  S2R R10, SR_TID.X ;  /* 0x00000000000a7919 */ /* 0x000e620000002100 */
[----:B--2---:R-:W-:-:S04]  /*14240*/  IMAD.MOV.U32 R3, RZ, RZ, 0xb000 ;  /* 0x0000b000ff037424 */ /* 0x004fc800078e00ff */
[----:B------:R3:W-:Y:S01]  /*14250*/  SYNCS.ARRIVE.TRANS64 RZ, [R2+URZ+0x34830], R3 ;  /* 0x0348300302ff79a7 */ /* 0x0007e2000800003f */
[----:B-1----:R-:W-:-:S04]  /*14260*/  LOP3.LUT R10, R10, 0x1f, RZ, 0xc0, !PT ;  /* 0x0000001f0a0a7812 */ /* 0x002fc800078ec0ff */
[----:B------:R-:W-:-:S13]  /*14270*/  ISETP.NE.AND P0, PT, R10, RZ, PT ;  /* 0x000000ff0a00720c */ /* 0x000fda0003f05270 */
[----:B---3--:R-:W-:Y:S05]  /*14280*/  @!P0 BRA `(.L_x_292) ;  /* 0x0000000000048947 */ /* 0x008fea0003800000 */
[----:B------:R-:W-:Y:S01]  /*14290*/  BPT.TRAP 0x1 ;  /* 0x000000040000795c */ /* 0x000fe20000300000 */
.L_x_292:
[----:B------:R-:W-:Y:S05]  /*142a0*/  BSYNC B2 ;  /* 0x0000000000027941 */ /* 0x000fea0003800000 */
.L_x_291:
[----:B------:R-:W3:Y:S01]  /*142b0*/  LDL R10, [R1+0x18] ;  /* 0x00001800010a7983 */ /* 0x000ee20000100800 */
[----:B0-----:R-:W-:Y:S01]  /*142c0*/  IMAD.MOV.U32 R12, RZ, RZ, RZ ;  /* 0x000000ffff0c7224 */ /* 0x001fe200078e00ff */
[----:B------:R-:W-:Y:S01]  /*142d0*/  UIADD3 UR4, UP0, UR36, 0x370, URZ ;  /* 0x0000037024047890 */ /* 0x000fe2000ff1e03f */
[C---:B--2---:R-:W-:Y:S01]  /*142e0*/  IMAD R3, R19.reuse, 0x8, R6 ;  /* 0x0000000813037824 */ /* 0x044fe200078e0206 */
[----:B------:R-:W-:Y:S01]  /*142f0*/  PLOP3.LUT P0, PT, PT, PT, PT, 0x80, 0x0 ;  /* 0x000000000000781c */ /* 0x000fe20003f0f070 */
[----:B------:R-:W-:Y:S01]  /*14300*/  IMAD R2, R19, 0xb000, R18 ;  /* 0x0000b00013027824 */ /* 0x000fe200078e0212 */
[----:B------:R-:W-:Y:S01]  /*14310*/  R2UR UR10, R12 ;  /* 0x000000000c0a72ca */ /* 0x000fe200000e0000 */
[----:B------:R-:W-:Y:S01]  /*14320*/  VIADD R3, R3, 0x30 ;  /* 0x0000003003037836 */ /* 0x000fe20000000000 */
[----:B------:R-:W-:Y:S01]  /*14330*/  UIADD3.X UR5, URZ, UR37, URZ, UP0, !UPT ;  /* 0x000000253f057290 */ /* 0x000fe200087fe43f */
[----:B------:R-:W-:Y:S01]  /*14340*/  VIADD R11, R2, 0x1e400 ;  /* 0x0001e400020b7836 */ /* 0x000fe20000000000 */
[----:B------:R-:W-:Y:S01]  /*14350*/  UMOV UR6, 0x0 ;  /* 0x0000000000067882 */ /* 0x000fe20000000000 */
[----:B------:R-:W-:Y:S01]  /*14360*/  UMOV UR7, 0x14f00000 ;  /* 0x14f0000000077882 */ /* 0x000fe20000000000 */
[----:B---3--:R-:W-:-:S09]  /*14370*/  IMAD R10, R8, 0xb0, R10 ;  /* 0x000000b0080a7824 */ /* 0x008fd200078e020a */
.L_x_293:
        /* <DEDUP_REMOVED lines=16> */
.L_x_294:
        /* <DEDUP_REMOVED lines=10> */
[----:B------:R-:W-:Y:S01]  /*14520*/  SHF.L.U32 R5, R5, 0x1f, RZ ;  /* 0x0000001f05057819 */ /* 0x000fe200000006ff */
[----:B------:R-:W-:Y:S01]  /*14530*/  IMAD R2, R4, 0x8, R6 ;  /* 0x0000000804027824 */ /* 0x000fe200078e0206 */
[----:B------:R-:W-:Y:S03]  /*14540*/  BSSY B2, `(.L_x_295) ;  /* 0x0000003000027945 */ /* 0x000fe60003800000 */
[----:B------:R-:W0:Y:S02]  /*14550*/  SYNCS.PHASECHK.TRANS64.TRYWAIT P0, [R2+URZ+0x60], R5 ;  /* 0x00006005020075a7 */ /* 0x000e24000800017f */
[----:B0-----:R-:W-:Y:S05]  /*14560*/  @!P0 BRA `(.L_x_296) ;  /* 0x0000002800c88947 */ /* 0x001fea0003800000 */
.L_x_367:
[----:B------:R-:W-:Y:S05]  /*14570*/  BSYNC B2 ;  /* 0x0000000000027941 */ /* 0x000fea0003800000 */
.L_x_295:
[----:B------:R-:W-:Y:S01]  /*14580*/  BSSY B2, `(.L_x_297) ;  /* 0x000000b000027945 */ /* 0x000fe20003800000 */
[----:B------:R-:W-:Y:S02]  /*14590*/  IMAD.MOV.U32 R10, RZ, RZ, 0x0 ;  /* 0x00000000ff0a7424 */ /* 0x000fe400078e00ff */
[----:B------:R-:W-:Y:S01]  /*145a0*/  IMAD.MOV.U32 R11, RZ, RZ, 0x14f00000 ;  /* 0x14f00000ff0b7424 */ /* 0x000fe200078e00ff */
[----:B------:R-:W-:Y:S06]  /*145b0*/  @P1 BRA `(.L_x_298) ;  /* 0x00000000001c1947 */ /* 0x000fec0003800000 */
[----:B------:R-:W1:Y:S02]  /*145c0*/  S2R R3, SR_TID.X ;  /* 0x0000000000037919 */ /* 0x000e640000002100 */
[----:B-1----:R-:W-:Y:S01]  /*145d0*/  LOP3.LUT R14, R3, 0x1f, RZ, 0xc0, !PT ;  /* 0x0000001f030e7812 */ /* 0x002fe200078ec0ff */
[----:B------:R-:W-:-:S03]  /*145e0*/  IMAD.MOV.U32 R3, RZ, RZ, 0xb000 ;  /* 0x0000b000ff037424 */ /* 0x000fc600078e00ff */
[----:B------:R-:W-:Y:S01]  /*145f0*/  ISETP.NE.AND P0, PT, R14, RZ, PT ;  /* 0x000000ff0e00720c */ /* 0x000fe20003f05270 */
[----:B------:R1:W-:-:S12]  /*14600*/  SYNCS.ARRIVE.TRANS64 RZ, [R2+URZ+0x50], R3 ;  /* 0x0000500302ff79a7 */ /* 0x0003d8000800003f */
[----:B-1----:R-:W-:Y:S05]  /*14610*/  @!P0 BRA `(.L_x_298) ;  /* 0x0000000000048947 */ /* 0x002fea0003800000 */
[----:B------:R-:W-:Y:S01]  /*14620*/  BPT.TRAP 0x1 ;  /* 0x000000040000795c */ /* 0x000fe20000300000 */
.L_x_298:
[----:B------:R-:W-:Y:S05]  /*14630*/  BSYNC B2 ;  /* 0x0000000000027941 */ /* 0x000fea0003800000 */
.L_x_297:
[----:B0-----:R-:W2:Y:S04]  /*14640*/  LDL R5, [R1+0x18] ;  /* 0x0000180001057983 */ /* 0x001ea80000100800 */
[----:B------:R-:W2:Y:S01]  /*14650*/  LDL.LU R3, [R1+0x8] ;  /* 0x0000080001037983 */ /* 0x000ea20000300800 */
        /* <DEDUP_REMOVED lines=10> */
.L_x_299:
        /* <DEDUP_REMOVED lines=15> */
.L_x_300:
        /* <DEDUP_REMOVED lines=12> */
.L_x_287:
[----:B------:R-:W-:Y:S05]  /*148b0*/  BSYNC B1 ;  /* 0x0000000000017941 */ /* 0x000fea0003800000 */
.L_x_286:
[----:B------:R-:W2:Y:S01]  /*148c0*/  LDL R2, [R1+0x24] ;  /* 0x0000240001027983 */ /* 0x000ea20000100800 */
[----:B------:R-:W-:Y:S01]  /*148d0*/  VIADD R0, R0, 0xfffffffe ;  /* 0xfffffffe00007836 */ /* 0x000fe20000000000 */
[----:B--2---:R-:W-:-:S13]  /*148e0*/  ISETP.GT.AND P0, PT, R7, R2, PT ;  /* 0x000000020700720c */ /* 0x004fda0003f04270 */
[----:B------:R-:W-:Y:S05]  /*148f0*/  @P0 BRA `(.L_x_301) ;  /* 0xffffffec00300947 */ /* 0x000fea000383ffff */
.L_x_253:
[----:B------:R-:W-:Y:S05]  /*14900*/  BSYNC B0 ;  /* 0x0000000000007941 */ /* 0x000fea0003800000 */
.L_x_252:
[----:B------:R-:W2:Y:S01]  /*14910*/  S2R R2, SR_TID.X ;  /* 0x0000000000027919 */ /* 0x000ea20000002100 */
[----:B------:R-:W-:Y:S01]  /*14920*/  BSSY B0, `(.L_x_302) ;  /* 0x0000012000007945 */ /* 0x000fe20003800000 */
[----:B--2---:R-:W-:-:S04]  /*14930*/  LOP3.LUT R7, R2, 0x7f, RZ, 0xc0, !PT ;  /* 0x0000007f02077812 */ /* 0x004fc800078ec0ff */
[----:B------:R-:W-:-:S13]  /*14940*/  ISETP.NE.AND P0, PT, R7, RZ, PT ;  /* 0x000000ff0700720c */ /* 0x000fda0003f05270 */
[----:B------:R-:W-:Y:S05]  /*14950*/  @P0 BRA `(.L_x_303) ;  /* 0x0000000000380947 */ /* 0x000fea0003800000 */
[----:B------:R-:W2:Y:S01]  /*14960*/  S2R R3, SR_LANEID ;  /* 0x0000000000037919 */ /* 0x000ea20000000000 */
[----:B------:R-:W-:Y:S01]  /*14970*/  VOTEU.ANY UR4, UPT, PT ;  /* 0x0000000000047886 */ /* 0x000fe200038e0100 */
[----:B-1----:R-:W1:Y:S01]  /*14980*/  LDC.64 R4, c[0x0][0xc60] ;  /* 0x00031800ff047b82 */ /* 0x002e620000000a00 */
[----:B------:R-:W2:Y:S01]  /*14990*/  FLO.U32 R0, UR4 ;  /* 0x0000000400007d00 */ /* 0x000ea200080e0000 */
[----:B------:R-:W-:-:S07]  /*149a0*/  ULDC.64 UR6, c[0x0][0x208] ;  /* 0x0000820000067ab9 */ /* 0x000fce0000000a00 */
[----:B------:R-:W1:Y:S01]  /*149b0*/  POPC R2, UR4 ;  /* 0x0000000400027d09 */ /* 0x000e620008000000 */
[----:B--2---:R-:W-:-:S13]  /*149c0*/  ISETP.EQ.U32.AND P0, PT, R0, R3, PT ;  /* 0x000000030000720c */ /* 0x004fda0003f02070 */
[----:B-1----:R-:W2:Y:S01]  /*149d0*/  @P0 ATOMG.E.ADD.STRONG.GPU PT, R5, desc[UR6][R4.64], R2 ;  /* 0x00000002040509a8 */ /* 0x002ea200081ee1c6 */
[----:B------:R-:W1:Y:S02]  /*149e0*/  S2R R3, SR_LTMASK ;  /* 0x0000000000037919 */ /* 0x000e640000003900 */
[----:B-1----:R-:W-:-:S06]  /*149f0*/  LOP3.LUT R3, R3, UR4, RZ, 0xc0, !PT ;  /* 0x0000000403037c12 */ /* 0x002fcc000f8ec0ff */
[----:B------:R-:W1:Y:S01]  /*14a00*/  POPC R3, R3 ;  /* 0x0000000300037309 */ /* 0x000e620000000000 */
[----:B--2---:R-:W1:Y:S02]  /*14a10*/  SHFL.IDX PT, R0, R5, R0, 0x1f ;  /* 0x00001f0005007589 */ /* 0x004e6400000e0000 */
[----:B-1----:R-:W-:-:S05]  /*14a20*/  IADD3 R0, R0, UR38, R3 ;  /* 0x0000002600007c10 */ /* 0x002fca000fffe003 */
[----:B------:R2:W-:Y:S02]  /*14a30*/  STL [R1], R0 ;  /* 0x0000000001007387 */ /* 0x0005e40000100800 */
.L_x_303:
[----:B------:R-:W-:Y:S05]  /*14a40*/  BSYNC B0 ;  /* 0x0000000000007941 */ /* 0x000fea0003800000 */
.L_x_302:
[----:B--2---:R-:W2:Y:S01]  /*14a50*/  LDL R0, [R1+0x1c] ;  /* 0x00001c0001007983 */ /* 0x004ea20000100800 */
[----:B------:R-:W-:Y:S01]  /*14a60*/  BSSY B0, `(.L_x_304) ;  /* 0x000003a000007945 */ /* 0x000fe20003800000 */
[----:B--2---:R-:W-:-:S13]  /*14a70*/  LOP3.LUT P0, RZ, R0, 0x1, RZ, 0xc0, !PT ;  /* 0x0000000100ff7812 */ /* 0x004fda000780c0ff */
[----:B------:R-:W-:Y:S05]  /*14a80*/  @!P0 BRA `(.L_x_305) ;  /* 0x0000000000dc8947 */ /* 0x000fea0003800000 */
[----:B------:R-:W2:Y:S01]  /*14a90*/  LDL R2, [R1+0x14] ;  /* 0x0000140001027983 */ /* 0x000ea20000100800 */
[----:B------:R-:W-:Y:S01]  /*14aa0*/  IMAD R0, R19, 0x8, R18 ;  /* 0x0000000813007824 */ /* 0x000fe200078e0212 */
[----:B------:R-:W-:Y:S01]  /*14ab0*/  BSSY B1, `(.L_x_306) ;  /* 0x0000005000017945 */ /* 0x000fe20003800000 */
[----:B------:R-:W-:Y:S02]  /*14ac0*/  ISETP.NE.AND P1, PT, R7, RZ, PT ;  /* 0x000000ff0700720c */ /* 0x000fe40003f25270 */
[----:B--2---:R-:W-:-:S04]  /*14ad0*/  SHF.L.U32 R2, R2, 0x1f, RZ ;  /* 0x0000001f02027819 */ /* 0x004fc800000006ff */
[----:B------:R-:W2:Y:S02]  /*14ae0*/  SYNCS.PHASECHK.TRANS64.TRYWAIT P0, [R0+URZ+0x34860], R2 ;  /* 0x03486002000075a7 */ /* 0x000ea4000800017f */
[----:B--2---:R-:W-:Y:S05]  /*14af0*/  @!P0 BRA `(.L_x_307) ;  /* 0x0000002400788947 */ /* 0x004fea0003800000 */
.L_x_368:
[----:B------:R-:W-:Y:S05]  /*14b00*/  BSYNC B1 ;  /* 0x0000000000017941 */ /* 0x000fea0003800000 */
.L_x_306:
[----:B------:R-:W-:Y:S04]  /*14b10*/  BSSY B1, `(.L_x_308) ;  /* 0x0000009000017945 */ /* 0x000fe80003800000 */
        /* <DEDUP_REMOVED lines=8> */
.L_x_309:
[----:B------:R-:W-:Y:S05]  /*14ba0*/  BSYNC B1 ;  /* 0x0000000000017941 */ /* 0x000fea0003800000 */
.L_x_308:
[----:B------:R-:W3:Y:S04]  /*14bb0*/  LDL.LU R3, [R1+0x18] ;  /* 0x0000180001037983 */ /* 0x000ee80000300800 */
[----:B--2---:R-:W3:Y:S01]  /*14bc0*/  LDL.LU R2, [R1+0x8] ;  /* 0x0000080001027983 */ /* 0x004ee20000300800 */
[----:B------:R-:W-:Y:S01]  /*14bd0*/  UIADD3 UR4, UP0, UR36, 0x470, URZ ;  /* 0x0000047024047890 */ /* 0x000fe2000ff1e03f */
[----:B------:R-:W-:Y:S01]  /*14be0*/  PLOP3.LUT P0, PT, PT, PT, PT, 0x80, 0x0 ;  /* 0x000000000000781c */ /* 0x000fe20003f0f070 */
[----:B------:R-:W-:Y:S01]  /*14bf0*/  VIADD R0, R0, 0x34850 ;  /* 0x0003485000007836 */ /* 0x000fe20000000000 */
[----:B------:R-:W-:Y:S01]  /*14c00*/  UMOV UR6, 0x0 ;  /* 0x0000000000067882 */ /* 0x000fe20000000000 */
[----:B------:R-:W-:Y:S01]  /*14c10*/  UIADD3.X UR5, URZ, UR37, URZ, UP0, !UPT ;  /* 0x000000253f057290 */ /* 0x000fe200087fe43f */
[----:B------:R-:W-:Y:S01]  /*14c20*/  UMOV UR7, 0x14f00000 ;  /* 0x14f0000000077882 */ /* 0x000fe20000000000 */
[----:B------:R-:W-:Y:S01]  /*14c30*/  UMOV UR10, URZ ;  /* 0x0000003f000a7c82 */ /* 0x000fe20008000000 */
[----:B---3--:R-:W-:-:S02]  /*14c40*/  IMAD R3, R2, 0xb0, R3 ;  /* 0x000000b002037824 */ /* 0x008fc400078e0203 */
[----:B------:R-:W-:-:S04]  /*14c50*/  IMAD R2, R19, 0xb000, R18 ;  /* 0x0000b00013027824 */ /* 0x000fc800078e0212 */
[----:B------:R-:W-:-:S07]  /*14c60*/  VIADD R4, R2, 0x400 ;  /* 0x0000040002047836 */ /* 0x000fce0000000000 */
.L_x_310:
        /* <DEDUP_REMOVED lines=9> */
[----:B--2---:R-:W-:Y:S05]  /*14d00*/  @P0 BRA.U.ANY `(.L_x_310) ;  /* 0xfffffffd00d80947 */ /* 0x004fea000393ffff */
[----:B------:R-:W-:Y:S01]  /*14d10*/  PLOP3.LUT P0, PT, PT, PT, PT, 0x80, 0x0 ;  /* 0x000000000000781c */ /* 0x000fe20003f0f070 */
[----:B------:R-:W-:Y:S01]  /*14d20*/  VIADD R2, R2, 0x5c00 ;  /* 0x00005c0002027836 */ /* 0x000fe20000000000 */
[----:B------:R-:W-:Y:S01]  /*14d30*/  UMOV UR6, 0x0 ;  /* 0x0000000000067882 */ /* 0x000fe20000000000 */
[----:B------:R-:W-:Y:S01]  /*14d40*/  UMOV UR7, 0x14f00000 ;  /* 0x14f0000000077882 */ /* 0x000fe20000000000 */
[----:B------:R-:W-:-:S09]  /*14d50*/  UMOV UR10, 0x40 ;  /* 0x00000040000a7882 */ /* 0x000fd20000000000 */
.L_x_311:
        /* <DEDUP_REMOVED lines=10> */
.L_x_305:
[----:B------:R-:W-:Y:S05]  /*14e00*/  BSYNC B0 ;  /* 0x0000000000007941 */ /* 0x000fea0003800000 */
.L_x_304:
[----:B------:R-:W2:Y:S01]  /*14e10*/  LDL.LU R4, [R1+0x14] ;  /* 0x0000140001047983 */ /* 0x000ea20000300800 */
[----:B------:R-:W-:-:S05]  /*14e20*/  VIADD R19, R19, 0x1 ;  /* 0x0000000113137836 */ /* 0x000fca0000000000 */
[----:B------:R-:W-:-:S04]  /*14e30*/  ISETP.NE.AND P0, PT, R19, 0x2, PT ;  /* 0x000000021300780c */ /* 0x000fc80003f05270 */
[----:B------:R-:W-:Y:S02]  /*14e40*/  SEL R0, RZ, 0x1, P0 ;  /* 0x00000001ff007807 */ /* 0x000fe40000000000 */
[----:B------:R-:W-:Y:S02]  /*14e50*/  SEL R19, R19, RZ, P0 ;  /* 0x000000ff13137207 */ /* 0x000fe40000000000 */
[----:B--2---:R-:W-:-:S05]  /*14e60*/  LOP3.LUT R4, R4, R0, RZ, 0x3c, !PT ;  /* 0x0000000004047212 */ /* 0x004fca00078e3cff */
[----:B------:R2:W-:Y:S02]  /*14e70*/  STL [R1+0x14], R4 ;  /* 0x0000140401007387 */ /* 0x0005e40000100800 */
.L_x_232:
[----:B------:R-:W-:Y:S05]  /*14e80*/  BSYNC B7 ;  /* 0x0000000000077941 */ /* 0x000fea0003800000 */
.L_x_230:
[----:B----4-:R-:W4:Y:S02]  /*14e90*/  LDL R0, [R1+0x1c] ;  /* 0x00001c0001007983 */ /* 0x010f240000100800 */
[----:B----4-:R-:W-:-:S13]  /*14ea0*/  LOP3.LUT P0, RZ, R0, 0x2, RZ, 0xc0, !PT ;  /* 0x0000000200ff7812 */ /* 0x010fda000780c0ff */
[----:B------:R-:W-:Y:S05]  /*14eb0*/  @!P0 BRA `(.L_x_312) ;  /* 0x00000000002c8947 */ /* 0x000fea0003800000 */
[----:B------:R-:W-:Y:S05]  /*14ec0*/  WARPSYNC.ALL ;  /* 0x0000000000007948 */ /* 0x000fea0003800000 */
[----:B------:R-:W4:Y:S08]  /*14ed0*/  S2UR UR5, SR_CgaCtaId ;  /* 0x00000000000579c3 */ /* 0x000f300000008800 */
[----:B------:R-:W-:Y:S06]  /*14ee0*/  BAR.SYNC.DEFER_BLOCKING 0x5, 0x180 ;  /* 0x0146000000007b1d */ /* 0x000fec0000010000 */
[----:B------:R-:W-:-:S02]  /*14ef0*/  UMOV UR4, 0x400 ;  /* 0x0000040000047882 */ /* 0x000fc40000000000 */
[----:B----4-:R-:W-:-:S06]  /*14f00*/  ULEA UR4, UR5, UR4, 0x18 ;  /* 0x0000000405047291 */ /* 0x010fcc000f8ec03f */
[----:B------:R-:W-:-:S05]  /*14f10*/  IMAD.U32 R18, RZ, RZ, UR4 ;  /* 0x00000004ff127e24 */ /* 0x000fca000f8e00ff */
[----:B-123--:R-:W1:Y:S04]  /*14f20*/  LDS.128 R4, [R18+0x348d0] ;  /* 0x0348d00012047984 */ /* 0x00ee680000000c00 */
[----:B-1----:R1:W-:Y:S04]  /*14f30*/  STL.64 [R1], R4 ;  /* 0x0000000401007387 */ /* 0x0023e80000100a00 */
[----:B------:R1:W-:Y:S01]  /*14f40*/  STL.64 [R1+0x8], R6 ;  /* 0x0000080601007387 */ /* 0x0003e20000100a00 */
[----:B------:R-:W-:Y:S06]  /*14f50*/  BAR.ARV 0x4, 0x180 ;  /* 0x0106000000007b1d */ /* 0x000fec0000002000 */
[----:B------:R-:W-:Y:S05]  /*14f60*/  BRA `(.L_x_313) ;  /* 0x0000000c00247947 */ /* 0x000fea0003800000 */
.L_x_312:
[----:B------:R-:W4:Y:S01]  /*14f70*/  S2R R0, SR_TID.X ;  /* 0x0000000000007919 */ /* 0x000f220000002100 */
[----:B------:R-:W-:Y:S01]  /*14f80*/  UMOV UR4, 0xffffffff ;  /* 0xffffffff00047882 */ /* 0x000fe20000000000 */
[----:B----4-:R-:W-:-:S04]  /*14f90*/  LOP3.LUT R16, R0, 0x1f, RZ, 0xc0, !PT ;  /* 0x0000001f00107812 */ /* 0x010fc800078ec0ff */
[----:B------:R-:W-:Y:S01]  /*14fa0*/  ISETP.NE.AND P0, PT, R16, 0x1f, PT ;  /* 0x0000001f1000780c */ /* 0x000fe20003f05270 */
[----:B------:R-:W-:-:S12]  /*14fb0*/  BRA.DIV UR4, `(.L_x_314) ;  /* 0x00000022045c7947 */ /* 0x000fd8000b800000 */
[----:B------:R-:W1:Y:S01]  /*14fc0*/  LDL.LU R3, [R1] ;  /* 0x0000000001037983 */ /* 0x000e620000300800 */
[----:B------:R-:W-:-:S03]  /*14fd0*/  ULDC UR4, c[0x0][0xc3c] ;  /* 0x00030f0000047ab9 */ /* 0x000fc60000000800 */
[----:B--23--:R-:W2:Y:S01]  /*14fe0*/  LDL R4, [R1+0xc] ;  /* 0x00000c0001047983 */ /* 0x00cea20000100800 */
[----:B------:R-:W-:Y:S01]  /*14ff0*/  ULDC.64 UR6, c[0x0][0x208] ;  /* 0x0000820000067ab9 */ /* 0x000fe20000000a00 */
[----:B-1----:R-:W-:Y:S02]  /*15000*/  IMAD.MOV.U32 R10, RZ, RZ, R3 ;  /* 0x000000ffff0a7224 */ /* 0x002fe400078e0003 */
[----:B--2---:R-:W-:-:S05]  /*15010*/  IMAD.IADD R0, R4, 0x1, R16 ;  /* 0x0000000104007824 */ /* 0x004fca00078e0210 */
[----:B------:R-:W-:-:S13]  /*15020*/  ISETP.GE.OR P1, PT, R0, UR4, !P0 ;  /* 0x0000000400007c0c */ /* 0x000fda000c726670 */
[----:B------:R-:W1:Y:S08]  /*15030*/  @!P1 LDC.64 R2, c[0x0][0xc80] ;  /* 0x00032000ff029b82 */ /* 0x000e700000000a00 */
[----:B------:R-:W2:Y:S01]  /*15040*/  @!P1 LDC.64 R4, c[0x0][0xc78] ;  /* 0x00031e00ff049b82 */ /* 0x000ea20000000a00 */
[----:B-1----:R-:W-:-:S05]  /*15050*/  @!P1 IMAD.WIDE R2, R0, 0x4, R2 ;  /* 0x0000000400029825 */ /* 0x002fca00078e0202 */
[----:B------:R2:W3:Y:S02]  /*15060*/  @!P1 LDG.E R6, desc[UR6][R2.64] ;  /* 0x0000000602069981 */ /* 0x0004e4000c1e1900 */
[----:B--2---:R-:W-:-:S06]  /*15070*/  @!P1 IMAD.WIDE R2, R0, 0x4, R4 ;  /* 0x0000000400029825 */ /* 0x004fcc00078e0204 */
[----:B------:R-:W2:Y:S01]  /*15080*/  @!P1 LDG.E R2, desc[UR6][R2.64] ;  /* 0x0000000602029981 */ /* 0x000ea2000c1e1900 */
[----:B------:R-:W-:Y:S01]  /*15090*/  IMAD.MOV.U32 R5, RZ, RZ, RZ ;  /* 0x000000ffff057224 */ /* 0x000fe200078e00ff */
[C---:B------:R-:W-:Y:S02]  /*150a0*/  ISETP.GE.U32.AND P2, PT, R16.reuse, 0x2, PT ;  /* 0x000000021000780c */ /* 0x040fe40003f46070 */
[C---:B------:R-:W-:Y:S01]  /*150b0*/  ISETP.GE.U32.AND P3, PT, R16.reuse, 0x4, PT ;  /* 0x000000041000780c */ /* 0x040fe20003f66070 */
[----:B------:R-:W-:Y:S01]  /*150c0*/  SHFL.IDX PT, R0, R10, RZ, 0x1f ;  /* 0x00001fff0a007589 */ /* 0x000fe200000e0000 */
[C---:B------:R-:W-:Y:S02]  /*150d0*/  ISETP.GE.U32.AND P4, PT, R16.reuse, 0x8, PT ;  /* 0x000000081000780c */ /* 0x040fe40003f86070 */
[----:B------:R-:W-:Y:S01]  /*150e0*/  ISETP.GE.U32.AND P5, PT, R16, 0x10, PT ;  /* 0x000000101000780c */ /* 0x000fe20003fa6070 */
[----:B------:R-:W-:Y:S01]  /*150f0*/  SHFL.IDX PT, R8, R10, 0x1, 0x1f ;  /* 0x00201f000a087f89 */ /* 0x000fe200000e0000 */
[----:B---3--:R-:W-:Y:S01]  /*15100*/  @!P1 IMAD.MOV.U32 R5, RZ, RZ, R6 ;  /* 0x000000ffff059224 */ /* 0x008fe200078e0006 */
[----:B------:R-:W-:-:S02]  /*15110*/  CS2R R6, SRZ ;  /* 0x0000000000067805 */ /* 0x000fc4000001ff00 */
[----:B--2---:R-:W-:Y:S01]  /*15120*/  @!P1 IMAD.MOV.U32 R7, RZ, RZ, R2 ;  /* 0x000000ffff079224 */ /* 0x004fe200078e0002 */
[----:B------:R-:W-:-:S03]  /*15130*/  ISETP.NE.AND P1, PT, R16, RZ, PT ;  /* 0x000000ff1000720c */ /* 0x000fc60003f25270 */
[----:B------:R-:W-:-:S05]  /*15140*/  IMAD R2, R7, R5, RZ ;  /* 0x0000000507027224 */ /* 0x000fca00078e02ff */
        /* <DEDUP_REMOVED lines=15> */
[----:B------:R1:W2:Y:S02]  /*15240*/  SHFL.IDX PT, R9, R2, 0x1f, 0x1f ;  /* 0x03e01f0002097f89 */ /* 0x0002a400000e0000 */
.L_x_378:
[----:B------:R-:W-:Y:S02]  /*15250*/  ULDC UR4, c[0x0][0xc38] ;  /* 0x00030e0000047ab9 */ /* 0x000fe40000000800 */
[----:B------:R-:W-:-:S04]  /*15260*/  IMAD.U32 R3, RZ, RZ, UR4 ;  /* 0x00000004ff037e24 */ /* 0x000fc8000f8e00ff */
[----:B--2---:R-:W-:-:S04]  /*15270*/  IMAD R9, R9, R3, RZ ;  /* 0x0000000309097224 */ /* 0x004fc800078e02ff */
[----:B------:R-:W-:-:S05]  /*15280*/  IMAD.IADD R4, R8, 0x1, R9 ;  /* 0x0000000108047824 */ /* 0x000fca00078e0209 */
[----:B------:R-:W-:-:S13]  /*15290*/  ISETP.GT.AND P6, PT, R4, R0, PT ;  /* 0x000000000400720c */ /* 0x000fda0003fc4270 */
[----:B------:R-:W-:Y:S05]  /*152a0*/  @P6 BRA `(.L_x_315) ;  /* 0x0000000000b06947 */ /* 0x000fea0003800000 */
.L_x_318:
[----:B-1----:R-:W2:Y:S01]  /*152b0*/  LDL.LU R2, [R1+0xc] ;  /* 0x00000c0001027983 */ /* 0x002ea20000300800 */
[----:B------:R-:W1:Y:S01]  /*152c0*/  LDC R3, c[0x0][0xc3c] ;  /* 0x00030f00ff037b82 */ /* 0x000e620000000800 */
[----:B--2---:R-:W-:-:S05]  /*152d0*/  VIADD R2, R2, 0x1f ;  /* 0x0000001f02027836 */ /* 0x004fca0000000000 */
[----:B-1----:R-:W-:-:S13]  /*152e0*/  ISETP.GE.AND P6, PT, R2, R3, PT ;  /* 0x000000030200720c */ /* 0x002fda0003fc6270 */
[----:B------:R-:W-:Y:S05]  /*152f0*/  @P6 BRA `(.L_x_316) ;  /* 0x0000000400d86947 */ /* 0x000fea0003800000 */
[----:B------:R-:W1:Y:S01]  /*15300*/  S2R R5, SR_TID.X ;  /* 0x0000000000057919 */ /* 0x000e620000002100 */
[----:B------:R-:W-:Y:S01]  /*15310*/  ULDC.64 UR4, c[0x0][0x208] ;  /* 0x0000820000047ab9 */ /* 0x000fe20000000a00 */
[----:B------:R2:W-:Y:S01]  /*15320*/  STL [R1+0xc], R2 ;  /* 0x00000c0201007387 */ /* 0x0005e20000100800 */
[----:B-1----:R-:W-:-:S05]  /*15330*/  LOP3.LUT R5, R5, 0x1f, RZ, 0xc0, !PT ;  /* 0x0000001f05057812 */ /* 0x002fca00078ec0ff */
[----:B------:R-:W-:Y:S02]  /*15340*/  IMAD.IADD R7, R2, 0x1, R5 ;  /* 0x0000000102077824 */ /* 0x000fe400078e0205 */
[----:B------:R-:W-:-:S03]  /*15350*/  IMAD.MOV.U32 R5, RZ, RZ, RZ ;  /* 0x000000ffff057224 */ /* 0x000fc600078e00ff */
[----:B------:R-:W-:-:S13]  /*15360*/  ISETP.GE.OR P6, PT, R7, R3, !P0 ;  /* 0x000000030700720c */ /* 0x000fda00047c6670 */
[----:B--2---:R-:W1:Y:S02]  /*15370*/  @!P6 LDC.64 R2, c[0x0][0xc80] ;  /* 0x00032000ff02eb82 */ /* 0x004e640000000a00 */
[----:B-1----:R-:W-:-:S05]  /*15380*/  @!P6 IMAD.WIDE R2, R7, 0x4, R2 ;  /* 0x000000040702e825 */ /* 0x002fca00078e0202 */
[----:B------:R1:W2:Y:S02]  /*15390*/  @!P6 LDG.E R5, desc[UR4][R2.64] ;  /* 0x000000040205e981 */ /* 0x0002a4000c1e1900 */
[----:B-1----:R-:W1:Y:S02]  /*153a0*/  @!P6 LDC.64 R2, c[0x0][0xc78] ;  /* 0x00031e00ff02eb82 */ /* 0x002e640000000a00 */
[----:B-1----:R-:W-:-:S04]  /*153b0*/  @!P6 IMAD.WIDE R2, R7, 0x4, R2 ;  /* 0x000000040702e825 */ /* 0x002fc800078e0202 */
[----:B------:R-:W-:-:S06]  /*153c0*/  IMAD.MOV.U32 R7, RZ, RZ, RZ ;  /* 0x000000ffff077224 */ /* 0x000fcc00078e00ff */
[----:B------:R-:W2:Y:S01]  /*153d0*/  @!P6 LDG.E R7, desc[UR4][R2.64] ;  /* 0x000000040207e981 */ /* 0x000ea2000c1e1900 */
[----:B------:R-:W-:Y:S01]  /*153e0*/  UMOV UR4, 0xffffffff ;  /* 0xffffffff00047882 */ /* 0x000fe20000000000 */
[----:B--2---:R-:W-:Y:S02]  /*153f0*/  IMAD R2, R7, R5, RZ ;  /* 0x0000000507027224 */ /* 0x004fe400078e02ff */
[----:B------:R-:W-:Y:S05]  /*15400*/  BRA.DIV UR4, `(.L_x_317) ;  /* 0x0000002204a87947 */ /* 0x000fea000b800000 */
        /* <DEDUP_REMOVED lines=16> */
.L_x_386:
[----:B------:R-:W-:Y:S02]  /*15510*/  ULDC UR4, c[0x0][0xc38] ;  /* 0x00030e0000047ab9 */ /* 0x000fe40000000800 */
[----:B------:R-:W-:-:S04]  /*15520*/  IMAD.U32 R3, RZ, RZ, UR4 ;  /* 0x00000004ff037e24 */ /* 0x000fc8000f8e00ff */
[----:B--2---:R-:W-:-:S04]  /*15530*/  IMAD R9, R9, R3, RZ ;  /* 0x0000000309097224 */ /* 0x004fc800078e02ff */
[----:B------:R-:W-:-:S05]  /*15540*/  IMAD.IADD R4, R9, 0x1, R4 ;  /* 0x0000000109047824 */ /* 0x000fca00078e0204 */
[----:B------:R-:W-:-:S13]  /*15550*/  ISETP.GT.AND P6, PT, R4, R0, PT ;  /* 0x000000000400720c */ /* 0x000fda0003fc4270 */
[----:B------:R-:W-:Y:S05]  /*15560*/  @!P6 BRA `(.L_x_318) ;  /* 0xfffffffc0050e947 */ /* 0x000fea000383ffff */
.L_x_315:
[----:B------:R-:W-:Y:S01]  /*15570*/  IMAD.IADD R9, R4, 0x1, -R9 ;  /* 0x0000000104097824 */ /* 0x000fe200078e0a09 */
[----:B------:R-:W-:-:S03]  /*15580*/  UMOV UR4, 0xffffffff ;  /* 0xffffffff00047882 */ /* 0x000fc60000000000 */
[----:B------:R-:W-:-:S05]  /*15590*/  IMAD R4, R2, R3, R9 ;  /* 0x0000000302047224 */ /* 0x000fca00078e0209 */
[----:B------:R-:W-:Y:S01]  /*155a0*/  ISETP.GT.AND P6, PT, R4, R0, PT ;  /* 0x000000000400720c */ /* 0x000fe20003fc4270 */
[----:B------:R-:W-:-:S12]  /*155b0*/  BRA.DIV UR4, `(.L_x_319) ;  /* 0x0000002604147947 */ /* 0x000fd8000b800000 */
[----:B------:R-:W-:-:S04]  /*155c0*/  VOTE.ANY R8, PT, !P6 ;  /* 0x0000000000087806 */ /* 0x000fc800070e0100 */
[----:B------:R-:W2:Y:S02]  /*155d0*/  POPC R4, R8 ;  /* 0x0000000800047309 */ /* 0x000ea40000000000 */
[----:B--2---:R2:W3:Y:S04]  /*155e0*/  SHFL.IDX PT, R5, R5, R4, 0x1f ;  /* 0x00001f0405057589 */ /* 0x0044e800000e0000 */
[----:B------:R2:W4:Y:S02]  /*155f0*/  SHFL.IDX PT, R7, R7, R4, 0x1f ;  /* 0x00001f0407077589 */ /* 0x00052400000e0000 */
.L_x_391:
[----:B------:R-:W-:-:S13]  /*15600*/  ISETP.NE.AND P0, PT, R8, RZ, PT ;  /* 0x000000ff0800720c */ /* 0x000fda0003f05270 */
[----:B------:R-:W-:Y:S05]  /*15610*/  @!P0 BRA `(.L_x_320) ;  /* 0x0000000000148947 */ /* 0x000fea0003800000 */
[----:B------:R-:W-:Y:S01]  /*15620*/  UMOV UR4, 0xffffffff ;  /* 0xffffffff00047882 */ /* 0x000fe20000000000 */
[----:B0-----:R-:W-:Y:S02]  /*15630*/  VIADD R12, R4, 0xffffffff ;  /* 0xffffffff040c7836 */ /* 0x001fe40000000000 */
[----:B------:R-:W-:Y:S05]  /*15640*/  BRA.DIV UR4, `(.L_x_321) ;  /* 0x00000026044c7947 */ /* 0x000fea000b800000 */
[----:B-1----:R0:W1:Y:S02]  /*15650*/  SHFL.IDX PT, R2, R2, R12, 0x1f ;  /* 0x00001f0c02027589 */ /* 0x00206400000e0000 */
.L_x_394:
[----:B-1----:R-:W-:-:S07]  /*15660*/  IMAD.MOV.U32 R6, RZ, RZ, R2 ;  /* 0x000000ffff067224 */ /* 0x002fce00078e0002 */
.L_x_320:
[----:B------:R-:W5:Y:S01]  /*15670*/  LDL.LU R10, [R1+0xc] ;  /* 0x00000c00010a7983 */ /* 0x000f620000300800 */
[----:B------:R-:W-:Y:S01]  /*15680*/  IMAD R9, R6, R3, R9 ;  /* 0x0000000306097224 */ /* 0x000fe200078e0209 */
[----:B---3--:R-:W-:-:S03]  /*15690*/  IABS R6, R5 ;  /* 0x0000000500067213 */ /* 0x008fc60000000000 */
[----:B------:R-:W-:Y:S01]  /*156a0*/  IMAD.IADD R0, R0, 0x1, -R9 ;  /* 0x0000000100007824 */ /* 0x000fe200078e0a09 */
[----:B-1----:R-:W1:Y:S01]  /*156b0*/  I2F.RP R2, R6 ;  /* 0x0000000600027306 */ /* 0x002e620000209400 */
[----:B------:R3:W-:Y:S02]  /*156c0*/  STL [R1], R9 ;  /* 0x0000000901007387 */ /* 0x0007e40000100800 */
[----:B---3--:R-:W-:-:S05]  /*156d0*/  IABS R9, R5 ;  /* 0x0000000500097213 */ /* 0x008fca0000000000 */
[----:B-1----:R-:W1:Y:S01]  /*156e0*/  MUFU.RCP R2, R2 ;  /* 0x0000000200027308 */ /* 0x002e620000001000 */
[----:B------:R-:W-:Y:S02]  /*156f0*/  IMAD.MOV R9, RZ, RZ, -R9 ;  /* 0x000000ffff097224 */ /* 0x000fe400078e0a09 */
[----:B-1----:R-:W-:-:S05]  /*15700*/  VIADD R2, R2, 0xffffffe ;  /* 0x0ffffffe02027836 */ /* 0x002fca0000000000 */
[----:B------:R-:W1:Y:S02]  /*15710*/  F2I.FTZ.U32.TRUNC.NTZ R3, R2 ;  /* 0x0000000200037305 */ /* 0x000e64000021f000 */
[----:B-1----:R-:W-:-:S04]  /*15720*/  IMAD.MOV R2, RZ, RZ, -R3 ;  /* 0x000000ffff027224 */ /* 0x002fc800078e0a03 */
[----:B------:R-:W-:Y:S02]  /*15730*/  IMAD R8, R2, R6, RZ ;  /* 0x0000000602087224 */ /* 0x000fe400078e02ff */
[----:B------:R-:W-:-:S04]  /*15740*/  IMAD.MOV.U32 R2, RZ, RZ, RZ ;  /* 0x000000ffff027224 */ /* 0x000fc800078e00ff */
[----:B------:R-:W-:Y:S01]  /*15750*/  IMAD.HI.U32 R2, R3, R8, R2 ;  /* 0x0000000803027227 */ /* 0x000fe200078e0002 */
[----:B------:R-:W-:-:S05]  /*15760*/  IABS R3, R0 ;  /* 0x0000000000037213 */ /* 0x000fca0000000000 */
[----:B------:R-:W-:-:S04]  /*15770*/  IMAD.HI.U32 R8, R2, R3, RZ ;  /* 0x0000000302087227 */ /* 0x000fc800078e00ff */
[----:B------:R-:W-:-:S05]  /*15780*/  IMAD R3, R8, R9, R3 ;  /* 0x0000000908037224 */ /* 0x000fca00078e0203 */
[----:B------:R-:W-:-:S13]  /*15790*/  ISETP.GT.U32.AND P1, PT, R6, R3, PT ;  /* 0x000000030600720c */ /* 0x000fda0003f24070 */
[----:B------:R-:W-:Y:S02]  /*157a0*/  @!P1 IMAD.IADD R3, R3, 0x1, -R6 ;  /* 0x0000000103039824 */ /* 0x000fe400078e0a06 */
[----:B------:R-:W-:Y:S01]  /*157b0*/  @!P1 VIADD R8, R8, 0x1 ;  /* 0x0000000108089836 */ /* 0x000fe20000000000 */
[----:B------:R-:W-:Y:S02]  /*157c0*/  ISETP.NE.AND P1, PT, R5, RZ, PT ;  /* 0x000000ff0500720c */ /* 0x000fe40003f25270 */
[----:B------:R-:W-:Y:S02]  /*157d0*/  ISETP.GE.U32.AND P0, PT, R3, R6, PT ;  /* 0x000000060300720c */ /* 0x000fe40003f06070 */
[----:B----4-:R-:W-:-:S04]  /*157e0*/  IABS R6, R7 ;  /* 0x0000000700067213 */ /* 0x010fc80000000000 */
[----:B------:R-:W1:Y:S07]  /*157f0*/  I2F.RP R2, R6 ;  /* 0x0000000600027306 */ /* 0x000e6e0000209400 */
[----:B------:R-:W-:Y:S01]  /*15800*/  @P0 VIADD R8, R8, 0x1 ;  /* 0x0000000108080836 */ /* 0x000fe20000000000 */
[----:B-1----:R-:W1:Y:S02]  /*15810*/  MUFU.RCP R2, R2 ;  /* 0x0000000200027308 */ /* 0x002e640000001000 */
[----:B-1----:R-:W-:-:S06]  /*15820*/  VIADD R2, R2, 0xffffffe ;  /* 0x0ffffffe02027836 */ /* 0x002fcc0000000000 */
[----:B------:R-:W1:Y:S02]  /*15830*/  F2I.FTZ.U32.TRUNC.NTZ R3, R2 ;  /* 0x0000000200037305 */ /* 0x000e64000021f000 */
[----:B-1----:R-:W-:-:S04]  /*15840*/  IMAD.MOV R2, RZ, RZ, -R3 ;  /* 0x000000ffff027224 */ /* 0x002fc800078e0a03 */
[----:B------:R-:W-:Y:S02]  /*15850*/  IMAD R9, R2, R6, RZ ;  /* 0x0000000602097224 */ /* 0x000fe400078e02ff */
[----:B------:R-:W-:-:S04]  /*15860*/  IMAD.MOV.U32 R2, RZ, RZ, RZ ;  /* 0x000000ffff027224 */ /* 0x000fc800078e00ff */
[----:B------:R-:W-:Y:S01]  /*15870*/  IMAD.HI.U32 R2, R3, R9, R2 ;  /* 0x0000000903027227 */ /* 0x000fe200078e0002 */
[----:B------:R-:W-:Y:S02]  /*15880*/  LOP3.LUT R3, R0, R5, RZ, 0x3c, !PT ;  /* 0x0000000500037212 */ /* 0x000fe400078e3cff */
[----:B------:R-:W-:Y:S02]  /*15890*/  IABS R9, R7 ;  /* 0x0000000700097213 */ /* 0x000fe40000000000 */
[----:B------:R-:W-:-:S03]  /*158a0*/  ISETP.GE.AND P2, PT, R3, RZ, PT ;  /* 0x000000ff0300720c */ /* 0x000fc60003f46270 */
[----:B------:R-:W-:-:S10]  /*158b0*/  IMAD.MOV R9, RZ, RZ, -R9 ;  /* 0x000000ffff097224 */ /* 0x000fd400078e0a09 */
[----:B------:R-:W-:Y:S01]  /*158c0*/  @!P2 IMAD.MOV R8, RZ, RZ, -R8 ;  /* 0x000000ffff08a224 */ /* 0x000fe200078e0a08 */
[----:B------:R-:W-:-:S04]  /*158d0*/  @!P1 LOP3.LUT R8, RZ, R5, RZ, 0x33, !PT ;  /* 0x00000005ff089212 */ /* 0x000fc800078e33ff */
[-C--:B------:R-:W-:Y:S01]  /*158e0*/  IABS R3, R8.reuse ;  /* 0x0000000800037213 */ /* 0x080fe20000000000 */
[----:B------:R-:W-:-:S04]  /*158f0*/  IMAD R5, R5, R8, RZ ;  /* 0x0000000805057224 */ /* 0x000fc800078e02ff */
[----:B------:R-:W-:-:S04]  /*15900*/  IMAD.HI.U32 R2, R2, R3, RZ ;  /* 0x0000000302027227 */ /* 0x000fc800078e00ff */
[----:B------:R-:W-:-:S05]  /*15910*/  IMAD R3, R2, R9, R3 ;  /* 0x0000000902037224 */ /* 0x000fca00078e0203 */
[----:B------:R-:W-:-:S13]  /*15920*/  ISETP.GT.U32.AND P1, PT, R6, R3, PT ;  /* 0x000000030600720c */ /* 0x000fda0003f24070 */
[----:B------:R-:W-:Y:S02]  /*15930*/  @!P1 IMAD.IADD R3, R3, 0x1, -R6 ;  /* 0x0000000103039824 */ /* 0x000fe400078e0a06 */
        /* <DEDUP_REMOVED lines=11> */
[----:B-----5:R-:W-:Y:S02]  /*159f0*/  IMAD.IADD R10, R4, 0x1, R10 ;  /* 0x00000001040a7824 */ /* 0x020fe400078e020a */
[----:B--2---:R-:W-:Y:S02]  /*15a00*/  IMAD.IADD R4, R0, 0x1, -R5 ;  /* 0x0000000100047824 */ /* 0x004fe400078e0a05 */
[----:B------:R-:W-:-:S05]  /*15a10*/  IMAD R0, R3, 0x10000, R2 ;  /* 0x0001000003007824 */ /* 0x000fca00078e0202 */
[----:B------:R1:W-:Y:S04]  /*15a20*/  STL [R1+0x8], R0 ;  /* 0x0000080001007387 */ /* 0x0003e80000100800 */
[----:B------:R1:W-:Y:S04]  /*15a30*/  STL [R1+0xc], R10 ;  /* 0x00000c0a01007387 */ /* 0x0003e80000100800 */
[----:B------:R1:W-:Y:S01]  /*15a40*/  STL [R1+0x4], R4 ;  /* 0x0000040401007387 */ /* 0x0003e20000100800 */
[----:B------:R-:W-:Y:S05]  /*15a50*/  BRA `(.L_x_322) ;  /* 0x0000000000287947 */ /* 0x000fea0003800000 */
.L_x_316:
[----:B------:R-:W-:Y:S01]  /*15a60*/  UMOV UR4, URZ ;  /* 0x0000003f00047c82 */ /* 0x000fe20008000000 */
[----:B------:R-:W-:Y:S01]  /*15a70*/  ULDC UR6, c[0x0][0xc3c] ;  /* 0x00030f0000067ab9 */ /* 0x000fe20000000800 */
[----:B------:R-:W-:Y:S01]  /*15a80*/  UMOV UR5, URZ ;  /* 0x0000003f00057c82 */ /* 0x000fe20008000000 */
[----:B------:R1:W-:Y:S01]  /*15a90*/  STL [R1], R0 ;  /* 0x0000000001007387 */ /* 0x0003e20000100800 */
[----:B------:R-:W-:Y:S02]  /*15aa0*/  IMAD.U32 R3, RZ, RZ, UR4 ;  /* 0x00000004ff037e24 */ /* 0x000fe4000f8e00ff */
[----:B------:R-:W-:-:S03]  /*15ab0*/  IMAD.U32 R2, RZ, RZ, UR5 ;  /* 0x00000005ff027e24 */ /* 0x000fc6000f8e00ff */
[----:B------:R2:W-:Y:S01]  /*15ac0*/  STL [R1+0x4], R3 ;  /* 0x0000040301007387 */ /* 0x0005e20000100800 */
[----:B-1----:R-:W-:-:S05]  /*15ad0*/  IMAD.U32 R0, RZ, RZ, UR6 ;  /* 0x00000006ff007e24 */ /* 0x002fca000f8e00ff */
[----:B------:R2:W-:Y:S04]  /*15ae0*/  STL [R1+0xc], R0 ;  /* 0x00000c0001007387 */ /* 0x0005e80000100800 */
[----:B------:R2:W-:Y:S02]  /*15af0*/  STL [R1+0x8], R2 ;  /* 0x0000080201007387 */ /* 0x0005e40000100800 */
.L_x_322:
[----:B--2---:R-:W2:Y:S04]  /*15b00*/  LDL R3, [R1+0x8] ;  /* 0x0000080001037983 */ /* 0x004ea80000100800 */
[----:B------:R-:W3:Y:S04]  /*15b10*/  LDL R2, [R1+0xc] ;  /* 0x00000c0001027983 */ /* 0x000ee80000100800 */
[----:B-1----:R-:W4:Y:S04]  /*15b20*/  LDL R4, [R1] ;  /* 0x0000000001047983 */ /* 0x002f280000100800 */
[----:B------:R-:W4:Y:S01]  /*15b30*/  LDL R5, [R1+0x4] ;  /* 0x0000040001057983 */ /* 0x000f220000100800 */
[----:B------:R-:W-:Y:S05]  /*15b40*/  WARPSYNC.ALL ;  /* 0x0000000000007948 */ /* 0x000fea0003800000 */
[----:B------:R-:W1:Y:S02]  /*15b50*/  S2R R0, SR_TID.X ;  /* 0x0000000000007919 */ /* 0x000e640000002100 */
[----:B-1----:R-:W-:Y:S01]  /*15b60*/  LOP3.LUT R0, R0, 0x1f, RZ, 0xc0, !PT ;  /* 0x0000001f00007812 */ /* 0x002fe200078ec0ff */
[----:B------:R-:W-:Y:S03]  /*15b70*/  BAR.SYNC.DEFER_BLOCKING 0x4, 0x180 ;  /* 0x0106000000007b1d */ /* 0x000fe60000010000 */
[----:B------:R-:W-:-:S13]  /*15b80*/  ISETP.NE.AND P0, PT, R0, RZ, PT ;  /* 0x000000ff0000720c */ /* 0x000fda0003f05270 */
[----:B------:R-:W-:Y:S01]  /*15b90*/  @!P0 MOV R0, 0x400 ;  /* 0x0000040000008802 */ /* 0x000fe20000000f00 */
[----:B--2---:R-:W-:Y:S02]  /*15ba0*/  IMAD.MOV.U32 R6, RZ, RZ, R3 ;  /* 0x000000ffff067224 */ /* 0x004fe400078e0003 */
[----:B------:R-:W1:Y:S01]  /*15bb0*/  @!P0 S2R R3, SR_CgaCtaId ;  /* 0x0000000000038919 */ /* 0x000e620000008800 */
[----:B---3--:R-:W-:Y:S01]  /*15bc0*/  IMAD.MOV.U32 R7, RZ, RZ, R2 ;  /* 0x000000ffff077224 */ /* 0x008fe200078e0002 */
[----:B-1----:R-:W-:-:S05]  /*15bd0*/  @!P0 LEA R18, R3, R0, 0x18 ;  /* 0x0000000003128211 */ /* 0x002fca00078ec0ff */
[----:B----4-:R2:W-:Y:S01]  /*15be0*/  @!P0 STS.128 [R18+0x348d0], R4 ;  /* 0x0348d00412008388 */ /* 0x0105e20000000c00 */
[----:B------:R-:W-:Y:S06]  /*15bf0*/  BAR.ARV 0x5, 0x180 ;  /* 0x0146000000007b1d */ /* 0x000fec0000002000 */
.L_x_313:
[----:B------:R-:W3:Y:S01]  /*15c00*/  LDL R0, [R1+0xc] ;  /* 0x00000c0001007983 */ /* 0x000ee20000100800 */
[----:B------:R-:W-:Y:S02]  /*15c10*/  ULDC UR4, c[0x0][0xc3c] ;  /* 0x00030f0000047ab9 */ /* 0x000fe40000000800 */
[----:B---3--:R-:W-:-:S13]  /*15c20*/  ISETP.GE.AND P0, PT, R0, UR4, PT ;  /* 0x0000000400007c0c */ /* 0x008fda000bf06270 */
[----:B------:R-:W-:Y:S05]  /*15c30*/  @!P0 BRA `(.L_x_323) ;  /* 0xffffffac002c8947 */ /* 0x000fea000383ffff */
[----:B------:R-:W-:Y:S05]  /*15c40*/  BSYNC B8 ;  /* 0x0000000000087941 */ /* 0x000fea0003800000 */
.L_x_224:
[----:B-1----:R-:W3:Y:S01]  /*15c50*/  LDL.LU R0, [R1+0x48] ;  /* 0x0000480001007983 */ /* 0x002ee20000300800 */
[----:B------:R-:W-:Y:S01]  /*15c60*/  BSSY B0, `(.L_x_324) ;  /* 0x000000b000007945 */ /* 0x000fe20003800000 */
[----:B--2---:R-:W1:Y:S01]  /*15c70*/  S2R R5, SR_CgaCtaId ;  /* 0x0000000000057919 */ /* 0x004e620000008800 */
[----:B---3--:R-:W-:-:S05]  /*15c80*/  VIADD R0, R0, 0x1 ;  /* 0x0000000100007836 */ /* 0x008fca0000000000 */
[----:B0-----:R-:W-:-:S04]  /*15c90*/  LEA.HI R2, R0, R0, RZ, 0x1 ;  /* 0x0000000000027211 */ /* 0x001fc800078f08ff */
[----:B------:R-:W-:-:S05]  /*15ca0*/  LOP3.LUT R3, R2, 0xfffffffe, RZ, 0xc0, !PT ;  /* 0xfffffffe02037812 */ /* 0x000fca00078ec0ff */
[----:B------:R-:W-:Y:S01]  /*15cb0*/  IMAD.IADD R3, R0, 0x1, -R3 ;  /* 0x0000000100037824 */ /* 0x000fe200078e0a03 */
[----:B------:R-:W-:-:S04]  /*15cc0*/  MOV R0, 0x400 ;  /* 0x0000040000007802 */ /* 0x000fc80000000f00 */
[----:B-1----:R-:W-:Y:S02]  /*15cd0*/  LEA R0, R5, R0, 0x18 ;  /* 0x0000000005007211 */ /* 0x002fe400078ec0ff */
[----:B------:R-:W-:-:S04]  /*15ce0*/  SHF.L.U32 R3, R3, 0x1f, RZ ;  /* 0x0000001f03037819 */ /* 0x000fc800000006ff */
[----:B------:R-:W0:Y:S02]  /*15cf0*/  SYNCS.PHASECHK.TRANS64.TRYWAIT P0, [R0+URZ+0x34820], R3 ;  /* 0x03482003000075a7 */ /* 0x000e24000800017f */
[----:B0-----:R-:W-:Y:S05]  /*15d00*/  @!P0 BRA `(.L_x_325) ;  /* 0x0000001c00c48947 */ /* 0x001fea0003800000 */
.L_x_395:
[----:B------:R-:W-:Y:S05]  /*15d10*/  BSYNC B0 ;  /* 0x0000000000007941 */ /* 0x000fea0003800000 */
.L_x_324:
[----:B------:R-:W-:-:S03]  /*15d20*/  UMOV UR4, 0xffffffff ;  /* 0xffffffff00047882 */ /* 0x000fc60000000000 */
[----:B------:R-:W-:Y:S05]  /*15d30*/  BRA.DIV UR4, `(.L_x_326) ;  /* 0x0000001e04cc7947 */ /* 0x000fea000b800000 */
[----:B------:R-:W1:Y:S02]  /*15d40*/  S2R R2, SR_TID.X ;  /* 0x0000000000027919 */ /* 0x000e640000002100 */
[----:B-1----:R-:W-:-:S04]  /*15d50*/  SHF.R.U32.HI R2, RZ, 0x5, R2 ;  /* 0x00000005ff027819 */ /* 0x002fc80000011602 */
[----:B------:R-:W-:-:S05]  /*15d60*/  LOP3.LUT R2, R2, 0x3, RZ, 0xc0, !PT ;  /* 0x0000000302027812 */ /* 0x000fca00078ec0ff */
[----:B------:R1:W2:Y:S02]  /*15d70*/  SHFL.IDX PT, R14, R2, RZ, 0x1f ;  /* 0x00001fff020e7589 */ /* 0x0002a400000e0000 */
.L_x_398:
[----:B--2---:R-:W-:Y:S01]  /*15d80*/  ISETP.NE.AND P0, PT, R14, RZ, PT ;  /* 0x000000ff0e00720c */ /* 0x004fe20003f05270 */
[----:B------:R-:W-:-:S12]  /*15d90*/  BSSY B0, `(.L_x_327) ;  /* 0x0000027000007945 */ /* 0x000fd80003800000 */
[----:B------:R-:W-:Y:S05]  /*15da0*/  @P0 BRA `(.L_x_328) ;  /* 0x0000000000940947 */ /* 0x000fea0003800000 */
[----:B------:R-:W-:-:S03]  /*15db0*/  UMOV UR4, 0xffffffff ;  /* 0xffffffff00047882 */ /* 0x000fc60000000000 */
[----:B------:R-:W-:Y:S05]  /*15dc0*/  BRA.DIV UR4, `(.L_x_329) ;  /* 0x0000001e04dc7947 */ /* 0x000fea000b800000 */
[----:B------:R-:W-:-:S13]  /*15dd0*/  ELECT P6, URZ, PT ;  /* 0x00000000003f782f */ /* 0x000fda00038c0000 */
.L_x_401:
[----:B------:R-:W-:Y:S05]  /*15de0*/  @!P6 BRA `(.L_x_328) ;  /* 0x000000000084e947 */ /* 0x000fea0003800000 */
[----:B-1----:R-:W2:Y:S02]  /*15df0*/  LDL R2, [R1+0x6c] ;  /* 0x00006c0001027983 */ /* 0x002ea40000100800 */
[----:B--2---:R-:W-:-:S13]  /*15e00*/  R2UR UR4, R2 ;  /* 0x00000000020472ca */ /* 0x004fda00000e0000 */
[----:B------:R-:W-:-:S06]  /*15e10*/  ULOP3.LUT UR4, UR4, 0x2, URZ, 0xfc, !UPT ;  /* 0x0000000204047892 */ /* 0x000fcc000f8efc3f */
[----:B------:R-:W-:-:S05]  /*15e20*/  IMAD.U32 R2, RZ, RZ, UR4 ;  /* 0x00000004ff027e24 */ /* 0x000fca000f8e00ff */
[----:B------:R-:W-:-:S13]  /*15e30*/  ISETP.NE.AND P2, PT, R2, 0x3, PT ;  /* 0x000000030200780c */ /* 0x000fda0003f45270 */
[----:B------:R-:W-:Y:S05]  /*15e40*/  @!P2 BRA `(.L_x_330) ;  /* 0x000000000004a947 */ /* 0x000fea0003800000 */
[----:B------:R-:W-:Y:S01]  /*15e50*/  BPT.TRAP 0x1 ;  /* 0x000000040000795c */ /* 0x000fe20000300000 */
.L_x_330:
[----:B------:R-:W2:Y:S01]  /*15e60*/  LDL.LU R7, [R1+0x14] ;  /* 0x0000140001077983 */ /* 0x000ea20000300800 */
[----:B------:R-:W-:Y:S02]  /*15e70*/  VIADD R2, R0, 0x34840 ;  /* 0x0003484000027836 */ /* 0x000fe40000000000 */
[C---:B0-----:R-:W-:Y:S02]  /*15e80*/  VIADD R3, R19.reuse, 0x1 ;  /* 0x0000000113037836 */ /* 0x041fe40000000000 */
[----:B------:R-:W-:-:S03]  /*15e90*/  IMAD R6, R19, 0x8, R2 ;  /* 0x0000000813067824 */ /* 0x000fc600078e0202 */
[----:B------:R-:W-:-:S04]  /*15ea0*/  ISETP.NE.AND P1, PT, R3, 0x2, PT ;  /* 0x000000020300780c */ /* 0x000fc80003f25270 */
[----:B------:R-:W-:Y:S02]  /*15eb0*/  SEL R4, RZ, 0x1, P1 ;  /* 0x00000001ff047807 */ /* 0x000fe40000800000 */
[----:B------:R-:W-:Y:S02]  /*15ec0*/  SEL R3, R3, RZ, P1 ;  /* 0x000000ff03037207 */ /* 0x000fe40000800000 */
[C---:B--2---:R-:W-:Y:S02]  /*15ed0*/  SHF.L.U32 R5, R7.reuse, 0x1f, RZ ;  /* 0x0000001f07057819 */ /* 0x044fe400000006ff */
[----:B------:R-:W-:Y:S01]  /*15ee0*/  LOP3.LUT R4, R7, R4, RZ, 0x3c, !PT ;  /* 0x0000000407047212 */ /* 0x000fe200078e3cff */
[----:B------:R-:W-:Y:S01]  /*15ef0*/  IMAD R7, R3, 0x8, R2 ;  /* 0x0000000803077824 */ /* 0x000fe200078e0202 */
[----:B------:R-:W0:Y:S02]  /*15f00*/  SYNCS.PHASECHK.TRANS64.TRYWAIT P0, [R6+URZ], R5 ;  /* 0x00000005060075a7 */ /* 0x000e24000800017f */
[----:B------:R-:W-:Y:S01]  /*15f10*/  SHF.L.U32 R2, R4, 0x1f, RZ ;  /* 0x0000001f04027819 */ /* 0x000fe200000006ff */
[----:B0-----:R-:W-:Y:S06]  /*15f20*/  @!P0 BRA `(.L_x_331) ;  /* 0x0000001c00a48947 */ /* 0x001fec0003800000 */
.L_x_402:
[----:B------:R-:W1:Y:S02]  /*15f30*/  SYNCS.PHASECHK.TRANS64.TRYWAIT P0, [R7+URZ], R2 ;  /* 0x00000002070075a7 */ /* 0x000e64000800017f */
[----:B-1----:R-:W-:Y:S05]  /*15f40*/  @!P0 BRA `(.L_x_332) ;  /* 0x0000001c00b08947 */ /* 0x002fea0003800000 */
.L_x_403:
[----:B------:R-:W-:Y:S05]  /*15f50*/  @!P2 BRA `(.L_x_333) ;  /* 0x000000000004a947 */ /* 0x000fea0003800000 */
[----:B------:R-:W-:Y:S01]  /*15f60*/  BPT.TRAP 0x1 ;  /* 0x000000040000795c */ /* 0x000fe20000300000 */
.L_x_333:
[----:B------:R-:W-:-:S04]  /*15f70*/  VIADD R0, R0, 0x34860 ;  /* 0x0003486000007836 */ /* 0x000fc80000000000 */
[----:B------:R-:W-:-:S04]  /*15f80*/  IMAD R4, R19, 0x8, R0 ;  /* 0x0000000813047824 */ /* 0x000fc800078e0200 */
[----:B------:R-:W2:Y:S02]  /*15f90*/  SYNCS.PHASECHK.TRANS64.TRYWAIT P0, [R4+URZ], R5 ;  /* 0x00000005040075a7 */ /* 0x000ea4000800017f */
[----:B--2---:R-:W-:Y:S05]  /*15fa0*/  @!P0 BRA `(.L_x_334) ;  /* 0x0000001c00ac8947 */ /* 0x004fea0003800000 */
.L_x_404:
[----:B------:R-:W-:-:S07]  /*15fb0*/  IMAD R3, R3, 0x8, R0 ;  /* 0x0000000803037824 */ /* 0x000fce00078e0200 */
.L_x_335:
[----:B---3--:R3:W4:Y:S02]  /*15fc0*/  SYNCS.PHASECHK.TRANS64.TRYWAIT P0, [R3+URZ], R2 ;  /* 0x00000002030075a7 */ /* 0x008724000800017f */
[----:B----4-:R-:W-:Y:S05]  /*15fd0*/  @!P0 NANOSLEEP.SYNCS 0x989680 ;  /* 0x009896800000895d */ /* 0x010fea0003900000 */
[----:B------:R-:W4:Y:S02]  /*15fe0*/  @!P0 SYNCS.PHASECHK.TRANS64 P0, [R3+URZ], R2 ;  /* 0x00000002030085a7 */ /* 0x000f24000800007f */
[----:B----4-:R-:W-:Y:S05]  /*15ff0*/  @!P0 BRA `(.L_x_335) ;  /* 0xfffffffc00f08947 */ /* 0x010fea000383ffff */
.L_x_328:
[----:B------:R-:W-:Y:S05]  /*16000*/  BSYNC B0 ;  /* 0x0000000000007941 */ /* 0x000fea0003800000 */
.L_x_327:
[----:B------:R-:W-:Y:S05]  /*16010*/  EXIT ;  /* 0x000000000000794d */ /* 0x000fea0003800000 */
.L_x_175:
[----:B0-----:R0:W1:Y:S02]  /*16020*/  SYNCS.PHASECHK.TRANS64.TRYWAIT P1, [R0+URZ+0x34800], R3 ;  /* 0x03480003000075a7 */ /* 0x001064000802017f */
[----:B-1----:R-:W-:Y:S05]  /*16030*/  @!P1 NANOSLEEP.SYNCS 0x989680 ;  /* 0x009896800000995d */ /* 0x002fea0003900000 */
[----:B------:R-:W1:Y:S02]  /*16040*/  @!P1 SYNCS.PHASECHK.TRANS64 P1, [R0+URZ+0x34800], R3 ;  /* 0x03480003000095a7 */ /* 0x000e64000802007f */
[----:B-1----:R-:W-:Y:S05]  /*16050*/  @!P1 BRA `(.L_x_175) ;  /* 0xfffffffc00f09947 */ /* 0x002fea000383ffff */
[----:B------:R-:W-:Y:S05]  /*16060*/  BRA `(.L_x_336) ;  /* 0xfffffebc00507947 */ /* 0x000fea000383ffff */
.L_x_179:
[----:B0-----:R0:W2:Y:S02]  /*16070*/  SYNCS.PHASECHK.TRANS64.TRYWAIT P2, [R11+URZ+0x34830], R4 ;  /* 0x034830040b0075a7 */ /* 0x0010a4000804017f */
[----:B--2---:R-:W-:Y:S05]  /*16080*/  @!P2 NANOSLEEP.SYNCS 0x989680 ;  /* 0x009896800000a95d */ /* 0x004fea0003900000 */
[----:B------:R-:W2:Y:S02]  /*16090*/  @!P2 SYNCS.PHASECHK.TRANS64 P2, [R11+URZ+0x34830], R4 ;  /* 0x034830040b00a5a7 */ /* 0x000ea4000804007f */
[----:B--2---:R-:W-:Y:S05]  /*160a0*/  @!P2 BRA `(.L_x_179) ;  /* 0xfffffffc00f0a947 */ /* 0x004fea000383ffff */
[----:B------:R-:W-:Y:S05]  /*160b0*/  BRA `(.L_x_178) ;  /* 0xfffffebc00747947 */ /* 0x000fea000383ffff */
.L_x_184:
[----:B-1----:R1:W2:Y:S02]  /*160c0*/  SYNCS.PHASECHK.TRANS64.TRYWAIT P2, [R0+URZ+0x34830], R21 ;  /* 0x03483015000075a7 */ /* 0x0022a4000804017f */
[----:B--2---:R-:W-:Y:S05]  /*160d0*/  @!P2 NANOSLEEP.SYNCS 0x989680 ;  /* 0x009896800000a95d */ /* 0x004fea0003900000 */
[----:B------:R-:W2:Y:S02]  /*160e0*/  @!P2 SYNCS.PHASECHK.TRANS64 P2, [R0+URZ+0x34830], R21 ;  /* 0x034830150000a5a7 */ /* 0x000ea4000804007f */
[----:B--2---:R-:W-:Y:S05]  /*160f0*/  @!P2 BRA `(.L_x_184) ;  /* 0xfffffffc00f0a947 */ /* 0x004fea000383ffff */
[----:B------:R-:W-:Y:S05]  /*16100*/  BRA `(.L_x_181) ;  /* 0xffffff0c00ac7947 */ /* 0x000fea000383ffff */
.L_x_188:
[----:B-1----:R-:W-:-:S04]  /*16110*/  IMAD.U32 R10, RZ, RZ, UR6 ;  /* 0x00000006ff0a7e24 */ /* 0x002fc8000f8e00ff */
[----:B------:R1:W2:Y:S03]  /*16120*/  SYNCS.PHASECHK.TRANS64.TRYWAIT P2, [R10+URZ+0x34850], R0 ;  /* 0x034850000a0075a7 */ /* 0x0002a6000804017f */
[----:B--2---:R-:W-:Y:S05]  /*16130*/  @!P2 NANOSLEEP.SYNCS 0x989680 ;  /* 0x009896800000a95d */ /* 0x004fea0003900000 */
[----:B------:R-:W2:Y:S02]  /*16140*/  @!P2 SYNCS.PHASECHK.TRANS64 P2, [R10+URZ+0x34850], R0 ;  /* 0x034850000a00a5a7 */ /* 0x000ea4000804007f */
[----:B--2---:R-:W-:Y:S05]  /*16150*/  @!P2 BRA `(.L_x_188) ;  /* 0xfffffffc00eca947 */ /* 0x004fea000383ffff */
[----:B------:R-:W-:Y:S05]  /*16160*/  BRA `(.L_x_185) ;  /* 0xffffff34005c7947 */ /* 0x000fea000383ffff */
.L_x_193:
[----:B-1----:R1:W2:Y:S02]  /*16170*/  SYNCS.PHASECHK.TRANS64.TRYWAIT P0, [R8+URZ+0x34850], R3 ;  /* 0x03485003080075a7 */ /* 0x0022a4000800017f */
[----:B--2---:R-:W-:Y:S05]  /*16180*/  @!P0 NANOSLEEP.SYNCS 0x989680 ;  /* 0x009896800000895d */ /* 0x004fea0003900000 */
[----:B------:R-:W2:Y:S02]  /*16190*/  @!P0 SYNCS.PHASECHK.TRANS64 P0, [R8+URZ+0x34850], R3 ;  /* 0x03485003080085a7 */ /* 0x000ea4000800007f */
[----:B--2---:R-:W-:Y:S05]  /*161a0*/  @!P0 BRA `(.L_x_193) ;  /* 0xfffffffc00f08947 */ /* 0x004fea000383ffff */
[----:B------:R-:W-:Y:S05]  /*161b0*/  BRA `(.L_x_192) ;  /* 0xffffff5800447947 */ /* 0x000fea000383ffff */
.L_x_238:
[----:B------:R-:W2:Y:S01]  /*161c0*/  S2R R4, SR_TID.X ;  /* 0x0000000000047919 */ /* 0x000ea20000002100 */
[----:B------:R-:W-:Y:S01]  /*161d0*/  BSSY B0, `(.L_x_337) ;  /* 0x000000a000007945 */ /* 0x000fe20003800000 */
[----:B------:R-:W-:Y:S02]  /*161e0*/  IMAD.MOV.U32 R12, RZ, RZ, RZ ;  /* 0x000000ffff0c7224 */ /* 0x000fe400078e00ff */
[----:B0-----:R-:W-:Y:S02]  /*161f0*/  IMAD.MOV.U32 R11, RZ, RZ, 0x1f ;  /* 0x0000001fff0b7424 */ /* 0x001fe400078e00ff */
[----:B------:R-:W-:Y:S01]  /*16200*/  IMAD.MOV.U32 R15, RZ, RZ, -0x1 ;  /* 0xffffffffff0f7424 */ /* 0x000fe200078e00ff */
[----:B--2---:R-:W-:-:S04]  /*16210*/  SHF.R.U32.HI R4, RZ, 0x5, R4 ;  /* 0x00000005ff047819 */ /* 0x004fc80000011604 */
[----:B------:R-:W-:-:S05]  /*16220*/  LOP3.LUT R4, R4, 0x3, RZ, 0xc0, !PT ;  /* 0x0000000304047812 */ /* 0x000fca00078ec0ff */
[----:B------:R-:W-:-:S07]  /*16230*/  IMAD.MOV.U32 R13, RZ, RZ, R4 ;  /* 0x000000ffff0d7224 */ /* 0x000fce00078e0004 */
[----:B-1----:R-:W-:Y:S05]  /*16240*/  WARPSYNC.COLLECTIVE R15, `(.L_x_338) ;  /* 0x000000000f087348 */ /* 0x002fea0003c00000 */
[----:B------:R0:W2:Y:S02]  /*16250*/  SHFL.IDX P6, R14, R13, R12, R11 ;  /* 0x0000000c0d0e7389 */ /* 0x0000a400000c000b */
[----:B012---:R-:W-:Y:S01]  /*16260*/  ENDCOLLECTIVE ;  /* 0x000000000000791b */ /* 0x007fe20003800000 */
.L_x_338:
[----:B------:R-:W-:Y:S05]  /*16270*/  BSYNC B0 ;  /* 0x0000000000007941 */ /* 0x000fea0003800000 */
.L_x_337:
[----:B------:R-:W-:Y:S05]  /*16280*/  BRA `(.L_x_339) ;  /* 0xffffffb400547947 */ /* 0x000fea000383ffff */
.L_x_240:
[----:B------:R-:W-:Y:S01]  /*16290*/  BSSY B0, `(.L_x_340) ;  /* 0x0000006000007945 */ /* 0x000fe20003800000 */
[----:B------:R-:W-:-:S07]  /*162a0*/  IMAD.MOV.U32 R15, RZ, RZ, -0x1 ;  /* 0xffffffffff0f7424 */ /* 0x000fce00078e00ff */
[----:B01-3--:R-:W-:Y:S05]  /*162b0*/  WARPSYNC.COLLECTIVE R15, `(.L_x_341) ;  /* 0x000000000f0c7348 */ /* 0x00bfea0003c00000 */
[----:B------:R-:W-:Y:S02]  /*162c0*/  ELECT P6, UR62, PT ;  /* 0x00000000003e782f */ /* 0x000fe400038c0000 */
[----:B------:R-:W-:Y:S01]  /*162d0*/  MOV R14, UR62 ;  /* 0x0000003e000e7c02 */ /* 0x000fe20008000f00 */
[----:B01-3--:R-:W-:Y:S10]  /*162e0*/  ENDCOLLECTIVE ;  /* 0x000000000000791b */ /* 0x00bff40003800000 */
.L_x_341:
[----:B------:R-:W-:Y:S05]  /*162f0*/  BSYNC B0 ;  /* 0x0000000000007941 */ /* 0x000fea0003800000 */
.L_x_340:
[----:B------:R-:W-:Y:S05]  /*16300*/  BRA `(.L_x_342) ;  /* 0xffffffb400607947 */ /* 0x000fea000383ffff */
.L_x_242:
[----:B--2---:R2:W3:Y:S02]  /*16310*/  SYNCS.PHASECHK.TRANS64.TRYWAIT P0, [R0+URZ+0x34840], R2 ;  /* 0x03484002000075a7 */ /* 0x0044e4000800017f */
[----:B---3--:R-:W-:Y:S05]  /*16320*/  @!P0 NANOSLEEP.SYNCS 0x989680 ;  /* 0x009896800000895d */ /* 0x008fea0003900000 */
[----:B------:R-:W3:Y:S02]  /*16330*/  @!P0 SYNCS.PHASECHK.TRANS64 P0, [R0+URZ+0x34840], R2 ;  /* 0x03484002000085a7 */ /* 0x000ee4000800007f */
[----:B---3--:R-:W-:Y:S05]  /*16340*/  @!P0 BRA `(.L_x_242) ;  /* 0xfffffffc00f08947 */ /* 0x008fea000383ffff */
[----:B------:R-:W-:Y:S05]  /*16350*/  BRA `(.L_x_343) ;  /* 0xffffffb400c47947 */ /* 0x000fea000383ffff */
.L_x_246:
[----:B------:R-:W2:Y:S01]  /*16360*/  LDL.LU R11, [R1+0x44] ;  /* 0x00004400010b7983 */ /* 0x000ea20000300800 */
[----:B------:R-:W-:Y:S01]  /*16370*/  IMAD.MOV.U32 R13, RZ, RZ, R3 ;  /* 0x000000ffff0d7224 */ /* 0x000fe200078e0003 */
[----:B------:R-:W-:Y:S01]  /*16380*/  LOP3.LUT R7, R7, 0x7f, RZ, 0xc0, !PT ;  /* 0x0000007f07077812 */ /* 0x000fe200078ec0ff */
[----:B------:R-:W-:Y:S02]  /*16390*/  IMAD.MOV.U32 R12, RZ, RZ, RZ ;  /* 0x000000ffff0c7224 */ /* 0x000fe400078e00ff */
[----:B------:R-:W-:Y:S01]  /*163a0*/  IMAD.MOV.U32 R15, RZ, RZ, -0x1 ;  /* 0xffffffffff0f7424 */ /* 0x000fe200078e00ff */
[----:B------:R-:W-:-:S05]  /*163b0*/  SHF.R.U32.HI R0, RZ, 0x3, R7 ;  /* 0x00000003ff007819 */ /* 0x000fca0000011607 */
[----:B------:R-:W-:-:S04]  /*163c0*/  IMAD.IADD R0, R0, 0x1, R5 ;  /* 0x0000000100007824 */ /* 0x000fc800078e0205 */
[----:B------:R-:W-:Y:S02]  /*163d0*/  VIADD R5, R0, 0x10 ;  /* 0x0000001000057836 */ /* 0x000fe40000000000 */
[----:B--2---:R-:W-:Y:S02]  /*163e0*/  IMAD R2, R11, R8, RZ ;  /* 0x000000080b027224 */ /* 0x004fe400078e02ff */
[----:B------:R-:W-:-:S03]  /*163f0*/  IMAD.MOV.U32 R11, RZ, RZ, 0x181f ;  /* 0x0000181fff0b7424 */ /* 0x000fc600078e00ff */
[----:B------:R-:W-:-:S13]  /*16400*/  ISETP.GE.AND P2, PT, R0, R2, PT ;  /* 0x000000020000720c */ /* 0x000fda0003f46270 */
[----:B-----5:R-:W-:Y:S05]  /*16410*/  WARPSYNC.COLLECTIVE R15, `(.L_x_344) ;  /* 0x000000000f087348 */ /* 0x020fea0003c00000 */
[----:B------:R0:W1:Y:S02]  /*16420*/  SHFL.IDX P6, R14, R13, R12, R11 ;  /* 0x0000000c0d0e7389 */ /* 0x00006400000c000b */
[----:B01---5:R-:W-:Y:S01]  /*16430*/  ENDCOLLECTIVE ;  /* 0x000000000000791b */ /* 0x023fe20003800000 */
.L_x_344:
[----:B------:R-:W-:Y:S02]  /*16440*/  IMAD.MOV.U32 R13, RZ, RZ, R4 ;  /* 0x000000ffff0d7224 */ /* 0x000fe400078e0004 */
[----:B------:R-:W-:-:S07]  /*16450*/  IMAD.MOV.U32 R6, RZ, RZ, R14 ;  /* 0x000000ffff067224 */ /* 0x000fce00078e000e */
[----:B------:R-:W-:Y:S05]  /*16460*/  WARPSYNC.COLLECTIVE R15, `(.L_x_345) ;  /* 0x000000000f087348 */ /* 0x000fea0003c00000 */
[----:B------:R0:W1:Y:S02]  /*16470*/  SHFL.IDX P6, R14, R13, R12, R11 ;  /* 0x0000000c0d0e7389 */ /* 0x00006400000c000b */
[----:B01----:R-:W-:Y:S01]  /*16480*/  ENDCOLLECTIVE ;  /* 0x000000000000791b */ /* 0x003fe20003800000 */
.L_x_345:
[----:B------:R-:W-:Y:S01]  /*16490*/  ULDC.64 UR4, c[0x0][0x208] ;  /* 0x0000820000047ab9 */ /* 0x000fe20000000a00 */
[----:B------:R-:W-:Y:S02]  /*164a0*/  IMAD.MOV.U32 R13, RZ, RZ, R3 ;  /* 0x000000ffff0d7224 */ /* 0x000fe400078e0003 */
[----:B------:R-:W-:Y:S02]  /*164b0*/  IMAD.MOV.U32 R12, RZ, RZ, 0x1 ;  /* 0x00000001ff0c7424 */ /* 0x000fe400078e00ff */
[----:B------:R-:W-:-:S05]  /*164c0*/  IMAD.MOV.U32 R7, RZ, RZ, R14 ;  /* 0x000000ffff077224 */ /* 0x000fca00078e000e */
[----:B------:R-:W-:-:S05]  /*164d0*/  @!P2 LEA R7, P3, R10, R7, 0x1 ;  /* 0x000000070a07a211 */ /* 0x000fca00078608ff */
[----:B------:R-:W-:-:S05]  /*164e0*/  @!P2 IMAD.X R6, RZ, RZ, R6, P3 ;  /* 0x000000ffff06a224 */ /* 0x000fca00018e0606 */
[----:B------:R-:W-:-:S04]  /*164f0*/  @!P2 LOP3.LUT R7, R7, R6, RZ, 0x3c, !PT ;  /* 0x000000060707a212 */ /* 0x000fc800078e3cff */
[----:B------:R-:W-:-:S04]  /*16500*/  @!P2 LOP3.LUT R6, R7, R6, RZ, 0x3c, !PT ;  /* 0x000000060706a212 */ /* 0x000fc800078e3cff */
[----:B------:R-:W-:-:S05]  /*16510*/  @!P2 LOP3.LUT R7, R7, R6, RZ, 0x3c, !PT ;  /* 0x000000060707a212 */ /* 0x000fca00078e3cff */
        /* <DEDUP_REMOVED lines=9> */
.L_x_346:
[----:B------:R-:W-:Y:S02]  /*165b0*/  IMAD.MOV.U32 R13, RZ, RZ, R4 ;  /* 0x000000ffff0d7224 */ /* 0x000fe400078e0004 */
[----:B------:R-:W-:-:S07]  /*165c0*/  IMAD.MOV.U32 R8, RZ, RZ, R14 ;  /* 0x000000ffff087224 */ /* 0x000fce00078e000e */
[----:B------:R-:W-:Y:S05]  /*165d0*/  WARPSYNC.COLLECTIVE R15, `(.L_x_347) ;  /* 0x000000000f087348 */ /* 0x000fea0003c00000 */
[----:B------:R0:W1:Y:S02]  /*165e0*/  SHFL.IDX P6, R14, R13, R12, R11 ;  /* 0x0000000c0d0e7389 */ /* 0x00006400000c000b */
[----:B01----:R-:W-:Y:S01]  /*165f0*/  ENDCOLLECTIVE ;  /* 0x000000000000791b */ /* 0x003fe20003800000 */
.L_x_347:
[----:B------:R-:W-:Y:S01]  /*16600*/  ULDC.64 UR4, c[0x0][0x208] ;  /* 0x0000820000047ab9 */ /* 0x000fe20000000a00 */
[----:B------:R-:W-:Y:S02]  /*16610*/  IMAD.MOV.U32 R13, RZ, RZ, R3 ;  /* 0x000000ffff0d7224 */ /* 0x000fe400078e0003 */
[----:B------:R-:W-:Y:S02]  /*16620*/  IMAD.MOV.U32 R12, RZ, RZ, 0x2 ;  /* 0x00000002ff0c7424 */ /* 0x000fe400078e00ff */
[----:B------:R-:W-:-:S05]  /*16630*/  IMAD.MOV.U32 R5, RZ, RZ, R14 ;  /* 0x000000ffff057224 */ /* 0x000fca00078e000e */
[----:B------:R-:W-:Y:S01]  /*16640*/  @!P2 LEA R7, P3, R10, R5, 0x1 ;  /* 0x000000050a07a211 */ /* 0x000fe200078608ff */
[----:B------:R-:W-:-:S04]  /*16650*/  VIADD R5, R0, 0x20 ;  /* 0x0000002000057836 */ /* 0x000fc80000000000 */
        /* <DEDUP_REMOVED lines=13> */
.L_x_348:
[----:B------:R-:W-:Y:S02]  /*16730*/  IMAD.MOV.U32 R13, RZ, RZ, R4 ;  /* 0x000000ffff0d7224 */ /* 0x000fe400078e0004 */
[----:B------:R-:W-:-:S07]  /*16740*/  IMAD.MOV.U32 R6, RZ, RZ, R14 ;  /* 0x000000ffff067224 */ /* 0x000fce00078e000e */
[----:B------:R-:W-:Y:S05]  /*16750*/  WARPSYNC.COLLECTIVE R15, `(.L_x_349) ;  /* 0x000000000f087348 */ /* 0x000fea0003c00000 */
[----:B------:R0:W1:Y:S02]  /*16760*/  SHFL.IDX P6, R14, R13, R12, R11 ;  /* 0x0000000c0d0e7389 */ /* 0x00006400000c000b */
[----:B01----:R-:W-:Y:S01]  /*16770*/  ENDCOLLECTIVE ;  /* 0x000000000000791b */ /* 0x003fe20003800000 */
.L_x_349:
[----:B------:R-:W-:Y:S01]  /*16780*/  ULDC.64 UR4, c[0x0][0x208] ;  /* 0x0000820000047ab9 */ /* 0x000fe20000000a00 */
[----:B------:R-:W-:Y:S02]  /*16790*/  IMAD.MOV.U32 R13, RZ, RZ, R3 ;  /* 0x000000ffff0d7224 */ /* 0x000fe400078e0003 */
[----:B------:R-:W-:Y:S02]  /*167a0*/  IMAD.MOV.U32 R12, RZ, RZ, 0x3 ;  /* 0x00000003ff0c7424 */ /* 0x000fe400078e00ff */
[----:B------:R-:W-:-:S05]  /*167b0*/  IMAD.MOV.U32 R5, RZ, RZ, R14 ;  /* 0x000000ffff057224 */ /* 0x000fca00078e000e */
[----:B------:R-:W-:-:S05]  /*167c0*/  @!P2 LEA R5, P3, R10, R5, 0x1 ;  /* 0x000000050a05a211 */ /* 0x000fca00078608ff */
[----:B------:R-:W-:-:S04]  /*167d0*/  @!P2 IMAD.X R6, RZ, RZ, R6, P3 ;  /* 0x000000ffff06a224 */ /* 0x000fc800018e0606 */
[----:B------:R-:W-:Y:S02]  /*167e0*/  @!P2 IMAD.MOV.U32 R7, RZ, RZ, R6 ;  /* 0x000000ffff07a224 */ /* 0x000fe400078e0006 */
[----:B------:R-:W-:Y:S02]  /*167f0*/  @!P2 IMAD.MOV.U32 R6, RZ, RZ, R5 ;  /* 0x000000ffff06a224 */ /* 0x000fe400078e0005 */
[----:B------:R-:W-:-:S03]  /*16800*/  VIADD R5, R0, 0x30 ;  /* 0x0000003000057836 */ /* 0x000fc60000000000 */
        /* <DEDUP_REMOVED lines=9> */
.L_x_350:
[----:B------:R-:W-:Y:S02]  /*168a0*/  IMAD.MOV.U32 R13, RZ, RZ, R4 ;  /* 0x000000ffff0d7224 */ /* 0x000fe400078e0004 */
[----:B------:R-:W-:-:S07]  /*168b0*/  IMAD.MOV.U32 R6, RZ, RZ, R14 ;  /* 0x000000ffff067224 */ /* 0x000fce00078e000e */
[----:B------:R-:W-:Y:S05]  /*168c0*/  WARPSYNC.COLLECTIVE R15, `(.L_x_351) ;  /* 0x000000000f087348 */ /* 0x000fea0003c00000 */
[----:B------:R0:W1:Y:S02]  /*168d0*/  SHFL.IDX P6, R14, R13, R12, R11 ;  /* 0x0000000c0d0e7389 */ /* 0x00006400000c000b */
[----:B01----:R-:W-:Y:S01]  /*168e0*/  ENDCOLLECTIVE ;  /* 0x000000000000791b */ /* 0x003fe20003800000 */
.L_x_351:
        /* <DEDUP_REMOVED lines=18> */
.L_x_352:
[----:B------:R-:W-:Y:S02]  /*16a10*/  IMAD.MOV.U32 R13, RZ, RZ, R4 ;  /* 0x000000ffff0d7224 */ /* 0x000fe400078e0004 */
[----:B------:R-:W-:-:S07]  /*16a20*/  IMAD.MOV.U32 R6, RZ, RZ, R14 ;  /* 0x000000ffff067224 */ /* 0x000fce00078e000e */
[----:B------:R-:W-:Y:S05]  /*16a30*/  WARPSYNC.COLLECTIVE R15, `(.L_x_353) ;  /* 0x000000000f087348 */ /* 0x000fea0003c00000 */
[----:B------:R0:W1:Y:S02]  /*16a40*/  SHFL.IDX P6, R14, R13, R12, R11 ;  /* 0x0000000c0d0e7389 */ /* 0x00006400000c000b */
[----:B01----:R-:W-:Y:S01]  /*16a50*/  ENDCOLLECTIVE ;  /* 0x000000000000791b */ /* 0x003fe20003800000 */
.L_x_353:
        /* <DEDUP_REMOVED lines=18> */
.L_x_354:
[----:B------:R-:W-:Y:S02]  /*16b80*/  IMAD.MOV.U32 R13, RZ, RZ, R4 ;  /* 0x000000ffff0d7224 */ /* 0x000fe400078e0004 */
[----:B------:R-:W-:-:S07]  /*16b90*/  IMAD.MOV.U32 R6, RZ, RZ, R14 ;  /* 0x000000ffff067224 */ /* 0x000fce00078e000e */
[----:B------:R-:W-:Y:S05]  /*16ba0*/  WARPSYNC.COLLECTIVE R15, `(.L_x_355) ;  /* 0x000000000f087348 */ /* 0x000fea0003c00000 */
[----:B------:R0:W1:Y:S02]  /*16bb0*/  SHFL.IDX P6, R14, R13, R12, R11 ;  /* 0x0000000c0d0e7389 */ /* 0x00006400000c000b */
[----:B01----:R-:W-:Y:S01]  /*16bc0*/  ENDCOLLECTIVE ;  /* 0x000000000000791b */ /* 0x003fe20003800000 */
.L_x_355:
[----:B------:R-:W-:Y:S01]  /*16bd0*/  ULDC.64 UR4, c[0x0][0x208] ;  /* 0x0000820000047ab9 */ /* 0x000fe20000000a00 */
[----:B------:R-:W-:Y:S02]  /*16be0*/  IMAD.MOV.U32 R13, RZ, RZ, R3 ;  /* 0x000000ffff0d7224 */ /* 0x000fe400078e0003 */
[----:B------:R-:W-:Y:S02]  /*16bf0*/  IMAD.MOV.U32 R12, RZ, RZ, 0x6 ;  /* 0x00000006ff0c7424 */ /* 0x000fe400078e00ff */
[----:B------:R-:W-:-:S05]  /*16c00*/  IMAD.MOV.U32 R5, RZ, RZ, R14 ;  /* 0x000000ffff057224 */ /* 0x000fca00078e000e */
[----:B------:R-:W-:-:S05]  /*16c10*/  @!P2 LEA R5, P3, R10, R5, 0x1 ;  /* 0x000000050a05a211 */ /* 0x000fca00078608ff */
[----:B------:R-:W-:-:S04]  /*16c20*/  @!P2 IMAD.X R6, RZ, RZ, R6, P3 ;  /* 0x000000ffff06a224 */ /* 0x000fc800018e0606 */
[----:B------:R-:W-:Y:S02]  /*16c30*/  @!P2 IMAD.MOV.U32 R7, RZ, RZ, R6 ;  /* 0x000000ffff07a224 */ /* 0x000fe400078e0006 */
[----:B------:R-:W-:-:S05]  /*16c40*/  @!P2 IMAD.MOV.U32 R6, RZ, RZ, R5 ;  /* 0x000000ffff06a224 */ /* 0x000fca00078e0005 */
        /* <DEDUP_REMOVED lines=8> */
.L_x_356:
[----:B------:R-:W-:-:S05]  /*16cd0*/  VIADD R7, R0, 0x60 ;  /* 0x0000006000077836 */ /* 0x000fca0000000000 */
[----:B------:R-:W-:Y:S01]  /*16ce0*/  ISETP.GE.AND P2, PT, R7, R2, PT ;  /* 0x000000020700720c */ /* 0x000fe20003f46270 */
[----:B------:R-:W-:Y:S02]  /*16cf0*/  IMAD.MOV.U32 R13, RZ, RZ, R4 ;  /* 0x000000ffff0d7224 */ /* 0x000fe400078e0004 */
[----:B------:R-:W-:-:S10]  /*16d00*/  IMAD.MOV.U32 R6, RZ, RZ, R14 ;  /* 0x000000ffff067224 */ /* 0x000fd400078e000e */
[----:B------:R-:W-:Y:S05]  /*16d10*/  WARPSYNC.COLLECTIVE R15, `(.L_x_357) ;  /* 0x000000000f087348 */ /* 0x000fea0003c00000 */
[----:B------:R0:W1:Y:S02]  /*16d20*/  SHFL.IDX P6, R14, R13, R12, R11 ;  /* 0x0000000c0d0e7389 */ /* 0x00006400000c000b */
[----:B01----:R-:W-:Y:S01]  /*16d30*/  ENDCOLLECTIVE ;  /* 0x000000000000791b */ /* 0x003fe20003800000 */
.L_x_357:
        /* <DEDUP_REMOVED lines=16> */
.L_x_358:
[----:B------:R-:W-:Y:S02]  /*16e40*/  IMAD.MOV.U32 R13, RZ, RZ, R4 ;  /* 0x000000ffff0d7224 */ /* 0x000fe400078e0004 */
[----:B------:R-:W-:-:S07]  /*16e50*/  IMAD.MOV.U32 R5, RZ, RZ, R14 ;  /* 0x000000ffff057224 */ /* 0x000fce00078e000e */
[----:B------:R-:W-:Y:S05]  /*16e60*/  WARPSYNC.COLLECTIVE R15, `(.L_x_359) ;  /* 0x000000000f087348 */ /* 0x000fea0003c00000 */
[----:B------:R0:W1:Y:S02]  /*16e70*/  SHFL.IDX P6, R14, R13, R12, R11 ;  /* 0x0000000c0d0e7389 */ /* 0x00006400000c000b */
[----:B01----:R-:W-:Y:S01]  /*16e80*/  ENDCOLLECTIVE ;  /* 0x000000000000791b */ /* 0x003fe20003800000 */
.L_x_359:
[----:B------:R-:W-:Y:S01]  /*16e90*/  IMAD.MOV.U32 R3, RZ, RZ, R14 ;  /* 0x000000ffff037224 */ /* 0x000fe200078e000e */
[----:B------:R-:W-:Y:S06]  /*16ea0*/  BRA `(.L_x_360) ;  /* 0xffffffb8005c7947 */ /* 0x000fec000383ffff */
.L_x_251:
[----:B0-----:R0:W3:Y:S02]  /*16eb0*/  SYNCS.PHASECHK.TRANS64.TRYWAIT P0, [R18+URZ+0x34820], R0 ;  /* 0x03482000120075a7 */ /* 0x0010e4000800017f */
[----:B---3--:R-:W-:Y:S05]  /*16ec0*/  @!P0 NANOSLEEP.SYNCS 0x989680 ;  /* 0x009896800000895d */ /* 0x008fea0003900000 */
[----:B------:R-:W3:Y:S02]  /*16ed0*/  @!P0 SYNCS.PHASECHK.TRANS64 P0, [R18+URZ+0x34820], R0 ;  /* 0x03482000120085a7 */ /* 0x000ee4000800007f */
[----:B---3--:R-:W-:Y:S05]  /*16ee0*/  @!P0 BRA `(.L_x_251) ;  /* 0xfffffffc00f08947 */ /* 0x008fea000383ffff */
[----:B------:R-:W-:Y:S05]  /*16ef0*/  BRA `(.L_x_361) ;  /* 0xffffffb800d07947 */ /* 0x000fea000383ffff */
.L_x_260:
[----:B-1----:R1:W2:Y:S02]  /*16f00*/  SYNCS.PHASECHK.TRANS64.TRYWAIT P0, [R3+URZ+0x34840], R2 ;  /* 0x03484002030075a7 */ /* 0x0022a4000800017f */
[----:B--2---:R-:W-:Y:S05]  /*16f10*/  @!P0 NANOSLEEP.SYNCS 0x989680 ;  /* 0x009896800000895d */ /* 0x004fea0003900000 */
[----:B------:R-:W2:Y:S02]  /*16f20*/  @!P0 SYNCS.PHASECHK.TRANS64 P0, [R3+URZ+0x34840], R2 ;  /* 0x03484002030085a7 */ /* 0x000ea4000800007f */
[----:B--2---:R-:W-:Y:S05]  /*16f30*/  @!P0 BRA `(.L_x_260) ;  /* 0xfffffffc00f08947 */ /* 0x004fea000383ffff */
[----:B------:R-:W-:Y:S05]  /*16f40*/  BRA `(.L_x_362) ;  /* 0xffffffbc00b07947 */ /* 0x000fea000383ffff */
.L_x_266:
[----:B0-----:R0:W1:Y:S02]  /*16f50*/  SYNCS.PHASECHK.TRANS64.TRYWAIT P0, [R3+URZ+0x60], R2 ;  /* 0x00006002030075a7 */ /* 0x001064000800017f */
[----:B-1----:R-:W-:Y:S05]  /*16f60*/  @!P0 NANOSLEEP.SYNCS 0x989680 ;  /* 0x009896800000895d */ /* 0x002fea0003900000 */
[----:B------:R-:W1:Y:S02]  /*16f70*/  @!P0 SYNCS.PHASECHK.TRANS64 P0, [R3+URZ+0x60], R2 ;  /* 0x00006002030085a7 */ /* 0x000e64000800007f */
[----:B-1----:R-:W-:Y:S05]  /*16f80*/  @!P0 BRA `(.L_x_266) ;  /* 0xfffffffc00f08947 */ /* 0x002fea000383ffff */
[----:B------:R-:W-:Y:S05]  /*16f90*/  BRA `(.L_x_363) ;  /* 0xffffffc000847947 */ /* 0x000fea000383ffff */
.L_x_275:
[----:B-1----:R1:W2:Y:S02]  /*16fa0*/  SYNCS.PHASECHK.TRANS64.TRYWAIT P0, [R3+URZ+0x34840], R2 ;  /* 0x03484002030075a7 */ /* 0x0022a4000800017f */
[----:B--2---:R-:W-:Y:S05]  /*16fb0*/  @!P0 NANOSLEEP.SYNCS 0x989680 ;  /* 0x009896800000895d */ /* 0x004fea0003900000 */
[----:B------:R-:W2:Y:S02]  /*16fc0*/  @!P0 SYNCS.PHASECHK.TRANS64 P0, [R3+URZ+0x34840], R2 ;  /* 0x03484002030085a7 */ /* 0x000ea4000800007f */
[----:B--2---:R-:W-:Y:S05]  /*16fd0*/  @!P0 BRA `(.L_x_275) ;  /* 0xfffffffc00f08947 */ /* 0x004fea000383ffff */
[----:B------:R-:W-:Y:S05]  /*16fe0*/  BRA `(.L_x_364) ;  /* 0xffffffc800187947 */ /* 0x000fea000383ffff */
.L_x_281:
[----:B0-----:R0:W1:Y:S02]  /*16ff0*/  SYNCS.PHASECHK.TRANS64.TRYWAIT P0, [R2+URZ+0x60], R3 ;  /* 0x00006003020075a7 */ /* 0x001064000800017f */
[----:B-1----:R-:W-:Y:S05]  /*17000*/  @!P0 NANOSLEEP.SYNCS 0x989680 ;  /* 0x009896800000895d */ /* 0x002fea0003900000 */
[----:B------:R-:W1:Y:S02]  /*17010*/  @!P0 SYNCS.PHASECHK.TRANS64 P0, [R2+URZ+0x60], R3 ;  /* 0x00006003020085a7 */ /* 0x000e64000800007f */
[----:B-1----:R-:W-:Y:S05]  /*17020*/  @!P0 BRA `(.L_x_281) ;  /* 0xfffffffc00f08947 */ /* 0x002fea000383ffff */
[----:B------:R-:W-:Y:S05]  /*17030*/  BRA `(.L_x_365) ;  /* 0xffffffc800ec7947 */ /* 0x000fea000383ffff */
.L_x_290:
[----:B--2---:R2:W3:Y:S02]  /*17040*/  SYNCS.PHASECHK.TRANS64.TRYWAIT P0, [R2+URZ+0x34840], R3 ;  /* 0x03484003020075a7 */ /* 0x0044e4000800017f */
[----:B---3--:R-:W-:Y:S05]  /*17050*/  @!P0 NANOSLEEP.SYNCS 0x989680 ;  /* 0x009896800000895d */ /* 0x008fea0003900000 */
[----:B------:R-:W3:Y:S02]  /*17060*/  @!P0 SYNCS.PHASECHK.TRANS64 P0, [R2+URZ+0x34840], R3 ;  /* 0x03484003020085a7 */ /* 0x000ee4000800007f */
[----:B---3--:R-:W-:Y:S05]  /*17070*/  @!P0 BRA `(.L_x_290) ;  /* 0xfffffffc00f08947 */ /* 0x008fea000383ffff */
[----:B------:R-:W-:Y:S05]  /*17080*/  BRA `(.L_x_366) ;  /* 0xffffffd000507947 */ /* 0x000fea000383ffff */
.L_x_296:
[----:B0-----:R0:W1:Y:S02]  /*17090*/  SYNCS.PHASECHK.TRANS64.TRYWAIT P0, [R2+URZ+0x60], R5 ;  /* 0x00006005020075a7 */ /* 0x001064000800017f */
[----:B-1----:R-:W-:Y:S05]  /*170a0*/  @!P0 NANOSLEEP.SYNCS 0x989680 ;  /* 0x009896800000895d */ /* 0x002fea0003900000 */
[----:B------:R-:W1:Y:S02]  /*170b0*/  @!P0 SYNCS.PHASECHK.TRANS64 P0, [R2+URZ+0x60], R5 ;  /* 0x00006005020085a7 */ /* 0x000e64000800007f */
[----:B-1----:R-:W-:Y:S05]  /*170c0*/  @!P0 BRA `(.L_x_296) ;  /* 0xfffffffc00f08947 */ /* 0x002fea000383ffff */
[----:B------:R-:W-:Y:S05]  /*170d0*/  BRA `(.L_x_367) ;  /* 0xffffffd400247947 */ /* 0x000fea000383ffff */
.L_x_307:
[----:B--2---:R2:W3:Y:S02]  /*170e0*/  SYNCS.PHASECHK.TRANS64.TRYWAIT P0, [R0+URZ+0x34860], R2 ;  /* 0x03486002000075a7 */ /* 0x0044e4000800017f */
[----:B---3--:R-:W-:Y:S05]  /*170f0*/  @!P0 NANOSLEEP.SYNCS 0x989680 ;  /* 0x009896800000895d */ /* 0x008fea0003900000 */
[----:B------:R-:W3:Y:S02]  /*17100*/  @!P0 SYNCS.PHASECHK.TRANS64 P0, [R0+URZ+0x34860], R2 ;  /* 0x03486002000085a7 */ /* 0x000ee4000800007f */
[----:B---3--:R-:W-:Y:S05]  /*17110*/  @!P0 BRA `(.L_x_307) ;  /* 0xfffffffc00f08947 */ /* 0x008fea000383ffff */
[----:B------:R-:W-:Y:S05]  /*17120*/  BRA `(.L_x_368) ;  /* 0xffffffd800747947 */ /* 0x000fea000383ffff */
.L_x_314:
[----:B------:R-:W4:Y:S01]  /*17130*/  LDL R3, [R1] ;  /* 0x0000000001037983 */ /* 0x000f220000100800 */
[----:B------:R-:W-:Y:S01]  /*17140*/  BSSY B0, `(.L_x_369) ;  /* 0x0000008000007945 */ /* 0x000fe20003800000 */
[----:B0-----:R-:W-:Y:S02]  /*17150*/  IMAD.MOV.U32 R12, RZ, RZ, RZ ;  /* 0x000000ffff0c7224 */ /* 0x001fe400078e00ff */
[----:B------:R-:W-:Y:S02]  /*17160*/  IMAD.MOV.U32 R11, RZ, RZ, 0x1f ;  /* 0x0000001fff0b7424 */ /* 0x000fe400078e00ff */
[----:B------:R-:W-:Y:S02]  /*17170*/  IMAD.MOV.U32 R15, RZ, RZ, -0x1 ;  /* 0xffffffffff0f7424 */ /* 0x000fe400078e00ff */
[----:B----4-:R-:W-:-:S07]  /*17180*/  IMAD.MOV.U32 R13, RZ, RZ, R3 ;  /* 0x000000ffff0d7224 */ /* 0x010fce00078e0003 */
[----:B-123--:R-:W-:Y:S05]  /*17190*/  WARPSYNC.COLLECTIVE R15, `(.L_x_370) ;  /* 0x000000000f087348 */ /* 0x00efea0003c00000 */
[----:B------:R0:W4:Y:S02]  /*171a0*/  SHFL.IDX P6, R14, R13, R12, R11 ;  /* 0x0000000c0d0e7389 */ /* 0x00012400000c000b */
[----:B01234-:R-:W-:Y:S01]  /*171b0*/  ENDCOLLECTIVE ;  /* 0x000000000000791b */ /* 0x01ffe20003800000 */
.L_x_370:
[----:B------:R-:W-:Y:S05]  /*171c0*/  BSYNC B0 ;  /* 0x0000000000007941 */ /* 0x000fea0003800000 */
.L_x_369:
[----:B------:R0:W5:Y:S01]  /*171d0*/  LDL R2, [R1+0xc] ;  /* 0x00000c0001027983 */ /* 0x0001620000100800 */
[----:B------:R-:W-:Y:S02]  /*171e0*/  IMAD.MOV.U32 R13, RZ, RZ, R3 ;  /* 0x000000ffff0d7224 */ /* 0x000fe400078e0003 */
[----:B------:R-:W-:Y:S02]  /*171f0*/  IMAD.MOV.U32 R12, RZ, RZ, 0x1 ;  /* 0x00000001ff0c7424 */ /* 0x000fe400078e00ff */
[----:B------:R-:W-:Y:S02]  /*17200*/  IMAD.MOV.U32 R11, RZ, RZ, 0x1f ;  /* 0x0000001fff0b7424 */ /* 0x000fe400078e00ff */
[----:B------:R-:W-:Y:S02]  /*17210*/  IMAD.MOV.U32 R15, RZ, RZ, -0x1 ;  /* 0xffffffffff0f7424 */ /* 0x000fe400078e00ff */
[----:B0-----:R-:W-:-:S07]  /*17220*/  IMAD.MOV.U32 R0, RZ, RZ, R14 ;  /* 0x000000ffff007224 */ /* 0x001fce00078e000e */
[----:B-----5:R-:W-:Y:S05]  /*17230*/  WARPSYNC.COLLECTIVE R15, `(.L_x_371) ;  /* 0x000000000f087348 */ /* 0x020fea0003c00000 */
[----:B------:R0:W1:Y:S02]  /*17240*/  SHFL.IDX P6, R14, R13, R12, R11 ;  /* 0x0000000c0d0e7389 */ /* 0x00006400000c000b */
[----:B01---5:R-:W-:Y:S01]  /*17250*/  ENDCOLLECTIVE ;  /* 0x000000000000791b */ /* 0x023fe20003800000 */
.L_x_371:
[----:B------:R-:W-:Y:S01]  /*17260*/  ULDC UR4, c[0x0][0xc3c] ;  /* 0x00030f0000047ab9 */ /* 0x000fe20000000800 */
[----:B------:R-:W-:Y:S01]  /*17270*/  ULDC.64 UR6, c[0x0][0x208] ;  /* 0x0000820000067ab9 */ /* 0x000fe20000000a00 */
[----:B------:R-:W-:Y:S02]  /*17280*/  IMAD.IADD R7, R2, 0x1, R16 ;  /* 0x0000000102077824 */ /* 0x000fe400078e0210 */
[----:B------:R-:W-:Y:S02]  /*17290*/  IMAD.MOV.U32 R11, RZ, RZ, RZ ;  /* 0x000000ffff0b7224 */ /* 0x000fe400078e00ff */
[----:B------:R-:W-:Y:S01]  /*172a0*/  IMAD.MOV.U32 R8, RZ, RZ, R14 ;  /* 0x000000ffff087224 */ /* 0x000fe200078e000e */
[----:B------:R-:W-:-:S13]  /*172b0*/  ISETP.GE.OR P1, PT, R7, UR4, !P0 ;  /* 0x0000000407007c0c */ /* 0x000fda000c726670 */
[----:B------:R-:W0:Y:S08]  /*172c0*/  @!P1 LDC.64 R2, c[0x0][0xc80] ;  /* 0x00032000ff029b82 */ /* 0x000e300000000a00 */
[----:B------:R-:W1:Y:S01]  /*172d0*/  @!P1 LDC.64 R4, c[0x0][0xc78] ;  /* 0x00031e00ff049b82 */ /* 0x000e620000000a00 */
[----:B0-----:R-:W-:-:S05]  /*172e0*/  @!P1 IMAD.WIDE R2, R7, 0x4, R2 ;  /* 0x0000000407029825 */ /* 0x001fca00078e0202 */
[----:B------:R1:W2:Y:S02]  /*172f0*/  @!P1 LDG.E R6, desc[UR6][R2.64] ;  /* 0x0000000602069981 */ /* 0x0002a4000c1e1900 */
[----:B-1----:R-:W-:-:S06]  /*17300*/  @!P1 IMAD.WIDE R2, R7, 0x4, R4 ;  /* 0x0000000407029825 */ /* 0x002fcc00078e0204 */
[----:B------:R-:W3:Y:S01]  /*17310*/  @!P1 LDG.E R2, desc[UR6][R2.64] ;  /* 0x0000000602029981 */ /* 0x000ee2000c1e1900 */
[----:B------:R-:W-:Y:S01]  /*17320*/  IMAD.MOV.U32 R5, RZ, RZ, RZ ;  /* 0x000000ffff057224 */ /* 0x000fe200078e00ff */
[C---:B------:R-:W-:Y:S02]  /*17330*/  ISETP.GE.U32.AND P2, PT, R16.reuse, 0x2, PT ;  /* 0x000000021000780c */ /* 0x040fe40003f46070 */
[C---:B------:R-:W-:Y:S02]  /*17340*/  ISETP.GE.U32.AND P3, PT, R16.reuse, 0x4, PT ;  /* 0x000000041000780c */ /* 0x040fe40003f66070 */
[C---:B------:R-:W-:Y:S02]  /*17350*/  ISETP.GE.U32.AND P4, PT, R16.reuse, 0x8, PT ;  /* 0x000000081000780c */ /* 0x040fe40003f86070 */
[----:B------:R-:W-:Y:S01]  /*17360*/  ISETP.GE.U32.AND P5, PT, R16, 0x10, PT ;  /* 0x000000101000780c */ /* 0x000fe20003fa6070 */
[----:B--2---:R-:W-:Y:S01]  /*17370*/  @!P1 IMAD.MOV.U32 R5, RZ, RZ, R6 ;  /* 0x000000ffff059224 */ /* 0x004fe200078e0006 */
[----:B------:R-:W-:-:S02]  /*17380*/  CS2R R6, SRZ ;  /* 0x0000000000067805 */ /* 0x000fc4000001ff00 */
[----:B---3--:R-:W-:Y:S01]  /*17390*/  @!P1 IMAD.MOV.U32 R7, RZ, RZ, R2 ;  /* 0x000000ffff079224 */ /* 0x008fe200078e0002 */
[----:B------:R-:W-:-:S03]  /*173a0*/  ISETP.NE.AND P1, PT, R16, RZ, PT ;  /* 0x000000ff1000720c */ /* 0x000fc60003f25270 */
[----:B------:R-:W-:-:S04]  /*173b0*/  IMAD R2, R7, R5, RZ ;  /* 0x0000000507027224 */ /* 0x000fc800078e02ff */
[----:B------:R-:W-:-:S07]  /*173c0*/  IMAD.MOV.U32 R13, RZ, RZ, R2 ;  /* 0x000000ffff0d7224 */ /* 0x000fce00078e0002 */
[----:B------:R-:W-:Y:S05]  /*173d0*/  WARPSYNC.COLLECTIVE R15, `(.L_x_372) ;  /* 0x000000000f087348 */ /* 0x000fea0003c00000 */
[----:B------:R0:W1:Y:S02]  /*173e0*/  SHFL.UP P6, R14, R13, R12, R11 ;  /* 0x0400000c0d0e7389 */ /* 0x00006400000c000b */
[----:B01----:R-:W-:Y:S01]  /*173f0*/  ENDCOLLECTIVE ;  /* 0x000000000000791b */ /* 0x003fe20003800000 */
.L_x_372:
[----:B------:R-:W-:Y:S02]  /*17400*/  IMAD.MOV.U32 R12, RZ, RZ, 0x2 ;  /* 0x00000002ff0c7424 */ /* 0x000fe400078e00ff */
[----:B------:R-:W-:-:S05]  /*17410*/  IMAD.MOV.U32 R3, RZ, RZ, R14 ;  /* 0x000000ffff037224 */ /* 0x000fca00078e000e */
[----:B------:R-:W-:-:S05]  /*17420*/  SEL R3, R3, RZ, P1 ;  /* 0x000000ff03037207 */ /* 0x000fca0000800000 */
[----:B------:R-:W-:-:S04]  /*17430*/  IMAD.IADD R2, R2, 0x1, R3 ;  /* 0x0000000102027824 */ /* 0x000fc800078e0203 */
[----:B------:R-:W-:-:S07]  /*17440*/  IMAD.MOV.U32 R13, RZ, RZ, R2 ;  /* 0x000000ffff0d7224 */ /* 0x000fce00078e0002 */
[----:B------:R-:W-:Y:S05]  /*17450*/  WARPSYNC.COLLECTIVE R15, `(.L_x_373) ;  /* 0x000000000f087348 */ /* 0x000fea0003c00000 */
[----:B------:R0:W1:Y:S02]  /*17460*/  SHFL.UP P6, R14, R13, R12, R11 ;  /* 0x0400000c0d0e7389 */ /* 0x00006400000c000b */
[----:B01----:R-:W-:Y:S01]  /*17470*/  ENDCOLLECTIVE ;  /* 0x000000000000791b */ /* 0x003fe20003800000 */
.L_x_373:
        /* <DEDUP_REMOVED lines=8> */
.L_x_374:
        /* <DEDUP_REMOVED lines=8> */
.L_x_375:
        /* <DEDUP_REMOVED lines=8> */
.L_x_376:
[----:B------:R-:W-:Y:S02]  /*17600*/  IMAD.MOV.U32 R12, RZ, RZ, 0x1f ;  /* 0x0000001fff0c7424 */ /* 0x000fe400078e00ff */
[----:B------:R-:W-:Y:S02]  /*17610*/  IMAD.MOV.U32 R11, RZ, RZ, 0x1f ;  /* 0x0000001fff0b7424 */ /* 0x000fe400078e00ff */
[----:B------:R-:W-:-:S05]  /*17620*/  IMAD.MOV.U32 R3, RZ, RZ, R14 ;  /* 0x000000ffff037224 */ /* 0x000fca00078e000e */
[----:B------:R-:W-:-:S05]  /*17630*/  SEL R3, R3, RZ, P5 ;  /* 0x000000ff03037207 */ /* 0x000fca0002800000 */
[----:B------:R-:W-:-:S04]  /*17640*/  IMAD.IADD R2, R2, 0x1, R3 ;  /* 0x0000000102027824 */ /* 0x000fc800078e0203 */
[----:B------:R-:W-:-:S07]  /*17650*/  IMAD.MOV.U32 R13, RZ, RZ, R2 ;  /* 0x000000ffff0d7224 */ /* 0x000fce00078e0002 */
[----:B------:R-:W-:Y:S05]  /*17660*/  WARPSYNC.COLLECTIVE R15, `(.L_x_377) ;  /* 0x000000000f087348 */ /* 0x000fea0003c00000 */
[----:B------:R0:W1:Y:S02]  /*17670*/  SHFL.IDX P6, R14, R13, R12, R11 ;  /* 0x0000000c0d0e7389 */ /* 0x00006400000c000b */
[----:B01----:R-:W-:Y:S01]  /*17680*/  ENDCOLLECTIVE ;  /* 0x000000000000791b */ /* 0x003fe20003800000 */
.L_x_377:
[----:B------:R-:W-:Y:S01]  /*17690*/  IMAD.MOV.U32 R9, RZ, RZ, R14 ;  /* 0x000000ffff097224 */ /* 0x000fe200078e000e */
[----:B------:R-:W-:Y:S06]  /*176a0*/  BRA `(.L_x_378) ;  /* 0xffffffd800e87947 */ /* 0x000fec000383ffff */
.L_x_317:
[----:B------:R-:W-:Y:S01]  /*176b0*/  BSSY B0, `(.L_x_379) ;  /* 0x0000008000007945 */ /* 0x000fe20003800000 */
[----:B------:R-:W-:Y:S02]  /*176c0*/  IMAD.MOV.U32 R13, RZ, RZ, R2 ;  /* 0x000000ffff0d7224 */ /* 0x000fe400078e0002 */
[----:B0-----:R-:W-:Y:S02]  /*176d0*/  IMAD.MOV.U32 R12, RZ, RZ, 0x1 ;  /* 0x00000001ff0c7424 */ /* 0x001fe400078e00ff */
[----:B------:R-:W-:Y:S02]  /*176e0*/  IMAD.MOV.U32 R11, RZ, RZ, RZ ;  /* 0x000000ffff0b7224 */ /* 0x000fe400078e00ff */
[----:B------:R-:W-:-:S07]  /*176f0*/  IMAD.MOV.U32 R15, RZ, RZ, -0x1 ;  /* 0xffffffffff0f7424 */ /* 0x000fce00078e00ff */
[----:B------:R-:W-:Y:S05]  /*17700*/  WARPSYNC.COLLECTIVE R15, `(.L_x_380) ;  /* 0x000000000f087348 */ /* 0x000fea0003c00000 */
[----:B------:R0:W1:Y:S02]  /*17710*/  SHFL.UP P6, R14, R13, R12, R11 ;  /* 0x0400000c0d0e7389 */ /* 0x00006400000c000b */
[----:B01----:R-:W-:Y:S01]  /*17720*/  ENDCOLLECTIVE ;  /* 0x000000000000791b */ /* 0x003fe20003800000 */
.L_x_380:
[----:B------:R-:W-:Y:S05]  /*17730*/  BSYNC B0 ;  /* 0x0000000000007941 */ /* 0x000fea0003800000 */
.L_x_379:
[----:B------:R-:W-:Y:S02]  /*17740*/  IMAD.MOV.U32 R3, RZ, RZ, R14 ;  /* 0x000000ffff037224 */ /* 0x000fe400078e000e */
[----:B------:R-:W-:Y:S02]  /*17750*/  IMAD.MOV.U32 R12, RZ, RZ, 0x2 ;  /* 0x00000002ff0c7424 */ /* 0x000fe400078e00ff */
[----:B------:R-:W-:Y:S01]  /*17760*/  IMAD.MOV.U32 R11, RZ, RZ, RZ ;  /* 0x000000ffff0b7224 */ /* 0x000fe200078e00ff */
[----:B------:R-:W-:Y:S01]  /*17770*/  SEL R3, R3, RZ, P1 ;  /* 0x000000ff03037207 */ /* 0x000fe20000800000 */
[----:B------:R-:W-:-:S04]  /*17780*/  IMAD.MOV.U32 R15, RZ, RZ, -0x1 ;  /* 0xffffffffff0f7424 */ /* 0x000fc800078e00ff */
[----:B------:R-:W-:-:S04]  /*17790*/  IMAD.IADD R2, R2, 0x1, R3 ;  /* 0x0000000102027824 */ /* 0x000fc800078e0203 */
[----:B------:R-:W-:-:S07]  /*177a0*/  IMAD.MOV.U32 R13, RZ, RZ, R2 ;  /* 0x000000ffff0d7224 */ /* 0x000fce00078e0002 */
[----:B------:R-:W-:Y:S05]  /*177b0*/  WARPSYNC.COLLECTIVE R15, `(.L_x_381) ;  /* 0x000000000f087348 */ /* 0x000fea0003c00000 */
[----:B------:R0:W1:Y:S02]  /*177c0*/  SHFL.UP P6, R14, R13, R12, R11 ;  /* 0x0400000c0d0e7389 */ /* 0x00006400000c000b */
[----:B01----:R-:W-:Y:S01]  /*177d0*/  ENDCOLLECTIVE ;  /* 0x000000000000791b */ /* 0x003fe20003800000 */
.L_x_381:
        /* <DEDUP_REMOVED lines=8> */
.L_x_382:
        /* <DEDUP_REMOVED lines=8> */
.L_x_383:
        /* <DEDUP_REMOVED lines=8> */
.L_x_384:
        /* <DEDUP_REMOVED lines=9> */
.L_x_385:
[----:B------:R-:W-:Y:S01]  /*179f0*/  IMAD.MOV.U32 R9, RZ, RZ, R14 ;  /* 0x000000ffff097224 */ /* 0x000fe200078e000e */
[----:B------:R-:W-:Y:S06]  /*17a00*/  BRA `(.L_x_386) ;  /* 0xffffffd800c07947 */ /* 0x000fec000383ffff */
.L_x_319:
[----:B------:R-:W-:Y:S01]  /*17a10*/  BSSY B0, `(.L_x_387) ;  /* 0x0000006000007945 */ /* 0x000fe20003800000 */
[----:B------:R-:W-:Y:S01]  /*17a20*/  PLOP3.LUT P6, PT, P6, PT, PT, 0x8, 0x0 ;  /* 0x000000000000781c */ /* 0x000fe200037ce170 */
[----:B------:R-:W-:-:S12]  /*17a30*/  IMAD.MOV.U32 R15, RZ, RZ, -0x1 ;  /* 0xffffffffff0f7424 */ /* 0x000fd800078e00ff */
[----:B01----:R-:W-:Y:S05]  /*17a40*/  WARPSYNC.COLLECTIVE R15, `(.L_x_388) ;  /* 0x000000000f087348 */ /* 0x003fea0003c00000 */
[----:B------:R-:W-:Y:S01]  /*17a50*/  VOTE.ANY R14, PT, P6 ;  /* 0x00000000000e7806 */ /* 0x000fe200030e0100 */
[----:B01----:R-:W-:Y:S06]  /*17a60*/  ENDCOLLECTIVE ;  /* 0x000000000000791b */ /* 0x003fec0003800000 */
.L_x_388:
[----:B------:R-:W-:Y:S05]  /*17a70*/  BSYNC B0 ;  /* 0x0000000000007941 */ /* 0x000fea0003800000 */
.L_x_387:
[----:B------:R-:W-:Y:S02]  /*17a80*/  IMAD.MOV.U32 R8, RZ, RZ, R14 ;  /* 0x000000ffff087224 */ /* 0x000fe400078e000e */
[----:B------:R-:W-:Y:S02]  /*17a90*/  IMAD.MOV.U32 R13, RZ, RZ, R5 ;  /* 0x000000ffff0d7224 */ /* 0x000fe400078e0005 */
[----:B------:R-:W0:Y:S01]  /*17aa0*/  POPC R4, R8 ;  /* 0x0000000800047309 */ /* 0x000e220000000000 */
[----:B------:R-:W-:Y:S02]  /*17ab0*/  IMAD.MOV.U32 R11, RZ, RZ, 0x1f ;  /* 0x0000001fff0b7424 */ /* 0x000fe400078e00ff */
[----:B------:R-:W-:Y:S02]  /*17ac0*/  IMAD.MOV.U32 R15, RZ, RZ, -0x1 ;  /* 0xffffffffff0f7424 */ /* 0x000fe400078e00ff */
[----:B0-----:R-:W-:-:S07]  /*17ad0*/  IMAD.MOV.U32 R12, RZ, RZ, R4 ;  /* 0x000000ffff0c7224 */ /* 0x001fce00078e0004 */
[----:B------:R-:W-:Y:S05]  /*17ae0*/  WARPSYNC.COLLECTIVE R15, `(.L_x_389) ;  /* 0x000000000f087348 */ /* 0x000fea0003c00000 */
[----:B------:R0:W1:Y:S02]  /*17af0*/  SHFL.IDX P6, R14, R13, R12, R11 ;  /* 0x0000000c0d0e7389 */ /* 0x00006400000c000b */
[----:B01----:R-:W-:Y:S01]  /*17b00*/  ENDCOLLECTIVE ;  /* 0x000000000000791b */ /* 0x003fe20003800000 */
.L_x_389:
[----:B------:R-:W-:Y:S02]  /*17b10*/  IMAD.MOV.U32 R13, RZ, RZ, R7 ;  /* 0x000000ffff0d7224 */ /* 0x000fe400078e0007 */
[----:B------:R-:W-:-:S07]  /*17b20*/  IMAD.MOV.U32 R5, RZ, RZ, R14 ;  /* 0x000000ffff057224 */ /* 0x000fce00078e000e */
[----:B------:R-:W-:Y:S05]  /*17b30*/  WARPSYNC.COLLECTIVE R15, `(.L_x_390) ;  /* 0x000000000f087348 */ /* 0x000fea0003c00000 */
[----:B------:R0:W1:Y:S02]  /*17b40*/  SHFL.IDX P6, R14, R13, R12, R11 ;  /* 0x0000000c0d0e7389 */ /* 0x00006400000c000b */
[----:B01----:R-:W-:Y:S01]  /*17b50*/  ENDCOLLECTIVE ;  /* 0x000000000000791b */ /* 0x003fe20003800000 */
.L_x_390:
[----:B------:R-:W-:Y:S01]  /*17b60*/  IMAD.MOV.U32 R7, RZ, RZ, R14 ;  /* 0x000000ffff077224 */ /* 0x000fe200078e000e */
[----:B------:R-:W-:Y:S06]  /*17b70*/  BRA `(.L_x_391) ;  /* 0xffffffd800a07947 */ /* 0x000fec000383ffff */
.L_x_321:
[----:B------:R-:W-:Y:S01]  /*17b80*/  BSSY B0, `(.L_x_392) ;  /* 0x0000007000007945 */ /* 0x000fe20003800000 */
[----:B------:R-:W-:Y:S02]  /*17b90*/  IMAD.MOV.U32 R13, RZ, RZ, R2 ;  /* 0x000000ffff0d7224 */ /* 0x000fe400078e0002 */
[----:B------:R-:W-:Y:S02]  /*17ba0*/  IMAD.MOV.U32 R11, RZ, RZ, 0x1f ;  /* 0x0000001fff0b7424 */ /* 0x000fe400078e00ff */
[----:B------:R-:W-:-:S07]  /*17bb0*/  IMAD.MOV.U32 R15, RZ, RZ, -0x1 ;  /* 0xffffffffff0f7424 */ /* 0x000fce00078e00ff */
[----:B-1234-:R-:W-:Y:S05]  /*17bc0*/  WARPSYNC.COLLECTIVE R15, `(.L_x_393) ;  /* 0x000000000f087348 */ /* 0x01efea0003c00000 */
[----:B------:R0:W0:Y:S02]  /*17bd0*/  SHFL.IDX P6, R14, R13, R12, R11 ;  /* 0x0000000c0d0e7389 */ /* 0x00002400000c000b */
[----:B01234-:R-:W-:Y:S01]  /*17be0*/  ENDCOLLECTIVE ;  /* 0x000000000000791b */ /* 0x01ffe20003800000 */
.L_x_393:
[----:B------:R-:W-:Y:S05]  /*17bf0*/  BSYNC B0 ;  /* 0x0000000000007941 */ /* 0x000fea0003800000 */
.L_x_392:
[----:B------:R-:W-:Y:S01]  /*17c00*/  IMAD.MOV.U32 R2, RZ, RZ, R14 ;  /* 0x000000ffff027224 */ /* 0x000fe200078e000e */
[----:B------:R-:W-:Y:S06]  /*17c10*/  BRA `(.L_x_394) ;  /* 0xffffffd800907947 */ /* 0x000fec000383ffff */
.L_x_325:
[----:B0-----:R0:W1:Y:S02]  /*17c20*/  SYNCS.PHASECHK.TRANS64.TRYWAIT P0, [R0+URZ+0x34820], R3 ;  /* 0x03482003000075a7 */ /* 0x001064000800017f */
[----:B-1----:R-:W-:Y:S05]  /*17c30*/  @!P0 NANOSLEEP.SYNCS 0x989680 ;  /* 0x009896800000895d */ /* 0x002fea0003900000 */
[----:B------:R-:W1:Y:S02]  /*17c40*/  @!P0 SYNCS.PHASECHK.TRANS64 P0, [R0+URZ+0x34820], R3 ;  /* 0x03482003000085a7 */ /* 0x000e64000800007f */
[----:B-1----:R-:W-:Y:S05]  /*17c50*/  @!P0 BRA `(.L_x_325) ;  /* 0xfffffffc00f08947 */ /* 0x002fea000383ffff */
[----:B------:R-:W-:Y:S05]  /*17c60*/  BRA `(.L_x_395) ;  /* 0xffffffe000287947 */ /* 0x000fea000383ffff */
.L_x_326:
        /* <DEDUP_REMOVED lines=11> */
.L_x_397:
[----:B------:R-:W-:Y:S05]  /*17d20*/  BSYNC B0 ;  /* 0x0000000000007941 */ /* 0x000fea0003800000 */
.L_x_396:
[----:B------:R-:W-:Y:S05]  /*17d30*/  BRA `(.L_x_398) ;  /* 0xffffffe000107947 */ /* 0x000fea000383ffff */
.L_x_329:
[----:B------:R-:W-:Y:S01]  /*17d40*/  BSSY B1, `(.L_x_399) ;  /* 0x0000006000017945 */ /* 0x000fe20003800000 */
[----:B------:R-:W-:-:S07]  /*17d50*/  IMAD.MOV.U32 R15, RZ, RZ, -0x1 ;  /* 0xffffffffff0f7424 */ /* 0x000fce00078e00ff */
[----:B01----:R-:W-:Y:S05]  /*17d60*/  WARPSYNC.COLLECTIVE R15, `(.L_x_400) ;  /* 0x000000000f0c7348 */ /* 0x003fea0003c00000 */
[----:B------:R-:W-:Y:S02]  /*17d70*/  ELECT P6, UR62, PT ;  /* 0x00000000003e782f */ /* 0x000fe400038c0000 */
[----:B------:R-:W-:Y:S01]  /*17d80*/  MOV R14, UR62 ;  /* 0x0000003e000e7c02 */ /* 0x000fe20008000f00 */
[----:B01----:R-:W-:Y:S10]  /*17d90*/  ENDCOLLECTIVE ;  /* 0x000000000000791b */ /* 0x003ff40003800000 */
.L_x_400:
[----:B------:R-:W-:Y:S05]  /*17da0*/  BSYNC B1 ;  /* 0x0000000000017941 */ /* 0x000fea0003800000 */
.L_x_399:
[----:B------:R-:W-:Y:S05]  /*17db0*/  BRA `(.L_x_401) ;  /* 0xffffffe000087947 */ /* 0x000fea000383ffff */
.L_x_331:
[----:B0-----:R0:W1:Y:S02]  /*17dc0*/  SYNCS.PHASECHK.TRANS64.TRYWAIT P0, [R6+URZ], R5 ;  /* 0x00000005060075a7 */ /* 0x001064000800017f */
[----:B-1----:R-:W-:Y:S05]  /*17dd0*/  @!P0 NANOSLEEP.SYNCS 0x989680 ;  /* 0x009896800000895d */ /* 0x002fea0003900000 */
[----:B------:R-:W1:Y:S02]  /*17de0*/  @!P0 SYNCS.PHASECHK.TRANS64 P0, [R6+URZ], R5 ;  /* 0x00000005060085a7 */ /* 0x000e64000800007f */
[----:B-1----:R-:W-:Y:S05]  /*17df0*/  @!P0 BRA `(.L_x_331) ;  /* 0xfffffffc00f08947 */ /* 0x002fea000383ffff */
[----:B------:R-:W-:Y:S05]  /*17e00*/  BRA `(.L_x_402) ;  /* 0xffffffe000487947 */ /* 0x000fea000383ffff */
.L_x_332:
[----:B-1----:R1:W2:Y:S02]  /*17e10*/  SYNCS.PHASECHK.TRANS64.TRYWAIT P0, [R7+URZ], R2 ;  /* 0x00000002070075a7 */ /* 0x0022a4000800017f */
[----:B--2---:R-:W-:Y:S05]  /*17e20*/  @!P0 NANOSLEEP.SYNCS 0x989680 ;  /* 0x009896800000895d */ /* 0x004fea0003900000 */
[----:B------:R-:W2:Y:S02]  /*17e30*/  @!P0 SYNCS.PHASECHK.TRANS64 P0, [R7+URZ], R2 ;  /* 0x00000002070085a7 */ /* 0x000ea4000800007f */
[----:B--2---:R-:W-:Y:S05]  /*17e40*/  @!P0 BRA `(.L_x_332) ;  /* 0xfffffffc00f08947 */ /* 0x004fea000383ffff */
[----:B------:R-:W-:Y:S05]  /*17e50*/  BRA `(.L_x_403) ;  /* 0xffffffe0003c7947 */ /* 0x000fea000383ffff */
.L_x_334:
[----:B--2---:R2:W3:Y:S02]  /*17e60*/  SYNCS.PHASECHK.TRANS64.TRYWAIT P0, [R4+URZ], R5 ;  /* 0x00000005040075a7 */ /* 0x0044e4000800017f */
[----:B---3--:R-:W-:Y:S05]  /*17e70*/  @!P0 NANOSLEEP.SYNCS 0x989680 ;  /* 0x009896800000895d */ /* 0x008fea0003900000 */
[----:B------:R-:W3:Y:S02]  /*17e80*/  @!P0 SYNCS.PHASECHK.TRANS64 P0, [R4+URZ], R5 ;  /* 0x00000005040085a7 */ /* 0x000ee4000800007f */
[----:B---3--:R-:W-:Y:S05]  /*17e90*/  @!P0 BRA `(.L_x_334) ;  /* 0xfffffffc00f08947 */ /* 0x008fea000383ffff */
[----:B------:R-:W-:Y:S05]  /*17ea0*/  BRA `(.L_x_404) ;  /* 0xffffffe000407947 */ /* 0x000fea000383ffff */
.L_x_405:
        /* <DEDUP_REMOVED lines=13> */
.L_x_3092:


//--------------------- .text._ZN7cutlass13device_kernelIN5flash11enable_sm90INS1_16FlashAttnFwdSm90INS1_25CollectiveMainloopFwdSm90ILi2EN4cute5tupleIJNS5_1CILi1EEES8_S8_EEENS6_IJNS7_ILi128EEENS7_ILi176EEESA_EEELi128ENS_10bfloat16_tEfNS_4arch4Sm90ELb0ELb0ELb0ELb1ELb0ELb1ELb0ELb1ELb1ELb1ELb1ELb0EEENS1_21CollectiveEpilogueFwdINS6_IJSA_SA_SB_EEES9_SD_SF_Li256ELb1ELb1ELb1ELb0EEENS1_36VarlenDynamicPersistentTileSchedulerILi128ELi176ELi256ELi128ELb1ELb1ELb1ELb0ELb1ELb1EEEEEEEEEvNT_6ParamsE --------------------------
	.section	.text._ZN7cutlass13device_kernelIN5flash11enable_sm90INS1_16FlashAttnFwdSm90INS1_25CollectiveMainloopFwdSm90ILi2EN4cute5tupleIJNS5_1CILi1EEES8_S8_EEENS6_IJNS7_ILi128EEENS7_ILi176EEESA_EEELi128ENS_10bfloat16_tEfNS_4arch4Sm90ELb0ELb0ELb0ELb1ELb0ELb1ELb0ELb1ELb1ELb1ELb1ELb0EEENS1_21CollectiveEpilogueFwdINS6_IJSA_SA_SB_EEES9_SD_SF_Li256ELb1ELb1ELb1ELb0EEENS1_36VarlenDynamicPersistentTileSchedulerILi128ELi176ELi256ELi128ELb1ELb1ELb1ELb0ELb1ELb1EEEEEEEEEvNT_6ParamsE,"ax",@progbits
	.align	128
.text._ZN7cutlass13device_kernelIN5flash11enable_sm90INS1_16FlashAttnFwdSm90INS1_25CollectiveMainloopFwdSm90ILi2EN4cute5tupleIJNS5_1CILi1EEES8_S8_EEENS6_IJNS7_ILi128EEENS7_ILi176EEESA_EEELi128ENS_10bfloat16_tEfNS_4arch4Sm90ELb0ELb0ELb0ELb1ELb0ELb1ELb0ELb1ELb1ELb1ELb1ELb0EEENS1_21CollectiveEpilogueFwdINS6_IJSA_SA_SB_EEES9_SD_SF_Li256ELb1ELb1ELb1ELb0EEENS1_36VarlenDynamicPersistentTileSchedulerILi128ELi176ELi256ELi128ELb1ELb1ELb1ELb0ELb1ELb1EEEEEEEEEvNT_6ParamsE:
        .type           _ZN7cutlass13device_kernelIN5flash11enable_sm90INS1_16FlashAttnFwdSm90INS1_25CollectiveMainloopFwdSm90ILi2EN4cute5tupleIJNS5_1CILi1EEES8_S8_EEENS6_IJNS7_ILi128EEENS7_ILi176EEESA_EEELi128ENS_10bfloat16_tEfNS_4arch4Sm90ELb0ELb0ELb0ELb1ELb0ELb1ELb0ELb1ELb1ELb1ELb1ELb0EEENS1_21CollectiveEpilogueFwdINS6_IJSA_SA_SB_EEES9_SD_SF_Li256ELb1ELb1ELb1ELb0EEENS1_36VarlenDynamicPersistentTileSchedulerILi128ELi176ELi256ELi128ELb1ELb1ELb1ELb0ELb1ELb1EEEEEEEEEvNT_6ParamsE,@function
        .size           _ZN7cutlass13device_kernelIN5flash11enable_sm90INS1_16FlashAttnFwdSm90INS1_25CollectiveMainloopFwdSm90ILi2EN4cute5tupleIJNS5_1CILi1EEES8_S8_EEENS6_IJNS7_ILi128EEENS7_ILi176EEESA_EEELi128ENS_10bfloat16_tEfNS_4arch4Sm90ELb0ELb0ELb0ELb1ELb0ELb1ELb0ELb1ELb1ELb1ELb1ELb0EEENS1_21CollectiveEpilogueFwdINS6_IJSA_SA_SB_EEES9_SD_SF_Li256ELb1ELb1ELb1ELb0EEENS1_36VarlenDynamicPersistentTileSchedulerILi128ELi176ELi256ELi128ELb1ELb1ELb1ELb0ELb1ELb1EEEEEEEEEvNT_6ParamsE,(.L_x_3093 - _ZN7cutlass13device_kernelIN5flash11enable_sm90INS1_16FlashAttnFwdSm90INS1_25CollectiveMainloopFwdSm90ILi2EN4cute5tupleIJNS5_1CILi1EEES8_S8_EEENS6_IJNS7_ILi128EEENS7_ILi176EEESA_EEELi128ENS_10bfloat16_tEfNS_4arch4Sm90ELb0ELb0ELb0ELb1ELb0ELb1ELb0ELb1ELb1ELb1ELb1ELb0EEENS1_21CollectiveEpilogueFwdINS6_IJSA_SA_SB_EEES9_SD_SF_Li256ELb1ELb1ELb1ELb0EEENS1_36VarlenDynamicPersistentTileSchedulerILi128ELi176ELi256ELi128ELb1ELb1ELb1ELb0ELb1ELb1EEEEEEEEEvNT_6ParamsE)
        .other          _ZN7cutlass13device_kernelIN5flash11enable_sm90INS1_16FlashAttnFwdSm90INS1_25CollectiveMainloopFwdSm90ILi2EN4cute5tupleIJNS5_1CILi1EEES8_S8_EEENS6_IJNS7_ILi128EEENS7_ILi176EEESA_EEELi128ENS_10bfloat16_tEfNS_4arch4Sm90ELb0ELb0ELb0ELb1ELb0ELb1ELb0ELb1ELb1ELb1ELb1ELb0EEENS1_21CollectiveEpilogueFwdINS6_IJSA_SA_SB_EEES9_SD_SF_Li256ELb1ELb1ELb1ELb0EEENS1_36VarlenDynamicPersistentTileSchedulerILi128ELi176ELi256ELi128ELb1ELb1ELb1ELb0ELb1ELb1EEEEEEEEEvNT_6ParamsE,@"STO_CUDA_ENTRY STV_DEFAULT"
_ZN7cutlass13device_kernelIN5flash11enable_sm90INS1_16FlashAttnFwdSm90INS1_25CollectiveMainloopFwdSm90ILi2EN4cute5tupleIJNS5_1CILi1EEES8_S8_EEENS6_IJNS7_ILi128EEENS7_ILi176EEESA_EEELi128ENS_10bfloat16_tEfNS_4arch4Sm90ELb0ELb0ELb0ELb1ELb0ELb1ELb0ELb1ELb1ELb1ELb1ELb0EEENS1_21CollectiveEpilogueFwdINS6_IJSA_SA_SB_EEES9_SD_SF_Li256ELb1ELb1ELb1ELb0EEENS1_36VarlenDynamicPersistentTileSchedulerILi128ELi176ELi256ELi128ELb1ELb1ELb1ELb0ELb1ELb1EEEEEEEEEvNT_6ParamsE:
[----:B------:R-:W0:Y:S02]  /*0000*/  LDC R1, c[0x0][0x28] ;  /* 0x00000a00ff017b82 */ /* 0x000e240000000800 */
[----:B0-----:R-:W-:Y:S01]  /*0010*/  VIADD R1, R1, 0xffffff58 ;  /* 0xffffff5801017836 */ /* 0x001fe20000000000 */
[----:B------:R-:W0:Y:S01]  /*0020*/  S2R R6, SR_TID.X ;  /* 0x0000000000067919 */ /* 0x000e220000002100 */
[----:B------:R-:W-:Y:S01]  /*0030*/  ELECT P0, URZ, PT ;  /* 0x00000000003f782f */ /* 0x000fe20003800000 */
[----:B------:R-:W-:Y:S01]  /*0040*/  BSSY B0, `(.L_x_406) ;  /* 0x0000013000007945 */ /* 0x000fe20003800000 */
[----:B0-----:R-:W-:-:S05]  /*0050*/  SHF.R.U32.HI R0, RZ, 0x5, R6 ;  /* 0x00000005ff007819 */ /* 0x001fca0000011606 */
[----:B------:R-:W0:Y:S02]  /*0060*/  SHFL.IDX PT, R2, R0, RZ, 0x1f ;  /* 0x00001fff00027589 */ /* 0x000e2400000e0000 */
[----:B0-----:R-:W-:-:S13]  /*0070*/  ISETP.EQ.AND P0, PT, R2, RZ, P0 ;  /* 0x000000ff0200720c */ /* 0x001fda0000702270 */
[----:B------:R-:W-:Y:S05]  /*0080*/  @!P0 BRA `(.L_x_407) ;  /* 0x0000000000388947 */ /* 0x000fea0003800000 */
[----:B------:R-:W-:Y:S02]  /*0090*/  ULDC.64 UR4, c[0x0][0x198] ;  /* 0x0000660000047ab9 */ /* 0x000fe40000000a00 */
[----:B------:R-:W-:Y:S02]  /*00a0*/  UIADD3 UR6, UP0, UR4, 0x370, URZ ;  /* 0x0000037004067890 */ /* 0x000fe4000ff1e03f */
[----:B------:R-:W-:Y:S02]  /*00b0*/  UIADD3 UR8, UP1, UR4, 0x470, URZ ;  /* 0x0000047004087890 */ /* 0x000fe4000ff3e03f */
[----:B------:R-:W-:Y:S02]  /*00c0*/  UIADD3 UR10, UP2, UR4, 0x570, URZ ;  /* 0x00000570040a7890 */ /* 0x000fe4000ff5e03f */
[----:B------:R-:W-:Y:S02]  /*00d0*/  UIADD3 UR4, UP3, UR4, 0x670, URZ ;  /* 0x0000067004047890 */ /* 0x000fe4000ff7e03f */
[----:B------:R-:W-:-:S02]  /*00e0*/  UIADD3.X UR7, URZ, UR5, URZ, UP0, !UPT ;  /* 0x000000053f077290 */ /* 0x000fc400087fe43f */
[----:B------:R-:W-:Y:S02]  /*00f0*/  UIADD3.X UR9, URZ, UR5, URZ, UP1, !UPT ;  /* 0x000000053f097290 */ /* 0x000fe40008ffe43f */
[----:B------:R-:W-:Y:S02]  /*0100*/  UIADD3.X UR11, URZ, UR5, URZ, UP2, !UPT ;  /* 0x000000053f0b7290 */ /* 0x000fe400097fe43f */
[----:B------:R-:W-:-:S03]  /*0110*/  UIADD3.X UR5, URZ, UR5, URZ, UP3, !UPT ;  /* 0x000000053f057290 */ /* 0x000fc60009ffe43f */
[----:B------:R0:W-:Y:S02]  /*0120*/  UTMACCTL.PF [UR6] ;  /* 0x00000000060079b9 */ /* 0x0001e40008040000 */
[----:B------:R0:W-:Y:S02]  /*0130*/  UTMACCTL.PF [UR8] ;  /* 0x00000000080079b9 */ /* 0x0001e40008040000 */
[----:B------:R0:W-:Y:S02]  /*0140*/  UTMACCTL.PF [UR10] ;  /* 0x000000000a0079b9 */ /* 0x0001e40008040000 */
[----:B------:R0:W-:Y:S02]  /*0150*/  UTMACCTL.PF [UR4] ;  /* 0x00000000040079b9 */ /* 0x0001e40008040000 */
[----:B0-----:R-:W-:Y:S01]  /*0160*/  NOP ;  /* 0x0000000000007918 */ /* 0x001fe20000000000 */
.L_x_407:
[----:B------:R-:W-:Y:S05]  /*0170*/  BSYNC B0 ;  /* 0x0000000000007941 */ /* 0x000fea0003800000 */
.L_x_406:
[----:B------:R-:W-:Y:S01]  /*0180*/  VOTEU.ANY UP0, P0 ;  /* 0x00000000003f7886 */ /* 0x000fe20000000100 */
[----:B------:R-:W0:Y:S01]  /*0190*/  SHFL.IDX PT, R2, R0, RZ, 0x1f ;  /* 0x00001fff00027589 */ /* 0x000e2200000e0000 */
[----:B------:R-:W-:Y:S01]  /*01a0*/  UMOV UR4, 0x80 ;  /* 0x0000008000047882 */ /* 0x000fe20000000000 */
[----:B------:R-:W-:Y:S01]  /*01b0*/  UMOV UR7, 0x100 ;  /* 0x0000010000077882 */ /* 0x000fe20000000000 */
[----:B------:R-:W-:Y:S01]  /*01c0*/  SHF.R.U32.HI R3, RZ, 0x7, R6 ;  /* 0x00000007ff037819 */ /* 0x000fe20000011606 */
[----:B------:R-:W1:Y:S01]  /*01d0*/  @UP0 S2UR UR8, SR_CgaCtaId ;  /* 0x00000000000809c3 */ /* 0x000e620000008800 */
[----:B------:R-:W-:Y:S01]  /*01e0*/  @UP0 UMOV UR6, 0x400 ;  /* 0x0000040000060882 */ /* 0x000fe20000000000 */
[----:B------:R-:W-:-:S04]  /*01f0*/  @UP0 UIADD3 UR4, -UR4, 0x100000, URZ ;  /* 0x0010000004040890 */ /* 0x000fc8000fffe13f */
[----:B------:R-:W-:Y:S02]  /*0200*/  @UP0 USHF.L.U32 UR5, UR4, 0xb, URZ ;  /* 0x0000000b04050899 */ /* 0x000fe4000800063f */
[----:B------:R-:W-:Y:S01]  /*0210*/  @UP0 USHF.L.U32 UR4, UR4, 0x1, URZ ;  /* 0x0000000104040899 */ /* 0x000fe2000800063f */
[----:B------:R-:W-:Y:S01]  /*0220*/  VOTEU.ANY UP1, P0 ;  /* 0x00000000003f7886 */ /* 0x000fe20000020100 */
[----:B0-----:R-:W-:Y:S02]  /*0230*/  ISETP.NE.AND P1, PT, R2, RZ, PT ;  /* 0x000000ff0200720c */ /* 0x001fe40003f25270 */
[----:B------:R0:W2:Y:S01]  /*0240*/  SHFL.IDX PT, R2, R3, RZ, 0x1f ;  /* 0x00001fff03027589 */ /* 0x0000a200000e0000 */
[----:B-1----:R-:W-:Y:S02]  /*0250*/  @UP0 ULEA UR8, UR8, UR6, 0x18 ;  /* 0x0000000608080291 */ /* 0x002fe4000f8ec03f */
[----:B------:R-:W-:-:S04]  /*0260*/  @UP0 UIADD3 UR6, -UR7, 0x100000, URZ ;  /* 0x0010000007060890 */ /* 0x000fc8000fffe13f */
[----:B------:R-:W-:Y:S02]  /*0270*/  @UP0 USHF.L.U32 UR7, UR6, 0xb, URZ ;  /* 0x0000000b06070899 */ /* 0x000fe4000800063f */
[----:B------:R-:W-:Y:S01]  /*0280*/  @UP0 USHF.L.U32 UR6, UR6, 0x1, URZ ;  /* 0x0000000106060899 */ /* 0x000fe2000800063f */
[----:B------:R-:W-:Y:S01]  /*0290*/  VOTEU.ANY UP0, P0 ;  /* 0x00000000003f7886 */ /* 0x000fe20000000100 */
[----:B------:R-:W1:Y:S04]  /*02a0*/  FENCE.VIEW.ASYNC.S ;  /* 0x00000000000073c6 */ /* 0x000e680000000000 */
[----:B-1----:R0:W1:Y:S06]  /*02b0*/  @UP0 SYNCS.EXCH.64 URZ, [UR8+0x34800], UR4 ;  /* 0x03480004083f05b2 */ /* 0x00206c0008000100 */
[----:B------:R0:W3:Y:S02]  /*02c0*/  @UP1 SYNCS.EXCH.64 URZ, [UR8+0x34820], UR6 ;  /* 0x03482006083f15b2 */ /* 0x0000e40008000100 */
[----:B0-----:R-:W-:Y:S05]  /*02d0*/  @P1 BRA `(.L_x_408) ;  /* 0x0000000000481947 */ /* 0x001fea0003800000 */
[----:B------:R-:W0:Y:S01]  /*02e0*/  S2UR UR5, SR_CgaCtaId ;  /* 0x00000000000579c3 */ /* 0x000e220000008800 */
        /* <DEDUP_REMOVED lines=15> */
[----:B------:R0:W0:Y:S01]  /*03e0*/  SYNCS.EXCH.64 URZ, [UR8+0x34848], UR6 ;  /* 0x03484806083f75b2 */ /* 0x0000220008000100 */
[----:B------:R-:W-:Y:S01]  /*03f0*/  NOP ;  /* 0x0000000000007918 */ /* 0x000fe20000000000 */
.L_x_408:
[----:B------:R-:W5:Y:S01]  /*0400*/  SHFL.IDX PT, R3, R0, RZ, 0x1f ;  /* 0x00001fff00037589 */ /* 0x000f6200000e0000 */
[----:B------:R-:W-:Y:S01]  /*0410*/  NOP ;  /* 0x0000000000007918 */ /* 0x000fe20000000000 */
[----:B-----5:R-:W-:-:S13]  /*0420*/  ISETP.NE.AND P0, PT, R3, RZ, PT ;  /* 0x000000ff0300720c */ /* 0x020fda0003f05270 */
        /* <DEDUP_REMOVED lines=17> */
[----:B------:R0:W0:Y:S01]  /*0540*/  SYNCS.EXCH.64 URZ, [UR8+0x34868], UR6 ;  /* 0x03486806083f75b2 */ /* 0x0000220008000100 */
[----:B------:R-:W-:Y:S01]  /*0550*/  NOP ;  /* 0x0000000000007918 */ /* 0x000fe20000000000 */
.L_x_409:
[----:B------:R-:W5:Y:S01]  /*0560*/  SHFL.IDX PT, R3, R0, RZ, 0x1f ;  /* 0x00001fff00037589 */ /* 0x000f6200000e0000 */
[----:B------:R-:W-:Y:S01]  /*0570*/  NOP ;  /* 0x0000000000007918 */ /* 0x000fe20000000000 */
[----:B-----5:R-:W-:-:S13]  /*0580*/  ISETP.NE.AND P0, PT, R3, RZ, PT ;  /* 0x000000ff0300720c */ /* 0x020fda0003f05270 */
        /* <DEDUP_REMOVED lines=13> */
[----:B------:R0:W0:Y:S01]  /*0660*/  SYNCS.EXCH.64 URZ, [UR6+0x34888], UR4 ;  /* 0x03488804063f75b2 */ /* 0x0000220008000100 */
[----:B------:R-:W-:Y:S01]  /*0670*/  NOP ;  /* 0x0000000000007918 */ /* 0x000fe20000000000 */
.L_x_410:
        /* <DEDUP_REMOVED lines=22> */
.L_x_411:
        /* <DEDUP_REMOVED lines=22> */
.L_x_412:
[----:B--2---:R-:W-:Y:S01]  /*0940*/  ISETP.NE.AND P0, PT, R2, RZ, PT ;  /* 0x000000ff0200720c */ /* 0x004fe20003f05270 */
[----:B------:R-:W-:Y:S01]  /*0950*/  IMAD.MOV.U32 R2, RZ, RZ, 0x1 ;  /* 0x00000001ff027424 */ /* 0x000fe200078e00ff */
[----:B------:R-:W-:Y:S01]  /*0960*/  NOP ;  /* 0x0000000000007918 */ /* 0x000fe20000000000 */
[----:B------:R-:W-:Y:S03]  /*0970*/  BSSY B9, `(.L_x_413) ;  /* 0x00027aa000097945 */ /* 0x000fe60003800000 */
[----:B------:R-:W-:-:S05]  /*0980*/  SEL R2, R2, 0x2, !P0 ;  /* 0x0000000202027807 */ /* 0x000fca0004000000 */
[----:B------:R2:W-:Y:S01]  /*0990*/  STL [R1+0x74], R2 ;  /* 0x0000740201007387 */ /* 0x0005e20000100800 */
[----:B01-34-:R-:W-:Y:S06]  /*09a0*/  BAR.SYNC.DEFER_BLOCKING 0x0 ;  /* 0x0000000000007b1d */ /* 0x01bfec0000010000 */
[----:B------:R-:W-:Y:S05]  /*09b0*/  @!P0 BRA `(.L_x_414) ;  /* 0x0000020000048947 */ /* 0x000fea0003800000 */
.L_x_415:
[----:B------:R-:W-:-:S08]  /*09c0*/  NOP ;  /* 0x0000000000007918 */ /* 0x000fd00000000000 */
[----:B------:R-:W0:Y:S02]  /*09d0*/  USETMAXREG.TRY_ALLOC.CTAPOOL UP0, 0xf0 ;  /* 0x000000f0000079c8 */ /* 0x000e240008000600 */
[----:B0-----:R-:W-:-:S13]  /*09e0*/  PLOP3.LUT P0, PT, PT, PT, UP0, 0x80, 0x0 ;  /* 0x000000000000781c */ /* 0x001fda0003f0f008 */
[----:B------:R-:W-:Y:S05]  /*09f0*/  @!P0 BRA `(.L_x_415) ;  /* 0xfffffffc00f08947 */ /* 0x000fea000383ffff */
[----:B------:R-:W3:Y:S01]  /*0a00*/  LDL.LU R0, [R1] ;  /* 0x0000000001007983 */ /* 0x000ee20000300800 */
[----:B--2---:R-:W-:Y:S01]  /*0a10*/  SHF.R.U32.HI R2, RZ, 0x7, R6 ;  /* 0x00000007ff027819 */ /* 0x004fe20000011606 */
[----:B------:R-:W0:Y:S01]  /*0a20*/  S2UR UR5, SR_CgaCtaId ;  /* 0x00000000000579c3 */ /* 0x000e220000008800 */
[----:B------:R-:W-:-:S07]  /*0a30*/  UMOV UR4, 0x400 ;  /* 0x0000040000047882 */ /* 0x000fce0000000000 */
[----:B------:R-:W-:Y:S06]  /*0a40*/  BAR.ARV 0x8, 0x180 ;  /* 0x0206000000007b1d */ /* 0x000fec0000002000 */
[----:B------:R-:W-:-:S13]  /*0a50*/  ISETP.NE.AND P0, PT, R2, 0x1, PT ;  /* 0x000000010200780c */ /* 0x000fda0003f05270 */
[----:B------:R-:W-:Y:S06]  /*0a60*/  @!P0 BAR.ARV 0x9, 0x100 ;  /* 0x0244000000008b1d */ /* 0x000fec0000002000 */
[----:B0-----:R-:W-:Y:S02]  /*0a70*/  ULEA UR4, UR5, UR4, 0x18 ;  /* 0x0000000405047291 */ /* 0x001fe4000f8ec03f */
[----:B------:R-:W-:Y:S04]  /*0a80*/  BAR.SYNC.DEFER_BLOCKING 0x5, 0x180 ;  /* 0x0146000000007b1d */ /* 0x000fe80000010000 */
[----:B------:R-:W-:-:S02]  /*0a90*/  IMAD.U32 R2, RZ, RZ, UR4 ;  /* 0x00000004ff027e24 */ /* 0x000fc4000f8e00ff */
[----:B------:R-:W-:-:S03]  /*0aa0*/  ULDC UR4, c[0x0][0xc3c] ;  /* 0x00030f0000047ab9 */ /* 0x000fc60000000800 */
[----:B------:R-:W0:Y:S01]  /*0ab0*/  LDS.128 R148, [R2+0x348d0] ;  /* 0x0348d00002947984 */ /* 0x000e220000000c00 */
[----:B------:R-:W-:Y:S06]  /*0ac0*/  BAR.ARV 0x4, 0x180 ;  /* 0x0106000000007b1d */ /* 0x000fec0000002000 */
[----:B---3--:R-:W-:-:S04]  /*0ad0*/  LOP3.LUT R0, R0, 0xffffffdf, RZ, 0xc0, !PT ;  /* 0xffffffdf00007812 */ /* 0x008fc800078ec0ff */
[----:B------:R-:W-:Y:S02]  /*0ae0*/  @P0 LOP3.LUT R0, R0, 0x20, RZ, 0xfc, !PT ;  /* 0x0000002000000812 */ /* 0x000fe400078efcff */
[----:B0-----:R-:W-:-:S03]  /*0af0*/  ISETP.GE.AND P0, PT, R151, UR4, PT ;  /* 0x0000000497007c0c */ /* 0x001fc6000bf06270 */
[----:B------:R0:W-:Y:S10]  /*0b00*/  STL [R1], R0 ;  /* 0x0000000001007387 */ /* 0x0001f40000100800 */
[----:B0-----:R-:W-:Y:S05]  /*0b10*/  @P0 BRA `(.L_x_416) ;  /* 0x00000278003c0947 */ /* 0x001fea0003800000 */
[----:B------:R-:W2:Y:S01]  /*0b20*/  LDL R16, [R1+0x74] ;  /* 0x0000740001107983 */ /* 0x000ea20000100800 */
[----:B------:R-:W-:Y:S01]  /*0b30*/  VIADD R14, R6, 0xffffff80 ;  /* 0xffffff80060e7836 */ /* 0x000fe20000000000 */
[----:B------:R-:W-:Y:S01]  /*0b40*/  CS2R R222, SRZ ;  /* 0x0000000000de7805 */ /* 0x000fe2000001ff00 */
[----:B------:R-:W-:Y:S02]  /*0b50*/  VIADD R20, R2, 0x16400 ;  /* 0x0001640002147836 */ /* 0x000fe40000000000 */
[----:B------:R-:W-:Y:S01]  /*0b60*/  IMAD.MOV.U32 R23, RZ, RZ, RZ ;  /* 0x000000ffff177224 */ /* 0x000fe200078e00ff */
[----:B------:R-:W-:Y:S01]  /*0b70*/  SHF.R.S32.HI R0, RZ, 0x1f, R14 ;  /* 0x0000001fff007819 */ /* 0x000fe2000001140e */
[----:B------:R-:W-:-:S03]  /*0b80*/  IMAD.MOV.U32 R233, RZ, RZ, RZ ;  /* 0x000000ffffe97224 */ /* 0x000fc600078e00ff */
[CC--:B------:R-:W-:Y:S02]  /*0b90*/  LEA.HI R3, R0.reuse, R14.reuse, RZ, 0x7 ;  /* 0x0000000e00037211 */ /* 0x0c0fe400078f38ff */
[CC--:B------:R-:W-:Y:S02]  /*0ba0*/  LEA.HI R5, R0.reuse, R14.reuse, RZ, 0x4 ;  /* 0x0000000e00057211 */ /* 0x0c0fe400078f20ff */
[----:B------:R-:W-:Y:S02]  /*0bb0*/  LOP3.LUT R4, R3, 0xffffff80, RZ, 0xc0, !PT ;  /* 0xffffff8003047812 */ /* 0x000fe400078ec0ff */
[CC--:B------:R-:W-:Y:S02]  /*0bc0*/  LEA.HI R13, R0.reuse, R14.reuse, RZ, 0x2 ;  /* 0x0000000e000d7211 */ /* 0x0c0fe400078f10ff */
[-C--:B------:R-:W-:Y:S01]  /*0bd0*/  LEA.HI R22, R0, R14.reuse, RZ, 0x3 ;  /* 0x0000000e00167211 */ /* 0x080fe200078f18ff */
[----:B------:R-:W-:Y:S01]  /*0be0*/  IMAD.IADD R21, R14, 0x1, -R4 ;  /* 0x000000010e157824 */ /* 0x000fe200078e0a04 */
[----:B------:R-:W-:-:S02]  /*0bf0*/  LEA.HI R4, R0, R14, RZ, 0x5 ;  /* 0x0000000e00047211 */ /* 0x000fc400078f28ff */
[----:B------:R-:W-:Y:S02]  /*0c00*/  LOP3.LUT R13, R13, 0xfffffffc, RZ, 0xc0, !PT ;  /* 0xfffffffc0d0d7812 */ /* 0x000fe400078ec0ff */
[----:B------:R-:W-:Y:S01]  /*0c10*/  SHF.R.S32.HI R9, RZ, 0x1f, R21 ;  /* 0x0000001fff097819 */ /* 0x000fe20000011415 */
[----:B------:R-:W-:Y:S01]  /*0c20*/  IMAD.SHL.U32 R6, R4, 0x20, RZ ;  /* 0x0000002004067824 */ /* 0x000fe200078e00ff */
[----:B------:R-:W-:Y:S01]  /*0c30*/  LOP3.LUT R4, R5, 0x3fffff0, RZ, 0xc0, !PT ;  /* 0x03fffff005047812 */ /* 0x000fe200078ec0ff */
[----:B------:R-:W-:Y:S01]  /*0c40*/  IMAD.IADD R13, R14, 0x1, -R13 ;  /* 0x000000010e0d7824 */ /* 0x000fe200078e0a0d */
[----:B------:R-:W-:Y:S02]  /*0c50*/  LEA.HI R10, R9, R21, RZ, 0x2 ;  /* 0x00000015090a7211 */ /* 0x000fe400078f10ff */
[----:B------:R-:W-:Y:S01]  /*0c60*/  LOP3.LUT R7, R6, 0xfffffc00, RZ, 0xc0, !PT ;  /* 0xfffffc0006077812 */ /* 0x000fe200078ec0ff */
[----:B------:R-:W-:Y:S01]  /*0c70*/  IMAD.IADD R4, R14, 0x1, -R4 ;  /* 0x000000010e047824 */ /* 0x000fe200078e0a04 */
[----:B------:R-:W-:-:S02]  /*0c80*/  SHF.R.S32.HI R11, RZ, 0x2, R10 ;  /* 0x00000002ff0b7819 */ /* 0x000fc4000001140a */
[----:B------:R-:W-:Y:S02]  /*0c90*/  SHF.R.S32.HI R8, RZ, 0x1f, R10 ;  /* 0x0000001fff087819 */ /* 0x000fe4000001140a */
[----:B------:R-:W-:Y:S02]  /*0ca0*/  LEA.HI R9, R9, R21, RZ, 0x5 ;  /* 0x0000001509097211 */ /* 0x000fe400078f28ff */
[----:B------:R-:W-:Y:S01]  /*0cb0*/  LEA.HI R6, R8, R11, RZ, 0x3 ;  /* 0x0000000b08067211 */ /* 0x000fe200078f18ff */
[----:B------:R-:W-:Y:S01]  /*0cc0*/  IMAD R8, R4, 0x40, R7 ;  /* 0x0000004004087824 */ /* 0x000fe200078e0207 */
[----:B------:R-:W-:Y:S02]  /*0cd0*/  SHF.R.S32.HI R4, RZ, 0x7, R3 ;  /* 0x00000007ff047819 */ /* 0x000fe40000011403 */
[----:B------:R-:W-:Y:S02]  /*0ce0*/  LOP3.LUT R12, R6, 0xfffffff8, RZ, 0xc0, !PT ;  /* 0xfffffff8060c7812 */ /* 0x000fe400078ec0ff */
[----:B------:R-:W-:-:S02]  /*0cf0*/  SHF.R.S32.HI R6, RZ, 0x4, R5 ;  /* 0x00000004ff067819 */ /* 0x000fc40000011405 */
[----:B------:R-:W-:Y:S01]  /*0d00*/  LEA.HI R3, R3, R4, RZ, 0x1 ;  /* 0x0000000403037211 */ /* 0x000fe200078f08ff */
[----:B------:R-:W-:Y:S01]  /*0d10*/  IMAD.IADD R12, R11, 0x1, -R12 ;  /* 0x000000010b0c7824 */ /* 0x000fe200078e0a0c */
[----:B------:R-:W-:Y:S02]  /*0d20*/  LEA.HI R5, R5, R6, RZ, 0x1 ;  /* 0x0000000605057211 */ /* 0x000fe400078f08ff */
[----:B------:R-:W-:Y:S02]  /*0d30*/  LOP3.LUT R3, R3, 0x3fffffe, RZ, 0xc0, !PT ;  /* 0x03fffffe03037812 */ /* 0x000fe400078ec0ff */
[----:B------:R-:W-:Y:S02]  /*0d40*/  SHF.R.S32.HI R9, RZ, 0x5, R9 ;  /* 0x00000005ff097819 */ /* 0x000fe40000011409 */
[----:B------:R-:W-:Y:S01]  /*0d50*/  LOP3.LUT R5, R5, 0x1ffffffe, RZ, 0xc0, !PT ;  /* 0x1ffffffe05057812 */ /* 0x000fe200078ec0ff */
[----:B------:R-:W-:Y:S01]  /*0d60*/  IMAD.IADD R3, R4, 0x1, -R3 ;  /* 0x0000000104037824 */ /* 0x000fe200078e0a03 */
[----:B------:R-:W-:Y:S01]  /*0d70*/  LEA.HI R7, R13, R13, RZ, 0x1 ;  /* 0x0000000d0d077211 */ /* 0x000fe200078f08ff */
[----:B------:R-:W-:Y:S01]  /*0d80*/  IMAD R12, R9, 0x10, R12 ;  /* 0x00000010090c7824 */ /* 0x000fe200078e020c */
[----:B------:R-:W-:Y:S01]  /*0d90*/  LOP3.LUT R10, R10, 0x7ffffffc, RZ, 0xc0, !PT ;  /* 0x7ffffffc0a0a7812 */ /* 0x000fe200078ec0ff */
[----:B------:R-:W-:Y:S01]  /*0da0*/  IMAD.IADD R5, R6, 0x1, -R5 ;  /* 0x0000000106057824 */ /* 0x000fe200078e0a05 */
[----:B------:R-:W-:Y:S01]  /*0db0*/  LOP3.LUT R4, R7, 0x1ffffffe, RZ, 0xc0, !PT ;  /* 0x1ffffffe07047812 */ /* 0x000fe200078ec0ff */
[----:B------:R-:W-:Y:S01]  /*0dc0*/  IMAD R15, R3, 0x40, R12 ;  /* 0x00000040030f7824 */ /* 0x000fe200078e020c */
[----:B------:R-:W-:Y:S01]  /*0dd0*/  LEA.HI R3, R0, R14, RZ, 0x6 ;  /* 0x0000000e00037211 */ /* 0x000fe200078f30ff */
[----:B------:R-:W-:Y:S01]  /*0de0*/  IMAD R5, R5, 0x8, R8 ;  /* 0x0000000805057824 */ /* 0x000fe200078e0208 */
[----:B------:R-:W-:Y:S01]  /*0df0*/  LOP3.LUT R0, R22, 0xfffffff8, RZ, 0xc0, !PT ;  /* 0xfffffff816007812 */ /* 0x000fe200078ec0ff */
[----:B------:R-:W-:Y:S01]  /*0e00*/  IMAD.IADD R4, R13, 0x1, -R4 ;  /* 0x000000010d047824 */ /* 0x000fe200078e0a04 */
[----:B------:R-:W-:Y:S01]  /*0e10*/  SHF.R.S32.HI R22, RZ, 0x3, R22 ;  /* 0x00000003ff167819 */ /* 0x000fe20000011416 */
[----:B------:R-:W-:Y:S01]  /*0e20*/  IMAD.SHL.U32 R3, R3, 0x8, RZ ;  /* 0x0000000803037824 */ /* 0x000fe200078e00ff */
[----:B------:R0:W-:Y:S01]  /*0e30*/  STL [R1+0x98], R5 ;  /* 0x0000980501007387 */ /* 0x0001e20000100800 */
[----:B------:R-:W-:Y:S01]  /*0e40*/  IMAD.IADD R18, R14, 0x1, -R0 ;  /* 0x000000010e127824 */ /* 0x000fe200078e0a00 */
[----:B------:R-:W-:Y:S01]  /*0e50*/  SHF.R.S32.HI R0, RZ, 0x1f, R22 ;  /* 0x0000001fff007819 */ /* 0x000fe20000011416 */
[C---:B------:R-:W-:Y:S01]  /*0e60*/  VIADD R24, R22.reuse, 0xa0 ;  /* 0x000000a016187836 */ /* 0x040fe20000000000 */
[----:B------:R-:W-:Y:S01]  /*0e70*/  LOP3.LUT R26, R3, 0xfffffe00, RZ, 0xc0, !PT ;  /* 0xfffffe00031a7812 */ /* 0x000fe200078ec0ff */
[C---:B------:R-:W-:Y:S01]  /*0e80*/  VIADD R30, R22.reuse, 0x20 ;  /* 0x00000020161e7836 */ /* 0x040fe20000000000 */
[----:B------:R-:W-:Y:S01]  /*0e90*/  STL [R1+0x90], R15 ;  /* 0x0000900f01007387 */ /* 0x000fe20000100800 */
[C---:B------:R-:W-:Y:S01]  /*0ea0*/  VIADD R29, R22.reuse, 0x40 ;  /* 0x00000040161d7836 */ /* 0x040fe20000000000 */
[----:B------:R-:W-:Y:S01]  /*0eb0*/  SHF.R.S32.HI R14, RZ, 0x1f, R24 ;  /* 0x0000001fff0e7819 */ /* 0x000fe20000011418 */
[C---:B------:R-:W-:Y:S01]  /*0ec0*/  VIADD R28, R22.reuse, 0x60 ;  /* 0x00000060161c7836 */ /* 0x040fe20000000000 */
[----:B------:R-:W-:Y:S01]  /*0ed0*/  STL [R1+0x78], RZ ;  /* 0x000078ff01007387 */ /* 0x000fe20000100800 */
[C---:B0-----:R-:W-:Y:S01]  /*0ee0*/  IMAD.SHL.U32 R5, R22.reuse, 0x40, RZ ;  /* 0x0000004016057824 */ /* 0x041fe200078e00ff */
[----:B------:R-:W-:Y:S01]  /*0ef0*/  SHF.R.S32.HI R7, RZ, 0x1f, R29 ;  /* 0x0000001fff077819 */ /* 0x000fe2000001141d */
[----:B------:R-:W-:Y:S01]  /*0f00*/  VIADD R25, R22, 0x80 ;  /* 0x0000008016197836 */ /* 0x000fe20000000000 */
[----:B------:R-:W-:Y:S01]  /*0f10*/  SHF.R.S32.HI R9, RZ, 0x1f, R28 ;  /* 0x0000001fff097819 */ /* 0x000fe2000001141c */
[----:B------:R-:W-:Y:S01]  /*0f20*/  IMAD.SHL.U32 R0, R30, 0x40, RZ ;  /* 0x000000401e007824 */ /* 0x000fe200078e00ff */
[----:B------:R-:W-:Y:S01]  /*0f30*/  LOP3.LUT R3, R5, 0x1c0, RZ, 0xc0, !PT ;  /* 0x000001c005037812 */ /* 0x000fe200078ec0ff */
[----:B------:R-:W-:Y:S01]  /*0f40*/  IMAD.SHL.U32 R13, R24, 0x40, RZ ;  /* 0x00000040180d7824 */ /* 0x000fe200078e00ff */
[----:B------:R-:W-:Y:S01]  /*0f50*/  SHF.R.S32.HI R5, RZ, 0x1f, R30 ;  /* 0x0000001fff057819 */ /* 0x000fe2000001141e */
[----:B------:R-:W-:Y:S01]  /*0f60*/  IMAD.SHL.U32 R6, R29, 0x40, RZ ;  /* 0x000000401d067824 */ /* 0x000fe200078e00ff */
[----:B------:R-:W-:Y:S01]  /*0f70*/  SHF.R.U32.HI R27, RZ, 0x3, R3 ;  /* 0x00000003ff1b7819 */ /* 0x000fe20000011603 */
[----:B------:R-:W-:Y:S01]  /*0f80*/  IMAD.SHL.U32 R8, R28, 0x40, RZ ;  /* 0x000000401c087824 */ /* 0x000fe200078e00ff */
[----:B------:R-:W-:Y:S01]  /*0f90*/  SHF.R.S32.HI R12, RZ, 0x1f, R25 ;  /* 0x0000001fff0c7819 */ /* 0x000fe20000011419 */
[----:B------:R-:W-:Y:S01]  /*0fa0*/  IMAD.SHL.U32 R11, R25, 0x40, RZ ;  /* 0x00000040190b7824 */ /* 0x000fe200078e00ff */
[----:B------:R-:W-:Y:S01]  /*0fb0*/  LEA.HI R14, R14, R24, RZ, 0x3 ;  /* 0x000000180e0e7211 */ /* 0x000fe200078f18ff */
[----:B------:R-:W-:Y:S01]  /*0fc0*/  STL [R1+0x84], R20 ;  /* 0x0000841401007387 */ /* 0x000fe20000100800 */
[----:B------:R-:W-:Y:S01]  /*0fd0*/  LEA.HI R7, R7, R29, RZ, 0x3 ;  /* 0x0000001d07077211 */ /* 0x000fe200078f18ff */
[----:B------:R-:W-:Y:S01]  /*0fe0*/  IMAD.IADD R10, R21, 0x1, -R10 ;  /* 0x00000001150a7824 */ /* 0x000fe200078e0a0a */
[----:B------:R-:W-:Y:S01]  /*0ff0*/  LEA.HI R9, R9, R28, RZ, 0x3 ;  /* 0x0000001c09097211 */ /* 0x000fe200078f18ff */
[----:B------:R-:W-:Y:S01]  /*1000*/  IMAD.SHL.U32 R14, R14, 0x40, RZ ;  /* 0x000000400e0e7824 */ /* 0x000fe200078e00ff */
[----:B------:R-:W-:Y:S01]  /*1010*/  LOP3.LUT R24, R0, 0x1c0, RZ, 0xc0, !PT ;  /* 0x000001c000187812 */ /* 0x000fe200078ec0ff */
[----:B------:R-:W-:Y:S01]  /*1020*/  IMAD.SHL.U32 R7, R7, 0x40, RZ ;  /* 0x0000004007077824 */ /* 0x000fe200078e00ff */
[----:B------:R-:W-:Y:S01]  /*1030*/  LEA.HI R5, R5, R30, RZ, 0x3 ;  /* 0x0000001e05057211 */ /* 0x000fe200078f18ff */
[----:B------:R-:W-:Y:S01]  /*1040*/  IMAD.SHL.U32 R9, R9, 0x40, RZ ;  /* 0x0000004009097824 */ /* 0x000fe200078e00ff */
[----:B------:R-:W-:-:S02]  /*1050*/  LOP3.LUT R0, R13, 0x1c0, RZ, 0xc0, !PT ;  /* 0x000001c00d007812 */ /* 0x000fc400078ec0ff */
[----:B------:R-:W-:Y:S01]  /*1060*/  LEA.HI R12, R12, R25, RZ, 0x3 ;  /* 0x000000190c0c7211 */ /* 0x000fe200078f18ff */
[----:B------:R-:W-:Y:S01]  /*1070*/  IMAD.SHL.U32 R5, R5, 0x40, RZ ;  /* 0x0000004005057824 */ /* 0x000fe200078e00ff */
[----:B------:R-:W-:Y:S02]  /*1080*/  LOP3.LUT R6, R6, 0x1c0, RZ, 0xc0, !PT ;  /* 0x000001c006067812 */ /* 0x000fe400078ec0ff */
[----:B------:R-:W-:Y:S01]  /*1090*/  LOP3.LUT R25, R8, 0x1c0, RZ, 0xc0, !PT ;  /* 0x000001c008197812 */ /* 0x000fe200078ec0ff */
[----:B------:R-:W-:Y:S01]  /*10a0*/  IMAD.SHL.U32 R12, R12, 0x40, RZ ;  /* 0x000000400c0c7824 */ /* 0x000fe200078e00ff */
[----:B------:R-:W-:Y:S02]  /*10b0*/  LOP3.LUT R8, R11, 0x1c0, RZ, 0xc0, !PT ;  /* 0x000001c00b087812 */ /* 0x000fe400078ec0ff */
[----:B------:R-:W-:Y:S02]  /*10c0*/  SHF.R.U32.HI R11, RZ, 0x3, R6 ;  /* 0x00000003ff0b7819 */ /* 0x000fe40000011606 */
[----:B------:R-:W-:-:S02]  /*10d0*/  LOP3.LUT R7, R7, 0xfffffe00, RZ, 0xc0, !PT ;  /* 0xfffffe0007077812 */ /* 0x000fc400078ec0ff */
[----:B------:R-:W-:Y:S02]  /*10e0*/  SHF.R.U32.HI R8, RZ, 0x3, R25 ;  /* 0x00000003ff087819 */ /* 0x000fe40000011619 */
[----:B--2---:R-:W-:Y:S01]  /*10f0*/  LOP3.LUT R224, R16, 0x1, RZ, 0xfc, !PT ;  /* 0x0000000110e07812 */ /* 0x004fe200078efcff */
[C---:B------:R-:W-:Y:S02]  /*1100*/  IMAD.SHL.U32 R16, R18.reuse, 0x8, RZ ;  /* 0x0000000812107824 */ /* 0x040fe400078e00ff */
[----:B------:R-:W-:Y:S02]  /*1110*/  IMAD.SHL.U32 R18, R18, 0x4, RZ ;  /* 0x0000000412127824 */ /* 0x000fe400078e00ff */
[----:B------:R-:W-:Y:S01]  /*1120*/  VIADD R221, R16, 0x40 ;  /* 0x0000004010dd7836 */ /* 0x000fe20000000000 */
[--C-:B------:R-:W-:Y:S01]  /*1130*/  LOP3.LUT R3, R3, 0x38, R16.reuse, 0xf8, !PT ;  /* 0x0000003803037812 */ /* 0x100fe200078ef810 */
[----:B------:R-:W-:Y:S01]  /*1140*/  VIADD R220, R18, 0x20 ;  /* 0x0000002012dc7836 */ /* 0x000fe20000000000 */
[----:B------:R-:W-:-:S02]  /*1150*/  SHF.R.S32.HI R17, RZ, 0x1f, R16 ;  /* 0x0000001fff117819 */ /* 0x000fc40000011410 */
[----:B------:R-:W-:Y:S02]  /*1160*/  LOP3.LUT R0, R26, R3, R27, 0xf6, !PT ;  /* 0x000000031a007212 */ /* 0x000fe400078ef61b */
[----:B------:R-:W-:-:S03]  /*1170*/  LOP3.LUT R3, R25, 0x38, R16, 0xf8, !PT ;  /* 0x0000003819037812 */ /* 0x000fc600078ef810 */
[----:B------:R0:W-:Y:S04]  /*1180*/  STL [R1+0x4c], R0 ;  /* 0x00004c0001007387 */ /* 0x0001e80000100800 */
[----:B------:R1:W-:Y:S01]  /*1190*/  STL [R1+0x54], R7 ;  /* 0x0000540701007387 */ /* 0x0003e20000100800 */
[----:B0-----:R-:W-:Y:S02]  /*11a0*/  LOP3.LUT R0, R6, 0x38, R16, 0xf8, !PT ;  /* 0x0000003806007812 */ /* 0x001fe400078ef810 */
[----:B------:R-:W-:Y:S02]  /*11b0*/  SHF.R.U32.HI R6, RZ, 0x3, R24 ;  /* 0x00000003ff067819 */ /* 0x000fe40000011618 */
[----:B------:R-:W-:Y:S02]  /*11c0*/  LOP3.LUT R6, R9, 0xfffffe00, RZ, 0xc0, !PT ;  /* 0xfffffe0009067812 */ /* 0x000fe400078ec0ff */
[----:B------:R-:W-:-:S02]  /*11d0*/  LOP3.LUT R9, R5, 0xfffffe00, RZ, 0xc0, !PT ;  /* 0xfffffe0005097812 */ /* 0x000fc400078ec0ff */
[----:B------:R-:W-:Y:S02]  /*11e0*/  LOP3.LUT R5, R12, 0xfffffe00, RZ, 0xc0, !PT ;  /* 0xfffffe000c057812 */ /* 0x000fe400078ec0ff */
[----:B------:R-:W-:Y:S01]  /*11f0*/  LOP3.LUT R0, R7, R0, R11, 0xf6, !PT ;  /* 0x0000000007007212 */ /* 0x000fe200078ef60b */
[----:B------:R-:W-:Y:S01]  /*1200*/  STL [R1+0x48], R9 ;  /* 0x0000480901007387 */ /* 0x000fe20000100800 */
[----:B------:R-:W-:Y:S02]  /*1210*/  LOP3.LUT R3, R6, R3, R8, 0xf6, !PT ;  /* 0x0000000306037212 */ /* 0x000fe400078ef608 */
[----:B-1----:R-:W-:Y:S01]  /*1220*/  LOP3.LUT R7, R14, 0xfffffe00, RZ, 0xc0, !PT ;  /* 0xfffffe000e077812 */ /* 0x002fe200078ec0ff */
[----:B------:R0:W-:Y:S02]  /*1230*/  STL [R1+0x68], R5 ;  /* 0x0000680501007387 */ /* 0x0001e40000100800 */
[--C-:B------:R-:W-:Y:S02]  /*1240*/  IMAD R3, R3, 0x2, R20.reuse ;  /* 0x0000000203037824 */ /* 0x100fe400078e0214 */
[----:B------:R1:W-:Y:S04]  /*1250*/  STL [R1+0x50], R6 ;  /* 0x0000500601007387 */ /* 0x0003e80000100800 */
[----:B------:R2:W-:Y:S01]  /*1260*/  STL [R1+0x64], R7 ;  /* 0x0000640701007387 */ /* 0x0005e20000100800 */
[----:B0-----:R-:W-:-:S02]  /*1270*/  IMAD R5, R0, 0x2, R20 ;  /* 0x0000000200057824 */ /* 0x001fc400078e0214 */
[----:B------:R-:W-:Y:S02]  /*1280*/  IMAD R0, R4, 0x8, R15 ;  /* 0x0000000804007824 */ /* 0x000fe400078e020f */
[----:B-1----:R-:W-:-:S05]  /*1290*/  IMAD.SHL.U32 R6, R10, 0x2, RZ ;  /* 0x000000020a067824 */ /* 0x002fca00078e00ff */
[----:B------:R2:W-:Y:S04]  /*12a0*/  STL [R1+0x40], R6 ;  /* 0x0000400601007387 */ /* 0x0005e80000100800 */
[----:B------:R2:W-:Y:S04]  /*12b0*/  STL [R1+0x8c], R5 ;  /* 0x00008c0501007387 */ /* 0x0005e80000100800 */
[----:B------:R2:W-:Y:S04]  /*12c0*/  STL [R1+0x94], R0 ;  /* 0x0000940001007387 */ /* 0x0005e80000100800 */
[----:B------:R2:W-:Y:S02]  /*12d0*/  STL [R1+0x88], R3 ;  /* 0x0000880301007387 */ /* 0x0005e40000100800 */
.L_x_647:
[----:B0-234-:R-:W0:Y:S01]  /*12e0*/  LDC.64 R4, c[0x0][0xc88] ;  /* 0x00032200ff047b82 */ /* 0x01de220000000a00 */
[----:B------:R-:W-:Y:S01]  /*12f0*/  ULDC.64 UR4, c[0x0][0x208] ;  /* 0x0000820000047ab9 */ /* 0x000fe20000000a00 */
[----:B0-----:R-:W-:-:S05]  /*1300*/  IMAD.WIDE R4, R151, 0x4, R4 ;  /* 0x0000000497047825 */ /* 0x001fca00078e0204 */
[----:B------:R-:W2:Y:S01]  /*1310*/  LDG.E R32, desc[UR4][R4.64] ;  /* 0x0000000404207981 */ /* 0x000ea2000c1e1900 */
[----:B------:R-:W-:Y:S05]  /*1320*/  YIELD ;  /* 0x0000000000007946 */ /* 0x000fea0003800000 */
[----:B------:R-:W-:Y:S01]  /*1330*/  ULDC.64 UR4, c[0x0][0xa28] ;  /* 0x00028a0000047ab9 */ /* 0x000fe20000000a00 */
[----:B------:R-:W-:Y:S01]  /*1340*/  ULDC.64 UR8, c[0x0][0xa18] ;  /* 0x0002860000087ab9 */ /* 0x000fe20000000a00 */
[----:B------:R-:W-:Y:S01]  /*1350*/  ISETP.NE.U32.AND P1, PT, RZ, UR4, PT ;  /* 0x00000004ff007c0c */ /* 0x000fe2000bf25070 */
[----:B------:R-:W-:Y:S01]  /*1360*/  ULDC.64 UR6, c[0x0][0xa08] ;  /* 0x0002820000067ab9 */ /* 0x000fe20000000a00 */
[----:B------:R-:W-:Y:S01]  /*1370*/  IMAD.MOV.U32 R11, RZ, RZ, RZ ;  /* 0x000000ffff0b7224 */ /* 0x000fe200078e00ff */
[----:B------:R-:W-:Y:S01]  /*1380*/  ISETP.NE.U32.AND P0, PT, RZ, UR6, PT ;  /* 0x00000006ff007c0c */ /* 0x000fe2000bf05070 */
[----:B------:R-:W-:Y:S01]  /*1390*/  ULDC.64 UR10, c[0x0][0x208] ;  /* 0x00008200000a7ab9 */ /* 0x000fe20000000a00 */
[----:B------:R-:W-:Y:S01]  /*13a0*/  ISETP.NE.AND.EX P1, PT, RZ, UR5, PT, P1 ;  /* 0x00000005ff007c0c */ /* 0x000fe2000bf25310 */
[----:B------:R-:W-:Y:S01]  /*13b0*/  IMAD.MOV.U32 R27, RZ, RZ, RZ ;  /* 0x000000ffff1b7224 */ /* 0x000fe200078e00ff */
[----:B------:R-:W-:-:S02]  /*13c0*/  ISETP.NE.AND.EX P0, PT, RZ, UR7, PT, P0 ;  /* 0x00000007ff007c0c */ /* 0x000fc4000bf05300 */
[----:B--2---:R-:W-:Y:S01]  /*13d0*/  SHF.R.S32.HI R0, RZ, 0x1f, R32 ;  /* 0x0000001fff007819 */ /* 0x004fe20000011420 */
[----:B------:R0:W-:Y:S08]  /*13e0*/  STL [R1+0x60], R32 ;  /* 0x0000602001007387 */ /* 0x0001f00000100800 */
[C---:B------:R-:W-:Y:S01]  /*13f0*/  @P1 LEA R6, P2, R32.reuse, UR4, 0x2 ;  /* 0x0000000420061c11 */ /* 0x040fe2000f8410ff */
[C---:B------:R-:W-:Y:S01]  /*1400*/  IMAD.SHL.U32 R28, R32.reuse, 0x4, RZ ;  /* 0x00000004201c7824 */ /* 0x040fe200078e00ff */
[----:B------:R-:W-:-:S02]  /*1410*/  SHF.L.U64.HI R29, R32, 0x2, R0 ;  /* 0x00000002201d7819 */ /* 0x000fc40000010200 */
[----:B------:R-:W-:Y:S02]  /*1420*/  @P1 LEA.HI.X R7, R32, UR5, R0, 0x2, P2 ;  /* 0x0000000520071c11 */ /* 0x000fe400090f1400 */
[----:B------:R-:W-:Y:S01]  /*1430*/  ISETP.NE.U32.AND P2, PT, RZ, UR8, PT ;  /* 0x00000008ff007c0c */ /* 0x000fe2000bf45070 */
[----:B------:R-:W-:Y:S01]  /*1440*/  ULDC UR4, c[0x0][0x288] ;  /* 0x0000a20000047ab9 */ /* 0x000fe20000000800 */
[----:B------:R-:W-:Y:S01]  /*1450*/  IADD3 R8, P3, R28, UR6, RZ ;  /* 0x000000061c087c10 */ /* 0x000fe2000ff7e0ff */
[----:B------:R-:W-:Y:S01]  /*1460*/  IMAD.U32 R161, RZ, RZ, UR4 ;  /* 0x00000004ffa17e24 */ /* 0x000fe2000f8e00ff */
[----:B------:R-:W-:Y:S01]  /*1470*/  ISETP.NE.AND.EX P2, PT, RZ, UR9, PT, P2 ;  /* 0x00000009ff007c0c */ /* 0x000fe2000bf45320 */
[----:B------:R-:W-:Y:S01]  /*1480*/  ULDC.64 UR4, c[0x0][0x418] ;  /* 0x0001060000047ab9 */ /* 0x000fe20000000a00 */
[----:B------:R0:W5:Y:S01]  /*1490*/  @P1 LDG.E R11, desc[UR10][R6.64] ;  /* 0x0000000a060b1981 */ /* 0x000162000c1e1900 */
[----:B------:R-:W-:Y:S01]  /*14a0*/  UISETP.NE.U32.AND UP0, UPT, UR4, URZ, UPT ;  /* 0x0000003f0400728c */ /* 0x000fe2000bf05070 */
[----:B------:R-:W-:-:S02]  /*14b0*/  IADD3.X R9, R29, UR7, RZ, P3, !PT ;  /* 0x000000071d097c10 */ /* 0x000fc40009ffe4ff */
[----:B------:R-:W-:Y:S01]  /*14c0*/  ULDC UR4, c[0x0][0x424] ;  /* 0x0001090000047ab9 */ /* 0x000fe20000000800 */
[----:B------:R-:W-:Y:S02]  /*14d0*/  UISETP.NE.AND.EX UP0, UPT, UR5, URZ, UPT, UP0 ;  /* 0x0000003f0500728c */ /* 0x000fe4000bf05300 */
[----:B------:R0:W5:Y:S01]  /*14e0*/  @P0 LDG.E R27, desc[UR10][R8.64] ;  /* 0x0000000a081b0981 */ /* 0x000162000c1e1900 */
[----:B------:R-:W-:Y:S01]  /*14f0*/  ULDC UR5, c[0x0][0x2f0] ;  /* 0x0000bc0000057ab9 */ /* 0x000fe20000000800 */
[----:B------:R-:W-:Y:S02]  /*1500*/  USEL UR4, UR4, 0x1, UP0 ;  /* 0x0000000104047887 */ /* 0x000fe40008000000 */
[----:B------:R-:W-:Y:S02]  /*1510*/  @P2 IADD3 R4, P1, R28, UR8, RZ ;  /* 0x000000081c042c10 */ /* 0x000fe4000ff3e0ff */
[----:B------:R-:W-:Y:S02]  /*1520*/  UIMAD UR4, UR4, UR5, URZ ;  /* 0x00000005040472a4 */ /* 0x000fe4000f8e023f */
[----:B------:R-:W-:Y:S01]  /*1530*/  @P2 IADD3.X R5, R29, UR9, RZ, P1, !PT ;  /* 0x000000091d052c10 */ /* 0x000fe20008ffe4ff */
[----:B------:R-:W-:-:S02]  /*1540*/  ULDC UR5, c[0x0][0x348] ;  /* 0x0000d20000057ab9 */ /* 0x000fc40000000800 */
[----:B------:R-:W-:Y:S02]  /*1550*/  IMAD.U32 R25, RZ, RZ, UR5 ;  /* 0x00000005ff197e24 */ /* 0x000fe4000f8e00ff */
[----:B------:R0:W5:Y:S01]  /*1560*/  @P2 LDG.E R161, desc[UR10][R4.64] ;  /* 0x0000000a04a12981 */ /* 0x000162000c1e1900 */
[----:B------:R-:W-:Y:S01]  /*1570*/  IMAD.U32 R26, RZ, RZ, UR4 ;  /* 0x00000004ff1a7e24 */ /* 0x000fe2000f8e00ff */
[----:B------:R-:W-:Y:S06]  /*1580*/  @P2 BRA `(.L_x_417) ;  /* 0x0000000000282947 */ /* 0x000fec0003800000 */
[----:B------:R-:W-:Y:S02]  /*1590*/  ULDC.64 UR4, c[0x0][0xa00] ;  /* 0x0002800000047ab9 */ /* 0x000fe40000000a00 */
[----:B------:R-:W-:-:S04]  /*15a0*/  ISETP.NE.U32.AND P1, PT, RZ, UR4, PT ;  /* 0x00000004ff007c0c */ /* 0x000fc8000bf25070 */
[----:B------:R-:W-:-:S13]  /*15b0*/  ISETP.NE.AND.EX P1, PT, RZ, UR5, PT, P1 ;  /* 0x00000005ff007c0c */ /* 0x000fda000bf25310 */
[----:B------:R-:W-:Y:S05]  /*15c0*/  @!P1 BRA `(.L_x_417) ;  /* 0x0000000000189947 */ /* 0x000fea0003800000 */
[----:B0-----:R-:W0:Y:S01]  /*15d0*/  LDC.64 R4, c[0x0][0xa00] ;  /* 0x00028000ff047b82 */ /* 0x001e220000000a00 */
[----:B------:R-:W-:Y:S01]  /*15e0*/  ULDC.64 UR4, c[0x0][0x208] ;  /* 0x0000820000047ab9 */ /* 0x000fe20000000a00 */
[----:B0-----:R-:W-:-:S05]  /*15f0*/  IMAD.WIDE R4, R32, 0x4, R4 ;  /* 0x0000000420047825 */ /* 0x001fca00078e0204 */
[----:B-----5:R-:W2:Y:S04]  /*1600*/  LDG.E R161, desc[UR4][R4.64] ;  /* 0x0000000404a17981 */ /* 0x020ea8000c1e1900 */
[----:B------:R-:W2:Y:S02]  /*1610*/  LDG.E R0, desc[UR4][R4.64+0x4] ;  /* 0x0000040404007981 */ /* 0x000ea4000c1e1900 */
[----:B--2---:R-:W-:-:S07]  /*1620*/  IMAD.IADD R161, R0, 0x1, -R161 ;  /* 0x0000000100a17824 */ /* 0x004fce00078e0aa1 */
.L_x_417:
[C---:B------:R-:W-:Y:S01]  /*1630*/  LOP3.LUT R31, R150.reuse, 0xffff, RZ, 0xc0, !PT ;  /* 0x0000ffff961f7812 */ /* 0x040fe200078ec0ff */
[----:B------:R-:W-:Y:S01]  /*1640*/  ULDC.64 UR4, c[0x0][0xa20] ;  /* 0x0002880000047ab9 */ /* 0x000fe20000000a00 */
[----:B------:R1:W-:Y:S01]  /*1650*/  STL [R1+0x7c], R149 ;  /* 0x00007c9501007387 */ /* 0x0003e20000100800 */
[----:B------:R-:W-:Y:S02]  /*1660*/  ISETP.NE.U32.AND P1, PT, RZ, UR4, PT ;  /* 0x00000004ff007c0c */ /* 0x000fe4000bf25070 */
[C---:B------:R-:W-:Y:S01]  /*1670*/  LOP3.LUT R3, R150.reuse, 0xff000000, RZ, 0xc0, !PT ;  /* 0xff00000096037812 */ /* 0x040fe200078ec0ff */
[----:B------:R1:W-:Y:S01]  /*1680*/  STL [R1+0x6c], R31 ;  /* 0x00006c1f01007387 */ /* 0x0003e20000100800 */
[----:B------:R-:W-:Y:S02]  /*1690*/  ISETP.NE.AND.EX P1, PT, RZ, UR5, PT, P1 ;  /* 0x00000005ff007c0c */ /* 0x000fe4000bf25310 */
[----:B------:R-:W-:Y:S02]  /*16a0*/  LOP3.LUT R0, R150, 0xff0000, RZ, 0xc0, !PT ;  /* 0x00ff000096007812 */ /* 0x000fe400078ec0ff */
[----:B------:R-:W-:-:S04]  /*16b0*/  SHF.R.U32.HI R3, RZ, 0x8, R3 ;  /* 0x00000008ff037819 */ /* 0x000fc80000011603 */
[----:B------:R-:W-:-:S05]  /*16c0*/  LEA.HI R10, R0, R3, RZ, 0x10 ;  /* 0x00000003000a7211 */ /* 0x000fca00078f80ff */
[----:B-1----:R-:W-:Y:S05]  /*16d0*/  @!P1 BRA `(.L_x_418) ;  /* 0x0000000000149947 */ /* 0x002fea0003800000 */
[----:B0-----:R-:W-:Y:S01]  /*16e0*/  IADD3 R4, P0, R28, UR4, RZ ;  /* 0x000000041c047c10 */ /* 0x001fe2000ff1e0ff */
[----:B------:R-:W-:-:S03]  /*16f0*/  ULDC.64 UR6, c[0x0][0x208] ;  /* 0x0000820000067ab9 */ /* 0x000fc60000000a00 */
[----:B------:R-:W-:-:S05]  /*1700*/  IADD3.X R5, R29, UR5, RZ, P0, !PT ;  /* 0x000000051d057c10 */ /* 0x000fca00087fe4ff */
[----:B------:R1:W5:Y:S01]  /*1710*/  LDG.E R26, desc[UR6][R4.64] ;  /* 0x00000006041a7981 */ /* 0x000362000c1e1900 */
[----:B------:R-:W-:Y:S05]  /*1720*/  BRA `(.L_x_419) ;  /* 0x0000000000147947 */ /* 0x000fea0003800000 */
.L_x_418:
[----:B------:R-:W-:Y:S05]  /*1730*/  @!P0 BRA `(.L_x_419) ;  /* 0x0000000000108947 */ /* 0x000fea0003800000 */
[----:B------:R-:W-:Y:S02]  /*1740*/  ULDC.64 UR4, c[0x0][0x208] ;  /* 0x0000820000047ab9 */ /* 0x000fe40000000a00 */
[----:B------:R-:W2:Y:S04]  /*1750*/  LDG.E R3, desc[UR4][R8.64] ;  /* 0x0000000408037981 */ /* 0x000ea8000c1e1900 */
[----:B------:R-:W2:Y:S02]  /*1760*/  LDG.E R26, desc[UR4][R8.64+0x4] ;  /* 0x00000404081a7981 */ /* 0x000ea4000c1e1900 */
[----:B--2---:R-:W-:-:S07]  /*1770*/  IMAD.IADD R26, R26, 0x1, -R3 ;  /* 0x000000011a1a7824 */ /* 0x004fce00078e0a03 */
.L_x_419:
[----:B------:R-:W-:Y:S01]  /*1780*/  ULDC.64 UR4, c[0x0][0xa10] ;  /* 0x0002840000047ab9 */ /* 0x000fe20000000a00 */
[----:B------:R-:W2:Y:S01]  /*1790*/  LDL.LU R30, [R1] ;  /* 0x00000000011e7983 */ /* 0x000ea20000300800 */
[----:B------:R-:W-:Y:S01]  /*17a0*/  ISETP.NE.U32.AND P0, PT, RZ, UR4, PT ;  /* 0x00000004ff007c0c */ /* 0x000fe2000bf05070 */
[----:B------:R-:W-:-:S03]  /*17b0*/  ULDC.64 UR6, c[0x0][0x208] ;  /* 0x0000820000067ab9 */ /* 0x000fc60000000a00 */
[----:B------:R-:W-:Y:S01]  /*17c0*/  ISETP.NE.AND.EX P0, PT, RZ, UR5, PT, P0 ;  /* 0x00000005ff007c0c */ /* 0x000fe2000bf05300 */
[----:B-----5:R-:W-:Y:S01]  /*17d0*/  IMAD.IADD R12, R26, 0x1, -R11 ;  /* 0x000000011a0c7824 */ /* 0x020fe200078e0a0b */
[----:B------:R-:W-:-:S11]  /*17e0*/  ULDC.64 UR4, c[0x0][0xa30] ;  /* 0x00028c0000047ab9 */ /* 0x000fd60000000a00 */
[----:B01----:R-:W0:Y:S02]  /*17f0*/  @P0 LDC.64 R4, c[0x0][0xa10] ;  /* 0x00028400ff040b82 */ /* 0x003e240000000a00 */
[----:B0-----:R-:W-:-:S05]  /*1800*/  @P0 IMAD.WIDE R4, R32, 0x4, R4 ;  /* 0x0000000420040825 */ /* 0x001fca00078e0204 */
[----:B------:R-:W3:Y:S04]  /*1810*/  @P0 LDG.E R0, desc[UR6][R4.64] ;  /* 0x0000000604000981 */ /* 0x000ee8000c1e1900 */
[----:B------:R-:W3:Y:S01]  /*1820*/  @P0 LDG.E R3, desc[UR6][R4.64+0x4] ;  /* 0x0000040604030981 */ /* 0x000ee2000c1e1900 */
[----:B------:R-:W-:Y:S01]  /*1830*/  ISETP.NE.U32.AND P1, PT, RZ, UR4, PT ;  /* 0x00000004ff007c0c */ /* 0x000fe2000bf25070 */
[----:B------:R-:W-:Y:S01]  /*1840*/  IMAD.MOV.U32 R147, RZ, RZ, R26 ;  /* 0x000000ffff937224 */ /* 0x000fe200078e001a */
[----:B------:R-:W-:Y:S02]  /*1850*/  LOP3.LUT R13, R10, 0xff, RZ, 0xc0, !PT ;  /* 0x000000ff0a0d7812 */ /* 0x000fe400078ec0ff */
[----:B------:R-:W-:Y:S02]  /*1860*/  ISETP.NE.AND.EX P1, PT, RZ, UR5, PT, P1 ;  /* 0x00000005ff007c0c */ /* 0x000fe4000bf25310 */
[----:B------:R-:W-:Y:S01]  /*1870*/  SHF.R.U32.HI R8, RZ, 0x10, R10 ;  /* 0x00000010ff087819 */ /* 0x000fe2000001160a */
[----:B------:R0:W-:Y:S01]  /*1880*/  STL [R1+0x80], R13 ;  /* 0x0000800d01007387 */ /* 0x0001e20000100800 */
[----:B------:R-:W-:Y:S09]  /*1890*/  BSSY B0, `(.L_x_420) ;  /* 0x000002e000007945 */ /* 0x000ff20003800000 */
[----:B------:R-:W-:-:S04]  /*18a0*/  @P1 IADD3 R6, P2, R28, UR4, RZ ;  /* 0x000000041c061c10 */ /* 0x000fc8000ff5e0ff */
[----:B------:R-:W-:-:S05]  /*18b0*/  @P1 IADD3.X R7, R29, UR5, RZ, P2, !PT ;  /* 0x000000051d071c10 */ /* 0x000fca00097fe4ff */
[----:B------:R0:W5:Y:S01]  /*18c0*/  @P1 LDG.E R147, desc[UR6][R6.64] ;  /* 0x0000000606931981 */ /* 0x000162000c1e1900 */
[----:B--2---:R-:W-:Y:S01]  /*18d0*/  LOP3.LUT R30, R30, 0xffffffbf, RZ, 0xc0, !PT ;  /* 0xffffffbf1e1e7812 */ /* 0x004fe200078ec0ff */
[----:B---3--:R-:W-:-:S04]  /*18e0*/  @P0 IMAD.IADD R25, R3, 0x1, -R0 ;  /* 0x0000000103190824 */ /* 0x008fc800078e0a00 */
[----:B------:R-:W-:-:S04]  /*18f0*/  IMAD.IADD R162, R12, 0x1, R25 ;  /* 0x000000010ca27824 */ /* 0x000fc800078e0219 */
[C---:B------:R-:W-:Y:S01]  /*1900*/  VIADD R0, R162.reuse, 0xaf ;  /* 0x000000afa2007836 */ /* 0x040fe20000000000 */
[----:B------:R-:W-:-:S03]  /*1910*/  ISETP.GE.AND P3, PT, R162, 0x1, PT ;  /* 0x00000001a200780c */ /* 0x000fc60003f66270 */
[----:B------:R-:W-:-:S05]  /*1920*/  IMAD.HI R0, R0, 0x2e8ba2e9, RZ ;  /* 0x2e8ba2e900007827 */ /* 0x000fca00078e02ff */
[----:B------:R-:W-:-:S04]  /*1930*/  SHF.R.U32.HI R3, RZ, 0x1f, R0 ;  /* 0x0000001fff037819 */ /* 0x000fc80000011600 */
[----:B------:R-:W-:Y:S01]  /*1940*/  LEA.HI.SX32 R160, R0, R3, 0x1b ;  /* 0x0000000300a07211 */ /* 0x000fe200078fdaff */
[----:B------:R-:W-:Y:S01]  /*1950*/  IMAD.MOV.U32 R3, RZ, RZ, RZ ;  /* 0x000000ffff037224 */ /* 0x000fe200078e00ff */
[----:B------:R-:W-:-:S05]  /*1960*/  @P3 LOP3.LUT R30, R30, 0x40, RZ, 0xfc, !PT ;  /* 0x000000401e1e3812 */ /* 0x000fca00078efcff */
[----:B------:R0:W-:Y:S04]  /*1970*/  STL [R1], R30 ;  /* 0x0000001e01007387 */ /* 0x0001e80000100800 */
[----:B------:R0:W-:Y:S01]  /*1980*/  STL [R1+0x70], R8 ;  /* 0x0000700801007387 */ /* 0x0001e20000100800 */
[----:B------:R-:W-:Y:S05]  /*1990*/  @!P3 BRA `(.L_x_421) ;  /* 0x000000000074b947 */ /* 0x000fea0003800000 */
[----:B------:R-:W-:Y:S01]  /*19a0*/  ISETP.NE.AND P0, PT, R8, RZ, PT ;  /* 0x000000ff0800720c */ /* 0x000fe20003f05270 */
[----:B------:R-:W-:-:S03]  /*19b0*/  ULDC UR4, c[0x0][0x9f0] ;  /* 0x00027c0000047ab9 */ /* 0x000fc60000000800 */
[----:B------:R-:W-:-:S04]  /*19c0*/  SEL R9, R8, UR4, P0 ;  /* 0x0000000408097c07 */ /* 0x000fc80008000000 */
[-C--:B0-----:R-:W-:Y:S02]  /*19d0*/  IABS R6, R9.reuse ;  /* 0x0000000900067213 */ /* 0x081fe40000000000 */
[----:B------:R-:W-:Y:S02]  /*19e0*/  IADD3 R0, R160, -0x1, R9 ;  /* 0xffffffffa0007810 */ /* 0x000fe40007ffe009 */
[----:B------:R-:W0:Y:S01]  /*19f0*/  I2F.RP R3, R6 ;  /* 0x0000000600037306 */ /* 0x000e220000209400 */
[-C--:B------:R-:W-:Y:S02]  /*1a00*/  IABS R10, R9.reuse ;  /* 0x00000009000a7213 */ /* 0x080fe40000000000 */
[----:B------:R-:W-:Y:S02]  /*1a10*/  IABS R8, R0 ;  /* 0x0000000000087213 */ /* 0x000fe40000000000 */
[----:B------:R-:W-:-:S04]  /*1a20*/  LOP3.LUT R0, R0, R9, RZ, 0x3c, !PT ;  /* 0x0000000900007212 */ /* 0x000fc800078e3cff */
[----:B------:R-:W-:Y:S01]  /*1a30*/  ISETP.GE.AND P2, PT, R0, RZ, PT ;  /* 0x000000ff0000720c */ /* 0x000fe20003f46270 */
[----:B0-----:R-:W0:Y:S02]  /*1a40*/  MUFU.RCP R3, R3 ;  /* 0x0000000300037308 */ /* 0x001e240000001000 */
[----:B0-----:R-:W-:Y:S02]  /*1a50*/  VIADD R4, R3, 0xffffffe ;  /* 0x0ffffffe03047836 */ /* 0x001fe40000000000 */
[----:B------:R-:W-:-:S04]  /*1a60*/  IMAD.MOV R3, RZ, RZ, -R10 ;  /* 0x000000ffff037224 */ /* 0x000fc800078e0a0a */
[----:B------:R0:W1:Y:S02]  /*1a70*/  F2I.FTZ.U32.TRUNC.NTZ R5, R4 ;  /* 0x0000000400057305 */ /* 0x000064000021f000 */
[----:B0-----:R-:W-:Y:S02]  /*1a80*/  IMAD.MOV.U32 R4, RZ, RZ, RZ ;  /* 0x000000ffff047224 */ /* 0x001fe400078e00ff */
[----:B-1----:R-:W-:-:S04]  /*1a90*/  IMAD.MOV R7, RZ, RZ, -R5 ;  /* 0x000000ffff077224 */ /* 0x002fc800078e0a05 */
[----:B------:R-:W-:-:S04]  /*1aa0*/  IMAD R7, R7, R6, RZ ;  /* 0x0000000607077224 */ /* 0x000fc800078e02ff */
[----:B------:R-:W-:-:S06]  /*1ab0*/  IMAD.HI.U32 R5, R5, R7, R4 ;  /* 0x0000000705057227 */ /* 0x000fcc00078e0004 */
[----:B------:R-:W-:-:S04]  /*1ac0*/  IMAD.HI.U32 R5, R5, R8, RZ ;  /* 0x0000000805057227 */ /* 0x000fc800078e00ff */
[----:B------:R-:W-:-:S05]  /*1ad0*/  IMAD R3, R5, R3, R8 ;  /* 0x0000000305037224 */ /* 0x000fca00078e0208 */
[----:B------:R-:W-:-:S13]  /*1ae0*/  ISETP.GT.U32.AND P1, PT, R6, R3, PT ;  /* 0x000000030600720c */ /* 0x000fda0003f24070 */
[----:B------:R-:W-:Y:S02]  /*1af0*/  @!P1 IMAD.IADD R3, R3, 0x1, -R6 ;  /* 0x0000000103039824 */ /* 0x000fe400078e0a06 */
[----:B------:R-:W-:Y:S01]  /*1b00*/  @!P1 VIADD R5, R5, 0x1 ;  /* 0x0000000105059836 */ /* 0x000fe20000000000 */
[----:B------:R-:W-:Y:S02]  /*1b10*/  ISETP.NE.AND P1, PT, R9, RZ, PT ;  /* 0x000000ff0900720c */ /* 0x000fe40003f25270 */
[----:B------:R-:W-:-:S13]  /*1b20*/  ISETP.GE.U32.AND P0, PT, R3, R6, PT ;  /* 0x000000060300720c */ /* 0x000fda0003f06070 */
[----:B------:R-:W-:-:S04]  /*1b30*/  @P0 VIADD R5, R5, 0x1 ;  /* 0x0000000105050836 */ /* 0x000fc80000000000 */
[----:B------:R-:W-:-:S04]  /*1b40*/  IMAD.MOV.U32 R3, RZ, RZ, R5 ;  /* 0x000000ffff037224 */ /* 0x000fc800078e0005 */
[----:B------:R-:W-:Y:S01]  /*1b50*/  @!P2 IMAD.MOV R3, RZ, RZ, -R3 ;  /* 0x000000ffff03a224 */ /* 0x000fe200078e0a03 */
[----:B------:R-:W-:-:S07]  /*1b60*/  @!P1 LOP3.LUT R3, RZ, R9, RZ, 0x33, !PT ;  /* 0x00000009ff039212 */ /* 0x000fce00078e33ff */
.L_x_421:
[----:B------:R-:W-:Y:S05]  /*1b70*/  BSYNC B0 ;  /* 0x0000000000007941 */ /* 0x000fea0003800000 */
.L_x_420:
[----:B------:R-:W-:-:S05]  /*1b80*/  IMAD R0, R13, R3, RZ ;  /* 0x000000030d007224 */ /* 0x000fca00078e02ff */
[C---:B------:R-:W-:Y:S01]  /*1b90*/  VIADDMNMX R3, R0.reuse, R3, R160, PT ;  /* 0x0000000300037246 */ /* 0x040fe200038001a0 */
[----:B------:R-:W-:-:S04]  /*1ba0*/  IMAD R0, R0, 0xb0, -R12 ;  /* 0x000000b000007824 */ /* 0x000fc800078e0a0c */
[----:B------:R-:W-:Y:S01]  /*1bb0*/  IMAD R4, R3, 0xb0, -R12 ;  /* 0x000000b003047824 */ /* 0x000fe200078e0a0c */
[----:B------:R-:W-:-:S04]  /*1bc0*/  VIMNMX R0, RZ, R0, !PT ;  /* 0x00000000ff007248 */ /* 0x000fc80007fe0100 */
[----:B------:R-:W-:Y:S01]  /*1bd0*/  VIMNMX R3, R4, R25, PT ;  /* 0x0000001904037248 */ /* 0x000fe20003fe0100 */
[----:B------:R-:W-:-:S03]  /*1be0*/  IMAD.WIDE.U32 R130, R0, -0x45d1745d, RZ ;  /* 0xba2e8ba300827825 */ /* 0x000fc600078e00ff */
[----:B------:R-:W-:Y:S02]  /*1bf0*/  ISETP.GT.AND P0, PT, R3, R0, PT ;  /* 0x000000000300720c */ /* 0x000fe40003f04270 */
[----:B------:R-:W-:-:S05]  /*1c00*/  SHF.R.U32.HI R130, RZ, 0x7, R131 ;  /* 0x00000007ff827819 */ /* 0x000fca0000011683 */
[----:B------:R-:W-:-:S06]  /*1c10*/  IMAD.MOV.U32 R24, RZ, RZ, R130 ;  /* 0x000000ffff187224 */ /* 0x000fcc00078e0082 */
[----:B------:R-:W-:-:S04]  /*1c20*/  @P0 VIADD R0, R3, 0xaf ;  /* 0x000000af03000836 */ /* 0x000fc80000000000 */
[----:B------:R-:W-:-:S05]  /*1c30*/  @P0 IMAD.HI R0, R0, 0x2e8ba2e9, RZ ;  /* 0x2e8ba2e900000827 */ /* 0x000fca00078e02ff */
[----:B------:R-:W-:-:S04]  /*1c40*/  @P0 SHF.R.U32.HI R3, RZ, 0x1f, R0 ;  /* 0x0000001fff030819 */ /* 0x000fc80000011600 */
[----:B------:R-:W-:Y:S02]  /*1c50*/  @P0 LEA.HI.SX32 R24, R0, R3, 0x1b ;  /* 0x0000000300180211 */ /* 0x000fe400078fdaff */
[----:B------:R-:W-:Y:S02]  /*1c60*/  PLOP3.LUT P0, PT, PT, PT, PT, 0x80, 0x0 ;  /* 0x000000000000781c */ /* 0x000fe40003f0f070 */
[----:B------:R-:W-:-:S13]  /*1c70*/  ISETP.GT.AND P1, PT, R24, R130, PT ;  /* 0x000000821800720c */ /* 0x000fda0003f24270 */
[----:B------:R-:W-:Y:S05]  /*1c80*/  @!P1 BRA `(.L_x_422) ;  /* 0x000000ac007c9947 */ /* 0x000fea0003800000 */
[----:B------:R-:W-:Y:S01]  /*1c90*/  VIADD R0, R2, 0x1e400 ;  /* 0x0001e40002007836 */ /* 0x000fe20000000000 */
[----:B------:R-:W-:Y:S04]  /*1ca0*/  BSSY B6, `(.L_x_423) ;  /* 0x0000013000067945 */ /* 0x000fe80003800000 */
[----:B------:R-:W-:-:S13]  /*1cb0*/  LOP3.LUT P0, RZ, R0, 0x3ff, RZ, 0xc0, !PT ;  /* 0x000003ff00ff7812 */ /* 0x000fda000780c0ff */
[----:B------:R-:W-:Y:S05]  /*1cc0*/  @!P0 BRA `(.L_x_424) ;  /* 0x0000000000408947 */ /* 0x000fea0003800000 */
[----:B------:R-:W-:Y:S01]  /*1cd0*/  MOV R0, 0x0 ;  /* 0x0000000000007802 */ /* 0x000fe20000000f00 */
[----:B------:R-:W-:Y:S01]  /*1ce0*/  ULDC.64 UR4, c[0x4][0xa0] ;  /* 0x0100280000047ab9 */ /* 0x000fe20000000a00 */
[----:B------:R-:W-:Y:S01]  /*1cf0*/  ULDC.64 UR6, c[0x4][0x38] ;  /* 0x01000e0000067ab9 */ /* 0x000fe20000000a00 */
[----:B------:R-:W-:Y:S01]  /*1d00*/  IMAD.U32 R4, RZ, RZ, UR4 ;  /* 0x00000004ff047e24 */ /* 0x000fe2000f8e00ff */
[----:B------:R1:W2:Y:S01]  /*1d10*/  LDC.64 R14, c[0x4][R0] ;  /* 0x01000000000e7b82 */ /* 0x0002a20000000a00 */
[----:B------:R-:W-:Y:S01]  /*1d20*/  IMAD.U32 R5, RZ, RZ, UR5 ;  /* 0x00000005ff057e24 */ /* 0x000fe2000f8e00ff */
[----:B------:R-:W-:Y:S01]  /*1d30*/  ULDC.64 UR4, c[0x4][0xa8] ;  /* 0x01002a0000047ab9 */ /* 0x000fe20000000a00 */
[----:B------:R-:W-:Y:S02]  /*1d40*/  IMAD.U32 R10, RZ, RZ, UR6 ;  /* 0x00000006ff0a7e24 */ /* 0x000fe4000f8e00ff */
[----:B0-----:R-:W-:Y:S02]  /*1d50*/  IMAD.U32 R6, RZ, RZ, UR4 ;  /* 0x00000004ff067e24 */ /* 0x001fe4000f8e00ff */
[----:B------:R-:W-:-:S02]  /*1d60*/  IMAD.U32 R7, RZ, RZ, UR5 ;  /* 0x00000005ff077e24 */ /* 0x000fc4000f8e00ff */
[----:B------:R-:W-:Y:S02]  /*1d70*/  IMAD.U32 R11, RZ, RZ, UR7 ;  /* 0x00000007ff0b7e24 */ /* 0x000fe4000f8e00ff */
[----:B------:R-:W-:Y:S02]  /*1d80*/  IMAD.MOV.U32 R8, RZ, RZ, 0x70 ;  /* 0x00000070ff087424 */ /* 0x000fe400078e00ff */
[----:B------:R-:W-:Y:S02]  /*1d90*/  IMAD.MOV.U32 R12, RZ, RZ, 0x1 ;  /* 0x00000001ff0c7424 */ /* 0x000fe400078e00ff */
[----:B-1----:R-:W-:-:S07]  /*1da0*/  IMAD.MOV.U32 R13, RZ, RZ, RZ ;  /* 0x000000ffff0d7224 */ /* 0x002fce00078e00ff */
[----:B------:R-:W-:-:S07]  /*1db0*/  LEPC R20, `(.L_x_424) ;  /* 0x000000001014794e */ /* 0x000fce0000000000 */
[----:B--2--5:R-:W-:Y:S05]  /*1dc0*/  CALL.ABS.NOINC R14 ;  /* 0x000000000e007343 */ /* 0x024fea0003c00000 */
.L_x_424:
[----:B------:R-:W-:Y:S05]  /*1dd0*/  BSYNC B6 ;  /* 0x0000000000067941 */ /* 0x000fea0003800000 */
.L_x_423:
        /* <DEDUP_REMOVED lines=20> */
.L_x_426:
[----:B------:R-:W-:Y:S05]  /*1f20*/  BSYNC B6 ;  /* 0x0000000000067941 */ /* 0x000fea0003800000 */
.L_x_425:
[----:B------:R-:W-:Y:S01]  /*1f30*/  ULDC.64 UR4, c[0x0][0x9f8] ;  /* 0x00027e0000047ab9 */ /* 0x000fe20000000a00 */
[----:B------:R-:W-:Y:S01]  /*1f40*/  IMAD.MOV.U32 R0, RZ, RZ, R32 ;  /* 0x000000ffff007224 */ /* 0x000fe200078e0020 */
[----:B------:R-:W-:Y:S01]  /*1f50*/  ISETP.NE.U32.AND P0, PT, RZ, UR4, PT ;  /* 0x00000004ff007c0c */ /* 0x000fe2000bf05070 */
[----:B------:R-:W-:Y:S01]  /*1f60*/  ULDC.64 UR6, c[0x0][0x208] ;  /* 0x0000820000067ab9 */ /* 0x000fe20000000a00 */
[----:B0-----:R-:W0:Y:S08]  /*1f70*/  LDC R13, c[0x0][0x3f4] ;  /* 0x0000fd00ff0d7b82 */ /* 0x001e300000000800 */
[----:B------:R-:W1:Y:S01]  /*1f80*/  LDC.64 R42, c[0x0][0x300] ;  /* 0x0000c000ff2a7b82 */ /* 0x000e620000000a00 */
[----:B------:R-:W-:Y:S01]  /*1f90*/  ISETP.NE.AND.EX P0, PT, RZ, UR5, PT, P0 ;  /* 0x00000005ff007c0c */ /* 0x000fe2000bf05300 */
[----:B------:R-:W-:Y:S01]  /*1fa0*/  IMAD.IADD R119, R27, 0x1, R26 ;  /* 0x000000011b777824 */ /* 0x000fe200078e021a */
[----:B------:R-:W-:Y:S01]  /*1fb0*/  LOP3.LUT R30, R30, 0xfffffffe, RZ, 0xc0, !PT ;  /* 0xfffffffe1e1e7812 */ /* 0x000fe200078ec0ff */
[----:B------:R-:W2:Y:S04]  /*1fc0*/  LDL R26, [R1+0x54] ;  /* 0x00005400011a7983 */ /* 0x000ea80000100800 */
[----:B------:R-:W3:Y:S01]  /*1fd0*/  LDL R27, [R1+0x48] ;  /* 0x00004800011b7983 */ /* 0x000ee20000100800 */
[----:B------:R-:W4:Y:S03]  /*1fe0*/  LDC.64 R108, c[0x0][0x3f8] ;  /* 0x0000fe00ff6c7b82 */ /* 0x000f260000000a00 */
[----:B------:R-:W3:Y:S02]  /*1ff0*/  LDL R14, [R1+0x50] ;  /* 0x00005000010e7983 */ /* 0x000ee40000100800 */
[----:B------:R-:W-:Y:S01]  /*2000*/  @P0 IADD3 R4, P1, R28, UR4, RZ ;  /* 0x000000041c040c10 */ /* 0x000fe2000ff3e0ff */
[----:B------:R-:W4:Y:S02]  /*2010*/  S2R R20, SR_TID.X ;  /* 0x0000000000147919 */ /* 0x000f240000002100 */
[----:B------:R-:W4:Y:S01]  /*2020*/  LDC.64 R114, c[0x0][0x408] ;  /* 0x00010200ff727b82 */ /* 0x000f220000000a00 */
[----:B------:R-:W-:Y:S01]  /*2030*/  @P0 IADD3.X R5, R29, UR5, RZ, P1, !PT ;  /* 0x000000051d050c10 */ /* 0x000fe20008ffe4ff */
[----:B------:R-:W-:-:S04]  /*2040*/  ULDC.64 UR4, c[0x0][0xa08] ;  /* 0x0002820000047ab9 */ /* 0x000fc80000000a00 */
[----:B------:R4:W2:Y:S01]  /*2050*/  @P0 LDG.E R0, desc[UR6][R4.64] ;  /* 0x0000000604000981 */ /* 0x0008a2000c1e1900 */
[----:B0-----:R-:W-:Y:S01]  /*2060*/  ISETP.GE.AND P2, PT, R16, R13, PT ;  /* 0x0000000d1000720c */ /* 0x001fe20003f46270 */
[-C--:B-1----:R-:W-:Y:S01]  /*2070*/  IMAD.WIDE.U32 R6, R119, R42.reuse, RZ ;  /* 0x0000002a77067225 */ /* 0x082fe200078e00ff */
[----:B------:R-:W-:Y:S02]  /*2080*/  SHF.R.S32.HI R21, RZ, 0x1f, R119 ;  /* 0x0000001fff157819 */ /* 0x000fe40000011477 */
[----:B------:R-:W-:Y:S02]  /*2090*/  ISETP.NE.U32.AND P0, PT, RZ, UR4, PT ;  /* 0x00000004ff007c0c */ /* 0x000fe4000bf05070 */
[----:B------:R-:W-:Y:S01]  /*20a0*/  SHF.R.S32.HI R10, RZ, 0x1f, R22 ;  /* 0x0000001fff0a7819 */ /* 0x000fe20000011416 */
[----:B------:R-:W-:Y:S01]  /*20b0*/  IMAD R8, R21, R42, RZ ;  /* 0x0000002a15087224 */ /* 0x000fe200078e02ff */
[----:B------:R-:W-:Y:S01]  /*20c0*/  ISETP.NE.AND.EX P0, PT, RZ, UR5, PT, P0 ;  /* 0x00000005ff007c0c */ /* 0x000fe2000bf05300 */
[----:B------:R-:W-:Y:S01]  /*20d0*/  ULDC.64 UR4, c[0x0][0x308] ;  /* 0x0000c20000047ab9 */ /* 0x000fe20000000a00 */
[----:B------:R-:W-:Y:S01]  /*20e0*/  SHF.R.S32.HI R19, RZ, 0x1f, R18 ;  /* 0x0000001fff137819 */ /* 0x000fe20000011412 */
[----:B------:R-:W-:-:S02]  /*20f0*/  IMAD R3, R119, R43, R8 ;  /* 0x0000002b77037224 */ /* 0x000fc400078e0208 */
[----:B------:R-:W-:Y:S02]  /*2100*/  @P2 LOP3.LUT R30, R30, 0x1, RZ, 0xfc, !PT ;  /* 0x000000011e1e2812 */ /* 0x000fe400078efcff */
[----:B------:R-:W-:Y:S01]  /*2110*/  IMAD.IADD R7, R7, 0x1, R3 ;  /* 0x0000000107077824 */ /* 0x000fe200078e0203 */
[----:B----4-:R-:W-:Y:S02]  /*2120*/  SHF.R.U32.HI R20, RZ, 0x7, R20 ;  /* 0x00000007ff147819 */ /* 0x010fe40000011614 */
[----:B------:R0:W-:Y:S01]  /*2130*/  STL [R1], R30 ;  /* 0x0000001e01007387 */ /* 0x0001e20000100800 */
[C---:B------:R-:W-:Y:S01]  /*2140*/  IMAD.WIDE.U32 R4, R31.reuse, UR4, R6 ;  /* 0x000000041f047c25 */ /* 0x040fe2000f8e0006 */
[----:B------:R-:W-:Y:S02]  /*2150*/  ISETP.NE.AND P6, PT, R20, 0x1, PT ;  /* 0x000000011400780c */ /* 0x000fe40003fc5270 */
[----:B------:R-:W4:Y:S01]  /*2160*/  LDL R8, [R1+0x68] ;  /* 0x0000680001087983 */ /* 0x000f220000100800 */
[----:B------:R-:W-:Y:S01]  /*2170*/  IMAD R5, R31, UR5, R5 ;  /* 0x000000051f057c24 */ /* 0x000fe2000f8e0205 */
[----:B------:R-:W-:Y:S01]  /*2180*/  ULDC.64 UR4, c[0x0][0x310] ;  /* 0x0000c40000047ab9 */ /* 0x000fe20000000a00 */
[C---:B------:R-:W-:Y:S01]  /*2190*/  VIADD R11, R22.reuse, 0x40 ;  /* 0x00000040160b7836 */ /* 0x040fe20000000000 */
[----:B------:R-:W4:Y:S01]  /*21a0*/  LDL R12, [R1+0x64] ;  /* 0x00006400010c7983 */ /* 0x000f220000100800 */
[----:B------:R-:W-:-:S02]  /*21b0*/  VIADD R28, R22, 0x20 ;  /* 0x00000020161c7836 */ /* 0x000fc40000000000 */
[-C--:B------:R-:W-:Y:S01]  /*21c0*/  IMAD.WIDE.U32 R110, R22, R114.reuse, R18 ;  /* 0x00000072166e7225 */ /* 0x080fe200078e0012 */
[----:B0-----:R-:W0:Y:S03]  /*21d0*/  S2R R30, SR_TID.X ;  /* 0x00000000001e7919 */ /* 0x001e260000002100 */
[----:B------:R-:W-:Y:S02]  /*21e0*/  IMAD.SHL.U32 R11, R11, 0x40, RZ ;  /* 0x000000400b0b7824 */ /* 0x000fe400078e00ff */
[----:B------:R-:W-:Y:S02]  /*21f0*/  IMAD.SHL.U32 R28, R28, 0x40, RZ ;  /* 0x000000401c1c7824 */ /* 0x000fe400078e00ff */
[----:B------:R-:W-:Y:S01]  /*2200*/  IMAD.WIDE.U32 R112, R22, R114, R16 ;  /* 0x0000007216707225 */ /* 0x000fe200078e0010 */
[----:B------:R-:W-:Y:S02]  /*2210*/  LOP3.LUT R11, R11, 0x1c0, RZ, 0xc0, !PT ;  /* 0x000001c00b0b7812 */ /* 0x000fe400078ec0ff */
[----:B------:R-:W-:Y:S01]  /*2220*/  LOP3.LUT R28, R28, 0x1c0, RZ, 0xc0, !PT ;  /* 0x000001c01c1c7812 */ /* 0x000fe200078ec0ff */
[C---:B------:R-:W-:Y:S01]  /*2230*/  IMAD.SHL.U32 R116, R42.reuse, 0x20, RZ ;  /* 0x000000202a747824 */ /* 0x040fe200078e00ff */
[----:B------:R-:W-:Y:S01]  /*2240*/  SHF.L.U64.HI R117, R42, 0x5, R43 ;  /* 0x000000052a757819 */ /* 0x000fe2000001022b */
[----:B------:R-:W-:-:S02]  /*2250*/  VIADD R29, R22, 0xa0 ;  /* 0x000000a0161d7836 */ /* 0x000fc40000000000 */
[----:B------:R-:W-:-:S04]  /*2260*/  IMAD.WIDE.U32 R104, R22, R108, R18 ;  /* 0x0000006c16687225 */ /* 0x000fc800078e0012 */
[----:B0-----:R-:W-:Y:S02]  /*2270*/  VIADD R30, R30, 0xffffff80 ;  /* 0xffffff801e1e7836 */ /* 0x001fe40000000000 */
[----:B------:R-:W-:-:S04]  /*2280*/  IMAD.WIDE.U32 R158, R22, R42, R116 ;  /* 0x0000002a169e7225 */ /* 0x000fc800078e0074 */
[----:B------:R-:W-:Y:S01]  /*2290*/  IMAD.SHL.U32 R29, R29, 0x40, RZ ;  /* 0x000000401d1d7824 */ /* 0x000fe200078e00ff */
[----:B------:R-:W-:Y:S01]  /*22a0*/  IADD3 R125, P1, R116, R158, RZ ;  /* 0x0000009e747d7210 */ /* 0x000fe20007f3e0ff */
[----:B------:R-:W-:-:S03]  /*22b0*/  IMAD.WIDE.U32 R106, R22, R108, R16 ;  /* 0x0000006c166a7225 */ /* 0x000fc600078e0010 */
[----:B------:R-:W-:Y:S01]  /*22c0*/  LOP3.LUT R29, R29, 0x1c0, RZ, 0xc0, !PT ;  /* 0x000001c01d1d7812 */ /* 0x000fe200078ec0ff */
[----:B------:R-:W-:-:S03]  /*22d0*/  IMAD.WIDE.U32 R120, R22, R42, R16 ;  /* 0x0000002a16787225 */ /* 0x000fc600078e0010 */
[----:B------:R-:W-:Y:S01]  /*22e0*/  SHF.R.U32.HI R164, RZ, 0x3, R29 ;  /* 0x00000003ffa47819 */ /* 0x000fe2000001161d */
[----:B------:R-:W-:Y:S01]  /*22f0*/  VIADD R163, R20, 0x8 ;  /* 0x0000000814a37836 */ /* 0x000fe20000000000 */
[C-C-:B------:R-:W-:Y:S01]  /*2300*/  SHF.L.U64.HI R34, R114.reuse, 0x5, R115.reuse ;  /* 0x0000000572227819 */ /* 0x140fe20000010273 */
[----:B------:R-:W-:Y:S01]  /*2310*/  IMAD R41, R43, 0xb0, RZ ;  /* 0x000000b02b297824 */ /* 0x000fe200078e02ff */
[C-C-:B------:R-:W-:Y:S01]  /*2320*/  SHF.L.U64.HI R33, R114.reuse, 0x6, R115.reuse ;  /* 0x0000000672217819 */ /* 0x140fe20000010273 */
[----:B------:R-:W-:Y:S01]  /*2330*/  IMAD R135, R109, 0xb0, RZ ;  /* 0x000000b06d877824 */ /* 0x000fe200078e02ff */
[----:B------:R-:W-:Y:S01]  /*2340*/  SHF.L.U64.HI R32, R114, 0x7, R115 ;  /* 0x0000000772207819 */ /* 0x000fe20000010273 */
[----:B------:R-:W-:Y:S01]  /*2350*/  IMAD.SHL.U32 R37, R108, 0x20, RZ ;  /* 0x000000206c257824 */ /* 0x000fe200078e00ff */
[--C-:B------:R-:W-:Y:S01]  /*2360*/  SHF.L.U64.HI R140, R42, 0x6, R43.reuse ;  /* 0x000000062a8c7819 */ /* 0x100fe2000001022b */
[----:B------:R-:W-:Y:S01]  /*2370*/  IMAD.SHL.U32 R36, R108, 0x40, RZ ;  /* 0x000000406c247824 */ /* 0x000fe200078e00ff */
[----:B------:R-:W-:Y:S01]  /*2380*/  SHF.L.U64.HI R131, R42, 0x7, R43 ;  /* 0x000000072a837819 */ /* 0x000fe2000001022b */
[C---:B------:R-:W-:Y:S01]  /*2390*/  IMAD.SHL.U32 R35, R108.reuse, 0x80, RZ ;  /* 0x000000806c237824 */ /* 0x040fe200078e00ff */
[--C-:B------:R-:W-:Y:S01]  /*23a0*/  SHF.L.U64.HI R40, R108, 0x5, R109.reuse ;  /* 0x000000056c287819 */ /* 0x100fe2000001026d */
[----:B------:R-:W-:Y:S01]  /*23b0*/  IMAD.WIDE.U32 R156, R42, 0xb0, RZ ;  /* 0x000000b02a9c7825 */ /* 0x000fe200078e00ff */
[----:B------:R-:W-:-:S02]  /*23c0*/  SHF.L.U64.HI R39, R108, 0x6, R109 ;  /* 0x000000066c277819 */ /* 0x000fc4000001026d */
[----:B------:R-:W-:Y:S01]  /*23d0*/  SHF.L.U64.HI R38, R108, 0x7, R109 ;  /* 0x000000076c267819 */ /* 0x000fe2000001026d */
[----:B------:R-:W-:Y:S01]  /*23e0*/  IMAD.IADD R41, R157, 0x1, R41 ;  /* 0x000000019d297824 */ /* 0x000fe200078e0229 */
[----:B--2---:R-:W-:Y:S02]  /*23f0*/  SHF.R.S32.HI R3, RZ, 0x1f, R0 ;  /* 0x0000001fff037819 */ /* 0x004fe40000011400 */
[----:B------:R-:W-:Y:S02]  /*2400*/  SEL R103, R0, RZ, !P0 ;  /* 0x000000ff00677207 */ /* 0x000fe40004000000 */
[----:B------:R-:W-:-:S03]  /*2410*/  SEL R6, R3, RZ, !P0 ;  /* 0x000000ff03067207 */ /* 0x000fc60004000000 */
[----:B------:R-:W-:-:S04]  /*2420*/  IMAD.WIDE.U32 R100, R103, UR4, R4 ;  /* 0x0000000467647c25 */ /* 0x000fc8000f8e0004 */
[----:B------:R-:W-:-:S04]  /*2430*/  IMAD R0, R6, UR4, RZ ;  /* 0x0000000406007c24 */ /* 0x000fc8000f8e02ff */
[----:B------:R-:W-:Y:S01]  /*2440*/  IMAD R15, R103, UR5, R0 ;  /* 0x00000005670f7c24 */ /* 0x000fe2000f8e0200 */
[----:B------:R-:W-:Y:S05]  /*2450*/  @!P6 WARPSYNC.ALL ;  /* 0x000000000000e948 */ /* 0x000fea0003800000 */
[----:B------:R-:W-:Y:S01]  /*2460*/  ULDC.64 UR4, c[0x0][0x330] ;  /* 0x0000cc0000047ab9 */ /* 0x000fe20000000a00 */
[----:B------:R-:W-:Y:S02]  /*2470*/  IMAD R0, R10, R108, RZ ;  /* 0x0000006c0a007224 */ /* 0x000fe400078e02ff */
[----:B------:R-:W-:Y:S01]  /*2480*/  IMAD.WIDE.U32 R4, R31, UR4, R16 ;  /* 0x000000041f047c25 */ /* 0x000fe2000f8e0010 */
[----:B------:R-:W-:-:S03]  /*2490*/  SEL R3, R13, RZ, P2 ;  /* 0x000000ff0d037207 */ /* 0x000fc60001000000 */
[----:B------:R-:W-:Y:S01]  /*24a0*/  IMAD R5, R31, UR5, R5 ;  /* 0x000000051f057c24 */ /* 0x000fe2000f8e0205 */
[----:B------:R-:W-:Y:S01]  /*24b0*/  ULDC.64 UR4, c[0x0][0x338] ;  /* 0x0000ce0000047ab9 */ /* 0x000fe20000000a00 */
[----:B------:R-:W-:Y:S02]  /*24c0*/  IMAD R7, R22, R109, R0 ;  /* 0x0000006d16077224 */ /* 0x000fe400078e0200 */
[----:B------:R-:W-:Y:S02]  /*24d0*/  IMAD R0, R6, UR4, RZ ;  /* 0x0000000406007c24 */ /* 0x000fe4000f8e02ff */
[----:B------:R-:W-:Y:S02]  /*24e0*/  IMAD.IADD R3, R16, 0x1, R3 ;  /* 0x0000000110037824 */ /* 0x000fe400078e0203 */
[----:B------:R-:W-:-:S03]  /*24f0*/  IMAD R45, R103, UR5, R0 ;  /* 0x00000005672d7c24 */ /* 0x000fc6000f8e0200 */
[----:B------:R-:W-:-:S04]  /*2500*/  SHF.R.S32.HI R0, RZ, 0x1f, R3 ;  /* 0x0000001fff007819 */ /* 0x000fc80000011403 */
[CC--:B------:R-:W-:Y:S02]  /*2510*/  LEA.HI R9, R0.reuse, R3.reuse, RZ, 0x3 ;  /* 0x0000000300097211 */ /* 0x0c0fe400078f18ff */
[----:B------:R-:W-:Y:S01]  /*2520*/  LEA.HI R0, R0, R3, RZ, 0x6 ;  /* 0x0000000300007211 */ /* 0x000fe200078f30ff */
[----:B------:R-:W-:Y:S01]  /*2530*/  IMAD.WIDE.U32 R102, R103, UR4, R4 ;  /* 0x0000000467667c25 */ /* 0x000fe2000f8e0004 */
[----:B------:R-:W-:Y:S01]  /*2540*/  IADD3 R118, P0, R22, R119, RZ ;  /* 0x0000007716767210 */ /* 0x000fe20007f1e0ff */
[----:B------:R-:W-:Y:S01]  /*2550*/  ULDC UR4, c[0x0][0x2f4] ;  /* 0x0000bd0000047ab9 */ /* 0x000fe20000000800 */
[----:B------:R-:W-:Y:S01]  /*2560*/  SHF.R.S32.HI R3, RZ, 0x6, R0 ;  /* 0x00000006ff037819 */ /* 0x000fe20000011400 */
[----:B------:R-:W-:Y:S01]  /*2570*/  IMAD R4, R10, R114, RZ ;  /* 0x000000720a047224 */ /* 0x000fe200078e02ff */
[----:B------:R-:W-:-:S03]  /*2580*/  LOP3.LUT R0, R28, 0x38, R9, 0xf8, !PT ;  /* 0x000000381c007812 */ /* 0x000fc600078ef809 */
[----:B------:R-:W-:Y:S02]  /*2590*/  IMAD R144, R3, 0x2c00, R26 ;  /* 0x00002c0003907824 */ /* 0x000fe400078e021a */
[C---:B------:R-:W-:Y:S01]  /*25a0*/  IMAD R5, R22.reuse, R115, R4 ;  /* 0x0000007316057224 */ /* 0x040fe200078e0204 */
[----:B------:R-:W-:Y:S01]  /*25b0*/  LOP3.LUT R4, R11, 0x38, R9, 0xf8, !PT ;  /* 0x000000380b047812 */ /* 0x000fe200078ef809 */
[C---:B------:R-:W-:Y:S02]  /*25c0*/  VIADD R26, R22.reuse, 0x80 ;  /* 0x00000080161a7836 */ /* 0x040fe40000000000 */
[C---:B------:R-:W-:Y:S02]  /*25d0*/  VIADD R11, R22.reuse, 0x40 ;  /* 0x00000040160b7836 */ /* 0x040fe40000000000 */
[----:B------:R-:W-:Y:S02]  /*25e0*/  VIADD R28, R22, 0x20 ;  /* 0x00000020161c7836 */ /* 0x000fe40000000000 */
[----:B------:R-:W-:-:S02]  /*25f0*/  IMAD.SHL.U32 R26, R26, 0x40, RZ ;  /* 0x000000401a1a7824 */ /* 0x000fc400078e00ff */
[----:B------:R-:W-:Y:S02]  /*2600*/  IMAD.SHL.U32 R11, R11, 0x40, RZ ;  /* 0x000000400b0b7824 */ /* 0x000fe400078e00ff */
[----:B---3--:R-:W-:Y:S02]  /*2610*/  IMAD R145, R3, 0x2c00, R27 ;  /* 0x00002c0003917824 */ /* 0x008fe400078e021b */
[----:B------:R-:W-:Y:S02]  /*2620*/  IMAD.SHL.U32 R28, R28, 0x40, RZ ;  /* 0x000000401c1c7824 */ /* 0x000fe400078e00ff */
[----:B------:R-:W-:Y:S01]  /*2630*/  VIADD R27, R22, 0x60 ;  /* 0x00000060161b7836 */ /* 0x000fe20000000000 */
[----:B------:R-:W-:Y:S02]  /*2640*/  LOP3.LUT R26, R26, 0x1c0, RZ, 0xc0, !PT ;  /* 0x000001c01a1a7812 */ /* 0x000fe400078ec0ff */
[----:B------:R-:W-:Y:S01]  /*2650*/  LOP3.LUT R11, R11, 0x1c0, RZ, 0xc0, !PT ;  /* 0x000001c00b0b7812 */ /* 0x000fe200078ec0ff */
[----:B------:R-:W-:Y:S01]  /*2660*/  IMAD.SHL.U32 R27, R27, 0x40, RZ ;  /* 0x000000401b1b7824 */ /* 0x000fe200078e00ff */
[----:B------:R-:W-:-:S02]  /*2670*/  LOP3.LUT R28, R28, 0x1c0, RZ, 0xc0, !PT ;  /* 0x000001c01c1c7812 */ /* 0x000fc400078ec0ff */
[----:B------:R-:W-:Y:S02]  /*2680*/  SHF.R.U32.HI R165, RZ, 0x3, R26 ;  /* 0x00000003ffa57819 */ /* 0x000fe4000001161a */
[----:B------:R-:W-:Y:S02]  /*2690*/  LOP3.LUT R6, R26, 0x38, R9, 0xf8, !PT ;  /* 0x000000381a067812 */ /* 0x000fe400078ef809 */
[----:B------:R-:W-:Y:S02]  /*26a0*/  SHF.R.S32.HI R26, RZ, 0x1f, R30 ;  /* 0x0000001fff1a7819 */ /* 0x000fe4000001141e */
[----:B------:R-:W-:Y:S02]  /*26b0*/  SHF.R.U32.HI R11, RZ, 0x3, R11 ;  /* 0x00000003ff0b7819 */ /* 0x000fe4000001160b */
[----:B------:R-:W-:Y:S02]  /*26c0*/  SHF.R.U32.HI R28, RZ, 0x3, R28 ;  /* 0x00000003ff1c7819 */ /* 0x000fe4000001161c */
[----:B------:R-:W-:Y:S01]  /*26d0*/  LOP3.LUT R27, R27, 0x1c0, RZ, 0xc0, !PT ;  /* 0x000001c01b1b7812 */ /* 0x000fe200078ec0ff */
[----:B------:R-:W-:Y:S01]  /*26e0*/  IMAD.IADD R111, R111, 0x1, R5 ;  /* 0x000000016f6f7824 */ /* 0x000fe200078e0205 */
[----:B------:R-:W-:Y:S01]  /*26f0*/  LEA.HI R26, R26, R30, RZ, 0x6 ;  /* 0x0000001e1a1a7211 */ /* 0x000fe200078f30ff */
[----:B------:R-:W-:Y:S01]  /*2700*/  IMAD.IADD R113, R5, 0x1, R113 ;  /* 0x0000000105717824 */ /* 0x000fe200078e0271 */
[----:B------:R-:W-:Y:S01]  /*2710*/  LOP3.LUT R5, R4, R11, RZ, 0x3c, !PT ;  /* 0x0000000b04057212 */ /* 0x000fe200078e3cff */
[----:B----4-:R-:W-:Y:S01]  /*2720*/  IMAD R142, R3, 0x2c00, R8 ;  /* 0x00002c00038e7824 */ /* 0x010fe200078e0208 */
[----:B------:R-:W-:Y:S01]  /*2730*/  LOP3.LUT R0, R0, R28, RZ, 0x3c, !PT ;  /* 0x0000001c00007212 */ /* 0x000fe200078e3cff */
[C---:B------:R-:W-:Y:S01]  /*2740*/  IMAD.SHL.U32 R8, R22.reuse, 0x40, RZ ;  /* 0x0000004016087824 */ /* 0x040fe200078e00ff */
[----:B------:R-:W-:Y:S01]  /*2750*/  LOP3.LUT R4, R27, 0x38, R9, 0xf8, !PT ;  /* 0x000000381b047812 */ /* 0x000fe200078ef809 */
[----:B------:R-:W-:-:S02]  /*2760*/  VIADD R27, R22, 0x60 ;  /* 0x00000060161b7836 */ /* 0x000fc40000000000 */
[----:B------:R-:W-:Y:S01]  /*2770*/  IMAD.SHL.U32 R26, R26, 0x8, RZ ;  /* 0x000000081a1a7824 */ /* 0x000fe200078e00ff */
[----:B------:R-:W-:Y:S01]  /*2780*/  LOP3.LUT R8, R8, 0x1c0, RZ, 0xc0, !PT ;  /* 0x000001c008087812 */ /* 0x000fe200078ec0ff */
[----:B------:R-:W-:Y:S01]  /*2790*/  IMAD.IADD R145, R145, 0x1, R0 ;  /* 0x0000000191917824 */ /* 0x000fe200078e0200 */
[----:B------:R-:W-:Y:S01]  /*27a0*/  LOP3.LUT R0, R9, 0x38, RZ, 0xc0, !PT ;  /* 0x0000003809007812 */ /* 0x000fe200078ec0ff */
[----:B------:R-:W-:Y:S02]  /*27b0*/  IMAD.SHL.U32 R27, R27, 0x40, RZ ;  /* 0x000000401b1b7824 */ /* 0x000fe400078e00ff */
[----:B------:R-:W-:Y:S01]  /*27c0*/  IMAD.SHL.U32 R28, R22, 0x40, RZ ;  /* 0x00000040161c7824 */ /* 0x000fe200078e00ff */
[----:B------:R-:W-:Y:S02]  /*27d0*/  LOP3.LUT R26, R26, 0xfffffe00, RZ, 0xc0, !PT ;  /* 0xfffffe001a1a7812 */ /* 0x000fe400078ec0ff */
[----:B-----5:R-:W-:Y:S02]  /*27e0*/  SHF.R.S32.HI R11, RZ, 0x1f, R147 ;  /* 0x0000001fff0b7819 */ /* 0x020fe40000011493 */
[----:B------:R-:W-:-:S02]  /*27f0*/  LOP3.LUT R27, R27, 0x1c0, RZ, 0xc0, !PT ;  /* 0x000001c01b1b7812 */ /* 0x000fc400078ec0ff */
[----:B------:R-:W-:Y:S02]  /*2800*/  LOP3.LUT R0, R0, 0x1c0, R28, 0xf8, !PT ;  /* 0x000001c000007812 */ /* 0x000fe400078ef81c */
[----:B------:R-:W-:Y:S01]  /*2810*/  SHF.R.U32.HI R8, RZ, 0x3, R8 ;  /* 0x00000003ff087819 */ /* 0x000fe20000011608 */
[C---:B------:R-:W-:Y:S01]  /*2820*/  IMAD R146, R3.reuse, 0x2c00, R26 ;  /* 0x00002c0003927824 */ /* 0x040fe200078e021a */
[----:B------:R-:W-:Y:S01]  /*2830*/  SHF.R.U32.HI R27, RZ, 0x3, R27 ;  /* 0x00000003ff1b7819 */ /* 0x000fe2000001161b */
[C---:B------:R-:W-:Y:S02]  /*2840*/  IMAD R143, R3.reuse, 0x2c00, R14 ;  /* 0x00002c00038f7824 */ /* 0x040fe400078e020e */
[----:B------:R-:W-:Y:S01]  /*2850*/  IMAD R141, R3, 0x2c00, R12 ;  /* 0x00002c00038d7824 */ /* 0x000fe200078e020c */
[----:B------:R-:W-:Y:S01]  /*2860*/  LOP3.LUT R3, R0, R8, RZ, 0x3c, !PT ;  /* 0x0000000800037212 */ /* 0x000fe200078e3cff */
[----:B------:R-:W-:Y:S01]  /*2870*/  IMAD R0, R11, R108, RZ ;  /* 0x0000006c0b007224 */ /* 0x000fe200078e02ff */
[----:B------:R-:W-:-:S03]  /*2880*/  LOP3.LUT R4, R4, R27, RZ, 0x3c, !PT ;  /* 0x0000001b04047212 */ /* 0x000fc600078e3cff */
[----:B------:R-:W-:Y:S02]  /*2890*/  IMAD R27, R147, R109, R0 ;  /* 0x0000006d931b7224 */ /* 0x000fe400078e0200 */
[----:B------:R-:W-:Y:S02]  /*28a0*/  IMAD R0, R11, R114, RZ ;  /* 0x000000720b007224 */ /* 0x000fe400078e02ff */
[----:B------:R-:W-:Y:S01]  /*28b0*/  IMAD.IADD R144, R144, 0x1, R5 ;  /* 0x0000000190907824 */ /* 0x000fe200078e0205 */
[----:B------:R-:W-:Y:S01]  /*28c0*/  LOP3.LUT R5, R6, R165, RZ, 0x3c, !PT ;  /* 0x000000a506057212 */ /* 0x000fe200078e3cff */
[----:B------:R-:W-:Y:S02]  /*28d0*/  IMAD.IADD R146, R146, 0x1, R3 ;  /* 0x0000000192927824 */ /* 0x000fe400078e0203 */
[----:B------:R-:W-:Y:S02]  /*28e0*/  IMAD R3, R147, R115, R0 ;  /* 0x0000007393037224 */ /* 0x000fe400078e0200 */
[----:B------:R-:W-:-:S02]  /*28f0*/  IMAD R0, R10, R42, RZ ;  /* 0x0000002a0a007224 */ /* 0x000fc400078e02ff */
[----:B------:R-:W-:Y:S02]  /*2900*/  IMAD.IADD R142, R142, 0x1, R5 ;  /* 0x000000018e8e7824 */ /* 0x000fe400078e0205 */
[----:B------:R-:W-:Y:S02]  /*2910*/  IMAD R5, R22, R43, R0 ;  /* 0x0000002b16057224 */ /* 0x000fe400078e0200 */
[----:B------:R-:W-:Y:S02]  /*2920*/  IMAD.X R119, R10, 0x1, R21, P0 ;  /* 0x000000010a777824 */ /* 0x000fe400000e0615 */
[----:B------:R-:W-:Y:S01]  /*2930*/  IMAD.IADD R123, R5, 0x1, R159 ;  /* 0x00000001057b7824 */ /* 0x000fe200078e029f */
[----:B------:R-:W-:-:S03]  /*2940*/  IADD3 R127, P0, R125, R116, RZ ;  /* 0x000000747d7f7210 */ /* 0x000fc60007f1e0ff */
[----:B------:R-:W-:Y:S01]  /*2950*/  IMAD.X R124, R123, 0x1, R117, P1 ;  /* 0x000000017b7c7824 */ /* 0x000fe200008e0675 */
[----:B------:R-:W-:Y:S01]  /*2960*/  IADD3 R129, P1, R127, R116, RZ ;  /* 0x000000747f817210 */ /* 0x000fe20007f3e0ff */
[----:B------:R-:W-:Y:S02]  /*2970*/  IMAD.IADD R105, R105, 0x1, R7 ;  /* 0x0000000169697824 */ /* 0x000fe400078e0207 */
[----:B------:R-:W-:Y:S01]  /*2980*/  IMAD.IADD R107, R7, 0x1, R107 ;  /* 0x00000001076b7824 */ /* 0x000fe200078e026b */
[----:B------:R-:W-:Y:S01]  /*2990*/  LOP3.LUT R7, R29, 0x38, R9, 0xf8, !PT ;  /* 0x000000381d077812 */ /* 0x000fe200078ef809 */
[C---:B------:R-:W-:Y:S02]  /*29a0*/  VIADD R8, R22.reuse, 0x20 ;  /* 0x0000002016087836 */ /* 0x040fe40000000000 */
[C---:B------:R-:W-:Y:S02]  /*29b0*/  VIADD R14, R22.reuse, 0x60 ;  /* 0x00000060160e7836 */ /* 0x040fe40000000000 */
[----:B------:R-:W-:-:S02]  /*29c0*/  VIADD R12, R22, 0x80 ;  /* 0x00000080160c7836 */ /* 0x000fc40000000000 */
[----:B------:R-:W-:Y:S01]  /*29d0*/  IMAD.X R126, R124, 0x1, R117, P0 ;  /* 0x000000017c7e7824 */ /* 0x000fe200000e0675 */
[----:B------:R-:W-:Y:S01]  /*29e0*/  IADD3 R20, P0, R100, R120, RZ ;  /* 0x0000007864147210 */ /* 0x000fe20007f1e0ff */
[----:B------:R-:W-:Y:S01]  /*29f0*/  IMAD.IADD R122, R121, 0x1, R5 ;  /* 0x00000001797a7824 */ /* 0x000fe200078e0205 */
[----:B------:R-:W-:Y:S01]  /*2a00*/  LOP3.LUT R6, R7, R164, RZ, 0x3c, !PT ;  /* 0x000000a407067212 */ /* 0x000fe200078e3cff */
[----:B------:R-:W-:Y:S01]  /*2a10*/  IMAD.IADD R15, R101, 0x1, R15 ;  /* 0x00000001650f7824 */ /* 0x000fe200078e020f */
[----:B------:R-:W-:Y:S01]  /*2a20*/  SHF.R.S32.HI R154, RZ, 0x1f, R8 ;  /* 0x0000001fff9a7819 */ /* 0x000fe20000011408 */
[----:B------:R-:W-:Y:S01]  /*2a30*/  IMAD.X R128, R126, 0x1, R117, P1 ;  /* 0x000000017e807824 */ /* 0x000fe200008e0675 */
[----:B------:R-:W-:Y:S01]  /*2a40*/  SHF.R.S32.HI R151, RZ, 0x1f, R14 ;  /* 0x0000001fff977819 */ /* 0x000fe2000001140e */
[----:B------:R-:W-:Y:S01]  /*2a50*/  IMAD R7, R115, 0xb0, RZ ;  /* 0x000000b073077824 */ /* 0x000fe200078e02ff */
[----:B------:R-:W-:Y:S01]  /*2a60*/  SHF.R.S32.HI R150, RZ, 0x1f, R12 ;  /* 0x0000001fff967819 */ /* 0x000fe2000001140c */
[----:B------:R-:W-:Y:S01]  /*2a70*/  IMAD.SHL.U32 R31, R114, 0x20, RZ ;  /* 0x00000020721f7824 */ /* 0x000fe200078e00ff */
[----:B------:R-:W-:Y:S01]  /*2a80*/  IADD3 R14, P1, R100, 0x40, RZ ;  /* 0x00000040640e7810 */ /* 0x000fe20007f3e0ff */
[C---:B------:R-:W-:Y:S01]  /*2a90*/  IMAD.SHL.U32 R30, R114.reuse, 0x40, RZ ;  /* 0x00000040721e7824 */ /* 0x040fe200078e00ff */
[----:B------:R-:W-:Y:S01]  /*2aa0*/  IADD3 R133, P2, R129, R116, RZ ;  /* 0x0000007481857210 */ /* 0x000fe20007f5e0ff */
[----:B------:R-:W-:Y:S01]  /*2ab0*/  IMAD.SHL.U32 R29, R114, 0x80, RZ ;  /* 0x00000080721d7824 */ /* 0x000fe200078e00ff */
[----:B------:R-:W-:Y:S01]  /*2ac0*/  IADD3 R12, P3, R20, 0x40, RZ ;  /* 0x00000040140c7810 */ /* 0x000fe20007f7e0ff */
[----:B------:R-:W-:Y:S01]  /*2ad0*/  IMAD.WIDE.U32 R110, R147, R114, R110 ;  /* 0x00000072936e7225 */ /* 0x000fe200078e006e */
[----:B------:R-:W-:-:S03]  /*2ae0*/  LOP3.LUT R21, R9, 0xfffffff8, RZ, 0xc0, !PT ;  /* 0xfffffff809157812 */ /* 0x000fc600078ec0ff */
[----:B------:R-:W-:-:S04]  /*2af0*/  IMAD.WIDE.U32 R112, R147, R114, R112 ;  /* 0x0000007293707225 */ /* 0x000fc800078e0070 */
[C---:B------:R-:W-:Y:S02]  /*2b00*/  VIADD R26, R22.reuse, 0x40 ;  /* 0x00000040161a7836 */ /* 0x040fe40000000000 */
[----:B------:R-:W-:Y:S02]  /*2b10*/  VIADD R8, R22, 0xa0 ;  /* 0x000000a016087836 */ /* 0x000fe40000000000 */
[----:B------:R-:W-:-:S04]  /*2b20*/  IMAD.WIDE.U32 R104, R147, R108, R104 ;  /* 0x0000006c93687225 */ /* 0x000fc800078e0068 */
[----:B------:R-:W-:-:S04]  /*2b30*/  IMAD.WIDE.U32 R106, R147, R108, R106 ;  /* 0x0000006c936a7225 */ /* 0x000fc800078e006a */
[----:B------:R-:W-:-:S04]  /*2b40*/  IMAD.WIDE.U32 R114, R114, 0xb0, RZ ;  /* 0x000000b072727825 */ /* 0x000fc800078e00ff */
[----:B------:R-:W-:Y:S02]  /*2b50*/  IMAD.SHL.U32 R43, R13, 0x2, RZ ;  /* 0x000000020d2b7824 */ /* 0x000fe400078e00ff */
[----:B------:R-:W-:Y:S01]  /*2b60*/  IMAD.WIDE.U32 R108, R108, 0xb0, RZ ;  /* 0x000000b06c6c7825 */ /* 0x000fe200078e00ff */
[----:B------:R-:W-:-:S03]  /*2b70*/  SHF.R.S32.HI R152, RZ, 0x1f, R26 ;  /* 0x0000001fff987819 */ /* 0x000fc6000001141a */
[----:B------:R-:W-:Y:S01]  /*2b80*/  IMAD.X R13, R122, 0x1, R15, P0 ;  /* 0x000000017a0d7824 */ /* 0x000fe200000e060f */
[----:B------:R-:W-:Y:S01]  /*2b90*/  SHF.R.S32.HI R148, RZ, 0x1f, R8 ;  /* 0x0000001fff947819 */ /* 0x000fe20000011408 */
[----:B------:R-:W-:Y:S01]  /*2ba0*/  IMAD.IADD R141, R141, 0x1, R6 ;  /* 0x000000018d8d7824 */ /* 0x000fe200078e0206 */
[----:B------:R-:W-:Y:S01]  /*2bb0*/  ISETP.GE.AND P0, PT, R16, UR4, PT ;  /* 0x0000000410007c0c */ /* 0x000fe2000bf06270 */
[----:B------:R-:W-:Y:S01]  /*2bc0*/  IMAD.IADD R134, R115, 0x1, R7 ;  /* 0x0000000173867824 */ /* 0x000fe200078e0207 */
[----:B------:R-:W-:Y:S01]  /*2bd0*/  SHF.R.S32.HI R9, RZ, 0x3, R9 ;  /* 0x00000003ff097819 */ /* 0x000fe20000011409 */
[----:B------:R-:W-:Y:S01]  /*2be0*/  IMAD.IADD R28, R105, 0x1, R27 ;  /* 0x00000001691c7824 */ /* 0x000fe200078e021b */
[----:B------:R-:W-:Y:S01]  /*2bf0*/  SHF.R.S32.HI R8, RZ, 0x1f, R21 ;  /* 0x0000001fff087819 */ /* 0x000fe20000011415 */
[----:B------:R-:W-:Y:S01]  /*2c00*/  IMAD.X R11, RZ, RZ, R15, P1 ;  /* 0x000000ffff0b7224 */ /* 0x000fe200008e060f */
[----:B------:R-:W-:Y:S01]  /*2c10*/  ISETP.GE.AND P1, PT, R221, UR4, PT ;  /* 0x00000004dd007c0c */ /* 0x000fe2000bf26270 */
[----:B------:R-:W-:-:S02]  /*2c20*/  IMAD.IADD R143, R143, 0x1, R4 ;  /* 0x000000018f8f7824 */ /* 0x000fc400078e0204 */
[----:B------:R-:W-:Y:S02]  /*2c30*/  IMAD.IADD R135, R109, 0x1, R135 ;  /* 0x000000016d877824 */ /* 0x000fe400078e0287 */
[----:B------:R-:W-:Y:S02]  /*2c40*/  IMAD.IADD R27, R27, 0x1, R107 ;  /* 0x000000011b1b7824 */ /* 0x000fe400078e026b */
[----:B------:R-:W-:Y:S02]  /*2c50*/  IMAD.IADD R26, R111, 0x1, R3 ;  /* 0x000000016f1a7824 */ /* 0x000fe400078e0203 */
[----:B------:R-:W-:Y:S02]  /*2c60*/  IMAD.IADD R10, R3, 0x1, R113 ;  /* 0x00000001030a7824 */ /* 0x000fe400078e0271 */
[----:B------:R-:W-:Y:S02]  /*2c70*/  IMAD.X R132, R128, 0x1, R117, P2 ;  /* 0x0000000180847824 */ /* 0x000fe400010e0675 */
[----:B------:R-:W-:-:S02]  /*2c80*/  IMAD.X R7, RZ, RZ, R13, P3 ;  /* 0x000000ffff077224 */ /* 0x000fc400018e060d */
[----:B------:R-:W-:Y:S01]  /*2c90*/  IMAD.IADD R6, R103, 0x1, R45 ;  /* 0x0000000167067824 */ /* 0x000fe200078e022d */
[----:B------:R-:W-:Y:S06]  /*2ca0*/  @!P6 BAR.SYNC.DEFER_BLOCKING 0x9, 0x100 ;  /* 0x024400000000eb1d */ /* 0x000fec0000010000 */
.L_x_550:
[----:B--2---:R-:W2:Y:S01]  /*2cb0*/  LDL R0, [R1+0x4c] ;  /* 0x00004c0001007983 */ /* 0x004ea20000100800 */
[----:B0-----:R-:W0:Y:S03]  /*2cc0*/  LDC R92, c[0x0][0x3f4] ;  /* 0x0000fd00ff5c7b82 */ /* 0x001e260000000800 */
[----:B---34-:R-:W3:Y:S01]  /*2cd0*/  LDL.LU R51, [R1] ;  /* 0x0000000001337983 */ /* 0x018ee20000300800 */
[----:B------:R-:W-:Y:S01]  /*2ce0*/  VIADD R24, R24, 0xffffffff ;  /* 0xffffffff18187836 */ /* 0x000fe20000000000 */
[----:B------:R-:W-:Y:S05]  /*2cf0*/  YIELD ;  /* 0x0000000000007946 */ /* 0x000fea0003800000 */
[----:B------:R-:W-:Y:S01]  /*2d00*/  ISETP.GT.AND P3, PT, R24, R130, PT ;  /* 0x000000821800720c */ /* 0x000fe20003f64270 */
[----:B------:R-:W-:Y:S01]  /*2d10*/  BSSY B0, `(.L_x_427) ;  /* 0x0000924000007945 */ /* 0x000fe20003800000 */
[----:B0-----:R-:W-:Y:S01]  /*2d20*/  ISETP.GE.AND P2, PT, R92, 0x1, PT ;  /* 0x000000015c00780c */ /* 0x001fe20003f46270 */
[----:B--2---:R-:W-:Y:S01]  /*2d30*/  IMAD R5, R23, 0x5800, R0 ;  /* 0x0000580017057824 */ /* 0x004fe200078e0200 */
[----:B---3--:R-:W-:-:S03]  /*2d40*/  LOP3.LUT R51, R51, 0xffffffef, RZ, 0xc0, !PT ;  /* 0xffffffef33337812 */ /* 0x008fc600078ec0ff */
[----:B------:R-:W-:-:S06]  /*2d50*/  IMAD R5, R5, 0x2, R2 ;  /* 0x0000000205057824 */ /* 0x000fcc00078e0202 */
[----:B------:R-:W-:-:S05]  /*2d60*/  @P3 LOP3.LUT R51, R51, 0x10, RZ, 0xfc, !PT ;  /* 0x0000001033333812 */ /* 0x000fca00078efcff */
[----:B------:R0:W-:Y:S01]  /*2d70*/  STL [R1], R51 ;  /* 0x0000003301007387 */ /* 0x0001e20000100800 */
[----:B------:R-:W-:Y:S05]  /*2d80*/  @!P2 BRA `(.L_x_428) ;  /* 0x000000880018a947 */ /* 0x000fea0003800000 */
[----:B------:R-:W-:Y:S01]  /*2d90*/  ULDC.U8 UR4, c[0x0][0x410] ;  /* 0x0001040000047ab9 */ /* 0x000fe20000000000 */
[----:B------:R-:W-:Y:S01]  /*2da0*/  SHF.R.S32.HI R3, RZ, 0x1f, R24 ;  /* 0x0000001fff037819 */ /* 0x000fe20000011418 */
[-C--:B------:R-:W-:Y:S01]  /*2db0*/  IMAD R4, R135, R24.reuse, RZ ;  /* 0x0000001887047224 */ /* 0x080fe200078e02ff */
[----:B------:R-:W-:Y:S01]  /*2dc0*/  ISETP.NE.AND P2, PT, RZ, UR4, PT ;  /* 0x00000004ff007c0c */ /* 0x000fe2000bf45270 */
[-C--:B------:R-:W-:Y:S02]  /*2dd0*/  IMAD R0, R41, R24.reuse, RZ ;  /* 0x0000001829007224 */ /* 0x080fe400078e02ff */
[----:B------:R-:W-:Y:S02]  /*2de0*/  IMAD R44, R134, R24, RZ ;  /* 0x00000018862c7224 */ /* 0x000fe400078e02ff */
[----:B------:R-:W-:Y:S02]  /*2df0*/  IMAD R45, R3, R108, R4 ;  /* 0x0000006c032d7224 */ /* 0x000fe400078e0204 */
[----:B------:R-:W-:-:S02]  /*2e00*/  IMAD R4, R24, -0xb0, R25 ;  /* 0xffffff5018047824 */ /* 0x000fc400078e0219 */
[C---:B------:R-:W-:Y:S02]  /*2e10*/  IMAD R93, R3.reuse, R156, R0 ;  /* 0x0000009c035d7224 */ /* 0x040fe400078e0200 */
[----:B------:R-:W-:Y:S01]  /*2e20*/  IMAD R47, R3, R114, R44 ;  /* 0x00000072032f7224 */ /* 0x000fe200078e022c */
[----:B------:R-:W-:Y:S01]  /*2e30*/  VIMNMX R4, R4, 0xb0, PT ;  /* 0x000000b004047848 */ /* 0x000fe20003fe0100 */
[----:B------:R-:W-:-:S04]  /*2e40*/  IMAD.WIDE.U32 R136, R156, R24, RZ ;  /* 0x000000189c887225 */ /* 0x000fc800078e00ff */
[----:B------:R-:W-:-:S04]  /*2e50*/  IMAD.WIDE.U32 R96, R108, R24, RZ ;  /* 0x000000186c607225 */ /* 0x000fc800078e00ff */
[----:B------:R-:W-:-:S04]  /*2e60*/  IMAD.WIDE.U32 R94, R114, R24, RZ ;  /* 0x00000018725e7225 */ /* 0x000fc800078e00ff */
[----:B------:R-:W-:Y:S02]  /*2e70*/  IMAD.IADD R93, R137, 0x1, R93 ;  /* 0x00000001895d7824 */ /* 0x000fe400078e025d */
[----:B------:R-:W-:Y:S02]  /*2e80*/  IMAD.IADD R3, R97, 0x1, R45 ;  /* 0x0000000161037824 */ /* 0x000fe400078e022d */
[----:B------:R-:W-:Y:S01]  /*2e90*/  IMAD.IADD R0, R95, 0x1, R47 ;  /* 0x000000015f007824 */ /* 0x000fe200078e022f */
[----:B------:R-:W-:Y:S06]  /*2ea0*/  @!P2 BRA `(.L_x_429) ;  /* 0x000000400088a947 */ /* 0x000fec0003800000 */
[----:B------:R-:W-:Y:S01]  /*2eb0*/  ISETP.GE.AND P3, PT, R22, R4, PT ;  /* 0x000000041600720c */ /* 0x000fe20003f66270 */
[----:B------:R-:W-:Y:S01]  /*2ec0*/  BSSY B1, `(.L_x_430) ;  /* 0x000001c000017945 */ /* 0x000fe20003800000 */
[----:B------:R-:W-:Y:S02]  /*2ed0*/  CS2R R80, SRZ ;  /* 0x0000000000507805 */ /* 0x000fe4000001ff00 */
[----:B------:R-:W-:Y:S02]  /*2ee0*/  CS2R R88, SRZ ;  /* 0x0000000000587805 */ /* 0x000fe4000001ff00 */
[----:B------:R-:W-:Y:S02]  /*2ef0*/  CS2R R98, SRZ ;  /* 0x0000000000627805 */ /* 0x000fe4000001ff00 */
[----:B------:R-:W-:Y:S02]  /*2f00*/  CS2R R90, SRZ ;  /* 0x00000000005a7805 */ /* 0x000fe4000001ff00 */
[----:B------:R-:W-:-:S03]  /*2f10*/  CS2R R138, SRZ ;  /* 0x00000000008a7805 */ /* 0x000fc6000001ff00 */
[----:B------:R-:W-:Y:S05]  /*2f20*/  @P3 BRA `(.L_x_431) ;  /* 0x0000000000543947 */ /* 0x000fea0003800000 */
[----:B------:R-:W-:Y:S01]  /*2f30*/  IADD3 R45, P2, R104, R96, RZ ;  /* 0x00000060682d7210 */ /* 0x000fe20007f5e0ff */
[----:B------:R-:W-:Y:S01]  /*2f40*/  ULDC.64 UR4, c[0x0][0x3e8] ;  /* 0x0000fa0000047ab9 */ /* 0x000fe20000000a00 */
[----:B------:R-:W-:Y:S02]  /*2f50*/  CS2R R98, SRZ ;  /* 0x0000000000627805 */ /* 0x000fe4000001ff00 */
[----:B------:R-:W-:Y:S01]  /*2f60*/  CS2R R138, SRZ ;  /* 0x00000000008a7805 */ /* 0x000fe2000001ff00 */
[----:B------:R-:W-:Y:S01]  /*2f70*/  ULDC.64 UR6, c[0x0][0x208] ;  /* 0x0000820000067ab9 */ /* 0x000fe20000000a00 */
[----:B------:R-:W-:Y:S01]  /*2f80*/  IMAD.X R46, R3, 0x1, R28, P2 ;  /* 0x00000001032e7824 */ /* 0x000fe200010e061c */
[----:B------:R-:W-:-:S05]  /*2f90*/  IADD3 R47, P2, R110, R94, RZ ;  /* 0x0000005e6e2f7210 */ /* 0x000fca0007f5e0ff */
[----:B------:R-:W-:Y:S01]  /*2fa0*/  IMAD.X R48, R0, 0x1, R26, P2 ;  /* 0x0000000100307824 */ /* 0x000fe200010e061a */
[----:B------:R-:W-:-:S04]  /*2fb0*/  LEA R44, P2, R45, UR4, 0x1 ;  /* 0x000000042d2c7c11 */ /* 0x000fc8000f8408ff */
[----:B------:R-:W-:Y:S01]  /*2fc0*/  LEA.HI.X R45, R45, UR5, R46, 0x1, P2 ;  /* 0x000000052d2d7c11 */ /* 0x000fe200090f0c2e */
[----:B------:R-:W-:Y:S02]  /*2fd0*/  ULDC.64 UR4, c[0x0][0x400] ;  /* 0x0001000000047ab9 */ /* 0x000fe40000000a00 */
[----:B------:R-:W-:-:S04]  /*2fe0*/  LEA R46, P2, R47, UR4, 0x1 ;  /* 0x000000042f2e7c11 */ /* 0x000fc8000f8408ff */
[----:B------:R-:W-:Y:S02]  /*2ff0*/  LEA.HI.X R47, R47, UR5, R48, 0x1, P2 ;  /* 0x000000052f2f7c11 */ /* 0x000fe400090f0c30 */
[----:B------:R-:W-:Y:S02]  /*3000*/  ISETP.GE.AND P2, PT, R18, R92, PT ;  /* 0x0000005c1200720c */ /* 0x000fe40003f46270 */
[----:B------:R-:W-:Y:S02]  /*3010*/  CS2R R88, SRZ ;  /* 0x0000000000587805 */ /* 0x000fe4000001ff00 */
[----:B------:R-:W-:-:S09]  /*3020*/  CS2R R90, SRZ ;  /* 0x00000000005a7805 */ /* 0x000fd2000001ff00 */
[----:B------:R1:W5:Y:S04]  /*3030*/  @!P2 LDG.E.64 R98, desc[UR6][R44.64] ;  /* 0x000000062c62a981 */ /* 0x000368000c1e1b00 */
[----:B------:R1:W5:Y:S01]  /*3040*/  @!P2 LDG.E.64 R138, desc[UR6][R46.64] ;  /* 0x000000062e8aa981 */ /* 0x000362000c1e1b00 */
[----:B------:R-:W-:-:S13]  /*3050*/  ISETP.GE.AND P2, PT, R220, R92, PT ;  /* 0x0000005cdc00720c */ /* 0x000fda0003f46270 */
[----:B------:R1:W5:Y:S04]  /*3060*/  @!P2 LDG.E.64 R88, desc[UR6][R44.64+0x40] ;  /* 0x000040062c58a981 */ /* 0x000368000c1e1b00 */
[----:B------:R1:W5:Y:S02]  /*3070*/  @!P2 LDG.E.64 R90, desc[UR6][R46.64+0x40] ;  /* 0x000040062e5aa981 */ /* 0x000364000c1e1b00 */
.L_x_431:
[----:B------:R-:W-:Y:S05]  /*3080*/  BSYNC B1 ;  /* 0x0000000000017941 */ /* 0x000fea0003800000 */
.L_x_430:
[----:B------:R-:W-:Y:S01]  /*3090*/  VIADD R48, R22, 0x20 ;  /* 0x0000002016307836 */ /* 0x000fe20000000000 */
[----:B------:R-:W-:Y:S01]  /*30a0*/  BSSY B1, `(.L_x_432) ;  /* 0x0000029000017945 */ /* 0x000fe20003800000 */
[----:B-1---5:R-:W-:Y:S01]  /*30b0*/  IMAD.MOV.U32 R44, RZ, RZ, R88 ;  /* 0x000000ffff2c7224 */ /* 0x022fe200078e0058 */
[----:B------:R-:W-:Y:S01]  /*30c0*/  CS2R R84, SRZ ;  /* 0x0000000000547805 */ /* 0x000fe2000001ff00 */
[----:B------:R-:W-:Y:S01]  /*30d0*/  IMAD.MOV.U32 R45, RZ, RZ, R89 ;  /* 0x000000ffff2d7224 */ /* 0x000fe200078e0059 */
[----:B------:R-:W-:Y:S01]  /*30e0*/  ISETP.GE.AND P4, PT, R48, R4, PT ;  /* 0x000000043000720c */ /* 0x000fe20003f86270 */
[----:B------:R-:W-:Y:S01]  /*30f0*/  IMAD.MOV.U32 R46, RZ, RZ, R98 ;  /* 0x000000ffff2e7224 */ /* 0x000fe200078e0062 */
[----:B------:R-:W-:Y:S01]  /*3100*/  PRMT R155, R155, 0x5410, R44 ;  /* 0x000054109b9b7816 */ /* 0x000fe2000000002c */
[----:B------:R-:W-:Y:S01]  /*3110*/  IMAD.MOV.U32 R44, RZ, RZ, R99 ;  /* 0x000000ffff2c7224 */ /* 0x000fe200078e0063 */
[----:B------:R-:W-:Y:S01]  /*3120*/  PRMT R166, R166, 0x5410, R45 ;  /* 0x00005410a6a67816 */ /* 0x000fe2000000002d */
[----:B------:R-:W-:Y:S01]  /*3130*/  IMAD.MOV.U32 R45, RZ, RZ, R90 ;  /* 0x000000ffff2d7224 */ /* 0x000fe200078e005a */
[----:B------:R-:W-:Y:S01]  /*3140*/  PRMT R167, R167, 0x5410, R46 ;  /* 0x00005410a7a77816 */ /* 0x000fe2000000002e */
[----:B------:R-:W-:Y:S01]  /*3150*/  IMAD.MOV.U32 R47, RZ, RZ, R91 ;  /* 0x000000ffff2f7224 */ /* 0x000fe200078e005b */
[----:B------:R-:W-:-:S02]  /*3160*/  PRMT R185, R44, 0x7610, R185 ;  /* 0x000076102cb97816 */ /* 0x000fc400000000b9 */
[----:B------:R-:W-:Y:S02]  /*3170*/  CS2R R82, SRZ ;  /* 0x0000000000527805 */ /* 0x000fe4000001ff00 */
[----:B------:R-:W-:Y:S02]  /*3180*/  PRMT R204, R45, 0x7610, R204 ;  /* 0x000076102dcc7816 */ /* 0x000fe400000000cc */
[----:B------:R-:W-:Y:S02]  /*3190*/  CS2R R86, SRZ ;  /* 0x0000000000567805 */ /* 0x000fe4000001ff00 */
[----:B------:R-:W-:Y:S01]  /*31a0*/  PRMT R205, R47, 0x7610, R205 ;  /* 0x000076102fcd7816 */ /* 0x000fe200000000cd */
[----:B------:R-:W-:Y:S02]  /*31b0*/  IMAD.MOV.U32 R49, RZ, RZ, R138 ;  /* 0x000000ffff317224 */ /* 0x000fe400078e008a */
[----:B------:R-:W-:Y:S01]  /*31c0*/  IMAD.MOV.U32 R50, RZ, RZ, R139 ;  /* 0x000000ffff327224 */ /* 0x000fe200078e008b */
[----:B------:R-:W-:Y:S06]  /*31d0*/  @P4 BRA `(.L_x_433) ;  /* 0x0000000000544947 */ /* 0x000fec0003800000 */
[----:B------:R-:W-:Y:S01]  /*31e0*/  IADD3 R45, P2, P5, R104, R96, R37 ;  /* 0x00000060682d7210 */ /* 0x000fe20007d5e025 */
[----:B------:R-:W-:Y:S01]  /*31f0*/  ULDC.64 UR4, c[0x0][0x3e8] ;  /* 0x0000fa0000047ab9 */ /* 0x000fe20000000a00 */
[----:B------:R-:W-:Y:S02]  /*3200*/  CS2R R84, SRZ ;  /* 0x0000000000547805 */ /* 0x000fe4000001ff00 */
[----:B------:R-:W-:Y:S02]  /*3210*/  CS2R R86, SRZ ;  /* 0x0000000000567805 */ /* 0x000fe4000001ff00 */
[----:B------:R-:W-:Y:S01]  /*3220*/  IADD3.X R46, R28, R3, R40, P2, P5 ;  /* 0x000000031c2e7210 */ /* 0x000fe200017ea428 */
[----:B------:R-:W-:Y:S01]  /*3230*/  ULDC.64 UR6, c[0x0][0x208] ;  /* 0x0000820000067ab9 */ /* 0x000fe20000000a00 */
[----:B------:R-:W-:-:S04]  /*3240*/  IADD3 R47, P2, P5, R110, R94, R31 ;  /* 0x0000005e6e2f7210 */ /* 0x000fc80007d5e01f */
[----:B------:R-:W-:Y:S02]  /*3250*/  IADD3.X R48, R26, R0, R34, P2, P5 ;  /* 0x000000001a307210 */ /* 0x000fe400017ea422 */
        /* <DEDUP_REMOVED lines=13> */
.L_x_433:
[----:B------:R-:W-:Y:S05]  /*3330*/  BSYNC B1 ;  /* 0x0000000000017941 */ /* 0x000fea0003800000 */
.L_x_432:
[----:B------:R-:W-:Y:S01]  /*3340*/  VIADD R48, R22, 0x40 ;  /* 0x0000004016307836 */ /* 0x000fe20000000000 */
[----:B0-----:R-:W-:Y:S01]  /*3350*/  LOP3.LUT R51, R51, 0xfffffffb, RZ, 0xc0, !PT ;  /* 0xfffffffb33337812 */ /* 0x001fe200078ec0ff */
[----:B-1---5:R-:W-:Y:S01]  /*3360*/  IMAD.MOV.U32 R44, RZ, RZ, R80 ;  /* 0x000000ffff2c7224 */ /* 0x022fe200078e0050 */
[----:B------:R-:W-:Y:S01]  /*3370*/  BSSY B1, `(.L_x_434) ;  /* 0x000002e000017945 */ /* 0x000fe20003800000 */
        /* <DEDUP_REMOVED lines=13> */
[----:B------:R-:W-:Y:S02]  /*3450*/  PRMT R153, R153, 0x5410, R45 ;  /* 0x0000541099997816 */ /* 0x000fe4000000002d */
[----:B------:R-:W-:Y:S02]  /*3460*/  CS2R R76, SRZ ;  /* 0x00000000004c7805 */ /* 0x000fe4000001ff00 */
[----:B------:R-:W-:-:S02]  /*3470*/  @P2 LOP3.LUT R51, R51, 0x4, RZ, 0xfc, !PT ;  /* 0x0000000433332812 */ /* 0x000fc400078efcff */
[----:B------:R-:W-:Y:S02]  /*3480*/  CS2R R74, SRZ ;  /* 0x00000000004a7805 */ /* 0x000fe4000001ff00 */
[----:B------:R-:W-:Y:S02]  /*3490*/  PRMT R175, R46, 0x7610, R175 ;  /* 0x000076102eaf7816 */ /* 0x000fe400000000af */
[----:B------:R-:W-:Y:S02]  /*34a0*/  CS2R R78, SRZ ;  /* 0x00000000004e7805 */ /* 0x000fe4000001ff00 */
[----:B------:R-:W-:Y:S01]  /*34b0*/  PRMT R174, R47, 0x7610, R174 ;  /* 0x000076102fae7816 */ /* 0x000fe200000000ae */
[----:B------:R0:W-:Y:S01]  /*34c0*/  STL [R1], R51 ;  /* 0x0000003301007387 */ /* 0x0001e20000100800 */
        /* <DEDUP_REMOVED lines=24> */
.L_x_435:
[----:B------:R-:W-:Y:S05]  /*3650*/  BSYNC B1 ;  /* 0x0000000000017941 */ /* 0x000fea0003800000 */
.L_x_434:
[----:B------:R-:W-:Y:S01]  /*3660*/  IMAD.MOV.U32 R53, RZ, RZ, R51 ;  /* 0x000000ffff357224 */ /* 0x000fe200078e0033 */
[----:B------:R-:W-:Y:S01]  /*3670*/  BSSY B1, `(.L_x_436) ;  /* 0x0000039000017945 */ /* 0x000fe20003800000 */
[----:B0-----:R-:W-:Y:S01]  /*3680*/  VIADD R51, R22, 0x60 ;  /* 0x0000006016337836 */ /* 0x001fe20000000000 */
[----:B------:R-:W-:Y:S01]  /*3690*/  PRMT R206, R49, 0x7610, R206 ;  /* 0x0000761031ce7816 */ /* 0x000fe200000000ce */
[----:B-1---5:R-:W-:Y:S01]  /*36a0*/  IMAD.MOV.U32 R44, RZ, RZ, R72 ;  /* 0x000000ffff2c7224 */ /* 0x022fe200078e0048 */
[----:B------:R-:W-:Y:S01]  /*36b0*/  LOP3.LUT R53, R53, 0xfffffff7, RZ, 0xc0, !PT ;  /* 0xfffffff735357812 */ /* 0x000fe200078ec0ff */
        /* <DEDUP_REMOVED lines=15> */
[----:B------:R-:W-:Y:S01]  /*37b0*/  @P2 LOP3.LUT R53, R53, 0x8, RZ, 0xfc, !PT ;  /* 0x0000000835352812 */ /* 0x000fe200078efcff */
[----:B------:R-:W-:Y:S01]  /*37c0*/  IMAD.MOV.U32 R49, RZ, RZ, R78 ;  /* 0x000000ffff317224 */ /* 0x000fe200078e004e */
[----:B------:R-:W-:Y:S01]  /*37d0*/  PRMT R167, R47, 0x7610, R167 ;  /* 0x000076102fa77816 */ /* 0x000fe200000000a7 */
[----:B------:R-:W-:-:S02]  /*37e0*/  IMAD.MOV.U32 R48, RZ, RZ, R79 ;  /* 0x000000ffff307224 */ /* 0x000fc400078e004f */
[----:B------:R0:W-:Y:S01]  /*37f0*/  STL [R1], R53 ;  /* 0x0000003501007387 */ /* 0x0001e20000100800 */
[----:B------:R-:W-:Y:S05]  /*3800*/  @P2 BRA `(.L_x_437) ;  /* 0x00000000007c2947 */ /* 0x000fea0003800000 */
[----:B------:R-:W1:Y:S01]  /*3810*/  LDC.64 R44, c[0x0][0x3f8] ;  /* 0x0000fe00ff2c7b82 */ /* 0x000e620000000a00 */
[----:B------:R-:W-:Y:S01]  /*3820*/  IMAD.MOV.U32 R46, RZ, RZ, R96 ;  /* 0x000000ffff2e7224 */ /* 0x000fe200078e0060 */
[----:B------:R-:W-:Y:S01]  /*3830*/  ULDC.64 UR4, c[0x0][0x3e8] ;  /* 0x0000fa0000047ab9 */ /* 0x000fe20000000a00 */
[----:B------:R-:W-:Y:S01]  /*3840*/  IMAD.MOV.U32 R47, RZ, RZ, R3 ;  /* 0x000000ffff2f7224 */ /* 0x000fe200078e0003 */
[----:B------:R-:W-:Y:S02]  /*3850*/  CS2R R68, SRZ ;  /* 0x0000000000447805 */ /* 0x000fe4000001ff00 */
[----:B------:R-:W-:Y:S01]  /*3860*/  CS2R R70, SRZ ;  /* 0x0000000000467805 */ /* 0x000fe2000001ff00 */
[----:B------:R-:W-:Y:S01]  /*3870*/  ULDC.64 UR6, c[0x0][0x208] ;  /* 0x0000820000067ab9 */ /* 0x000fe20000000a00 */
[----:B-1----:R-:W-:-:S04]  /*3880*/  IMAD.WIDE.U32 R46, R44, 0x60, R46 ;  /* 0x000000602c2e7825 */ /* 0x002fc800078e002e */
[----:B------:R-:W-:Y:S01]  /*3890*/  IMAD R45, R45, 0x60, RZ ;  /* 0x000000602d2d7824 */ /* 0x000fe200078e02ff */
[----:B------:R-:W-:Y:S01]  /*38a0*/  IADD3 R51, P2, R104, R46, RZ ;  /* 0x0000002e68337210 */ /* 0x000fe20007f5e0ff */
[----:B------:R-:W-:-:S03]  /*38b0*/  IMAD.MOV.U32 R46, RZ, RZ, R94 ;  /* 0x000000ffff2e7224 */ /* 0x000fc600078e005e */
[----:B------:R-:W-:Y:S01]  /*38c0*/  IADD3.X R52, R28, R47, R45, P2, !PT ;  /* 0x0000002f1c347210 */ /* 0x000fe200017fe42d */
[----:B------:R-:W-:Y:S01]  /*38d0*/  IMAD.MOV.U32 R47, RZ, RZ, R0 ;  /* 0x000000ffff2f7224 */ /* 0x000fe200078e0000 */
[----:B------:R-:W1:Y:S02]  /*38e0*/  LDC.64 R44, c[0x0][0x408] ;  /* 0x00010200ff2c7b82 */ /* 0x000e640000000a00 */
[----:B-1----:R-:W-:-:S04]  /*38f0*/  IMAD.WIDE.U32 R46, R44, 0x60, R46 ;  /* 0x000000602c2e7825 */ /* 0x002fc800078e002e */
[----:B------:R-:W-:Y:S01]  /*3900*/  IMAD R45, R45, 0x60, RZ ;  /* 0x000000602d2d7824 */ /* 0x000fe200078e02ff */
[----:B------:R-:W-:-:S04]  /*3910*/  IADD3 R50, P2, R110, R46, RZ ;  /* 0x0000002e6e327210 */ /* 0x000fc80007f5e0ff */
[----:B------:R-:W-:Y:S02]  /*3920*/  IADD3.X R47, R26, R47, R45, P2, !PT ;  /* 0x0000002f1a2f7210 */ /* 0x000fe400017fe42d */
        /* <DEDUP_REMOVED lines=13> */
.L_x_437:
[----:B------:R-:W-:Y:S05]  /*3a00*/  BSYNC B1 ;  /* 0x0000000000017941 */ /* 0x000fea0003800000 */
.L_x_436:
[----:B-1----:R-:W-:Y:S01]  /*3a10*/  VIADD R47, R22, 0x80 ;  /* 0x00000080162f7836 */ /* 0x002fe20000000000 */
[----:B------:R-:W-:Y:S01]  /*3a20*/  BSSY B1, `(.L_x_438) ;  /* 0x000002a000017945 */ /* 0x000fe20003800000 */
[----:B------:R-:W-:Y:S01]  /*3a30*/  IMAD.MOV.U32 R46, RZ, RZ, R53 ;  /* 0x000000ffff2e7224 */ /* 0x000fe200078e0035 */
[----:B------:R-:W-:Y:S01]  /*3a40*/  PRMT R184, R49, 0x7610, R184 ;  /* 0x0000761031b87816 */ /* 0x000fe200000000b8 */
[----:B-----5:R-:W-:Y:S01]  /*3a50*/  IMAD.MOV.U32 R44, RZ, RZ, R64 ;  /* 0x000000ffff2c7224 */ /* 0x020fe200078e0040 */
[----:B------:R-:W-:Y:S01]  /*3a60*/  ISETP.GE.AND P2, PT, R47, R4, PT ;  /* 0x000000042f00720c */ /* 0x000fe20003f46270 */
[----:B------:R-:W-:Y:S01]  /*3a70*/  IMAD.MOV.U32 R45, RZ, RZ, R65 ;  /* 0x000000ffff2d7224 */ /* 0x000fe200078e0041 */
[----:B------:R-:W-:Y:S02]  /*3a80*/  LOP3.LUT R46, R46, 0xfffffffd, RZ, 0xc0, !PT ;  /* 0xfffffffd2e2e7812 */ /* 0x000fe400078ec0ff */
[----:B------:R-:W-:Y:S02]  /*3a90*/  CS2R R56, SRZ ;  /* 0x0000000000387805 */ /* 0x000fe4000001ff00 */
[----:B------:R-:W-:-:S02]  /*3aa0*/  PRMT R188, R48, 0x7610, R188 ;  /* 0x0000761030bc7816 */ /* 0x000fc400000000bc */
[----:B------:R-:W-:Y:S02]  /*3ab0*/  CS2R R48, SRZ ;  /* 0x0000000000307805 */ /* 0x000fe4000001ff00 */
[----:B------:R-:W-:Y:S02]  /*3ac0*/  PRMT R169, R44, 0x7610, R169 ;  /* 0x000076102ca97816 */ /* 0x000fe400000000a9 */
[----:B------:R-:W-:Y:S02]  /*3ad0*/  CS2R R60, SRZ ;  /* 0x00000000003c7805 */ /* 0x000fe4000001ff00 */
[----:B------:R-:W-:Y:S02]  /*3ae0*/  PRMT R168, R45, 0x7610, R168 ;  /* 0x000076102da87816 */ /* 0x000fe400000000a8 */
[----:B------:R-:W-:Y:S02]  /*3af0*/  CS2R R58, SRZ ;  /* 0x00000000003a7805 */ /* 0x000fe4000001ff00 */
[----:B------:R-:W-:-:S02]  /*3b00*/  CS2R R62, SRZ ;  /* 0x00000000003e7805 */ /* 0x000fc4000001ff00 */
[----:B0-----:R-:W-:Y:S02]  /*3b10*/  CS2R R52, SRZ ;  /* 0x0000000000347805 */ /* 0x001fe4000001ff00 */
[----:B------:R-:W-:Y:S02]  /*3b20*/  CS2R R50, SRZ ;  /* 0x0000000000327805 */ /* 0x000fe4000001ff00 */
[----:B------:R-:W-:Y:S02]  /*3b30*/  @P2 LOP3.LUT R46, R46, 0x2, RZ, 0xfc, !PT ;  /* 0x000000022e2e2812 */ /* 0x000fe400078efcff */
[----:B------:R-:W-:-:S03]  /*3b40*/  CS2R R54, SRZ ;  /* 0x0000000000367805 */ /* 0x000fc6000001ff00 */
[----:B------:R0:W-:Y:S01]  /*3b50*/  STL [R1], R46 ;  /* 0x0000002e01007387 */ /* 0x0001e20000100800 */
[----:B------:R-:W-:Y:S05]  /*3b60*/  @P2 BRA `(.L_x_439) ;  /* 0x0000000000542947 */ /* 0x000fea0003800000 */
        /* <DEDUP_REMOVED lines=8> */
[----:B0-----:R-:W-:-:S04]  /*3bf0*/  LEA R46, P2, R44, UR4, 0x1 ;  /* 0x000000042c2e7c11 */ /* 0x001fc8000f8408ff */
        /* <DEDUP_REMOVED lines=12> */
.L_x_439:
[----:B------:R-:W-:Y:S05]  /*3cc0*/  BSYNC B1 ;  /* 0x0000000000017941 */ /* 0x000fea0003800000 */
.L_x_438:
[----:B-1----:R-:W-:Y:S01]  /*3cd0*/  VIADD R44, R22, 0xa0 ;  /* 0x000000a0162c7836 */ /* 0x002fe20000000000 */
[----:B------:R-:W-:Y:S04]  /*3ce0*/  BSSY B1, `(.L_x_440) ;  /* 0x0000020000017945 */ /* 0x000fe80003800000 */
[----:B------:R-:W-:-:S13]  /*3cf0*/  ISETP.GE.AND P5, PT, R44, R4, PT ;  /* 0x000000042c00720c */ /* 0x000fda0003fa6270 */
        /* <DEDUP_REMOVED lines=10> */
[----:B------:R-:W-:-:S04]  /*3da0*/  IADD3 R3, P2, R104, R96, RZ ;  /* 0x0000006068037210 */ /* 0x000fc80007f5e0ff */
[----:B------:R-:W-:Y:S02]  /*3db0*/  IADD3.X R96, R28, R97, R45, P2, !PT ;  /* 0x000000611c607210 */ /* 0x000fe400017fe42d */
        /* <DEDUP_REMOVED lines=8> */
[----:B0-----:R-:W-:-:S04]  /*3e40*/  LEA R46, P2, R0, UR4, 0x1 ;  /* 0x00000004002e7c11 */ /* 0x001fc8000f8408ff */
        /* <DEDUP_REMOVED lines=9> */
.L_x_441:
[----:B------:R-:W-:Y:S05]  /*3ee0*/  BSYNC B1 ;  /* 0x0000000000017941 */ /* 0x000fea0003800000 */
.L_x_440:
[----:B------:R-:W-:Y:S01]  /*3ef0*/  IMAD.MOV.U32 R0, RZ, RZ, R68 ;  /* 0x000000ffff007224 */ /* 0x000fe200078e0044 */
[----:B------:R-:W-:Y:S01]  /*3f00*/  ISETP.NE.AND P2, PT, R224, 0x3, PT ;  /* 0x00000003e000780c */ /* 0x000fe20003f45270 */
[----:B------:R-:W-:Y:S02]  /*3f10*/  IMAD.MOV.U32 R3, RZ, RZ, R69 ;  /* 0x000000ffff037224 */ /* 0x000fe400078e0045 */
[----:B-1----:R-:W-:Y:S01]  /*3f20*/  IMAD.MOV.U32 R44, RZ, RZ, R66 ;  /* 0x000000ffff2c7224 */ /* 0x002fe200078e0042 */
[----:B------:R-:W-:Y:S01]  /*3f30*/  PRMT R200, R0, 0x7610, R200 ;  /* 0x0000761000c87816 */ /* 0x000fe200000000c8 */
[----:B-----5:R-:W-:Y:S01]  /*3f40*/  IMAD.MOV.U32 R0, RZ, RZ, R57 ;  /* 0x000000ffff007224 */ /* 0x020fe200078e0039 */
[----:B------:R-:W-:Y:S01]  /*3f50*/  PRMT R201, R3, 0x7610, R201 ;  /* 0x0000761003c97816 */ /* 0x000fe200000000c9 */
[----:B------:R-:W-:Y:S01]  /*3f60*/  IMAD.MOV.U32 R3, RZ, RZ, R70 ;  /* 0x000000ffff037224 */ /* 0x000fe200078e0046 */
        /* <DEDUP_REMOVED lines=31> */
[----:B------:R-:W-:Y:S01]  /*4160*/  PRMT R96, R0, 0x7610, R96 ;  /* 0x0000761000607816 */ /* 0x000fe20000000060 */
[----:B------:R-:W-:Y:S01]  /*4170*/  IMAD.MOV.U32 R0, RZ, RZ, R55 ;  /* 0x000000ffff007224 */ /* 0x000fe200078e0037 */
[----:B------:R-:W-:Y:S01]  /*4180*/  PRMT R97, R3, 0x7610, R97 ;  /* 0x0000761003617816 */ /* 0x000fe20000000061 */
[----:B------:R-:W-:-:S03]  /*4190*/  IMAD.MOV.U32 R3, RZ, RZ, R54 ;  /* 0x000000ffff037224 */ /* 0x000fc600078e0036 */
[----:B------:R-:W-:Y:S02]  /*41a0*/  PRMT R195, R0, 0x7610, R195 ;  /* 0x0000761000c37816 */ /* 0x000fe400000000c3 */
[----:B------:R-:W-:Y:S01]  /*41b0*/  PRMT R193, R3, 0x7610, R193 ;  /* 0x0000761003c17816 */ /* 0x000fe200000000c1 */
[----:B------:R-:W-:Y:S06]  /*41c0*/  @!P2 BRA `(.L_x_442) ;  /* 0x000000000004a947 */ /* 0x000fec0003800000 */
[----:B------:R-:W-:Y:S01]  /*41d0*/  BPT.TRAP 0x1 ;  /* 0x000000040000795c */ /* 0x000fe20000300000 */
.L_x_442:
[----:B------:R-:W-:Y:S01]  /*41e0*/  IMAD R3, R23, 0x8, R2 ;  /* 0x0000000817037824 */ /* 0x000fe200078e0202 */
[----:B------:R-:W-:Y:S01]  /*41f0*/  SHF.L.U32 R0, R223, 0x1f, RZ ;  /* 0x0000001fdf007819 */ /* 0x000fe200000006ff */
[----:B------:R-:W-:Y:S03]  /*4200*/  BSSY B1, `(.L_x_443) ;  /* 0x0000003000017945 */ /* 0x000fe60003800000 */
[----:B------:R-:W1:Y:S02]  /*4210*/  SYNCS.PHASECHK.TRANS64.TRYWAIT P6, [R3+URZ+0x34890], R0 ;  /* 0x03489000030075a7 */ /* 0x000e6400080c017f */
[----:B-1----:R-:W-:Y:S05]  /*4220*/  @!P6 BRA `(.L_x_444) ;  /* 0x000002400080e947 */ /* 0x002fea0003800000 */
.L_x_803:
[----:B------:R-:W-:Y:S05]  /*4230*/  BSYNC B1 ;  /* 0x0000000000017941 */ /* 0x000fea0003800000 */
.L_x_443:
[----:B------:R-:W-:Y:S04]  /*4240*/  BSSY B1, `(.L_x_445) ;  /* 0x0000079000017945 */ /* 0x000fe80003800000 */
[----:B------:R-:W-:Y:S05]  /*4250*/  @P3 BRA `(.L_x_446) ;  /* 0x0000000400dc3947 */ /* 0x000fea0003800000 */
[----:B------:R-:W-:Y:S01]  /*4260*/  IADD3 R179, P3, R120, R136, RZ ;  /* 0x0000008878b37210 */ /* 0x000fe20007f7e0ff */
[----:B------:R-:W-:Y:S04]  /*4270*/  BSSY B2, `(.L_x_447) ;  /* 0x000003b000027945 */ /* 0x000fe80003800000 */
[----:B------:R-:W-:Y:S01]  /*4280*/  IMAD.X R180, R93, 0x1, R122, P3 ;  /* 0x000000015db47824 */ /* 0x000fe200018e067a */
[----:B------:R-:W-:Y:S07]  /*4290*/  @P0 BRA `(.L_x_448) ;  /* 0x0000000000e00947 */ /* 0x000fee0003800000 */
[----:B0-----:R0:W2:Y:S01]  /*42a0*/  LDS.128 R44, [R5+0x1e400] ;  /* 0x01e40000052c7984 */ /* 0x0010a20000000c00 */
[----:B------:R-:W-:Y:S01]  /*42b0*/  ISETP.GE.AND P3, PT, R18, R92, PT ;  /* 0x0000005c1200720c */ /* 0x000fe20003f66270 */
[----:B------:R-:W-:-:S12]  /*42c0*/  BSSY B3, `(.L_x_449) ;  /* 0x000002e000037945 */ /* 0x000fd80003800000 */
[----:B0-----:R-:W-:Y:S05]  /*42d0*/  @P3 BRA `(.L_x_450) ;  /* 0x0000000000b03947 */ /* 0x001fea0003800000 */
[--C-:B------:R-:W-:Y:S02]  /*42e0*/  SHF.R.U64 R94, R98, 0x10, R99.reuse ;  /* 0x00000010625e7819 */ /* 0x100fe40000001263 */
[----:B------:R-:W-:Y:S02]  /*42f0*/  SHF.R.U32.HI R95, RZ, 0x10, R99 ;  /* 0x00000010ff5f7819 */ /* 0x000fe40000011663 */
[----:B------:R-:W-:Y:S02]  /*4300*/  SHF.R.U64 R99, R138, 0x10, R139 ;  /* 0x000000108a637819 */ /* 0x000fe4000000128b */
[----:B------:R-:W-:Y:S02]  /*4310*/  PRMT R94, R167, 0x5432, R94 ;  /* 0x00005432a75e7816 */ /* 0x000fe4000000005e */
[----:B------:R-:W-:Y:S02]  /*4320*/  PRMT R99, R186, 0x5410, R99 ;  /* 0x00005410ba637816 */ /* 0x000fe40000000063 */
[----:B------:R-:W-:-:S02]  /*4330*/  SHF.R.U32.HI R138, RZ, 0x10, R139 ;  /* 0x00000010ff8a7819 */ /* 0x000fc4000001168b */
[C---:B--2---:R-:W-:Y:S01]  /*4340*/  LOP3.LUT R139, R45.reuse, 0xffff0000, RZ, 0xc0, !PT ;  /* 0xffff00002d8b7812 */ /* 0x044fe200078ec0ff */
[----:B------:R-:W-:Y:S01]  /*4350*/  IMAD.U32 R45, R45, 0x10000, RZ ;  /* 0x000100002d2d7824 */ /* 0x000fe200078e00ff */
[----:B------:R-:W-:Y:S02]  /*4360*/  LOP3.LUT R186, R99, 0xffff0000, RZ, 0xc0, !PT ;  /* 0xffff000063ba7812 */ /* 0x000fe400078ec0ff */
[C---:B------:R-:W-:Y:S01]  /*4370*/  LOP3.LUT R98, R94.reuse, 0xffff0000, RZ, 0xc0, !PT ;  /* 0xffff00005e627812 */ /* 0x040fe200078ec0ff */
[----:B------:R-:W-:Y:S01]  /*4380*/  IMAD.U32 R94, R94, 0x10000, RZ ;  /* 0x000100005e5e7824 */ /* 0x000fe200078e00ff */
[----:B------:R-:W-:Y:S01]  /*4390*/  PRMT R138, R168, 0x5432, R138 ;  /* 0x00005432a88a7816 */ /* 0x000fe2000000008a */
[----:B------:R-:W-:Y:S01]  /*43a0*/  FMUL.FTZ R190, R139, R186 ;  /* 0x000000ba8bbe7220 */ /* 0x000fe20000410000 */
[----:B------:R-:W-:Y:S01]  /*43b0*/  PRMT R95, R185, 0x5410, R95 ;  /* 0x00005410b95f7816 */ /* 0x000fe2000000005f */
[-C--:B------:R-:W-:Y:S02]  /*43c0*/  FMUL.FTZ R139, R139, R98.reuse ;  /* 0x000000628b8b7220 */ /* 0x080fe40000410000 */
[----:B------:R-:W-:-:S02]  /*43d0*/  FFMA.FTZ R98, R45, R98, -R190 ;  /* 0x000000622d627223 */ /* 0x000fc400000108be */
[----:B------:R-:W-:Y:S01]  /*43e0*/  FFMA.FTZ R45, R45, R186, R139 ;  /* 0x000000ba2d2d7223 */ /* 0x000fe2000001008b */
[----:B------:R-:W-:Y:S01]  /*43f0*/  LOP3.LUT R186, R46, 0xffff0000, RZ, 0xc0, !PT ;  /* 0xffff00002eba7812 */ /* 0x000fe200078ec0ff */
[----:B------:R-:W-:Y:S02]  /*4400*/  IMAD.U32 R139, R138, 0x10000, RZ ;  /* 0x000100008a8b7824 */ /* 0x000fe400078e00ff */
[C---:B------:R-:W-:Y:S01]  /*4410*/  IMAD.U32 R185, R95.reuse, 0x10000, RZ ;  /* 0x000100005fb97824 */ /* 0x040fe200078e00ff */
[----:B------:R-:W-:Y:S01]  /*4420*/  LOP3.LUT R95, R95, 0xffff0000, RZ, 0xc0, !PT ;  /* 0xffff00005f5f7812 */ /* 0x000fe200078ec0ff */
[----:B------:R-:W-:Y:S01]  /*4430*/  FMUL.FTZ R187, R186, R139 ;  /* 0x0000008bbabb7220 */ /* 0x000fe20000410000 */
[----:B------:R-:W-:Y:S02]  /*4440*/  IMAD.U32 R46, R46, 0x10000, RZ ;  /* 0x000100002e2e7824 */ /* 0x000fe400078e00ff */
[-C--:B------:R-:W-:Y:S01]  /*4450*/  FMUL.FTZ R186, R186, R185.reuse ;  /* 0x000000b9baba7220 */ /* 0x080fe20000410000 */
[----:B------:R-:W-:Y:S01]  /*4460*/  F2FP.BF16.F32.PACK_AB R45, R45, R98 ;  /* 0x000000622d2d723e */ /* 0x000fe200000010ff */
[----:B------:R-:W-:-:S02]  /*4470*/  FFMA.FTZ R187, R46, R185, -R187 ;  /* 0x000000b92ebb7223 */ /* 0x000fc400000108bb */
[----:B------:R-:W-:Y:S01]  /*4480*/  FFMA.FTZ R186, R46, R139, R186 ;  /* 0x0000008b2eba7223 */ /* 0x000fe200000100ba */
[----:B------:R-:W-:Y:S01]  /*4490*/  LOP3.LUT R139, R138, 0xffff0000, RZ, 0xc0, !PT ;  /* 0xffff00008a8b7812 */ /* 0x000fe200078ec0ff */
[C---:B------:R-:W-:Y:S01]  /*44a0*/  IMAD.U32 R138, R47.reuse, 0x10000, RZ ;  /* 0x000100002f8a7824 */ /* 0x040fe200078e00ff */
[----:B------:R-:W-:-:S05]  /*44b0*/  LOP3.LUT R46, R47, 0xffff0000, RZ, 0xc0, !PT ;  /* 0xffff00002f2e7812 */ /* 0x000fca00078ec0ff */
[C---:B------:R-:W-:Y:S01]  /*44c0*/  FMUL.FTZ R47, R46.reuse, R139 ;  /* 0x0000008b2e2f7220 */ /* 0x040fe20000410000 */
[----:B------:R-:W-:-:S03]  /*44d0*/  FMUL.FTZ R46, R46, R95 ;  /* 0x0000005f2e2e7220 */ /* 0x000fc60000410000 */
[C---:B------:R-:W-:Y:S01]  /*44e0*/  FFMA.FTZ R47, R138.reuse, R95, -R47 ;  /* 0x0000005f8a2f7223 */ /* 0x040fe2000001082f */
[----:B------:R-:W-:Y:S01]  /*44f0*/  FFMA.FTZ R46, R138, R139, R46 ;  /* 0x0000008b8a2e7223 */ /* 0x000fe2000001002e */
[C---:B------:R-:W-:Y:S01]  /*4500*/  LOP3.LUT R95, R44.reuse, 0xffff0000, RZ, 0xc0, !PT ;  /* 0xffff00002c5f7812 */ /* 0x040fe200078ec0ff */
[----:B------:R-:W-:Y:S02]  /*4510*/  IMAD.U32 R138, R99, 0x10000, RZ ;  /* 0x00010000638a7824 */ /* 0x000fe400078e00ff */
[----:B------:R-:W-:Y:S01]  /*4520*/  IMAD.U32 R99, R44, 0x10000, RZ ;  /* 0x000100002c637824 */ /* 0x000fe200078e00ff */
[----:B------:R-:W-:Y:S01]  /*4530*/  F2FP.BF16.F32.PACK_AB R47, R46, R47 ;  /* 0x0000002f2e2f723e */ /* 0x000fe200000010ff */
[C---:B------:R-:W-:Y:S01]  /*4540*/  FMUL.FTZ R44, R95.reuse, R138 ;  /* 0x0000008a5f2c7220 */ /* 0x040fe20000410000 */
[-C--:B------:R-:W-:Y:S01]  /*4550*/  FMUL.FTZ R95, R95, R94.reuse ;  /* 0x0000005e5f5f7220 */ /* 0x080fe20000410000 */
[----:B------:R-:W-:Y:S02]  /*4560*/  F2FP.BF16.F32.PACK_AB R46, R186, R187 ;  /* 0x000000bbba2e723e */ /* 0x000fe400000010ff */
[C---:B------:R-:W-:Y:S01]  /*4570*/  FFMA.FTZ R44, R99.reuse, R94, -R44 ;  /* 0x0000005e632c7223 */ /* 0x040fe2000001082c */
[----:B------:R-:W-:-:S05]  /*4580*/  FFMA.FTZ R95, R99, R138, R95 ;  /* 0x0000008a635f7223 */ /* 0x000fca000001005f */
[----:B------:R-:W-:-:S07]  /*4590*/  F2FP.BF16.F32.PACK_AB R44, R95, R44 ;  /* 0x0000002c5f2c723e */ /* 0x000fce00000010ff */
.L_x_450:
[----:B------:R-:W-:Y:S05]  /*45a0*/  BSYNC B3 ;  /* 0x0000000000037941 */ /* 0x000fea0003800000 */
.L_x_449:
[----:B------:R-:W-:Y:S01]  /*45b0*/  IADD3 R95, P3, R179, R100, RZ ;  /* 0x00000064b35f7210 */ /* 0x000fe20007f7e0ff */
[----:B------:R-:W-:Y:S01]  /*45c0*/  ULDC.64 UR4, c[0x0][0x2e8] ;  /* 0x0000ba0000047ab9 */ /* 0x000fe20000000a00 */
[----:B------:R-:W-:-:S03]  /*45d0*/  ULDC.64 UR6, c[0x0][0x208] ;  /* 0x0000820000067ab9 */ /* 0x000fc60000000a00 */
[----:B------:R-:W-:Y:S01]  /*45e0*/  IMAD.X R98, R180, 0x1, R15, P3 ;  /* 0x00000001b4627824 */ /* 0x000fe200018e060f */
[----:B------:R-:W-:-:S04]  /*45f0*/  LEA R94, P3, R95, UR4, 0x1 ;  /* 0x000000045f5e7c11 */ /* 0x000fc8000f8608ff */
[----:B------:R-:W-:-:S05]  /*4600*/  LEA.HI.X R95, R95, UR5, R98, 0x1, P3 ;  /* 0x000000055f5f7c11 */ /* 0x000fca00098f0c62 */
[----:B--2---:R2:W-:Y:S04]  /*4610*/  STG.E.128 desc[UR6][R94.64], R44 ;  /* 0x0000002c5e007986 */ /* 0x0045e8000c101d06 */
.L_x_448:
[----:B------:R-:W-:Y:S05]  /*4620*/  BSYNC B2 ;  /* 0x0000000000027941 */ /* 0x000fea0003800000 */
.L_x_447:
[----:B------:R-:W-:Y:S05]  /*4630*/  @P1 BRA `(.L_x_446) ;  /* 0x0000000000e41947 */ /* 0x000fea0003800000 */
[----:B0-2---:R0:W2:Y:S01]  /*4640*/  LDS.128 R44, [R5+0x23c00] ;  /* 0x023c0000052c7984 */ /* 0x0050a20000000c00 */
[----:B------:R-:W-:Y:S01]  /*4650*/  IADD3 R179, P3, R179, R14, RZ ;  /* 0x0000000eb3b37210 */ /* 0x000fe20007f7e0ff */
[----:B------:R-:W-:Y:S04]  /*4660*/  BSSY B2, `(.L_x_451) ;  /* 0x0000031000027945 */ /* 0x000fe80003800000 */
[----:B------:R-:W-:Y:S01]  /*4670*/  IMAD.X R180, R180, 0x1, R11, P3 ;  /* 0x00000001b4b47824 */ /* 0x000fe200018e060b */
[----:B------:R-:W-:-:S13]  /*4680*/  ISETP.GE.AND P3, PT, R220, R92, PT ;  /* 0x0000005cdc00720c */ /* 0x000fda0003f66270 */
[----:B0-----:R-:W-:Y:S05]  /*4690*/  @P3 BRA `(.L_x_452) ;  /* 0x0000000000b43947 */ /* 0x001fea0003800000 */
[--C-:B------:R-:W-:Y:S02]  /*46a0*/  SHF.R.U64 R88, R88, 0x10, R89.reuse ;  /* 0x0000001058587819 */ /* 0x100fe40000001259 */
[----:B------:R-:W-:Y:S02]  /*46b0*/  SHF.R.U32.HI R94, RZ, 0x10, R89 ;  /* 0x00000010ff5e7819 */ /* 0x000fe40000011659 */
[--C-:B------:R-:W-:Y:S02]  /*46c0*/  SHF.R.U64 R89, R90, 0x10, R91.reuse ;  /* 0x000000105a597819 */ /* 0x100fe4000000125b */
[----:B------:R-:W-:Y:S02]  /*46d0*/  SHF.R.U32.HI R95, RZ, 0x10, R91 ;  /* 0x00000010ff5f7819 */ /* 0x000fe4000001165b */
[----:B------:R-:W-:Y:S01]  /*46e0*/  PRMT R91, R204, 0x5410, R89 ;  /* 0x00005410cc5b7816 */ /* 0x000fe20000000059 */
[----:B--2---:R-:W-:Y:S01]  /*46f0*/  IMAD.U32 R89, R45, 0x10000, RZ ;  /* 0x000100002d597824 */ /* 0x004fe200078e00ff */
[----:B------:R-:W-:-:S02]  /*4700*/  PRMT R88, R155, 0x5432, R88 ;  /* 0x000054329b587816 */ /* 0x000fc40000000058 */
[----:B------:R-:W-:Y:S02]  /*4710*/  LOP3.LUT R99, R45, 0xffff0000, RZ, 0xc0, !PT ;  /* 0xffff00002d637812 */ /* 0x000fe400078ec0ff */
[----:B------:R-:W-:Y:S02]  /*4720*/  LOP3.LUT R98, R91, 0xffff0000, RZ, 0xc0, !PT ;  /* 0xffff00005b627812 */ /* 0x000fe400078ec0ff */
[C---:B------:R-:W-:Y:S01]  /*4730*/  LOP3.LUT R90, R88.reuse, 0xffff0000, RZ, 0xc0, !PT ;  /* 0xffff0000585a7812 */ /* 0x040fe200078ec0ff */
[----:B------:R-:W-:Y:S02]  /*4740*/  IMAD.U32 R88, R88, 0x10000, RZ ;  /* 0x0001000058587824 */ /* 0x000fe400078e00ff */
[C---:B------:R-:W-:Y:S02]  /*4750*/  FMUL.FTZ R138, R99.reuse, R98 ;  /* 0x00000062638a7220 */ /* 0x040fe40000410000 */
[-C--:B------:R-:W-:Y:S02]  /*4760*/  FMUL.FTZ R45, R99, R90.reuse ;  /* 0x0000005a632d7220 */ /* 0x080fe40000410000 */
[----:B------:R-:W-:-:S02]  /*4770*/  FFMA.FTZ R90, R89, R90, -R138 ;  /* 0x0000005a595a7223 */ /* 0x000fc4000001088a */
[----:B------:R-:W-:Y:S01]  /*4780*/  FFMA.FTZ R89, R89, R98, R45 ;  /* 0x0000006259597223 */ /* 0x000fe2000001002d */
[----:B------:R-:W-:Y:S02]  /*4790*/  PRMT R45, R166, 0x5432, R94 ;  /* 0x00005432a62d7816 */ /* 0x000fe4000000005e */
[----:B------:R-:W-:Y:S02]  /*47a0*/  PRMT R94, R205, 0x5410, R95 ;  /* 0x00005410cd5e7816 */ /* 0x000fe4000000005f */
[----:B------:R-:W-:Y:S01]  /*47b0*/  LOP3.LUT R98, R46, 0xffff0000, RZ, 0xc0, !PT ;  /* 0xffff00002e627812 */ /* 0x000fe200078ec0ff */
[C---:B------:R-:W-:Y:S01]  /*47c0*/  IMAD.U32 R99, R45.reuse, 0x10000, RZ ;  /* 0x000100002d637824 */ /* 0x040fe200078e00ff */
[----:B------:R-:W-:Y:S01]  /*47d0*/  LOP3.LUT R45, R45, 0xffff0000, RZ, 0xc0, !PT ;  /* 0xffff00002d2d7812 */ /* 0x000fe200078ec0ff */
[----:B------:R-:W-:Y:S01]  /*47e0*/  IMAD.U32 R95, R94, 0x10000, RZ ;  /* 0x000100005e5f7824 */ /* 0x000fe200078e00ff */
[----:B------:R-:W-:Y:S01]  /*47f0*/  F2FP.BF16.F32.PACK_AB R89, R89, R90 ;  /* 0x0000005a5959723e */ /* 0x000fe200000010ff */
[----:B------:R-:W-:-:S02]  /*4800*/  IMAD.U32 R46, R46, 0x10000, RZ ;  /* 0x000100002e2e7824 */ /* 0x000fc400078e00ff */
[C---:B------:R-:W-:Y:S01]  /*4810*/  FMUL.FTZ R139, R98.reuse, R95 ;  /* 0x0000005f628b7220 */ /* 0x040fe20000410000 */
[----:B------:R-:W-:-:S03]  /*4820*/  FMUL.FTZ R98, R98, R99 ;  /* 0x0000006362627220 */ /* 0x000fc60000410000 */
[C---:B------:R-:W-:Y:S01]  /*4830*/  FFMA.FTZ R139, R46.reuse, R99, -R139 ;  /* 0x000000632e8b7223 */ /* 0x040fe2000001088b */
        /* <DEDUP_REMOVED lines=17> */
[----:B------:R-:W-:Y:S01]  /*4950*/  F2FP.BF16.F32.PACK_AB R44, R45, R44 ;  /* 0x0000002c2d2c723e */ /* 0x000fe200000010ff */
[----:B------:R-:W-:-:S07]  /*4960*/  IMAD.MOV.U32 R45, RZ, RZ, R89 ;  /* 0x000000ffff2d7224 */ /* 0x000fce00078e0059 */
.L_x_452:
[----:B------:R-:W-:Y:S05]  /*4970*/  BSYNC B2 ;  /* 0x0000000000027941 */ /* 0x000fea0003800000 */
.L_x_451:
[----:B------:R-:W-:Y:S01]  /*4980*/  ULDC.64 UR4, c[0x0][0x2e8] ;  /* 0x0000ba0000047ab9 */ /* 0x000fe20000000a00 */
[----:B------:R-:W-:Y:S01]  /*4990*/  ULDC.64 UR6, c[0x0][0x208] ;  /* 0x0000820000067ab9 */ /* 0x000fe20000000a00 */
[----:B------:R-:W-:-:S04]  /*49a0*/  LEA R88, P3, R179, UR4, 0x1 ;  /* 0x00000004b3587c11 */ /* 0x000fc8000f8608ff */
[----:B------:R-:W-:-:S05]  /*49b0*/  LEA.HI.X R89, R179, UR5, R180, 0x1, P3 ;  /* 0x00000005b3597c11 */ /* 0x000fca00098f0cb4 */
[----:B--2---:R3:W-:Y:S04]  /*49c0*/  STG.E.128 desc[UR6][R88.64], R44 ;  /* 0x0000002c58007986 */ /* 0x0047e8000c101d06 */
.L_x_446:
[----:B------:R-:W-:Y:S05]  /*49d0*/  BSYNC B1 ;  /* 0x0000000000017941 */ /* 0x000fea0003800000 */
.L_x_445:
[----:B------:R-:W-:Y:S04]  /*49e0*/  BSSY B1, `(.L_x_453) ;  /* 0x000007a000017945 */ /* 0x000fe80003800000 */
[----:B------:R-:W-:Y:S05]  /*49f0*/  @P4 BRA `(.L_x_454) ;  /* 0x0000000400e04947 */ /* 0x000fea0003800000 */
[----:B---3--:R-:W-:Y:S01]  /*4a00*/  IADD3 R89, P3, P4, R158, R136, R16 ;  /* 0x000000889e597210 */ /* 0x008fe20007c7e010 */
[----:B------:R-:W-:Y:S03]  /*4a10*/  BSSY B2, `(.L_x_455) ;  /* 0x000003c000027945 */ /* 0x000fe60003800000 */
[----:B------:R-:W-:Y:S01]  /*4a20*/  IADD3.X R88, R123, R93, R17, P3, P4 ;  /* 0x0000005d7b587210 */ /* 0x000fe20001fe8411 */
[----:B------:R-:W-:Y:S08]  /*4a30*/  @P0 BRA `(.L_x_456) ;  /* 0x0000000000e40947 */ /* 0x000ff00003800000 */
        /* <DEDUP_REMOVED lines=51> */
.L_x_458:
[----:B------:R-:W-:Y:S05]  /*4d70*/  BSYNC B3 ;  /* 0x0000000000037941 */ /* 0x000fea0003800000 */
.L_x_457:
[----:B------:R-:W-:Y:S01]  /*4d80*/  ULDC.64 UR4, c[0x0][0x2e8] ;  /* 0x0000ba0000047ab9 */ /* 0x000fe20000000a00 */
[----:B------:R-:W-:Y:S01]  /*4d90*/  ULDC.64 UR6, c[0x0][0x208] ;  /* 0x0000820000067ab9 */ /* 0x000fe20000000a00 */
[----:B------:R-:W-:-:S04]  /*4da0*/  LEA R84, P3, R90, UR4, 0x1 ;  /* 0x000000045a547c11 */ /* 0x000fc8000f8608ff */
[----:B------:R-:W-:-:S05]  /*4db0*/  LEA.HI.X R85, R90, UR5, R91, 0x1, P3 ;  /* 0x000000055a557c11 */ /* 0x000fca00098f0c5b */
[----:B--2---:R3:W-:Y:S04]  /*4dc0*/  STG.E.128 desc[UR6][R84.64], R44 ;  /* 0x0000002c54007986 */ /* 0x0047e8000c101d06 */
.L_x_456:
[----:B------:R-:W-:Y:S05]  /*4dd0*/  BSYNC B2 ;  /* 0x0000000000027941 */ /* 0x000fea0003800000 */
.L_x_455:
[----:B------:R-:W-:Y:S05]  /*4de0*/  @P1 BRA `(.L_x_454) ;  /* 0x0000000000e41947 */ /* 0x000fea0003800000 */
[----:B0-23--:R0:W2:Y:S01]  /*4df0*/  LDS.128 R44, [R5+0x24c00] ;  /* 0x024c0000052c7984 */ /* 0x00d0a20000000c00 */
[----:B------:R-:W-:Y:S01]  /*4e00*/  IADD3 R89, P3, R89, R14, RZ ;  /* 0x0000000e59597210 */ /* 0x000fe20007f7e0ff */
[----:B------:R-:W-:Y:S04]  /*4e10*/  BSSY B2, `(.L_x_459) ;  /* 0x0000031000027945 */ /* 0x000fe80003800000 */
[----:B------:R-:W-:Y:S01]  /*4e20*/  IMAD.X R88, R88, 0x1, R11, P3 ;  /* 0x0000000158587824 */ /* 0x000fe200018e060b */
[----:B------:R-:W-:-:S13]  /*4e30*/  ISETP.GE.AND P3, PT, R220, R92, PT ;  /* 0x0000005cdc00720c */ /* 0x000fda0003f66270 */
[----:B0-----:R-:W-:Y:S05]  /*4e40*/  @P3 BRA `(.L_x_460) ;  /* 0x0000000000b43947 */ /* 0x001fea0003800000 */
[----:B------:R-:W-:Y:S01]  /*4e50*/  SHF.R.U64 R82, R82, 0x10, R83 ;  /* 0x0000001052527819 */ /* 0x000fe20000001253 */
[----:B--2---:R-:W-:Y:S01]  /*4e60*/  IMAD.U32 R84, R46, 0x10000, RZ ;  /* 0x000100002e547824 */ /* 0x004fe200078e00ff */
[----:B------:R-:W-:Y:S02]  /*4e70*/  SHF.R.U64 R80, R80, 0x10, R81 ;  /* 0x0000001050507819 */ /* 0x000fe40000001251 */
[----:B------:R-:W-:Y:S02]  /*4e80*/  PRMT R175, R175, 0x5410, R82 ;  /* 0x00005410afaf7816 */ /* 0x000fe40000000052 */
[----:B------:R-:W-:Y:S02]  /*4e90*/  PRMT R177, R177, 0x5410, R80 ;  /* 0x00005410b1b17816 */ /* 0x000fe40000000050 */
[----:B------:R-:W-:Y:S02]  /*4ea0*/  SHF.R.U32.HI R85, RZ, 0x10, R83 ;  /* 0x00000010ff557819 */ /* 0x000fe40000011653 */
[----:B------:R-:W-:-:S02]  /*4eb0*/  SHF.R.U32.HI R81, RZ, 0x10, R81 ;  /* 0x00000010ff517819 */ /* 0x000fc40000011651 */
[----:B------:R-:W-:Y:S02]  /*4ec0*/  LOP3.LUT R87, R45, 0xffff0000, RZ, 0xc0, !PT ;  /* 0xffff00002d577812 */ /* 0x000fe400078ec0ff */
[C---:B------:R-:W-:Y:S01]  /*4ed0*/  LOP3.LUT R80, R175.reuse, 0xffff0000, RZ, 0xc0, !PT ;  /* 0xffff0000af507812 */ /* 0x040fe200078ec0ff */
[----:B------:R-:W-:Y:S01]  /*4ee0*/  IMAD.U32 R175, R175, 0x10000, RZ ;  /* 0x00010000afaf7824 */ /* 0x000fe200078e00ff */
[C---:B------:R-:W-:Y:S01]  /*4ef0*/  LOP3.LUT R82, R177.reuse, 0xffff0000, RZ, 0xc0, !PT ;  /* 0xffff0000b1527812 */ /* 0x040fe200078ec0ff */
[----:B------:R-:W-:Y:S01]  /*4f00*/  IMAD.U32 R177, R177, 0x10000, RZ ;  /* 0x00010000b1b17824 */ /* 0x000fe200078e00ff */
[----:B------:R-:W-:Y:S01]  /*4f10*/  PRMT R174, R174, 0x5410, R85 ;  /* 0x00005410aeae7816 */ /* 0x000fe20000000055 */
[----:B------:R-:W-:Y:S01]  /*4f20*/  FMUL.FTZ R86, R87, R80 ;  /* 0x0000005057567220 */ /* 0x000fe20000410000 */
[----:B------:R-:W-:Y:S01]  /*4f30*/  PRMT R176, R176, 0x5410, R81 ;  /* 0x00005410b0b07816 */ /* 0x000fe20000000051 */
[----:B------:R-:W-:Y:S01]  /*4f40*/  IMAD.U32 R81, R45, 0x10000, RZ ;  /* 0x000100002d517824 */ /* 0x000fe200078e00ff */
[----:B------:R-:W-:Y:S01]  /*4f50*/  LOP3.LUT R46, R46, 0xffff0000, RZ, 0xc0, !PT ;  /* 0xffff00002e2e7812 */ /* 0x000fe200078ec0ff */
[----:B------:R-:W-:Y:S01]  /*4f60*/  FMUL.FTZ R87, R87, R82 ;  /* 0x0000005257577220 */ /* 0x000fe20000410000 */
[----:B------:R-:W-:-:S02]  /*4f70*/  IMAD.U32 R45, R174, 0x10000, RZ ;  /* 0x00010000ae2d7824 */ /* 0x000fc400078e00ff */
[C---:B------:R-:W-:Y:S01]  /*4f80*/  FFMA.FTZ R86, R81.reuse, R82, -R86 ;  /* 0x0000005251567223 */ /* 0x040fe20000010856 */
[----:B------:R-:W-:Y:S02]  /*4f90*/  IMAD.U32 R85, R176, 0x10000, RZ ;  /* 0x00010000b0557824 */ /* 0x000fe400078e00ff */
[----:B------:R-:W-:Y:S01]  /*4fa0*/  FFMA.FTZ R87, R81, R80, R87 ;  /* 0x0000005051577223 */ /* 0x000fe20000010057 */
[----:B------:R-:W-:Y:S01]  /*4fb0*/  FMUL.FTZ R81, R46, R45 ;  /* 0x0000002d2e517220 */ /* 0x000fe20000410000 */
[C---:B------:R-:W-:Y:S01]  /*4fc0*/  IMAD.U32 R80, R44.reuse, 0x10000, RZ ;  /* 0x000100002c507824 */ /* 0x040fe200078e00ff */
[----:B------:R-:W-:Y:S01]  /*4fd0*/  LOP3.LUT R44, R44, 0xffff0000, RZ, 0xc0, !PT ;  /* 0xffff00002c2c7812 */ /* 0x000fe200078ec0ff */
[-C--:B------:R-:W-:Y:S01]  /*4fe0*/  FMUL.FTZ R91, R46, R85.reuse ;  /* 0x000000552e5b7220 */ /* 0x080fe20000410000 */
[----:B------:R-:W-:Y:S01]  /*4ff0*/  LOP3.LUT R83, R47, 0xffff0000, RZ, 0xc0, !PT ;  /* 0xffff00002f537812 */ /* 0x000fe200078ec0ff */
[----:B------:R-:W-:Y:S01]  /*5000*/  FFMA.FTZ R81, R84, R85, -R81 ;  /* 0x0000005554517223 */ /* 0x000fe20000010851 */
[----:B------:R-:W-:Y:S01]  /*5010*/  LOP3.LUT R174, R174, 0xffff0000, RZ, 0xc0, !PT ;  /* 0xffff0000aeae7812 */ /* 0x000fe200078ec0ff */
[----:B------:R-:W-:Y:S01]  /*5020*/  FFMA.FTZ R84, R84, R45, R91 ;  /* 0x0000002d54547223 */ /* 0x000fe2000001005b */
[----:B------:R-:W-:Y:S01]  /*5030*/  LOP3.LUT R176, R176, 0xffff0000, RZ, 0xc0, !PT ;  /* 0xffff0000b0b07812 */ /* 0x000fe200078ec0ff */
[C---:B------:R-:W-:Y:S01]  /*5040*/  FMUL.FTZ R45, R44.reuse, R175 ;  /* 0x000000af2c2d7220 */ /* 0x040fe20000410000 */
[----:B------:R-:W-:Y:S01]  /*5050*/  FMUL.FTZ R44, R44, R177 ;  /* 0x000000b12c2c7220 */ /* 0x000fe20000410000 */
[----:B------:R-:W-:Y:S01]  /*5060*/  FMUL.FTZ R46, R83, R174 ;  /* 0x000000ae532e7220 */ /* 0x000fe20000410000 */
[----:B------:R-:W-:-:S02]  /*5070*/  IMAD.U32 R47, R47, 0x10000, RZ ;  /* 0x000100002f2f7824 */ /* 0x000fc400078e00ff */
[-C--:B------:R-:W-:Y:S01]  /*5080*/  FMUL.FTZ R83, R83, R176.reuse ;  /* 0x000000b053537220 */ /* 0x080fe20000410000 */
[C---:B------:R-:W-:Y:S01]  /*5090*/  FFMA.FTZ R45, R80.reuse, R177, -R45 ;  /* 0x000000b1502d7223 */ /* 0x040fe2000001082d */
[----:B------:R-:W-:Y:S01]  /*50a0*/  FFMA.FTZ R44, R80, R175, R44 ;  /* 0x000000af502c7223 */ /* 0x000fe2000001002c */
[C---:B------:R-:W-:Y:S01]  /*50b0*/  FFMA.FTZ R176, R47.reuse, R176, -R46 ;  /* 0x000000b02fb07223 */ /* 0x040fe2000001082e */
[----:B------:R-:W-:Y:S01]  /*50c0*/  FFMA.FTZ R83, R47, R174, R83 ;  /* 0x000000ae2f537223 */ /* 0x000fe20000010053 */
[----:B------:R-:W-:Y:S02]  /*50d0*/  F2FP.BF16.F32.PACK_AB R86, R87, R86 ;  /* 0x000000565756723e */ /* 0x000fe400000010ff */
[----:B------:R-:W-:Y:S02]  /*50e0*/  F2FP.BF16.F32.PACK_AB R44, R44, R45 ;  /* 0x0000002d2c2c723e */ /* 0x000fe400000010ff */
[----:B------:R-:W-:Y:S01]  /*50f0*/  F2FP.BF16.F32.PACK_AB R47, R83, R176 ;  /* 0x000000b0532f723e */ /* 0x000fe200000010ff */
[----:B------:R-:W-:Y:S01]  /*5100*/  IMAD.MOV.U32 R45, RZ, RZ, R86 ;  /* 0x000000ffff2d7224 */ /* 0x000fe200078e0056 */
[----:B------:R-:W-:-:S07]  /*5110*/  F2FP.BF16.F32.PACK_AB R46, R84, R81 ;  /* 0x00000051542e723e */ /* 0x000fce00000010ff */
.L_x_460:
[----:B------:R-:W-:Y:S05]  /*5120*/  BSYNC B2 ;  /* 0x0000000000027941 */ /* 0x000fea0003800000 */
.L_x_459:
[----:B------:R-:W-:Y:S01]  /*5130*/  ULDC.64 UR4, c[0x0][0x2e8] ;  /* 0x0000ba0000047ab9 */ /* 0x000fe20000000a00 */
[----:B------:R-:W-:Y:S01]  /*5140*/  ULDC.64 UR6, c[0x0][0x208] ;  /* 0x0000820000067ab9 */ /* 0x000fe20000000a00 */
[----:B------:R-:W-:-:S04]  /*5150*/  LEA R80, P3, R89, UR4, 0x1 ;  /* 0x0000000459507c11 */ /* 0x000fc8000f8608ff */
[----:B------:R-:W-:-:S05]  /*5160*/  LEA.HI.X R81, R89, UR5, R88, 0x1, P3 ;  /* 0x0000000559517c11 */ /* 0x000fca00098f0c58 */
[----:B--2---:R4:W-:Y:S04]  /*5170*/  STG.E.128 desc[UR6][R80.64], R44 ;  /* 0x0000002c50007986 */ /* 0x0049e8000c101d06 */
.L_x_454:
[----:B------:R-:W-:Y:S05]  /*5180*/  BSYNC B1 ;  /* 0x0000000000017941 */ /* 0x000fea0003800000 */
.L_x_453:
[----:B------:R-:W5:Y:S01]  /*5190*/  LDL R90, [R1] ;  /* 0x00000000015a7983 */ /* 0x000f620000100800 */
[----:B------:R-:W-:Y:S01]  /*51a0*/  BSSY B1, `(.L_x_461) ;  /* 0x000007b000017945 */ /* 0x000fe20003800000 */
[----:B-----5:R-:W-:-:S13]  /*51b0*/  LOP3.LUT P3, RZ, R90, 0x4, RZ, 0xc0, !PT ;  /* 0x000000045aff7812 */ /* 0x020fda000786c0ff */
[----:B------:R-:W-:Y:S05]  /*51c0*/  @P3 BRA `(.L_x_462) ;  /* 0x0000000400e03947 */ /* 0x000fea0003800000 */
[----:B----4-:R-:W-:Y:S01]  /*51d0*/  IADD3 R81, P3, P4, R125, R136, R16 ;  /* 0x000000887d517210 */ /* 0x010fe20007c7e010 */
[----:B------:R-:W-:Y:S03]  /*51e0*/  BSSY B2, `(.L_x_463) ;  /* 0x000003c000027945 */ /* 0x000fe60003800000 */
[----:B------:R-:W-:Y:S01]  /*51f0*/  IADD3.X R80, R124, R93, R17, P3, P4 ;  /* 0x0000005d7c507210 */ /* 0x000fe20001fe8411 */
[----:B------:R-:W-:Y:S08]  /*5200*/  @P0 BRA `(.L_x_464) ;  /* 0x0000000000e40947 */ /* 0x000ff00003800000 */
[----:B0-23--:R0:W2:Y:S01]  /*5210*/  LDS.128 R44, [R5+0x20400] ;  /* 0x02040000052c7984 */ /* 0x00d0a20000000c00 */
[----:B------:R-:W-:Y:S01]  /*5220*/  IADD3 R82, P3, R81, R100, RZ ;  /* 0x0000006451527210 */ /* 0x000fe20007f7e0ff */
[----:B------:R-:W-:Y:S04]  /*5230*/  BSSY B3, `(.L_x_465) ;  /* 0x0000031000037945 */ /* 0x000fe80003800000 */
[----:B------:R-:W-:Y:S01]  /*5240*/  IMAD.X R83, R80, 0x1, R15, P3 ;  /* 0x0000000150537824 */ /* 0x000fe200018e060f */
[----:B------:R-:W-:-:S13]  /*5250*/  ISETP.GE.AND P3, PT, R18, R92, PT ;  /* 0x0000005c1200720c */ /* 0x000fda0003f66270 */
[----:B0-----:R-:W-:Y:S05]  /*5260*/  @P3 BRA `(.L_x_466) ;  /* 0x0000000000b43947 */ /* 0x001fea0003800000 */
[--C-:B------:R-:W-:Y:S02]  /*5270*/  SHF.R.U64 R85, R78, 0x10, R79.reuse ;  /* 0x000000104e557819 */ /* 0x100fe4000000124f */
[----:B------:R-:W-:Y:S02]  /*5280*/  SHF.R.U32.HI R79, RZ, 0x10, R79 ;  /* 0x00000010ff4f7819 */ /* 0x000fe4000001164f */
[--C-:B------:R-:W-:Y:S01]  /*5290*/  SHF.R.U64 R84, R76, 0x10, R77.reuse ;  /* 0x000000104c547819 */ /* 0x100fe2000000124d */
[----:B--2---:R-:W-:Y:S01]  /*52a0*/  IMAD.U32 R76, R46, 0x10000, RZ ;  /* 0x000100002e4c7824 */ /* 0x004fe200078e00ff */
[----:B------:R-:W-:Y:S02]  /*52b0*/  SHF.R.U32.HI R87, RZ, 0x10, R77 ;  /* 0x00000010ff577819 */ /* 0x000fe4000001164d */
[----:B------:R-:W-:Y:S02]  /*52c0*/  PRMT R184, R184, 0x5410, R85 ;  /* 0x00005410b8b87816 */ /* 0x000fe40000000055 */
[----:B------:R-:W-:-:S02]  /*52d0*/  PRMT R188, R188, 0x5410, R79 ;  /* 0x00005410bcbc7816 */ /* 0x000fc4000000004f */
[----:B------:R-:W-:Y:S01]  /*52e0*/  PRMT R173, R173, 0x5410, R84 ;  /* 0x00005410adad7816 */ /* 0x000fe20000000054 */
[C---:B------:R-:W-:Y:S01]  /*52f0*/  IMAD.U32 R84, R45.reuse, 0x10000, RZ ;  /* 0x000100002d547824 */ /* 0x040fe200078e00ff */
[----:B------:R-:W-:Y:S01]  /*5300*/  PRMT R172, R172, 0x5410, R87 ;  /* 0x00005410acac7816 */ /* 0x000fe20000000057 */
[----:B------:R-:W-:Y:S01]  /*5310*/  IMAD.U32 R78, R188, 0x10000, RZ ;  /* 0x00010000bc4e7824 */ /* 0x000fe200078e00ff */
[----:B------:R-:W-:Y:S02]  /*5320*/  LOP3.LUT R77, R46, 0xffff0000, RZ, 0xc0, !PT ;  /* 0xffff00002e4d7812 */ /* 0x000fe400078ec0ff */
[----:B------:R-:W-:Y:S01]  /*5330*/  LOP3.LUT R79, R45, 0xffff0000, RZ, 0xc0, !PT ;  /* 0xffff00002d4f7812 */ /* 0x000fe200078ec0ff */
[----:B------:R-:W-:Y:S01]  /*5340*/  IMAD.U32 R85, R172, 0x10000, RZ ;  /* 0x00010000ac557824 */ /* 0x000fe200078e00ff */
[----:B------:R-:W-:Y:S01]  /*5350*/  LOP3.LUT R87, R184, 0xffff0000, RZ, 0xc0, !PT ;  /* 0xffff0000b8577812 */ /* 0x000fe200078ec0ff */
[----:B------:R-:W-:Y:S01]  /*5360*/  FMUL.FTZ R91, R77, R78 ;  /* 0x0000004e4d5b7220 */ /* 0x000fe20000410000 */
[----:B------:R-:W-:Y:S01]  /*5370*/  LOP3.LUT R86, R173, 0xffff0000, RZ, 0xc0, !PT ;  /* 0xffff0000ad567812 */ /* 0x000fe200078ec0ff */
[----:B------:R-:W-:Y:S01]  /*5380*/  IMAD.U32 R45, R44, 0x10000, RZ ;  /* 0x000100002c2d7824 */ /* 0x000fe200078e00ff */
[----:B------:R-:W-:Y:S01]  /*5390*/  LOP3.LUT R46, R47, 0xffff0000, RZ, 0xc0, !PT ;  /* 0xffff00002f2e7812 */ /* 0x000fe200078ec0ff */
[----:B------:R-:W-:Y:S01]  /*53a0*/  FMUL.FTZ R89, R79, R87 ;  /* 0x000000574f597220 */ /* 0x000fe20000410000 */
[-C--:B------:R-:W-:Y:S01]  /*53b0*/  FMUL.FTZ R77, R77, R85.reuse ;  /* 0x000000554d4d7220 */ /* 0x080fe20000410000 */
[-C--:B------:R-:W-:Y:S01]  /*53c0*/  FMUL.FTZ R88, R79, R86.reuse ;  /* 0x000000564f587220 */ /* 0x080fe20000410000 */
[----:B------:R-:W-:Y:S01]  /*53d0*/  LOP3.LUT R188, R188, 0xffff0000, RZ, 0xc0, !PT ;  /* 0xffff0000bcbc7812 */ /* 0x000fe200078ec0ff */
[----:B------:R-:W-:Y:S01]  /*53e0*/  IMAD.U32 R184, R184, 0x10000, RZ ;  /* 0x00010000b8b87824 */ /* 0x000fe200078e00ff */
[----:B------:R-:W-:Y:S01]  /*53f0*/  LOP3.LUT R172, R172, 0xffff0000, RZ, 0xc0, !PT ;  /* 0xffff0000acac7812 */ /* 0x000fe200078ec0ff */
[----:B------:R-:W-:Y:S01]  /*5400*/  IMAD.U32 R173, R173, 0x10000, RZ ;  /* 0x00010000adad7824 */ /* 0x000fe200078e00ff */
[----:B------:R-:W-:Y:S01]  /*5410*/  LOP3.LUT R44, R44, 0xffff0000, RZ, 0xc0, !PT ;  /* 0xffff00002c2c7812 */ /* 0x000fe200078ec0ff */
[----:B------:R-:W-:Y:S01]  /*5420*/  FFMA.FTZ R79, R84, R86, -R89 ;  /* 0x00000056544f7223 */ /* 0x000fe20000010859 */
[----:B------:R-:W-:Y:S01]  /*5430*/  FFMA.FTZ R85, R76, R85, -R91 ;  /* 0x000000554c557223 */ /* 0x000fe2000001085b */
[----:B------:R-:W-:Y:S01]  /*5440*/  FFMA.FTZ R84, R84, R87, R88 ;  /* 0x0000005754547223 */ /* 0x000fe20000010058 */
[----:B------:R-:W-:Y:S01]  /*5450*/  FFMA.FTZ R76, R76, R78, R77 ;  /* 0x0000004e4c4c7223 */ /* 0x000fe2000001004d */
[C---:B------:R-:W-:Y:S01]  /*5460*/  FMUL.FTZ R78, R46.reuse, R188 ;  /* 0x000000bc2e4e7220 */ /* 0x040fe20000410000 */
[----:B------:R-:W-:Y:S01]  /*5470*/  FMUL.FTZ R87, R46, R172 ;  /* 0x000000ac2e577220 */ /* 0x000fe20000410000 */
[CC--:B------:R-:W-:Y:S01]  /*5480*/  FMUL.FTZ R46, R44.reuse, R184.reuse ;  /* 0x000000b82c2e7220 */ /* 0x0c0fe20000410000 */
[----:B------:R-:W-:Y:S01]  /*5490*/  FMUL.FTZ R77, R44, R173 ;  /* 0x000000ad2c4d7220 */ /* 0x000fe20000410000 */
[----:B------:R-:W-:Y:S01]  /*54a0*/  IMAD.U32 R47, R47, 0x10000, RZ ;  /* 0x000100002f2f7824 */ /* 0x000fe200078e00ff */
[----:B------:R-:W-:Y:S01]  /*54b0*/  F2FP.BF16.F32.PACK_AB R76, R76, R85 ;  /* 0x000000554c4c723e */ /* 0x000fe200000010ff */
[C---:B------:R-:W-:Y:S01]  /*54c0*/  FFMA.FTZ R46, R45.reuse, R173, -R46 ;  /* 0x000000ad2d2e7223 */ /* 0x040fe2000001082e */
[----:B------:R-:W-:Y:S01]  /*54d0*/  FFMA.FTZ R77, R45, R184, R77 ;  /* 0x000000b82d4d7223 */ /* 0x000fe2000001004d */
[C---:B------:R-:W-:Y:S01]  /*54e0*/  FFMA.FTZ R78, R47.reuse, R172, -R78 ;  /* 0x000000ac2f4e7223 */ /* 0x040fe2000001084e */
[----:B------:R-:W-:Y:S01]  /*54f0*/  FFMA.FTZ R87, R47, R188, R87 ;  /* 0x000000bc2f577223 */ /* 0x000fe20000010057 */
[----:B------:R-:W-:-:S02]  /*5500*/  F2FP.BF16.F32.PACK_AB R45, R84, R79 ;  /* 0x0000004f542d723e */ /* 0x000fc400000010ff */
[----:B------:R-:W-:Y:S01]  /*5510*/  F2FP.BF16.F32.PACK_AB R44, R77, R46 ;  /* 0x0000002e4d2c723e */ /* 0x000fe200000010ff */
[----:B------:R-:W-:Y:S01]  /*5520*/  IMAD.MOV.U32 R46, RZ, RZ, R76 ;  /* 0x000000ffff2e7224 */ /* 0x000fe200078e004c */
[----:B------:R-:W-:-:S07]  /*5530*/  F2FP.BF16.F32.PACK_AB R47, R87, R78 ;  /* 0x0000004e572f723e */ /* 0x000fce00000010ff */
.L_x_466:
[----:B------:R-:W-:Y:S05]  /*5540*/  BSYNC B3 ;  /* 0x0000000000037941 */ /* 0x000fea0003800000 */
.L_x_465:
[----:B------:R-:W-:Y:S01]  /*5550*/  ULDC.64 UR4, c[0x0][0x2e8] ;  /* 0x0000ba0000047ab9 */ /* 0x000fe20000000a00 */
[----:B------:R-:W-:Y:S01]  /*5560*/  ULDC.64 UR6, c[0x0][0x208] ;  /* 0x0000820000067ab9 */ /* 0x000fe20000000a00 */
[----:B------:R-:W-:-:S04]  /*5570*/  LEA R76, P3, R82, UR4, 0x1 ;  /* 0x00000004524c7c11 */ /* 0x000fc8000f8608ff */
[----:B------:R-:W-:-:S05]  /*5580*/  LEA.HI.X R77, R82, UR5, R83, 0x1, P3 ;  /* 0x00000005524d7c11 */ /* 0x000fca00098f0c53 */
[----:B--2---:R4:W-:Y:S04]  /*5590*/  STG.E.128 desc[UR6][R76.64], R44 ;  /* 0x0000002c4c007986 */ /* 0x0049e8000c101d06 */
.L_x_464:
[----:B------:R-:W-:Y:S05]  /*55a0*/  BSYNC B2 ;  /* 0x0000000000027941 */ /* 0x000fea0003800000 */
.L_x_463:
[----:B------:R-:W-:Y:S05]  /*55b0*/  @P1 BRA `(.L_x_462) ;  /* 0x0000000000e41947 */ /* 0x000fea0003800000 */
[----:B0-234-:R0:W2:Y:S01]  /*55c0*/  LDS.128 R44, [R5+0x25c00] ;  /* 0x025c0000052c7984 */ /* 0x01d0a20000000c00 */
[----:B------:R-:W-:Y:S01]  /*55d0*/  IADD3 R81, P3, R81, R14, RZ ;  /* 0x0000000e51517210 */ /* 0x000fe20007f7e0ff */
[----:B------:R-:W-:Y:S04]  /*55e0*/  BSSY B2, `(.L_x_467) ;  /* 0x0000031000027945 */ /* 0x000fe80003800000 */
[----:B------:R-:W-:Y:S01]  /*55f0*/  IMAD.X R80, R80, 0x1, R11, P3 ;  /* 0x0000000150507824 */ /* 0x000fe200018e060b */
[----:B------:R-:W-:-:S13]  /*5600*/  ISETP.GE.AND P3, PT, R220, R92, PT ;  /* 0x0000005cdc00720c */ /* 0x000fda0003f66270 */
[----:B0-----:R-:W-:Y:S05]  /*5610*/  @P3 BRA `(.L_x_468) ;  /* 0x0000000000b43947 */ /* 0x001fea0003800000 */
[----:B------:R-:W-:Y:S02]  /*5620*/  SHF.R.U64 R77, R74, 0x10, R75 ;  /* 0x000000104a4d7819 */ /* 0x000fe4000000124b */
[----:B------:R-:W-:Y:S01]  /*5630*/  SHF.R.U64 R78, R72, 0x10, R73 ;  /* 0x00000010484e7819 */ /* 0x000fe20000001249 */
[----:B--2---:R-:W-:Y:S01]  /*5640*/  IMAD.U32 R72, R46, 0x10000, RZ ;  /* 0x000100002e487824 */ /* 0x004fe200078e00ff */
[----:B------:R-:W-:Y:S01]  /*5650*/  SHF.R.U32.HI R74, RZ, 0x10, R75 ;  /* 0x00000010ff4a7819 */ /* 0x000fe2000001164b */
[----:B------:R-:W-:Y:S01]  /*5660*/  IMAD.U32 R75, R45, 0x10000, RZ ;  /* 0x000100002d4b7824 */ /* 0x000fe200078e00ff */
[----:B------:R-:W-:Y:S02]  /*5670*/  SHF.R.U32.HI R76, RZ, 0x10, R73 ;  /* 0x00000010ff4c7819 */ /* 0x000fe40000011649 */
[----:B------:R-:W-:Y:S02]  /*5680*/  PRMT R153, R153, 0x5410, R78 ;  /* 0x0000541099997816 */ /* 0x000fe4000000004e */
[----:B------:R-:W-:-:S02]  /*5690*/  PRMT R166, R166, 0x5410, R77 ;  /* 0x00005410a6a67816 */ /* 0x000fc4000000004d */
[----:B------:R-:W-:Y:S02]  /*56a0*/  PRMT R167, R167, 0x5410, R74 ;  /* 0x00005410a7a77816 */ /* 0x000fe4000000004a */
[----:B------:R-:W-:Y:S02]  /*56b0*/  PRMT R155, R155, 0x5410, R76 ;  /* 0x000054109b9b7816 */ /* 0x000fe4000000004c */
[----:B------:R-:W-:Y:S01]  /*56c0*/  LOP3.LUT R73, R46, 0xffff0000, RZ, 0xc0, !PT ;  /* 0xffff00002e497812 */ /* 0x000fe200078ec0ff */
[----:B------:R-:W-:Y:S01]  /*56d0*/  IMAD.U32 R79, R167, 0x10000, RZ ;  /* 0x00010000a74f7824 */ /* 0x000fe200078e00ff */
[----:B------:R-:W-:Y:S01]  /*56e0*/  LOP3.LUT R74, R45, 0xffff0000, RZ, 0xc0, !PT ;  /* 0xffff00002d4a7812 */ /* 0x000fe200078ec0ff */
[----:B------:R-:W-:Y:S01]  /*56f0*/  IMAD.U32 R77, R155, 0x10000, RZ ;  /* 0x000100009b4d7824 */ /* 0x000fe200078e00ff */
[----:B------:R-:W-:Y:S01]  /*5700*/  LOP3.LUT R78, R166, 0xffff0000, RZ, 0xc0, !PT ;  /* 0xffff0000a64e7812 */ /* 0x000fe200078ec0ff */
[----:B------:R-:W-:Y:S01]  /*5710*/  FMUL.FTZ R85, R73, R79 ;  /* 0x0000004f49557220 */ /* 0x000fe20000410000 */
[----:B------:R-:W-:Y:S01]  /*5720*/  LOP3.LUT R76, R153, 0xffff0000, RZ, 0xc0, !PT ;  /* 0xffff0000994c7812 */ /* 0x000fe200078ec0ff */
[----:B------:R-:W-:Y:S01]  /*5730*/  FMUL.FTZ R73, R73, R77 ;  /* 0x0000004d49497220 */ /* 0x000fe20000410000 */
[----:B------:R-:W-:Y:S01]  /*5740*/  LOP3.LUT R46, R47, 0xffff0000, RZ, 0xc0, !PT ;  /* 0xffff00002f2e7812 */ /* 0x000fe200078ec0ff */
[C---:B------:R-:W-:Y:S01]  /*5750*/  FMUL.FTZ R82, R74.reuse, R78 ;  /* 0x0000004e4a527220 */ /* 0x040fe20000410000 */
[----:B------:R-:W-:Y:S01]  /*5760*/  LOP3.LUT R167, R167, 0xffff0000, RZ, 0xc0, !PT ;  /* 0xffff0000a7a77812 */ /* 0x000fe200078ec0ff */
[----:B------:R-:W-:Y:S01]  /*5770*/  FMUL.FTZ R83, R74, R76 ;  /* 0x0000004c4a537220 */ /* 0x000fe20000410000 */
[----:B------:R-:W-:Y:S01]  /*5780*/  LOP3.LUT R155, R155, 0xffff0000, RZ, 0xc0, !PT ;  /* 0xffff00009b9b7812 */ /* 0x000fe200078ec0ff */
[----:B------:R-:W-:Y:S01]  /*5790*/  IMAD.U32 R166, R166, 0x10000, RZ ;  /* 0x00010000a6a67824 */ /* 0x000fe200078e00ff */
[----:B------:R-:W-:Y:S01]  /*57a0*/  LOP3.LUT R74, R44, 0xffff0000, RZ, 0xc0, !PT ;  /* 0xffff00002c4a7812 */ /* 0x000fe200078ec0ff */
[----:B------:R-:W-:-:S02]  /*57b0*/  IMAD.U32 R153, R153, 0x10000, RZ ;  /* 0x0001000099997824 */ /* 0x000fc400078e00ff */
[C---:B------:R-:W-:Y:S01]  /*57c0*/  FFMA.FTZ R83, R75.reuse, R78, R83 ;  /* 0x0000004e4b537223 */ /* 0x040fe20000010053 */
[----:B------:R-:W-:Y:S02]  /*57d0*/  IMAD.U32 R45, R44, 0x10000, RZ ;  /* 0x000100002c2d7824 */ /* 0x000fe400078e00ff */
[----:B------:R-:W-:Y:S01]  /*57e0*/  FFMA.FTZ R44, R75, R76, -R82 ;  /* 0x0000004c4b2c7223 */ /* 0x000fe20000010852 */
[C---:B------:R-:W-:Y:S01]  /*57f0*/  FFMA.FTZ R85, R72.reuse, R77, -R85 ;  /* 0x0000004d48557223 */ /* 0x040fe20000010855 */
[----:B------:R-:W-:Y:S01]  /*5800*/  FFMA.FTZ R72, R72, R79, R73 ;  /* 0x0000004f48487223 */ /* 0x000fe20000010049 */
[C---:B------:R-:W-:Y:S01]  /*5810*/  FMUL.FTZ R76, R46.reuse, R167 ;  /* 0x000000a72e4c7220 */ /* 0x040fe20000410000 */
[----:B------:R-:W-:Y:S01]  /*5820*/  FMUL.FTZ R78, R46, R155 ;  /* 0x0000009b2e4e7220 */ /* 0x000fe20000410000 */
[----:B------:R-:W-:Y:S02]  /*5830*/  IMAD.U32 R47, R47, 0x10000, RZ ;  /* 0x000100002f2f7824 */ /* 0x000fe400078e00ff */
[CC--:B------:R-:W-:Y:S01]  /*5840*/  FMUL.FTZ R46, R74.reuse, R166.reuse ;  /* 0x000000a64a2e7220 */ /* 0x0c0fe20000410000 */
[----:B------:R-:W-:Y:S01]  /*5850*/  FMUL.FTZ R73, R74, R153 ;  /* 0x000000994a497220 */ /* 0x000fe20000410000 */
[----:B------:R-:W-:Y:S01]  /*5860*/  F2FP.BF16.F32.PACK_AB R72, R72, R85 ;  /* 0x000000554848723e */ /* 0x000fe200000010ff */
[----:B------:R-:W-:Y:S01]  /*5870*/  FFMA.FTZ R76, R47, R155, -R76 ;  /* 0x0000009b2f4c7223 */ /* 0x000fe2000001084c */
[C---:B------:R-:W-:Y:S01]  /*5880*/  FFMA.FTZ R46, R45.reuse, R153, -R46 ;  /* 0x000000992d2e7223 */ /* 0x040fe2000001082e */
[----:B------:R-:W-:Y:S01]  /*5890*/  FFMA.FTZ R73, R45, R166, R73 ;  /* 0x000000a62d497223 */ /* 0x000fe20000010049 */
[----:B------:R-:W-:Y:S01]  /*58a0*/  FFMA.FTZ R47, R47, R167, R78 ;  /* 0x000000a72f2f7223 */ /* 0x000fe2000001004e */
[----:B------:R-:W-:-:S03]  /*58b0*/  F2FP.BF16.F32.PACK_AB R45, R83, R44 ;  /* 0x0000002c532d723e */ /* 0x000fc600000010ff */
[----:B------:R-:W-:Y:S01]  /*58c0*/  F2FP.BF16.F32.PACK_AB R44, R73, R46 ;  /* 0x0000002e492c723e */ /* 0x000fe200000010ff */
[----:B------:R-:W-:Y:S01]  /*58d0*/  IMAD.MOV.U32 R46, RZ, RZ, R72 ;  /* 0x000000ffff2e7224 */ /* 0x000fe200078e0048 */
[----:B------:R-:W-:-:S07]  /*58e0*/  F2FP.BF16.F32.PACK_AB R47, R47, R76 ;  /* 0x0000004c2f2f723e */ /* 0x000fce00000010ff */
.L_x_468:
[----:B------:R-:W-:Y:S05]  /*58f0*/  BSYNC B2 ;  /* 0x0000000000027941 */ /* 0x000fea0003800000 */
.L_x_467:
[----:B------:R-:W-:Y:S01]  /*5900*/  ULDC.64 UR4, c[0x0][0x2e8] ;  /* 0x0000ba0000047ab9 */ /* 0x000fe20000000a00 */
[----:B------:R-:W-:Y:S01]  /*5910*/  ULDC.64 UR6, c[0x0][0x208] ;  /* 0x0000820000067ab9 */ /* 0x000fe20000000a00 */
[----:B------:R-:W-:-:S04]  /*5920*/  LEA R72, P3, R81, UR4, 0x1 ;  /* 0x0000000451487c11 */ /* 0x000fc8000f8608ff */
[----:B------:R-:W-:-:S05]  /*5930*/  LEA.HI.X R73, R81, UR5, R80, 0x1, P3 ;  /* 0x0000000551497c11 */ /* 0x000fca00098f0c50 */
[----:B--2---:R0:W-:Y:S04]  /*5940*/  STG.E.128 desc[UR6][R72.64], R44 ;  /* 0x0000002c48007986 */ /* 0x0041e8000c101d06 */
.L_x_462:
[----:B------:R-:W-:Y:S05]  /*5950*/  BSYNC B1 ;  /* 0x0000000000017941 */ /* 0x000fea0003800000 */
.L_x_461:
[----:B------:R-:W-:Y:S01]  /*5960*/  LOP3.LUT P3, RZ, R90, 0x8, RZ, 0xc0, !PT ;  /* 0x000000085aff7812 */ /* 0x000fe2000786c0ff */
[----:B------:R-:W-:-:S12]  /*5970*/  BSSY B1, `(.L_x_469) ;  /* 0x000007b000017945 */ /* 0x000fd80003800000 */
[----:B------:R-:W-:Y:S05]  /*5980*/  @P3 BRA `(.L_x_470) ;  /* 0x0000000400e43947 */ /* 0x000fea0003800000 */
[----:B0-----:R-:W-:Y:S01]  /*5990*/  IADD3 R73, P3, P4, R127, R136, R16 ;  /* 0x000000887f497210 */ /* 0x001fe20007c7e010 */
[----:B------:R-:W-:Y:S03]  /*59a0*/  BSSY B2, `(.L_x_471) ;  /* 0x000003c000027945 */ /* 0x000fe60003800000 */
[----:B------:R-:W-:Y:S01]  /*59b0*/  IADD3.X R72, R126, R93, R17, P3, P4 ;  /* 0x0000005d7e487210 */ /* 0x000fe20001fe8411 */
[----:B------:R-:W-:Y:S08]  /*59c0*/  @P0 BRA `(.L_x_472) ;  /* 0x0000000000e40947 */ /* 0x000ff00003800000 */
[----:B--234-:R0:W2:Y:S01]  /*59d0*/  LDS.128 R44, [R5+0x21400] ;  /* 0x02140000052c7984 */ /* 0x01c0a20000000c00 */
[----:B------:R-:W-:Y:S01]  /*59e0*/  IADD3 R74, P3, R73, R100, RZ ;  /* 0x00000064494a7210 */ /* 0x000fe20007f7e0ff */
[----:B------:R-:W-:Y:S04]  /*59f0*/  BSSY B3, `(.L_x_473) ;  /* 0x0000031000037945 */ /* 0x000fe80003800000 */
[----:B------:R-:W-:Y:S01]  /*5a00*/  IMAD.X R75, R72, 0x1, R15, P3 ;  /* 0x00000001484b7824 */ /* 0x000fe200018e060f */
[----:B------:R-:W-:-:S13]  /*5a10*/  ISETP.GE.AND P3, PT, R18, R92, PT ;  /* 0x0000005c1200720c */ /* 0x000fda0003f66270 */
[----:B0-----:R-:W-:Y:S05]  /*5a20*/  @P3 BRA `(.L_x_474) ;  /* 0x0000000000b43947 */ /* 0x001fea0003800000 */
[----:B------:R-:W-:Y:S02]  /*5a30*/  SHF.R.U64 R77, R70, 0x10, R71 ;  /* 0x00000010464d7819 */ /* 0x000fe40000001247 */
[----:B------:R-:W-:Y:S02]  /*5a40*/  SHF.R.U64 R79, R68, 0x10, R69 ;  /* 0x00000010444f7819 */ /* 0x000fe40000001245 */
[----:B------:R-:W-:Y:S02]  /*5a50*/  SHF.R.U32.HI R70, RZ, 0x10, R71 ;  /* 0x00000010ff467819 */ /* 0x000fe40000011647 */
[----:B------:R-:W-:Y:S01]  /*5a60*/  SHF.R.U32.HI R76, RZ, 0x10, R69 ;  /* 0x00000010ff4c7819 */ /* 0x000fe20000011645 */
[----:B--2---:R-:W-:Y:S01]  /*5a70*/  IMAD.U32 R69, R46, 0x10000, RZ ;  /* 0x000100002e457824 */ /* 0x004fe200078e00ff */
        /* <DEDUP_REMOVED lines=9> */
[----:B------:R-:W-:Y:S01]  /*5b10*/  IMAD.U32 R202, R202, 0x10000, RZ ;  /* 0x00010000caca7824 */ /* 0x000fe200078e00ff */
[----:B------:R-:W-:Y:S01]  /*5b20*/  LOP3.LUT R71, R46, 0xffff0000, RZ, 0xc0, !PT ;  /* 0xffff00002e477812 */ /* 0x000fe200078ec0ff */
[C---:B------:R-:W-:Y:S01]  /*5b30*/  IMAD.U32 R46, R47.reuse, 0x10000, RZ ;  /* 0x000100002f2e7824 */ /* 0x040fe200078e00ff */
[----:B------:R-:W-:Y:S01]  /*5b40*/  LOP3.LUT R68, R47, 0xffff0000, RZ, 0xc0, !PT ;  /* 0xffff00002f447812 */ /* 0x000fe200078ec0ff */
[----:B------:R-:W-:Y:S01]  /*5b50*/  FMUL.FTZ R82, R70, R77 ;  /* 0x0000004d46527220 */ /* 0x000fe20000410000 */
[----:B------:R-:W-:-:S02]  /*5b60*/  IMAD.U32 R47, R45, 0x10000, RZ ;  /* 0x000100002d2f7824 */ /* 0x000fc400078e00ff */
[----:B------:R-:W-:Y:S01]  /*5b70*/  FMUL.FTZ R70, R70, R76 ;  /* 0x0000004c46467220 */ /* 0x000fe20000410000 */
[----:B------:R-:W-:Y:S01]  /*5b80*/  FMUL.FTZ R84, R71, R80 ;  /* 0x0000005047547220 */ /* 0x000fe20000410000 */
[----:B------:R-:W-:Y:S01]  /*5b90*/  LOP3.LUT R203, R203, 0xffff0000, RZ, 0xc0, !PT ;  /* 0xffff0000cbcb7812 */ /* 0x000fe200078ec0ff */
[C---:B------:R-:W-:Y:S02]  /*5ba0*/  IMAD.U32 R45, R44.reuse, 0x10000, RZ ;  /* 0x000100002c2d7824 */ /* 0x040fe400078e00ff */
[----:B------:R-:W-:Y:S01]  /*5bb0*/  FFMA.FTZ R77, R47, R77, R70 ;  /* 0x0000004d2f4d7223 */ /* 0x000fe20000010046 */
[-C--:B------:R-:W-:Y:S01]  /*5bc0*/  FMUL.FTZ R70, R71, R78.reuse ;  /* 0x0000004e47467220 */ /* 0x080fe20000410000 */
[----:B------:R-:W-:Y:S01]  /*5bd0*/  LOP3.LUT R201, R201, 0xffff0000, RZ, 0xc0, !PT ;  /* 0xffff0000c9c97812 */ /* 0x000fe200078ec0ff */
[C---:B------:R-:W-:Y:S01]  /*5be0*/  FFMA.FTZ R84, R69.reuse, R78, -R84 ;  /* 0x0000004e45547223 */ /* 0x040fe20000010854 */
[----:B------:R-:W-:Y:S01]  /*5bf0*/  LOP3.LUT R44, R44, 0xffff0000, RZ, 0xc0, !PT ;  /* 0xffff00002c2c7812 */ /* 0x000fe200078ec0ff */
[----:B------:R-:W-:Y:S01]  /*5c00*/  FFMA.FTZ R69, R69, R80, R70 ;  /* 0x0000005045457223 */ /* 0x000fe20000010046 */
[----:B------:R-:W-:-:S02]  /*5c10*/  IMAD.U32 R200, R200, 0x10000, RZ ;  /* 0x00010000c8c87824 */ /* 0x000fc400078e00ff */
[C---:B------:R-:W-:Y:S01]  /*5c20*/  FMUL.FTZ R71, R68.reuse, R203 ;  /* 0x000000cb44477220 */ /* 0x040fe20000410000 */
[-C--:B------:R-:W-:Y:S01]  /*5c30*/  FMUL.FTZ R70, R68, R201.reuse ;  /* 0x000000c944467220 */ /* 0x080fe20000410000 */
[----:B------:R-:W-:Y:S01]  /*5c40*/  FFMA.FTZ R82, R47, R76, -R82 ;  /* 0x0000004c2f527223 */ /* 0x000fe20000010852 */
[C---:B------:R-:W-:Y:S01]  /*5c50*/  FMUL.FTZ R68, R44.reuse, R202 ;  /* 0x000000ca2c447220 */ /* 0x040fe20000410000 */
[-C--:B------:R-:W-:Y:S01]  /*5c60*/  FMUL.FTZ R47, R44, R200.reuse ;  /* 0x000000c82c2f7220 */ /* 0x080fe20000410000 */
[C---:B------:R-:W-:Y:S01]  /*5c70*/  FFMA.FTZ R71, R46.reuse, R201, -R71 ;  /* 0x000000c92e477223 */ /* 0x040fe20000010847 */
[----:B------:R-:W-:Y:S01]  /*5c80*/  FFMA.FTZ R70, R46, R203, R70 ;  /* 0x000000cb2e467223 */ /* 0x000fe20000010046 */
[C---:B------:R-:W-:Y:S01]  /*5c90*/  FFMA.FTZ R68, R45.reuse, R200, -R68 ;  /* 0x000000c82d447223 */ /* 0x040fe20000010844 */
[----:B------:R-:W-:Y:S01]  /*5ca0*/  FFMA.FTZ R47, R45, R202, R47 ;  /* 0x000000ca2d2f7223 */ /* 0x000fe2000001002f */
[----:B------:R-:W-:Y:S02]  /*5cb0*/  F2FP.BF16.F32.PACK_AB R45, R77, R82 ;  /* 0x000000524d2d723e */ /* 0x000fe400000010ff */
[----:B------:R-:W-:-:S02]  /*5cc0*/  F2FP.BF16.F32.PACK_AB R70, R70, R71 ;  /* 0x000000474646723e */ /* 0x000fc400000010ff */
[----:B------:R-:W-:Y:S02]  /*5cd0*/  F2FP.BF16.F32.PACK_AB R44, R47, R68 ;  /* 0x000000442f2c723e */ /* 0x000fe400000010ff */
[----:B------:R-:W-:Y:S01]  /*5ce0*/  F2FP.BF16.F32.PACK_AB R46, R69, R84 ;  /* 0x00000054452e723e */ /* 0x000fe200000010ff */
[----:B------:R-:W-:-:S07]  /*5cf0*/  IMAD.MOV.U32 R47, RZ, RZ, R70 ;  /* 0x000000ffff2f7224 */ /* 0x000fce00078e0046 */
.L_x_474:
[----:B------:R-:W-:Y:S05]  /*5d00*/  BSYNC B3 ;  /* 0x0000000000037941 */ /* 0x000fea0003800000 */
.L_x_473:
[----:B------:R-:W-:Y:S01]  /*5d10*/  ULDC.64 UR4, c[0x0][0x2e8] ;  /* 0x0000ba0000047ab9 */ /* 0x000fe20000000a00 */
[----:B------:R-:W-:Y:S01]  /*5d20*/  ULDC.64 UR6, c[0x0][0x208] ;  /* 0x0000820000067ab9 */ /* 0x000fe20000000a00 */
[----:B------:R-:W-:-:S04]  /*5d30*/  LEA R68, P3, R74, UR4, 0x1 ;  /* 0x000000044a447c11 */ /* 0x000fc8000f8608ff */
[----:B------:R-:W-:-:S05]  /*5d40*/  LEA.HI.X R69, R74, UR5, R75, 0x1, P3 ;  /* 0x000000054a457c11 */ /* 0x000fca00098f0c4b */
[----:B--2---:R0:W-:Y:S04]  /*5d50*/  STG.E.128 desc[UR6][R68.64], R44 ;  /* 0x0000002c44007986 */ /* 0x0041e8000c101d06 */
.L_x_472:
[----:B------:R-:W-:Y:S05]  /*5d60*/  BSYNC B2 ;  /* 0x0000000000027941 */ /* 0x000fea0003800000 */
.L_x_471:
[----:B------:R-:W-:Y:S05]  /*5d70*/  @P1 BRA `(.L_x_470) ;  /* 0x0000000000e81947 */ /* 0x000fea0003800000 */
[----:B0-234-:R0:W2:Y:S01]  /*5d80*/  LDS.128 R44, [R5+0x26c00] ;  /* 0x026c0000052c7984 */ /* 0x01d0a20000000c00 */
[----:B------:R-:W-:Y:S01]  /*5d90*/  IADD3 R73, P3, R73, R14, RZ ;  /* 0x0000000e49497210 */ /* 0x000fe20007f7e0ff */
[----:B------:R-:W-:Y:S04]  /*5da0*/  BSSY B2, `(.L_x_475) ;  /* 0x0000032000027945 */ /* 0x000fe80003800000 */
[----:B------:R-:W-:Y:S01]  /*5db0*/  IMAD.X R72, R72, 0x1, R11, P3 ;  /* 0x0000000148487824 */ /* 0x000fe200018e060b */
[----:B------:R-:W-:-:S13]  /*5dc0*/  ISETP.GE.AND P3, PT, R220, R92, PT ;  /* 0x0000005cdc00720c */ /* 0x000fda0003f66270 */
[----:B0-----:R-:W-:Y:S05]  /*5dd0*/  @P3 BRA `(.L_x_476) ;  /* 0x0000000000b83947 */ /* 0x001fea0003800000 */
[----:B------:R-:W-:Y:S01]  /*5de0*/  SHF.R.U64 R68, R66, 0x10, R67 ;  /* 0x0000001042447819 */ /* 0x000fe20000001243 */
[----:B--2---:R-:W-:Y:S01]  /*5df0*/  IMAD.U32 R66, R47, 0x10000, RZ ;  /* 0x000100002f427824 */ /* 0x004fe200078e00ff */
[----:B------:R-:W-:Y:S01]  /*5e00*/  SHF.R.U64 R70, R64, 0x10, R65 ;  /* 0x0000001040467819 */ /* 0x000fe20000001241 */
[----:B------:R-:W-:Y:S01]  /*5e10*/  IMAD.U32 R64, R46, 0x10000, RZ ;  /* 0x000100002e407824 */ /* 0x000fe200078e00ff */
[----:B------:R-:W-:Y:S02]  /*5e20*/  SHF.R.U32.HI R69, RZ, 0x10, R67 ;  /* 0x00000010ff457819 */ /* 0x000fe40000011643 */
[----:B------:R-:W-:Y:S02]  /*5e30*/  SHF.R.U32.HI R71, RZ, 0x10, R65 ;  /* 0x00000010ff477819 */ /* 0x000fe40000011641 */
[----:B------:R-:W-:Y:S02]  /*5e40*/  PRMT R197, R197, 0x5410, R68 ;  /* 0x00005410c5c57816 */ /* 0x000fe40000000044 */
[----:B------:R-:W-:-:S02]  /*5e50*/  PRMT R169, R169, 0x5410, R70 ;  /* 0x00005410a9a97816 */ /* 0x000fc40000000046 */
[----:B------:R-:W-:Y:S02]  /*5e60*/  PRMT R198, R198, 0x5410, R69 ;  /* 0x00005410c6c67816 */ /* 0x000fe40000000045 */
[----:B------:R-:W-:Y:S02]  /*5e70*/  LOP3.LUT R67, R47, 0xffff0000, RZ, 0xc0, !PT ;  /* 0xffff00002f437812 */ /* 0x000fe400078ec0ff */
[----:B------:R-:W-:Y:S01]  /*5e80*/  PRMT R168, R168, 0x5410, R71 ;  /* 0x00005410a8a87816 */ /* 0x000fe20000000047 */
[----:B------:R-:W-:Y:S01]  /*5e90*/  IMAD.U32 R71, R198, 0x10000, RZ ;  /* 0x00010000c6477824 */ /* 0x000fe200078e00ff */
[----:B------:R-:W-:Y:S02]  /*5ea0*/  LOP3.LUT R47, R45, 0xffff0000, RZ, 0xc0, !PT ;  /* 0xffff00002d2f7812 */ /* 0x000fe400078ec0ff */
[----:B------:R-:W-:Y:S01]  /*5eb0*/  LOP3.LUT R70, R197, 0xffff0000, RZ, 0xc0, !PT ;  /* 0xffff0000c5467812 */ /* 0x000fe200078ec0ff */
[----:B------:R-:W-:Y:S01]  /*5ec0*/  IMAD.U32 R69, R168, 0x10000, RZ ;  /* 0x00010000a8457824 */ /* 0x000fe200078e00ff */
[----:B------:R-:W-:Y:S01]  /*5ed0*/  LOP3.LUT R68, R169, 0xffff0000, RZ, 0xc0, !PT ;  /* 0xffff0000a9447812 */ /* 0x000fe200078ec0ff */
[----:B------:R-:W-:Y:S01]  /*5ee0*/  IMAD.U32 R197, R197, 0x10000, RZ ;  /* 0x00010000c5c57824 */ /* 0x000fe200078e00ff */
[----:B------:R-:W-:Y:S01]  /*5ef0*/  LOP3.LUT R65, R46, 0xffff0000, RZ, 0xc0, !PT ;  /* 0xffff00002e417812 */ /* 0x000fe200078ec0ff */
[----:B------:R-:W-:-:S02]  /*5f00*/  IMAD.U32 R46, R45, 0x10000, RZ ;  /* 0x000100002d2e7824 */ /* 0x000fc400078e00ff */
[C---:B------:R-:W-:Y:S01]  /*5f10*/  FMUL.FTZ R75, R47.reuse, R70 ;  /* 0x000000462f4b7220 */ /* 0x040fe20000410000 */
[C---:B------:R-:W-:Y:S02]  /*5f20*/  IMAD.U32 R45, R44.reuse, 0x10000, RZ ;  /* 0x000100002c2d7824 */ /* 0x040fe400078e00ff */
[-C--:B------:R-:W-:Y:S01]  /*5f30*/  FMUL.FTZ R47, R47, R68.reuse ;  /* 0x000000442f2f7220 */ /* 0x080fe20000410000 */
[----:B------:R-:W-:Y:S01]  /*5f40*/  LOP3.LUT R44, R44, 0xffff0000, RZ, 0xc0, !PT ;  /* 0xffff00002c2c7812 */ /* 0x000fe200078ec0ff */
[C---:B------:R-:W-:Y:S01]  /*5f50*/  FMUL.FTZ R77, R65.reuse, R71 ;  /* 0x00000047414d7220 */ /* 0x040fe20000410000 */
[----:B------:R-:W-:Y:S01]  /*5f60*/  LOP3.LUT R198, R198, 0xffff0000, RZ, 0xc0, !PT ;  /* 0xffff0000c6c67812 */ /* 0x000fe200078ec0ff */
[-C--:B------:R-:W-:Y:S01]  /*5f70*/  FMUL.FTZ R65, R65, R69.reuse ;  /* 0x0000004541417220 */ /* 0x080fe20000410000 */
[----:B------:R-:W-:Y:S01]  /*5f80*/  LOP3.LUT R168, R168, 0xffff0000, RZ, 0xc0, !PT ;  /* 0xffff0000a8a87812 */ /* 0x000fe200078ec0ff */
[----:B------:R-:W-:Y:S02]  /*5f90*/  IMAD.U32 R169, R169, 0x10000, RZ ;  /* 0x00010000a9a97824 */ /* 0x000fe400078e00ff */
[C---:B------:R-:W-:Y:S01]  /*5fa0*/  FFMA.FTZ R75, R46.reuse, R68, -R75 ;  /* 0x000000442e4b7223 */ /* 0x040fe2000001084b */
[----:B------:R-:W-:Y:S01]  /*5fb0*/  FFMA.FTZ R70, R46, R70, R47 ;  /* 0x000000462e467223 */ /* 0x000fe2000001002f */
[----:B------:R-:W-:Y:S01]  /*5fc0*/  FFMA.FTZ R77, R64, R69, -R77 ;  /* 0x00000045404d7223 */ /* 0x000fe2000001084d */
[----:B------:R-:W-:Y:S01]  /*5fd0*/  FMUL.FTZ R46, R44, R197 ;  /* 0x000000c52c2e7220 */ /* 0x000fe20000410000 */
[----:B------:R-:W-:Y:S01]  /*5fe0*/  FFMA.FTZ R64, R64, R71, R65 ;  /* 0x0000004740407223 */ /* 0x000fe20000010041 */
[C---:B------:R-:W-:Y:S01]  /*5ff0*/  FMUL.FTZ R47, R67.reuse, R198 ;  /* 0x000000c6432f7220 */ /* 0x040fe20000410000 */
[-C--:B------:R-:W-:Y:S01]  /*6000*/  FMUL.FTZ R44, R44, R169.reuse ;  /* 0x000000a92c2c7220 */ /* 0x080fe20000410000 */
[-C--:B------:R-:W-:Y:S01]  /*6010*/  FMUL.FTZ R67, R67, R168.reuse ;  /* 0x000000a843437220 */ /* 0x080fe20000410000 */
[C---:B------:R-:W-:Y:S01]  /*6020*/  FFMA.FTZ R46, R45.reuse, R169, -R46 ;  /* 0x000000a92d2e7223 */ /* 0x040fe2000001082e */
[C---:B------:R-:W-:Y:S01]  /*6030*/  FFMA.FTZ R47, R66.reuse, R168, -R47 ;  /* 0x000000a8422f7223 */ /* 0x040fe2000001082f */
[----:B------:R-:W-:Y:S01]  /*6040*/  FFMA.FTZ R45, R45, R197, R44 ;  /* 0x000000c52d2d7223 */ /* 0x000fe2000001002c */
[----:B------:R-:W-:Y:S01]  /*6050*/  FFMA.FTZ R66, R66, R198, R67 ;  /* 0x000000c642427223 */ /* 0x000fe20000010043 */
[----:B------:R-:W-:-:S02]  /*6060*/  F2FP.BF16.F32.PACK_AB R70, R70, R75 ;  /* 0x0000004b4646723e */ /* 0x000fc400000010ff */
[----:B------:R-:W-:Y:S02]  /*6070*/  F2FP.BF16.F32.PACK_AB R64, R64, R77 ;  /* 0x0000004d4040723e */ /* 0x000fe400000010ff */
[----:B------:R-:W-:Y:S01]  /*6080*/  F2FP.BF16.F32.PACK_AB R44, R45, R46 ;  /* 0x0000002e2d2c723e */ /* 0x000fe200000010ff */
[----:B------:R-:W-:Y:S01]  /*6090*/  IMAD.MOV.U32 R45, RZ, RZ, R70 ;  /* 0x000000ffff2d7224 */ /* 0x000fe200078e0046 */
[----:B------:R-:W-:Y:S01]  /*60a0*/  F2FP.BF16.F32.PACK_AB R47, R66, R47 ;  /* 0x0000002f422f723e */ /* 0x000fe200000010ff */
[----:B------:R-:W-:-:S07]  /*60b0*/  IMAD.MOV.U32 R46, RZ, RZ, R64 ;  /* 0x000000ffff2e7224 */ /* 0x000fce00078e0040 */
.L_x_476:
[----:B------:R-:W-:Y:S05]  /*60c0*/  BSYNC B2 ;  /* 0x0000000000027941 */ /* 0x000fea0003800000 */
.L_x_475:
[----:B------:R-:W-:Y:S01]  /*60d0*/  ULDC.64 UR4, c[0x0][0x2e8] ;  /* 0x0000ba0000047ab9 */ /* 0x000fe20000000a00 */
[----:B------:R-:W-:Y:S01]  /*60e0*/  ULDC.64 UR6, c[0x0][0x208] ;  /* 0x0000820000067ab9 */ /* 0x000fe20000000a00 */
[----:B------:R-:W-:-:S04]  /*60f0*/  LEA R64, P3, R73, UR4, 0x1 ;  /* 0x0000000449407c11 */ /* 0x000fc8000f8608ff */
[----:B------:R-:W-:-:S05]  /*6100*/  LEA.HI.X R65, R73, UR5, R72, 0x1, P3 ;  /* 0x0000000549417c11 */ /* 0x000fca00098f0c48 */
[----:B--2---:R0:W-:Y:S04]  /*6110*/  STG.E.128 desc[UR6][R64.64], R44 ;  /* 0x0000002c40007986 */ /* 0x0041e8000c101d06 */
.L_x_470:
[----:B------:R-:W-:Y:S05]  /*6120*/  BSYNC B1 ;  /* 0x0000000000017941 */ /* 0x000fea0003800000 */
.L_x_469:
        /* <DEDUP_REMOVED lines=13> */
[----:B------:R-:W-:Y:S02]  /*6200*/  SHF.R.U32.HI R68, RZ, 0x10, R63 ;  /* 0x00000010ff447819 */ /* 0x000fe4000001163f */
[----:B------:R-:W-:Y:S02]  /*6210*/  SHF.R.U32.HI R71, RZ, 0x10, R61 ;  /* 0x00000010ff477819 */ /* 0x000fe4000001163d */
[----:B------:R-:W-:Y:S01]  /*6220*/  SHF.R.U64 R69, R62, 0x10, R63 ;  /* 0x000000103e457819 */ /* 0x000fe2000000123f */
[----:B--2---:R-:W-:Y:S01]  /*6230*/  IMAD.U32 R62, R47, 0x10000, RZ ;  /* 0x000100002f3e7824 */ /* 0x004fe200078e00ff */
[----:B------:R-:W-:Y:S02]  /*6240*/  PRMT R199, R199, 0x5410, R68 ;  /* 0x00005410c7c77816 */ /* 0x000fe40000000044 */
[----:B------:R-:W-:Y:S01]  /*6250*/  SHF.R.U64 R73, R60, 0x10, R61 ;  /* 0x000000103c497819 */ /* 0x000fe2000000123d */
[----:B------:R-:W-:Y:S01]  /*6260*/  IMAD.U32 R60, R46, 0x10000, RZ ;  /* 0x000100002e3c7824 */ /* 0x000fe200078e00ff */
[----:B------:R-:W-:Y:S01]  /*6270*/  PRMT R194, R194, 0x5410, R71 ;  /* 0x00005410c2c27816 */ /* 0x000fe20000000047 */
[----:B------:R-:W-:Y:S01]  /*6280*/  IMAD.U32 R71, R199, 0x10000, RZ ;  /* 0x00010000c7477824 */ /* 0x000fe200078e00ff */
[----:B------:R-:W-:-:S02]  /*6290*/  PRMT R196, R196, 0x5410, R69 ;  /* 0x00005410c4c47816 */ /* 0x000fc40000000045 */
[----:B------:R-:W-:Y:S01]  /*62a0*/  LOP3.LUT R61, R46, 0xffff0000, RZ, 0xc0, !PT ;  /* 0xffff00002e3d7812 */ /* 0x000fe200078ec0ff */
[----:B------:R-:W-:Y:S01]  /*62b0*/  IMAD.U32 R69, R194, 0x10000, RZ ;  /* 0x00010000c2457824 */ /* 0x000fe200078e00ff */
[----:B------:R-:W-:Y:S01]  /*62c0*/  LOP3.LUT R63, R47, 0xffff0000, RZ, 0xc0, !PT ;  /* 0xffff00002f3f7812 */ /* 0x000fe200078ec0ff */
[----:B------:R-:W-:Y:S01]  /*62d0*/  IMAD.U32 R46, R45, 0x10000, RZ ;  /* 0x000100002d2e7824 */ /* 0x000fe200078e00ff */
[----:B------:R-:W-:Y:S01]  /*62e0*/  PRMT R192, R192, 0x5410, R73 ;  /* 0x00005410c0c07816 */ /* 0x000fe20000000049 */
[----:B------:R-:W-:Y:S01]  /*62f0*/  FMUL.FTZ R75, R61, R71 ;  /* 0x000000473d4b7220 */ /* 0x000fe20000410000 */
[----:B------:R-:W-:Y:S01]  /*6300*/  LOP3.LUT R47, R45, 0xffff0000, RZ, 0xc0, !PT ;  /* 0xffff00002d2f7812 */ /* 0x000fe200078ec0ff */
[-C--:B------:R-:W-:Y:S01]  /*6310*/  FMUL.FTZ R61, R61, R69.reuse ;  /* 0x000000453d3d7220 */ /* 0x080fe20000410000 */
[----:B------:R-:W-:Y:S01]  /*6320*/  LOP3.LUT R70, R196, 0xffff0000, RZ, 0xc0, !PT ;  /* 0xffff0000c4467812 */ /* 0x000fe200078ec0ff */
[----:B------:R-:W-:Y:S01]  /*6330*/  IMAD.U32 R45, R44, 0x10000, RZ ;  /* 0x000100002c2d7824 */ /* 0x000fe200078e00ff */
[----:B------:R-:W-:Y:S01]  /*6340*/  LOP3.LUT R68, R192, 0xffff0000, RZ, 0xc0, !PT ;  /* 0xffff0000c0447812 */ /* 0x000fe200078ec0ff */
[----:B------:R-:W-:Y:S01]  /*6350*/  FFMA.FTZ R75, R60, R69, -R75 ;  /* 0x000000453c4b7223 */ /* 0x000fe2000001084b */
[----:B------:R-:W-:Y:S01]  /*6360*/  LOP3.LUT R199, R199, 0xffff0000, RZ, 0xc0, !PT ;  /* 0xffff0000c7c77812 */ /* 0x000fe200078ec0ff */
[C---:B------:R-:W-:Y:S01]  /*6370*/  FMUL.FTZ R73, R47.reuse, R70 ;  /* 0x000000462f497220 */ /* 0x040fe20000410000 */
[----:B------:R-:W-:Y:S01]  /*6380*/  LOP3.LUT R194, R194, 0xffff0000, RZ, 0xc0, !PT ;  /* 0xffff0000c2c27812 */ /* 0x000fe200078ec0ff */
[-C--:B------:R-:W-:Y:S01]  /*6390*/  FMUL.FTZ R47, R47, R68.reuse ;  /* 0x000000442f2f7220 */ /* 0x080fe20000410000 */
[----:B------:R-:W-:Y:S01]  /*63a0*/  LOP3.LUT R44, R44, 0xffff0000, RZ, 0xc0, !PT ;  /* 0xffff00002c2c7812 */ /* 0x000fe200078ec0ff */
[----:B------:R-:W-:Y:S01]  /*63b0*/  FFMA.FTZ R73, R46, R68, -R73 ;  /* 0x000000442e497223 */ /* 0x000fe20000010849 */
[----:B------:R-:W-:Y:S01]  /*63c0*/  FFMA.FTZ R60, R60, R71, R61 ;  /* 0x000000473c3c7223 */ /* 0x000fe2000001003d */
[----:B------:R-:W-:-:S02]  /*63d0*/  IMAD.U32 R196, R196, 0x10000, RZ ;  /* 0x00010000c4c47824 */ /* 0x000fc400078e00ff */
[CC--:B------:R-:W-:Y:S01]  /*63e0*/  FMUL.FTZ R61, R63.reuse, R199.reuse ;  /* 0x000000c73f3d7220 */ /* 0x0c0fe20000410000 */
[----:B------:R-:W-:Y:S02]  /*63f0*/  IMAD.U32 R192, R192, 0x10000, RZ ;  /* 0x00010000c0c07824 */ /* 0x000fe400078e00ff */
[----:B------:R-:W-:Y:S01]  /*6400*/  FMUL.FTZ R68, R63, R194 ;  /* 0x000000c23f447220 */ /* 0x000fe20000410000 */
[----:B------:R-:W-:Y:S01]  /*6410*/  FFMA.FTZ R70, R46, R70, R47 ;  /* 0x000000462e467223 */ /* 0x000fe2000001002f */
[C---:B------:R-:W-:Y:S01]  /*6420*/  FMUL.FTZ R46, R44.reuse, R196 ;  /* 0x000000c42c2e7220 */ /* 0x040fe20000410000 */
[----:B------:R-:W-:Y:S01]  /*6430*/  FMUL.FTZ R47, R44, R192 ;  /* 0x000000c02c2f7220 */ /* 0x000fe20000410000 */
[C---:B------:R-:W-:Y:S01]  /*6440*/  FFMA.FTZ R61, R62.reuse, R194, -R61 ;  /* 0x000000c23e3d7223 */ /* 0x040fe2000001083d */
[----:B------:R-:W-:Y:S01]  /*6450*/  FFMA.FTZ R68, R62, R199, R68 ;  /* 0x000000c73e447223 */ /* 0x000fe20000010044 */
[C---:B------:R-:W-:Y:S01]  /*6460*/  FFMA.FTZ R46, R45.reuse, R192, -R46 ;  /* 0x000000c02d2e7223 */ /* 0x040fe2000001082e */
[----:B------:R-:W-:Y:S01]  /*6470*/  FFMA.FTZ R47, R45, R196, R47 ;  /* 0x000000c42d2f7223 */ /* 0x000fe2000001002f */
[----:B------:R-:W-:-:S02]  /*6480*/  F2FP.BF16.F32.PACK_AB R60, R60, R75 ;  /* 0x0000004b3c3c723e */ /* 0x000fc400000010ff */
[----:B------:R-:W-:Y:S02]  /*6490*/  F2FP.BF16.F32.PACK_AB R61, R68, R61 ;  /* 0x0000003d443d723e */ /* 0x000fe400000010ff */
[----:B------:R-:W-:Y:S01]  /*64a0*/  F2FP.BF16.F32.PACK_AB R44, R47, R46 ;  /* 0x0000002e2f2c723e */ /* 0x000fe200000010ff */
[----:B------:R-:W-:Y:S01]  /*64b0*/  IMAD.MOV.U32 R46, RZ, RZ, R60 ;  /* 0x000000ffff2e7224 */ /* 0x000fe200078e003c */
[----:B------:R-:W-:Y:S01]  /*64c0*/  F2FP.BF16.F32.PACK_AB R45, R70, R73 ;  /* 0x00000049462d723e */ /* 0x000fe200000010ff */
[----:B------:R-:W-:-:S07]  /*64d0*/  IMAD.MOV.U32 R47, RZ, RZ, R61 ;  /* 0x000000ffff2f7224 */ /* 0x000fce00078e003d */
.L_x_482:
[----:B------:R-:W-:Y:S05]  /*64e0*/  BSYNC B3 ;  /* 0x0000000000037941 */ /* 0x000fea0003800000 */
.L_x_481:
[----:B------:R-:W-:Y:S01]  /*64f0*/  ULDC.64 UR4, c[0x0][0x2e8] ;  /* 0x0000ba0000047ab9 */ /* 0x000fe20000000a00 */
[----:B------:R-:W-:Y:S01]  /*6500*/  ULDC.64 UR6, c[0x0][0x208] ;  /* 0x0000820000067ab9 */ /* 0x000fe20000000a00 */
[----:B------:R-:W-:-:S04]  /*6510*/  LEA R60, P3, R66, UR4, 0x1 ;  /* 0x00000004423c7c11 */ /* 0x000fc8000f8608ff */
[----:B------:R-:W-:-:S05]  /*6520*/  LEA.HI.X R61, R66, UR5, R67, 0x1, P3 ;  /* 0x00000005423d7c11 */ /* 0x000fca00098f0c43 */
[----:B--2---:R0:W-:Y:S04]  /*6530*/  STG.E.128 desc[UR6][R60.64], R44 ;  /* 0x0000002c3c007986 */ /* 0x0041e8000c101d06 */
.L_x_480:
[----:B------:R-:W-:Y:S05]  /*6540*/  BSYNC B2 ;  /* 0x0000000000027941 */ /* 0x000fea0003800000 */
.L_x_479:
        /* <DEDUP_REMOVED lines=31> */
[-C--:B------:R-:W-:Y:S01]  /*6740*/  FMUL.FTZ R57, R57, R61.reuse ;  /* 0x0000003d39397220 */ /* 0x080fe20000410000 */
[----:B------:R-:W-:Y:S01]  /*6750*/  LOP3.LUT R189, R189, 0xffff0000, RZ, 0xc0, !PT ;  /* 0xffff0000bdbd7812 */ /* 0x000fe200078ec0ff */
[----:B------:R-:W-:Y:S01]  /*6760*/  IMAD.U32 R181, R181, 0x10000, RZ ;  /* 0x00010000b5b57824 */ /* 0x000fe200078e00ff */
[----:B------:R-:W-:Y:S01]  /*6770*/  LOP3.LUT R182, R182, 0xffff0000, RZ, 0xc0, !PT ;  /* 0xffff0000b6b67812 */ /* 0x000fe200078ec0ff */
[C---:B------:R-:W-:Y:S01]  /*6780*/  FFMA.FTZ R65, R46.reuse, R60, -R65 ;  /* 0x0000003c2e417223 */ /* 0x040fe20000010841 */
[----:B------:R-:W-:Y:S01]  /*6790*/  FFMA.FTZ R62, R46, R62, R47 ;  /* 0x0000003e2e3e7223 */ /* 0x000fe2000001002f */
[----:B------:R-:W-:Y:S01]  /*67a0*/  FFMA.FTZ R67, R56, R61, -R67 ;  /* 0x0000003d38437223 */ /* 0x000fe20000010843 */
[----:B------:R-:W-:Y:S01]  /*67b0*/  FMUL.FTZ R46, R44, R183 ;  /* 0x000000b72c2e7220 */ /* 0x000fe20000410000 */
[----:B------:R-:W-:Y:S01]  /*67c0*/  FFMA.FTZ R56, R56, R63, R57 ;  /* 0x0000003f38387223 */ /* 0x000fe20000010039 */
[----:B------:R-:W-:Y:S01]  /*67d0*/  FMUL.FTZ R44, R44, R181 ;  /* 0x000000b52c2c7220 */ /* 0x000fe20000410000 */
[C---:B------:R-:W-:Y:S01]  /*67e0*/  FMUL.FTZ R47, R59.reuse, R189 ;  /* 0x000000bd3b2f7220 */ /* 0x040fe20000410000 */
[-C--:B------:R-:W-:Y:S01]  /*67f0*/  FMUL.FTZ R60, R59, R182.reuse ;  /* 0x000000b63b3c7220 */ /* 0x080fe20000410000 */
        /* <DEDUP_REMOVED lines=10> */
.L_x_484:
[----:B------:R-:W-:Y:S05]  /*68a0*/  BSYNC B2 ;  /* 0x0000000000027941 */ /* 0x000fea0003800000 */
.L_x_483:
[----:B------:R-:W-:Y:S01]  /*68b0*/  ULDC.64 UR4, c[0x0][0x2e8] ;  /* 0x0000ba0000047ab9 */ /* 0x000fe20000000a00 */
[----:B------:R-:W-:Y:S01]  /*68c0*/  ULDC.64 UR6, c[0x0][0x208] ;  /* 0x0000820000067ab9 */ /* 0x000fe20000000a00 */
[----:B------:R-:W-:-:S04]  /*68d0*/  LEA R56, P3, R66, UR4, 0x1 ;  /* 0x0000000442387c11 */ /* 0x000fc8000f8608ff */
[----:B------:R-:W-:-:S05]  /*68e0*/  LEA.HI.X R57, R66, UR5, R69, 0x1, P3 ;  /* 0x0000000542397c11 */ /* 0x000fca00098f0c45 */
[----:B--2---:R0:W-:Y:S04]  /*68f0*/  STG.E.128 desc[UR6][R56.64], R44 ;  /* 0x0000002c38007986 */ /* 0x0041e8000c101d06 */
.L_x_478:
[----:B------:R-:W-:Y:S05]  /*6900*/  BSYNC B1 ;  /* 0x0000000000017941 */ /* 0x000fea0003800000 */
.L_x_477:
[----:B------:R-:W-:Y:S05]  /*6910*/  @P5 BRA `(.L_x_485) ;  /* 0x00000054008c5947 */ /* 0x000fea0003800000 */
[----:B------:R-:W-:Y:S01]  /*6920*/  IADD3 R137, P3, P4, R133, R136, R16 ;  /* 0x0000008885897210 */ /* 0x000fe20007c7e010 */
[----:B------:R-:W-:Y:S03]  /*6930*/  BSSY B1, `(.L_x_486) ;  /* 0x000003d000017945 */ /* 0x000fe60003800000 */
[----:B0-----:R-:W-:Y:S01]  /*6940*/  IADD3.X R64, R132, R93, R17, P3, P4 ;  /* 0x0000005d84407210 */ /* 0x001fe20001fe8411 */
[----:B------:R-:W-:Y:S08]  /*6950*/  @P0 BRA `(.L_x_487) ;  /* 0x0000000000e80947 */ /* 0x000ff00003800000 */
[----:B--234-:R0:W2:Y:S01]  /*6960*/  LDS.128 R44, [R5+0x23400] ;  /* 0x02340000052c7984 */ /* 0x01c0a20000000c00 */
        /* <DEDUP_REMOVED lines=38> */
[-C--:B------:R-:W-:Y:S01]  /*6bd0*/  FMUL.FTZ R44, R44, R178.reuse ;  /* 0x000000b22c2c7220 */ /* 0x080fe20000410000 */
        /* <DEDUP_REMOVED lines=12> */
.L_x_489:
[----:B------:R-:W-:Y:S05]  /*6ca0*/  BSYNC B2 ;  /* 0x0000000000027941 */ /* 0x000fea0003800000 */
.L_x_488:
[----:B------:R-:W-:Y:S01]  /*6cb0*/  ULDC.64 UR4, c[0x0][0x2e8] ;  /* 0x0000ba0000047ab9 */ /* 0x000fe20000000a00 */
[----:B------:R-:W-:Y:S01]  /*6cc0*/  ULDC.64 UR6, c[0x0][0x208] ;  /* 0x0000820000067ab9 */ /* 0x000fe20000000a00 */
[----:B------:R-:W-:-:S04]  /*6cd0*/  LEA R52, P3, R60, UR4, 0x1 ;  /* 0x000000043c347c11 */ /* 0x000fc8000f8608ff */
[----:B------:R-:W-:-:S05]  /*6ce0*/  LEA.HI.X R53, R60, UR5, R65, 0x1, P3 ;  /* 0x000000053c357c11 */ /* 0x000fca00098f0c41 */
[----:B--2---:R0:W-:Y:S04]  /*6cf0*/  STG.E.128 desc[UR6][R52.64], R44 ;  /* 0x0000002c34007986 */ /* 0x0041e8000c101d06 */
.L_x_487:
[----:B------:R-:W-:Y:S05]  /*6d00*/  BSYNC B1 ;  /* 0x0000000000017941 */ /* 0x000fea0003800000 */
.L_x_486:
        /* <DEDUP_REMOVED lines=53> */
.L_x_491:
[----:B------:R-:W-:Y:S05]  /*7060*/  BSYNC B1 ;  /* 0x0000000000017941 */ /* 0x000fea0003800000 */
.L_x_490:
[----:B------:R-:W-:Y:S01]  /*7070*/  ULDC.64 UR4, c[0x0][0x2e8] ;  /* 0x0000ba0000047ab9 */ /* 0x000fe20000000a00 */
[----:B------:R-:W-:Y:S01]  /*7080*/  ULDC.64 UR6, c[0x0][0x208] ;  /* 0x0000820000067ab9 */ /* 0x000fe20000000a00 */
[----:B------:R-:W-:-:S04]  /*7090*/  LEA R48, P3, R56, UR4, 0x1 ;  /* 0x0000000438307c11 */ /* 0x000fc8000f8608ff */
[----:B------:R-:W-:-:S05]  /*70a0*/  LEA.HI.X R49, R56, UR5, R61, 0x1, P3 ;  /* 0x0000000538317c11 */ /* 0x000fca00098f0c3d */
[----:B--2---:R0:W-:Y:S01]  /*70b0*/  STG.E.128 desc[UR6][R48.64], R44 ;  /* 0x0000002c30007986 */ /* 0x0041e2000c101d06 */
[----:B------:R-:W-:Y:S05]  /*70c0*/  BRA `(.L_x_485) ;  /* 0x0000004c00a07947 */ /* 0x000fea0003800000 */
.L_x_429:
[----:B------:R-:W-:Y:S01]  /*70d0*/  VIADD R44, R22, 0x20 ;  /* 0x00000020162c7836 */ /* 0x000fe20000000000 */
[----:B------:R-:W-:-:S04]  /*70e0*/  ULDC.64 UR4, c[0x0][0x208] ;  /* 0x0000820000047ab9 */ /* 0x000fc80000000a00 */
[----:B------:R-:W-:Y:S01]  /*70f0*/  ISETP.GE.AND P4, PT, R44, R4, PT ;  /* 0x000000042c00720c */ /* 0x000fe20003f86270 */
[----:B------:R-:W-:-:S03]  /*7100*/  VIADD R44, R22, 0x40 ;  /* 0x00000040162c7836 */ /* 0x000fc60000000000 */
[----:B------:R-:W-:-:S13]  /*7110*/  ISETP.GE.OR P4, PT, R16, R92, P4 ;  /* 0x0000005c1000720c */ /* 0x000fda0002786670 */
[----:B------:R-:W-:Y:S01]  /*7120*/  @!P4 IADD3 R58, P2, P3, R106, R96, R37 ;  /* 0x000000606a3ac210 */ /* 0x000fe20007b5e025 */
[----:B------:R-:W1:Y:S03]  /*7130*/  @!P4 LDC.64 R62, c[0x0][0x400] ;  /* 0x00010000ff3ecb82 */ /* 0x000e660000000a00 */
[----:B------:R-:W-:Y:S02]  /*7140*/  @!P4 IADD3.X R59, R27, R3, R40, P2, P3 ;  /* 0x000000031b3bc210 */ /* 0x000fe400017e6428 */
[----:B------:R-:W-:-:S04]  /*7150*/  @!P4 IADD3 R56, P2, P3, R112, R94, R31 ;  /* 0x0000005e7038c210 */ /* 0x000fc80007b5e01f */
[----:B------:R-:W-:Y:S02]  /*7160*/  @!P4 IADD3.X R57, R10, R0, R34, P2, P3 ;  /* 0x000000000a39c210 */ /* 0x000fe400017e6422 */
[----:B------:R-:W-:Y:S01]  /*7170*/  ISETP.GE.AND P3, PT, R44, R4, PT ;  /* 0x000000042c00720c */ /* 0x000fe20003f66270 */
[----:B------:R-:W-:-:S03]  /*7180*/  VIADD R44, R22, 0x80 ;  /* 0x00000080162c7836 */ /* 0x000fc60000000000 */
[----:B------:R-:W-:-:S13]  /*7190*/  ISETP.GE.OR P3, PT, R16, R92, P3 ;  /* 0x0000005c1000720c */ /* 0x000fda0001f66670 */
[----:B------:R-:W-:Y:S01]  /*71a0*/  @!P3 IADD3 R50, P2, P5, R106, R36, R96 ;  /* 0x000000246a32b210 */ /* 0x000fe20007d5e060 */
[----:B------:R-:W2:Y:S03]  /*71b0*/  @!P3 LDC.64 R68, c[0x0][0x3e8] ;  /* 0x0000fa00ff44bb82 */ /* 0x000ea60000000a00 */
[----:B0-----:R-:W-:Y:S02]  /*71c0*/  @!P3 IADD3.X R51, R27, R39, R3, P2, P5 ;  /* 0x000000271b33b210 */ /* 0x001fe400017ea403 */
[----:B------:R-:W-:-:S03]  /*71d0*/  @!P3 IADD3 R48, P2, P5, R112, R30, R94 ;  /* 0x0000001e7030b210 */ /* 0x000fc60007d5e05e */
[----:B------:R-:W0:Y:S01]  /*71e0*/  @!P3 LDC.64 R70, c[0x0][0x400] ;  /* 0x00010000ff46bb82 */ /* 0x000e220000000a00 */
[----:B------:R-:W-:Y:S02]  /*71f0*/  @!P3 IADD3.X R49, R10, R33, R0, P2, P5 ;  /* 0x000000210a31b210 */ /* 0x000fe400017ea400 */
[----:B------:R-:W-:-:S04]  /*7200*/  ISETP.GE.AND P2, PT, R44, R4, PT ;  /* 0x000000042c00720c */ /* 0x000fc80003f46270 */
[----:B------:R-:W-:-:S13]  /*7210*/  ISETP.GE.OR P2, PT, R16, R92, P2 ;  /* 0x0000005c1000720c */ /* 0x000fda0001746670 */
[----:B------:R-:W-:Y:S01]  /*7220*/  @!P2 IADD3 R46, P5, P6, R106, R35, R96 ;  /* 0x000000236a2ea210 */ /* 0x000fe20007ebe060 */
[----:B------:R-:W3:Y:S03]  /*7230*/  @!P2 LDC.64 R76, c[0x0][0x3e8] ;  /* 0x0000fa00ff4cab82 */ /* 0x000ee60000000a00 */
[----:B------:R-:W-:Y:S02]  /*7240*/  @!P2 IADD3.X R47, R27, R38, R3, P5, P6 ;  /* 0x000000261b2fa210 */ /* 0x000fe40002fec403 */
[----:B------:R-:W-:-:S03]  /*7250*/  @!P2 IADD3 R44, P5, P6, R112, R29, R94 ;  /* 0x0000001d702ca210 */ /* 0x000fc60007ebe05e */
[----:B------:R-:W4:Y:S01]  /*7260*/  @!P2 LDC.64 R78, c[0x0][0x400] ;  /* 0x00010000ff4eab82 */ /* 0x000f220000000a00 */
[----:B------:R-:W-:Y:S02]  /*7270*/  @!P2 IADD3.X R45, R10, R32, R0, P5, P6 ;  /* 0x000000200a2da210 */ /* 0x000fe40002fec400 */
[----:B------:R-:W-:-:S04]  /*7280*/  ISETP.GE.AND P5, PT, R22, R4, PT ;  /* 0x000000041600720c */ /* 0x000fc80003fa6270 */
[----:B------:R-:W-:-:S13]  /*7290*/  ISETP.GE.OR P5, PT, R16, R92, P5 ;  /* 0x0000005c1000720c */ /* 0x000fda0002fa6670 */
[----:B------:R-:W1:Y:S01]  /*72a0*/  @!P5 LDC.64 R52, c[0x0][0x3e8] ;  /* 0x0000fa00ff34db82 */ /* 0x000e620000000a00 */
[----:B------:R-:W-:-:S05]  /*72b0*/  @!P5 IADD3 R54, P6, R106, R96, RZ ;  /* 0x000000606a36d210 */ /* 0x000fca0007fde0ff */
[----:B------:R-:W-:Y:S01]  /*72c0*/  @!P5 IMAD.X R55, R3, 0x1, R27, P6 ;  /* 0x000000010337d824 */ /* 0x000fe200030e061b */
[----:B-1----:R-:W-:-:S04]  /*72d0*/  @!P5 LEA R52, P6, R54, R52, 0x1 ;  /* 0x000000343634d211 */ /* 0x002fc800078c08ff */
[----:B------:R-:W-:Y:S02]  /*72e0*/  @!P5 LEA.HI.X R53, R54, R53, R55, 0x1, P6 ;  /* 0x000000353635d211 */ /* 0x000fe400030f0c37 */
[----:B------:R-:W1:Y:S01]  /*72f0*/  @!P5 LDC.64 R54, c[0x0][0x400] ;  /* 0x00010000ff36db82 */ /* 0x000e620000000a00 */
[----:B------:R-:W-:-:S05]  /*7300*/  @!P5 IADD3 R60, P6, R112, R94, RZ ;  /* 0x0000005e703cd210 */ /* 0x000fca0007fde0ff */
[----:B------:R-:W-:Y:S01]  /*7310*/  @!P5 IMAD.X R61, R0, 0x1, R10, P6 ;  /* 0x00000001003dd824 */ /* 0x000fe200030e060a */
[----:B-1----:R-:W-:-:S04]  /*7320*/  @!P5 LEA R54, P6, R60, R54, 0x1 ;  /* 0x000000363c36d211 */ /* 0x002fc800078c08ff */
[----:B------:R-:W-:Y:S02]  /*7330*/  @!P5 LEA.HI.X R55, R60, R55, R61, 0x1, P6 ;  /* 0x000000373c37d211 */ /* 0x000fe400030f0c3d */
[----:B------:R-:W1:Y:S02]  /*7340*/  @!P4 LDC.64 R60, c[0x0][0x3e8] ;  /* 0x0000fa00ff3ccb82 */ /* 0x000e640000000a00 */
[----:B-1----:R-:W-:-:S04]  /*7350*/  @!P4 LEA R60, P6, R58, R60, 0x1 ;  /* 0x0000003c3a3cc211 */ /* 0x002fc800078c08ff */
[----:B------:R-:W-:Y:S02]  /*7360*/  @!P4 LEA.HI.X R61, R58, R61, R59, 0x1, P6 ;  /* 0x0000003d3a3dc211 */ /* 0x000fe400030f0c3b */
[----:B------:R-:W-:-:S04]  /*7370*/  @!P4 LEA R62, P6, R56, R62, 0x1 ;  /* 0x0000003e383ec211 */ /* 0x000fc800078c08ff */
[----:B------:R-:W-:Y:S02]  /*7380*/  @!P4 LEA.HI.X R63, R56, R63, R57, 0x1, P6 ;  /* 0x0000003f383fc211 */ /* 0x000fe400030f0c39 */
[----:B--2---:R-:W-:-:S04]  /*7390*/  @!P3 LEA R68, P6, R50, R68, 0x1 ;  /* 0x000000443244b211 */ /* 0x004fc800078c08ff */
[----:B------:R-:W-:Y:S02]  /*73a0*/  @!P3 LEA.HI.X R69, R50, R69, R51, 0x1, P6 ;  /* 0x000000453245b211 */ /* 0x000fe400030f0c33 */
[----:B------:R-:W-:Y:S02]  /*73b0*/  CS2R R50, SRZ ;  /* 0x0000000000327805 */ /* 0x000fe4000001ff00 */
[----:B0-----:R-:W-:-:S04]  /*73c0*/  @!P3 LEA R70, P6, R48, R70, 0x1 ;  /* 0x000000463046b211 */ /* 0x001fc800078c08ff */
[----:B------:R-:W-:Y:S02]  /*73d0*/  @!P3 LEA.HI.X R71, R48, R71, R49, 0x1, P6 ;  /* 0x000000473047b211 */ /* 0x000fe400030f0c31 */
[----:B------:R-:W-:Y:S02]  /*73e0*/  CS2R R48, SRZ ;  /* 0x0000000000307805 */ /* 0x000fe4000001ff00 */
[----:B---3--:R-:W-:-:S04]  /*73f0*/  @!P2 LEA R76, P6, R46, R76, 0x1 ;  /* 0x0000004c2e4ca211 */ /* 0x008fc800078c08ff */
[----:B------:R-:W-:Y:S02]  /*7400*/  @!P2 LEA.HI.X R77, R46, R77, R47, 0x1, P6 ;  /* 0x0000004d2e4da211 */ /* 0x000fe400030f0c2f */
[----:B------:R-:W-:Y:S02]  /*7410*/  CS2R R46, SRZ ;  /* 0x00000000002e7805 */ /* 0x000fe4000001ff00 */
[C---:B----4-:R-:W-:Y:S01]  /*7420*/  @!P2 LEA R78, P6, R44.reuse, R78, 0x1 ;  /* 0x0000004e2c4ea211 */ /* 0x050fe200078c08ff */
[----:B------:R0:W5:Y:S03]  /*7430*/  @!P5 LDG.E.128 R48, desc[UR4][R54.64] ;  /* 0x000000043630d981 */ /* 0x000166000c1e1d00 */
[----:B------:R-:W-:Y:S02]  /*7440*/  @!P2 LEA.HI.X R79, R44, R79, R45, 0x1, P6 ;  /* 0x0000004f2c4fa211 */ /* 0x000fe400030f0c2d */
[----:B------:R-:W-:-:S02]  /*7450*/  CS2R R44, SRZ ;  /* 0x00000000002c7805 */ /* 0x000fc4000001ff00 */
[----:B------:R-:W-:Y:S02]  /*7460*/  CS2R R58, SRZ ;  /* 0x00000000003a7805 */ /* 0x000fe4000001ff00 */
[----:B------:R-:W-:Y:S02]  /*7470*/  CS2R R56, SRZ ;  /* 0x0000000000387805 */ /* 0x000fe4000001ff00 */
[----:B------:R1:W5:Y:S01]  /*7480*/  @!P5 LDG.E.128 R44, desc[UR4][R52.64] ;  /* 0x00000004342cd981 */ /* 0x000362000c1e1d00 */
[----:B0-----:R-:W-:Y:S02]  /*7490*/  CS2R R54, SRZ ;  /* 0x0000000000367805 */ /* 0x001fe4000001ff00 */
[----:B------:R-:W-:Y:S02]  /*74a0*/  CS2R R66, SRZ ;  /* 0x0000000000427805 */ /* 0x000fe4000001ff00 */
[----:B------:R-:W-:Y:S01]  /*74b0*/  CS2R R64, SRZ ;  /* 0x0000000000407805 */ /* 0x000fe2000001ff00 */
[----:B------:R0:W5:Y:S01]  /*74c0*/  @!P4 LDG.E.128 R56, desc[UR4][R62.64] ;  /* 0x000000043e38c981 */ /* 0x000162000c1e1d00 */
[----:B------:R-:W-:-:S04]  /*74d0*/  VIADD R81, R22, 0x60 ;  /* 0x0000006016517836 */ /* 0x000fc80000000000 */
[----:B------:R-:W5:Y:S01]  /*74e0*/  @!P3 LDG.E.128 R64, desc[UR4][R70.64] ;  /* 0x000000044640b981 */ /* 0x000f62000c1e1d00 */
[----:B-1----:R-:W-:Y:S02]  /*74f0*/  CS2R R52, SRZ ;  /* 0x0000000000347805 */ /* 0x002fe4000001ff00 */
[----:B0-----:R-:W-:-:S04]  /*7500*/  CS2R R62, SRZ ;  /* 0x00000000003e7805 */ /* 0x001fc8000001ff00 */
[----:B------:R0:W5:Y:S02]  /*7510*/  @!P4 LDG.E.128 R52, desc[UR4][R60.64] ;  /* 0x000000043c34c981 */ /* 0x000164000c1e1d00 */
[----:B0-----:R-:W-:-:S06]  /*7520*/  CS2R R60, SRZ ;  /* 0x00000000003c7805 */ /* 0x001fcc000001ff00 */
[----:B------:R0:W5:Y:S01]  /*7530*/  @!P3 LDG.E.128 R60, desc[UR4][R68.64] ;  /* 0x00000004443cb981 */ /* 0x000162000c1e1d00 */
[----:B------:R-:W-:-:S04]  /*7540*/  ISETP.GE.AND P3, PT, R81, R4, PT ;  /* 0x000000045100720c */ /* 0x000fc80003f66270 */
[----:B------:R-:W-:Y:S02]  /*7550*/  ISETP.GE.OR P3, PT, R16, R92, P3 ;  /* 0x0000005c1000720c */ /* 0x000fe40001f66670 */
[----:B------:R-:W-:Y:S02]  /*7560*/  CS2R R70, SRZ ;  /* 0x0000000000467805 */ /* 0x000fe4000001ff00 */
[----:B------:R-:W-:Y:S02]  /*7570*/  CS2R R74, SRZ ;  /* 0x00000000004a7805 */ /* 0x000fe4000001ff00 */
[----:B------:R-:W-:Y:S02]  /*7580*/  CS2R R72, SRZ ;  /* 0x0000000000487805 */ /* 0x000fe4000001ff00 */
[----:B0-----:R-:W-:Y:S01]  /*7590*/  CS2R R68, SRZ ;  /* 0x0000000000447805 */ /* 0x001fe2000001ff00 */
[----:B------:R-:W-:Y:S01]  /*75a0*/  VIADD R80, R22, 0xa0 ;  /* 0x000000a016507836 */ /* 0x000fe20000000000 */
[----:B------:R-:W-:Y:S02]  /*75b0*/  BSSY B1, `(.L_x_492) ;  /* 0x0000025000017945 */ /* 0x000fe40003800000 */
[----:B------:R0:W5:Y:S04]  /*75c0*/  @!P2 LDG.E.128 R72, desc[UR4][R78.64] ;  /* 0x000000044e48a981 */ /* 0x000168000c1e1d00 */
[----:B------:R1:W5:Y:S01]  /*75d0*/  @!P2 LDG.E.128 R68, desc[UR4][R76.64] ;  /* 0x000000044c44a981 */ /* 0x000362000c1e1d00 */
[----:B------:R-:W-:-:S02]  /*75e0*/  ISETP.GE.AND P2, PT, R80, R4, PT ;  /* 0x000000045000720c */ /* 0x000fc40003f46270 */
[----:B------:R-:W-:Y:S02]  /*75f0*/  CS2R R90, SRZ ;  /* 0x00000000005a7805 */ /* 0x000fe4000001ff00 */
[----:B------:R-:W-:Y:S02]  /*7600*/  CS2R R82, SRZ ;  /* 0x0000000000527805 */ /* 0x000fe4000001ff00 */
[----:B------:R-:W-:Y:S02]  /*7610*/  CS2R R80, SRZ ;  /* 0x0000000000507805 */ /* 0x000fe4000001ff00 */
[----:B------:R-:W-:Y:S02]  /*7620*/  ISETP.GE.OR P2, PT, R16, R92, P2 ;  /* 0x0000005c1000720c */ /* 0x000fe40001746670 */
[----:B0-----:R-:W-:Y:S02]  /*7630*/  CS2R R78, SRZ ;  /* 0x00000000004e7805 */ /* 0x001fe4000001ff00 */
[----:B------:R-:W-:-:S02]  /*7640*/  CS2R R86, SRZ ;  /* 0x0000000000567805 */ /* 0x000fc4000001ff00 */
[----:B------:R-:W-:Y:S02]  /*7650*/  CS2R R84, SRZ ;  /* 0x0000000000547805 */ /* 0x000fe4000001ff00 */
[----:B------:R-:W-:Y:S02]  /*7660*/  CS2R R88, SRZ ;  /* 0x0000000000587805 */ /* 0x000fe4000001ff00 */
[----:B-1----:R-:W-:Y:S01]  /*7670*/  CS2R R76, SRZ ;  /* 0x00000000004c7805 */ /* 0x002fe2000001ff00 */
[----:B------:R-:W-:Y:S06]  /*7680*/  @P3 BRA `(.L_x_493) ;  /* 0x00000000005c3947 */ /* 0x000fec0003800000 */
[----:B------:R-:W0:Y:S01]  /*7690*/  LDC.64 R76, c[0x0][0x3f8] ;  /* 0x0000fe00ff4c7b82 */ /* 0x000e220000000a00 */
[----:B------:R-:W-:Y:S01]  /*76a0*/  IMAD.MOV.U32 R78, RZ, RZ, R96 ;  /* 0x000000ffff4e7224 */ /* 0x000fe200078e0060 */
[----:B------:R-:W-:Y:S01]  /*76b0*/  ULDC.64 UR4, c[0x0][0x3e8] ;  /* 0x0000fa0000047ab9 */ /* 0x000fe20000000a00 */
[----:B------:R-:W-:Y:S01]  /*76c0*/  IMAD.MOV.U32 R79, RZ, RZ, R3 ;  /* 0x000000ffff4f7224 */ /* 0x000fe200078e0003 */
[----:B------:R-:W-:Y:S01]  /*76d0*/  ULDC.64 UR6, c[0x0][0x208] ;  /* 0x0000820000067ab9 */ /* 0x000fe20000000a00 */
[----:B0-----:R-:W-:-:S04]  /*76e0*/  IMAD.WIDE.U32 R78, R76, 0x60, R78 ;  /* 0x000000604c4e7825 */ /* 0x001fc800078e004e */
[----:B------:R-:W-:Y:S01]  /*76f0*/  IMAD R77, R77, 0x60, RZ ;  /* 0x000000604d4d7824 */ /* 0x000fe200078e02ff */
[----:B------:R-:W-:Y:S01]  /*7700*/  IADD3 R88, P3, R106, R78, RZ ;  /* 0x0000004e6a587210 */ /* 0x000fe20007f7e0ff */
[----:B------:R-:W-:-:S03]  /*7710*/  IMAD.MOV.U32 R78, RZ, RZ, R94 ;  /* 0x000000ffff4e7224 */ /* 0x000fc600078e005e */
[----:B------:R-:W-:Y:S01]  /*7720*/  IADD3.X R89, R27, R79, R77, P3, !PT ;  /* 0x0000004f1b597210 */ /* 0x000fe20001ffe44d */
[----:B------:R-:W-:Y:S01]  /*7730*/  IMAD.MOV.U32 R79, RZ, RZ, R0 ;  /* 0x000000ffff4f7224 */ /* 0x000fe200078e0000 */
[----:B------:R-:W0:Y:S02]  /*7740*/  LDC.64 R76, c[0x0][0x408] ;  /* 0x00010200ff4c7b82 */ /* 0x000e240000000a00 */
[----:B0-----:R-:W-:-:S04]  /*7750*/  IMAD.WIDE.U32 R78, R76, 0x60, R78 ;  /* 0x000000604c4e7825 */ /* 0x001fc800078e004e */
        /* <DEDUP_REMOVED lines=8> */
[----:B------:R-:W5:Y:S04]  /*77e0*/  LDG.E.128 R76, desc[UR6][R76.64] ;  /* 0x000000064c4c7981 */ /* 0x000f68000c1e1d00 */
[----:B------:R-:W5:Y:S03]  /*77f0*/  LDG.E.128 R88, desc[UR6][R88.64] ;  /* 0x0000000658587981 */ /* 0x000f66000c1e1d00 */
.L_x_493:
[----:B------:R-:W-:Y:S05]  /*7800*/  BSYNC B1 ;  /* 0x0000000000017941 */ /* 0x000fea0003800000 */
.L_x_492:
[----:B------:R-:W-:Y:S01]  /*7810*/  BSSY B1, `(.L_x_494) ;  /* 0x0000018000017945 */ /* 0x000fe20003800000 */
[----:B------:R-:W-:-:S03]  /*7820*/  ISETP.GE.AND P3, PT, R16, R92, PT ;  /* 0x0000005c1000720c */ /* 0x000fc60003f66270 */
[----:B------:R-:W-:Y:S10]  /*7830*/  @P2 BRA `(.L_x_495) ;  /* 0x0000000000542947 */ /* 0x000ff40003800000 */
[----:B------:R-:W0:Y:S01]  /*7840*/  LDC.64 R80, c[0x0][0x3f8] ;  /* 0x0000fe00ff507b82 */ /* 0x000e220000000a00 */
[----:B------:R-:W-:Y:S01]  /*7850*/  IMAD.MOV.U32 R97, RZ, RZ, R3 ;  /* 0x000000ffff617224 */ /* 0x000fe200078e0003 */
[----:B------:R-:W-:Y:S01]  /*7860*/  ULDC.64 UR4, c[0x0][0x3e8] ;  /* 0x0000fa0000047ab9 */ /* 0x000fe20000000a00 */
[----:B------:R-:W-:Y:S01]  /*7870*/  IMAD.MOV.U32 R95, RZ, RZ, R0 ;  /* 0x000000ffff5f7224 */ /* 0x000fe200078e0000 */
[----:B------:R-:W-:Y:S01]  /*7880*/  ULDC.64 UR6, c[0x0][0x208] ;  /* 0x0000820000067ab9 */ /* 0x000fe20000000a00 */
[----:B0-----:R-:W-:-:S04]  /*7890*/  IMAD.WIDE.U32 R96, R80, 0xa0, R96 ;  /* 0x000000a050607825 */ /* 0x001fc800078e0060 */
[----:B------:R-:W-:Y:S01]  /*78a0*/  IMAD R81, R81, 0xa0, RZ ;  /* 0x000000a051517824 */ /* 0x000fe200078e02ff */
[----:B------:R-:W-:-:S04]  /*78b0*/  IADD3 R3, P2, R106, R96, RZ ;  /* 0x000000606a037210 */ /* 0x000fc80007f5e0ff */
[----:B------:R-:W-:Y:S02]  /*78c0*/  IADD3.X R96, R27, R97, R81, P2, !PT ;  /* 0x000000611b607210 */ /* 0x000fe400017fe451 */
        /* <DEDUP_REMOVED lines=8> */
[----:B------:R-:W-:-:S03]  /*7950*/  LEA R84, P2, R0, UR4, 0x1 ;  /* 0x0000000400547c11 */ /* 0x000fc6000f8408ff */
[----:B------:R-:W5:Y:S01]  /*7960*/  LDG.E.128 R80, desc[UR6][R80.64] ;  /* 0x0000000650507981 */ /* 0x000f62000c1e1d00 */
[----:B------:R-:W-:-:S06]  /*7970*/  LEA.HI.X R85, R0, UR5, R95, 0x1, P2 ;  /* 0x0000000500557c11 */ /* 0x000fcc00090f0c5f */
[----:B------:R-:W5:Y:S03]  /*7980*/  LDG.E.128 R84, desc[UR6][R84.64] ;  /* 0x0000000654547981 */ /* 0x000f66000c1e1d00 */
.L_x_495:
[----:B------:R-:W-:Y:S05]  /*7990*/  BSYNC B1 ;  /* 0x0000000000017941 */ /* 0x000fea0003800000 */
.L_x_494:
[----:B-----5:R-:W-:Y:S01]  /*79a0*/  IMAD.MOV.U32 R0, RZ, RZ, R78 ;  /* 0x000000ffff007224 */ /* 0x020fe200078e004e */
[----:B------:R-:W-:Y:S01]  /*79b0*/  ISETP.NE.AND P2, PT, R224, 0x3, PT ;  /* 0x00000003e000780c */ /* 0x000fe20003f45270 */
[----:B------:R-:W-:Y:S02]  /*79c0*/  IMAD.MOV.U32 R3, RZ, RZ, R79 ;  /* 0x000000ffff037224 */ /* 0x000fe400078e004f */
[----:B------:R-:W-:Y:S02]  /*79d0*/  IMAD.MOV.U32 R92, RZ, RZ, R76 ;  /* 0x000000ffff5c7224 */ /* 0x000fe400078e004c */
[----:B------:R-:W-:-:S03]  /*79e0*/  IMAD.MOV.U32 R94, RZ, RZ, R77 ;  /* 0x000000ffff5e7224 */ /* 0x000fc600078e004d */
[----:B------:R-:W-:Y:S01]  /*79f0*/  PRMT R175, R92, 0x5410, R3 ;  /* 0x000054105caf7816 */ /* 0x000fe20000000003 */
[----:B------:R-:W-:Y:S01]  /*7a00*/  IMAD.MOV.U32 R3, RZ, RZ, R91 ;  /* 0x000000ffff037224 */ /* 0x000fe200078e005b */
[----:B------:R-:W-:Y:S01]  /*7a10*/  PRMT R176, R0, 0x5410, R94 ;  /* 0x0000541000b07816 */ /* 0x000fe2000000005e */
[----:B------:R-:W-:Y:S02]  /*7a20*/  IMAD.MOV.U32 R0, RZ, RZ, R90 ;  /* 0x000000ffff007224 */ /* 0x000fe400078e005a */
[----:B------:R-:W-:Y:S02]  /*7a30*/  IMAD.MOV.U32 R92, RZ, RZ, R88 ;  /* 0x000000ffff5c7224 */ /* 0x000fe400078e0058 */
[----:B------:R-:W-:Y:S01]  /*7a40*/  IMAD.MOV.U32 R94, RZ, RZ, R89 ;  /* 0x000000ffff5e7224 */ /* 0x000fe200078e0059 */
[----:B------:R-:W-:Y:S01]  /*7a50*/  PRMT R182, R0, 0x5410, R3 ;  /* 0x0000541000b67816 */ /* 0x000fe20000000003 */
[----:B------:R-:W-:Y:S02]  /*7a60*/  IMAD.MOV.U32 R0, RZ, RZ, R82 ;  /* 0x000000ffff007224 */ /* 0x000fe400078e0052 */
[----:B------:R-:W-:Y:S01]  /*7a70*/  IMAD.MOV.U32 R3, RZ, RZ, R83 ;  /* 0x000000ffff037224 */ /* 0x000fe200078e0053 */
[----:B------:R-:W-:Y:S01]  /*7a80*/  PRMT R183, R92, 0x5410, R94 ;  /* 0x000054105cb77816 */ /* 0x000fe2000000005e */
[----:B------:R-:W-:-:S02]  /*7a90*/  IMAD.MOV.U32 R92, RZ, RZ, R80 ;  /* 0x000000ffff5c7224 */ /* 0x000fc400078e0050 */
[----:B------:R-:W-:Y:S01]  /*7aa0*/  IMAD.MOV.U32 R94, RZ, RZ, R81 ;  /* 0x000000ffff5e7224 */ /* 0x000fe200078e0051 */
[----:B------:R-:W-:Y:S01]  /*7ab0*/  PRMT R166, R3, 0x5410, R0 ;  /* 0x0000541003a67816 */ /* 0x000fe20000000000 */
        /* <DEDUP_REMOVED lines=9> */
[----:B------:R-:W-:Y:S01]  /*7b50*/  IMAD.MOV.U32 R92, RZ, RZ, R44 ;  /* 0x000000ffff5c7224 */ /* 0x000fe200078e002c */
[----:B------:R-:W-:Y:S01]  /*7b60*/  PRMT R179, R179, 0x5410, R0 ;  /* 0x00005410b3b37816 */ /* 0x000fe20000000000 */
[----:B------:R-:W-:Y:S01]  /*7b70*/  IMAD.MOV.U32 R94, RZ, RZ, R45 ;  /* 0x000000ffff5e7224 */ /* 0x000fe200078e002d */
[----:B------:R-:W-:Y:S01]  /*7b80*/  PRMT R181, R3, 0x7610, R181 ;  /* 0x0000761003b57816 */ /* 0x000fe200000000b5 */
[----:B------:R-:W-:Y:S02]  /*7b90*/  IMAD.MOV.U32 R0, RZ, RZ, R50 ;  /* 0x000000ffff007224 */ /* 0x000fe400078e0032 */
[----:B------:R-:W-:Y:S01]  /*7ba0*/  IMAD.MOV.U32 R3, RZ, RZ, R51 ;  /* 0x000000ffff037224 */ /* 0x000fe200078e0033 */
[----:B------:R-:W-:Y:S01]  /*7bb0*/  PRMT R177, R94, 0x5410, R92 ;  /* 0x000054105eb17816 */ /* 0x000fe2000000005c */
        /* <DEDUP_REMOVED lines=35> */
[----:B------:R-:W-:-:S03]  /*7df0*/  IMAD.MOV.U32 R3, RZ, RZ, R70 ;  /* 0x000000ffff037224 */ /* 0x000fc600078e0046 */
[----:B------:R-:W-:Y:S02]  /*7e00*/  PRMT R186, R92, 0x7610, R186 ;  /* 0x000076105cba7816 */ /* 0x000fe400000000ba */
[----:B------:R-:W-:Y:S01]  /*7e10*/  PRMT R170, R3, 0x5410, R0 ;  /* 0x0000541003aa7816 */ /* 0x000fe20000000000 */
[----:B------:R-:W-:Y:S02]  /*7e20*/  IMAD.MOV.U32 R3, RZ, RZ, R68 ;  /* 0x000000ffff037224 */ /* 0x000fe400078e0044 */
[----:B------:R-:W-:-:S05]  /*7e30*/  IMAD.MOV.U32 R0, RZ, RZ, R69 ;  /* 0x000000ffff007224 */ /* 0x000fca00078e0045 */
[----:B------:R-:W-:Y:S01]  /*7e40*/  PRMT R171, R3, 0x5410, R0 ;  /* 0x0000541003ab7816 */ /* 0x000fe20000000000 */
[----:B------:R-:W-:Y:S02]  /*7e50*/  IMAD.MOV.U32 R3, RZ, RZ, R74 ;  /* 0x000000ffff037224 */ /* 0x000fe400078e004a */
[----:B------:R-:W-:-:S05]  /*7e60*/  IMAD.MOV.U32 R0, RZ, RZ, R75 ;  /* 0x000000ffff007224 */ /* 0x000fca00078e004b */
[----:B------:R-:W-:Y:S01]  /*7e70*/  PRMT R172, R3, 0x5410, R0 ;  /* 0x0000541003ac7816 */ /* 0x000fe20000000000 */
[----:B------:R-:W-:Y:S02]  /*7e80*/  IMAD.MOV.U32 R3, RZ, RZ, R72 ;  /* 0x000000ffff037224 */ /* 0x000fe400078e0048 */
[----:B------:R-:W-:-:S05]  /*7e90*/  IMAD.MOV.U32 R0, RZ, RZ, R73 ;  /* 0x000000ffff007224 */ /* 0x000fca00078e0049 */
[----:B------:R-:W-:Y:S01]  /*7ea0*/  PRMT R173, R3, 0x5410, R0 ;  /* 0x0000541003ad7816 */ /* 0x000fe20000000000 */
[----:B------:R-:W-:Y:S06]  /*7eb0*/  @!P2 BRA `(.L_x_496) ;  /* 0x000000000004a947 */ /* 0x000fec0003800000 */
[----:B------:R-:W-:Y:S01]  /*7ec0*/  BPT.TRAP 0x1 ;  /* 0x000000040000795c */ /* 0x000fe20000300000 */
.L_x_496:
[----:B------:R-:W-:Y:S01]  /*7ed0*/  IMAD R3, R23, 0x8, R2 ;  /* 0x0000000817037824 */ /* 0x000fe200078e0202 */
[----:B------:R-:W-:Y:S01]  /*7ee0*/  SHF.L.U32 R0, R223, 0x1f, RZ ;  /* 0x0000001fdf007819 */ /* 0x000fe200000006ff */
[----:B------:R-:W0:Y:S01]  /*7ef0*/  LDC R153, c[0x0][0x2f4] ;  /* 0x0000bd00ff997b82 */ /* 0x000e220000000800 */
[----:B------:R-:W-:Y:S01]  /*7f00*/  BSSY B1, `(.L_x_497) ;  /* 0x0000005000017945 */ /* 0x000fe20003800000 */
[----:B------:R-:W-:Y:S01]  /*7f10*/  IMAD.MOV.U32 R137, RZ, RZ, R93 ;  /* 0x000000ffff897224 */ /* 0x000fe200078e005d */
[----:B------:R-:W1:Y:S05]  /*7f20*/  SYNCS.PHASECHK.TRANS64.TRYWAIT P4, [R3+URZ+0x34890], R0 ;  /* 0x03489000030075a7 */ /* 0x000e6a000808017f */
[----:B------:R-:W2:Y:S01]  /*7f30*/  LDC.64 R138, c[0x0][0x300] ;  /* 0x0000c000ff8a7b82 */ /* 0x000ea20000000a00 */
[----:B-1----:R-:W-:Y:S05]  /*7f40*/  @!P4 BRA `(.L_x_498) ;  /* 0x00000204004cc947 */ /* 0x002fea0003800000 */
.L_x_804:
[----:B------:R-:W-:Y:S05]  /*7f50*/  BSYNC B1 ;  /* 0x0000000000017941 */ /* 0x000fea0003800000 */
.L_x_497:
[----:B------:R-:W-:Y:S01]  /*7f60*/  ISETP.GE.OR P4, PT, R22, R4, P0 ;  /* 0x000000041600720c */ /* 0x000fe20000786670 */
[----:B------:R-:W-:Y:S01]  /*7f70*/  BSSY B1, `(.L_x_499) ;  /* 0x0000095000017945 */ /* 0x000fe20003800000 */
[----:B0-----:R-:W-:-:S11]  /*7f80*/  IMAD.IADD R155, R153, 0x1, -R43 ;  /* 0x00000001999b7824 */ /* 0x001fd600078e0a2b */
[----:B------:R-:W-:Y:S05]  /*7f90*/  @P4 BRA `(.L_x_500) ;  /* 0x0000000800484947 */ /* 0x000fea0003800000 */
[----:B------:R-:W3:Y:S01]  /*7fa0*/  LDL R92, [R1] ;  /* 0x00000000015c7983 */ /* 0x000ee20000100800 */
[----:B------:R-:W-:Y:S01]  /*7fb0*/  IMAD.SHL.U32 R94, R22, 0x40, RZ ;  /* 0x00000040165e7824 */ /* 0x000fe200078e00ff */
[----:B------:R-:W-:Y:S01]  /*7fc0*/  BSSY B2, `(.L_x_501) ;  /* 0x000007c000027945 */ /* 0x000fe20003800000 */
[----:B------:R-:W0:Y:S03]  /*7fd0*/  S2R R96, SR_TID.X ;  /* 0x0000000000607919 */ /* 0x000e260000002100 */
[----:B------:R-:W-:-:S04]  /*7fe0*/  LOP3.LUT R94, R94, 0x1c0, RZ, 0xc0, !PT ;  /* 0x000001c05e5e7812 */ /* 0x000fc800078ec0ff */
[----:B------:R-:W-:Y:S01]  /*7ff0*/  SHF.R.U32.HI R94, RZ, 0x3, R94 ;  /* 0x00000003ff5e7819 */ /* 0x000fe2000001165e */
[----:B0-----:R-:W-:-:S05]  /*8000*/  VIADD R96, R96, 0xffffff80 ;  /* 0xffffff8060607836 */ /* 0x001fca0000000000 */
[----:B------:R-:W-:-:S04]  /*8010*/  SHF.R.S32.HI R95, RZ, 0x1f, R96 ;  /* 0x0000001fff5f7819 */ /* 0x000fc80000011460 */
[----:B------:R-:W-:Y:S01]  /*8020*/  LEA.HI R95, R95, R96, RZ, 0x6 ;  /* 0x000000605f5f7211 */ /* 0x000fe200078f30ff */
[----:B------:R-:W-:-:S04]  /*8030*/  IMAD.SHL.U32 R96, R22, 0x40, RZ ;  /* 0x0000004016607824 */ /* 0x000fc800078e00ff */
[----:B------:R-:W-:-:S05]  /*8040*/  IMAD.SHL.U32 R95, R95, 0x8, RZ ;  /* 0x000000085f5f7824 */ /* 0x000fca00078e00ff */
[----:B------:R-:W-:Y:S02]  /*8050*/  LOP3.LUT R95, R95, 0xfffffe00, RZ, 0xc0, !PT ;  /* 0xfffffe005f5f7812 */ /* 0x000fe400078ec0ff */
[----:B---3--:R-:W-:-:S04]  /*8060*/  LOP3.LUT P5, RZ, R92, 0x1, RZ, 0xc0, !PT ;  /* 0x000000015cff7812 */ /* 0x008fc800078ac0ff */
[----:B------:R-:W-:-:S04]  /*8070*/  SEL R92, R43, R155, !P5 ;  /* 0x0000009b2b5c7207 */ /* 0x000fc80006800000 */
[----:B------:R-:W-:-:S04]  /*8080*/  SHF.R.S32.HI R93, RZ, 0x1f, R92 ;  /* 0x0000001fff5d7819 */ /* 0x000fc8000001145c */
[----:B------:R-:W-:-:S04]  /*8090*/  LEA.HI R92, R93, R92, RZ, 0x4 ;  /* 0x0000005c5d5c7211 */ /* 0x000fc800078f20ff */
[----:B------:R-:W-:-:S04]  /*80a0*/  LEA.HI.SX32 R92, R92, R9, 0x1c ;  /* 0x000000095c5c7211 */ /* 0x000fc800078fe2ff */
[----:B------:R-:W-:Y:S01]  /*80b0*/  SHF.R.S32.HI R93, RZ, 0x1f, R92 ;  /* 0x0000001fff5d7819 */ /* 0x000fe2000001145c */
[----:B------:R-:W-:-:S03]  /*80c0*/  IMAD.SHL.U32 R174, R92, 0x8, RZ ;  /* 0x000000085cae7824 */ /* 0x000fc600078e00ff */
[----:B------:R-:W-:Y:S02]  /*80d0*/  LEA.HI R92, R93, R92, RZ, 0x3 ;  /* 0x0000005c5d5c7211 */ /* 0x000fe400078f18ff */
[----:B------:R-:W-:Y:S02]  /*80e0*/  LOP3.LUT R93, R174, 0x38, RZ, 0xc0, !PT ;  /* 0x00000038ae5d7812 */ /* 0x000fe400078ec0ff */
[----:B------:R-:W-:Y:S02]  /*80f0*/  SHF.R.S32.HI R92, RZ, 0x3, R92 ;  /* 0x00000003ff5c7819 */ /* 0x000fe4000001145c */
[----:B------:R-:W-:-:S03]  /*8100*/  LOP3.LUT R93, R93, 0x1c0, R96, 0xf8, !PT ;  /* 0x000001c05d5d7812 */ /* 0x000fc600078ef860 */
[----:B------:R-:W-:Y:S01]  /*8110*/  IMAD R92, R92, 0x2c00, R95 ;  /* 0x00002c005c5c7824 */ /* 0x000fe200078e025f */
[----:B------:R-:W-:-:S05]  /*8120*/  LOP3.LUT R93, R93, R94, RZ, 0x3c, !PT ;  /* 0x0000005e5d5d7212 */ /* 0x000fca00078e3cff */
[----:B------:R-:W-:-:S04]  /*8130*/  IMAD.IADD R92, R92, 0x1, R93 ;  /* 0x000000015c5c7824 */ /* 0x000fc800078e025d */
[C---:B------:R-:W-:Y:S02]  /*8140*/  IMAD R96, R23.reuse, 0x5800, R92 ;  /* 0x0000580017607824 */ /* 0x040fe400078e025c */
[----:B------:R-:W-:Y:S02]  /*8150*/  IMAD R92, R23, 0x5800, R146 ;  /* 0x00005800175c7824 */ /* 0x000fe400078e0292 */
[--C-:B------:R-:W-:Y:S02]  /*8160*/  IMAD R96, R96, 0x2, R2.reuse ;  /* 0x0000000260607824 */ /* 0x100fe400078e0202 */
[----:B------:R-:W-:-:S04]  /*8170*/  IMAD R92, R92, 0x2, R2 ;  /* 0x000000025c5c7824 */ /* 0x000fc800078e0202 */
[----:B------:R-:W0:Y:S04]  /*8180*/  LDS.128 R96, [R96+0x1e400] ;  /* 0x01e4000060607984 */ /* 0x000e280000000c00 */
[----:B------:R-:W3:Y:S01]  /*8190*/  LDS.128 R92, [R92+0x1e400] ;  /* 0x01e400005c5c7984 */ /* 0x000ee20000000c00 */
[----:B------:R-:W-:Y:S05]  /*81a0*/  @P3 BRA `(.L_x_502) ;  /* 0x0000000400743947 */ /* 0x000fea0003800000 */
[--C-:B------:R-:W-:Y:S02]  /*81b0*/  SHF.R.U64 R44, R44, 0x10, R45.reuse ;  /* 0x000000102c2c7819 */ /* 0x100fe4000000122d */
[----:B------:R-:W-:Y:S02]  /*81c0*/  SHF.R.U32.HI R45, RZ, 0x10, R45 ;  /* 0x00000010ff2d7819 */ /* 0x000fe4000001162d */
[C---:B------:R-:W-:Y:S02]  /*81d0*/  PRMT R44, R177.reuse, 0x5432, R44 ;  /* 0x00005432b12c7816 */ /* 0x040fe4000000002c */
[----:B------:R-:W-:Y:S02]  /*81e0*/  PRMT R45, R177, 0x5410, R45 ;  /* 0x00005410b12d7816 */ /* 0x000fe4000000002d */
[----:B------:R-:W-:Y:S02]  /*81f0*/  SHF.R.U64 R46, R46, 0x10, R47 ;  /* 0x000000102e2e7819 */ /* 0x000fe4000000122f */
[----:B------:R-:W-:-:S02]  /*8200*/  SHF.R.U32.HI R177, RZ, 0x10, R49 ;  /* 0x00000010ffb17819 */ /* 0x000fc40000011631 */
[----:B------:R-:W-:Y:S02]  /*8210*/  SHF.R.U64 R48, R48, 0x10, R49 ;  /* 0x0000001030307819 */ /* 0x000fe40000001231 */
[----:B------:R-:W-:Y:S02]  /*8220*/  SHF.R.U64 R49, R50, 0x10, R51 ;  /* 0x0000001032317819 */ /* 0x000fe40000001233 */
[----:B------:R-:W-:Y:S02]  /*8230*/  PRMT R50, R179, 0x5432, R46 ;  /* 0x00005432b3327816 */ /* 0x000fe4000000002e */
[----:B------:R-:W-:Y:S02]  /*8240*/  SHF.R.U32.HI R47, RZ, 0x10, R47 ;  /* 0x00000010ff2f7819 */ /* 0x000fe4000001162f */
[----:B------:R-:W-:Y:S01]  /*8250*/  PRMT R46, R180, 0x5410, R177 ;  /* 0x00005410b42e7816 */ /* 0x000fe200000000b1 */
[----:B------:R-:W-:Y:S01]  /*8260*/  IMAD.U32 R177, R45, 0x10000, RZ ;  /* 0x000100002db17824 */ /* 0x000fe200078e00ff */
[----:B------:R-:W-:-:S02]  /*8270*/  SHF.R.U32.HI R51, RZ, 0x10, R51 ;  /* 0x00000010ff337819 */ /* 0x000fc40000011633 */
[----:B------:R-:W-:Y:S01]  /*8280*/  PRMT R47, R181, 0x5410, R47 ;  /* 0x00005410b52f7816 */ /* 0x000fe2000000002f */
[----:B0-----:R-:W-:Y:S01]  /*8290*/  IMAD.U32 R181, R97, 0x10000, RZ ;  /* 0x0001000061b57824 */ /* 0x001fe200078e00ff */
[----:B------:R-:W-:Y:S01]  /*82a0*/  PRMT R48, R178, 0x5432, R48 ;  /* 0x00005432b2307816 */ /* 0x000fe20000000030 */
[----:B------:R-:W-:Y:S01]  /*82b0*/  IMAD.U32 R180, R46, 0x10000, RZ ;  /* 0x000100002eb47824 */ /* 0x000fe200078e00ff */
[----:B------:R-:W-:Y:S01]  /*82c0*/  PRMT R49, R179, 0x5410, R49 ;  /* 0x00005410b3317816 */ /* 0x000fe20000000031 */
[----:B---3--:R-:W-:Y:S01]  /*82d0*/  IMAD.U32 R179, R93, 0x10000, RZ ;  /* 0x000100005db37824 */ /* 0x008fe200078e00ff */
[----:B------:R-:W-:Y:S01]  /*82e0*/  PRMT R51, R178, 0x5410, R51 ;  /* 0x00005410b2337816 */ /* 0x000fe20000000033 */
[-C--:B------:R-:W-:Y:S01]  /*82f0*/  FMUL.FTZ R178, R181, R180.reuse ;  /* 0x000000b4b5b27220 */ /* 0x080fe20000410000 */
[----:B------:R-:W-:Y:S02]  /*8300*/  LOP3.LUT R46, R46, 0xffff0000, RZ, 0xc0, !PT ;  /* 0xffff00002e2e7812 */ /* 0x000fe400078ec0ff */
[----:B------:R-:W-:Y:S01]  /*8310*/  LOP3.LUT R97, R97, 0xffff0000, RZ, 0xc0, !PT ;  /* 0xffff000061617812 */ /* 0x000fe200078ec0ff */
[-C--:B------:R-:W-:Y:S01]  /*8320*/  FFMA.FTZ R178, R179, R177.reuse, -R178 ;  /* 0x000000b1b3b27223 */ /* 0x080fe200000108b2 */
[----:B------:R-:W-:Y:S01]  /*8330*/  FMUL.FTZ R177, R181, R177 ;  /* 0x000000b1b5b17220 */ /* 0x000fe20000410000 */
[----:B------:R-:W-:Y:S01]  /*8340*/  LOP3.LUT R93, R93, 0xffff0000, RZ, 0xc0, !PT ;  /* 0xffff00005d5d7812 */ /* 0x000fe200078ec0ff */
[C---:B------:R-:W-:Y:S01]  /*8350*/  IMAD.U32 R181, R99.reuse, 0x10000, RZ ;  /* 0x0001000063b57824 */ /* 0x040fe200078e00ff */
[----:B------:R-:W-:Y:S01]  /*8360*/  LOP3.LUT R99, R99, 0xffff0000, RZ, 0xc0, !PT ;  /* 0xffff000063637812 */ /* 0x000fe200078ec0ff */
[----:B------:R-:W-:Y:S01]  /*8370*/  FFMA.FTZ R177, R179, R180, R177 ;  /* 0x000000b4b3b17223 */ /* 0x000fe200000100b1 */
[----:B------:R-:W-:Y:S01]  /*8380*/  LOP3.LUT R179, R45, 0xffff0000, RZ, 0xc0, !PT ;  /* 0xffff00002db37812 */ /* 0x000fe200078ec0ff */
[----:B------:R-:W-:Y:S01]  /*8390*/  FMUL.FTZ R45, R97, R46 ;  /* 0x0000002e612d7220 */ /* 0x000fe20000410000 */
[C---:B------:R-:W-:Y:S01]  /*83a0*/  IMAD.U32 R180, R51.reuse, 0x10000, RZ ;  /* 0x0001000033b47824 */ /* 0x040fe200078e00ff */
[----:B------:R-:W-:-:S02]  /*83b0*/  LOP3.LUT R51, R51, 0xffff0000, RZ, 0xc0, !PT ;  /* 0xffff000033337812 */ /* 0x000fc400078ec0ff */
[-C--:B------:R-:W-:Y:S01]  /*83c0*/  FMUL.FTZ R97, R97, R179.reuse ;  /* 0x000000b361617220 */ /* 0x080fe20000410000 */
[----:B------:R-:W-:Y:S01]  /*83d0*/  FFMA.FTZ R45, R93, R179, -R45 ;  /* 0x000000b35d2d7223 */ /* 0x000fe2000001082d */
[----:B------:R-:W-:Y:S02]  /*83e0*/  IMAD.U32 R179, R95, 0x10000, RZ ;  /* 0x000100005fb37824 */ /* 0x000fe400078e00ff */
[----:B------:R-:W-:Y:S01]  /*83f0*/  FFMA.FTZ R46, R93, R46, R97 ;  /* 0x0000002e5d2e7223 */ /* 0x000fe20000010061 */
[----:B------:R-:W-:Y:S02]  /*8400*/  IMAD.U32 R97, R47, 0x10000, RZ ;  /* 0x000100002f617824 */ /* 0x000fe400078e00ff */
[----:B------:R-:W-:Y:S01]  /*8410*/  FMUL.FTZ R93, R181, R180 ;  /* 0x000000b4b55d7220 */ /* 0x000fe20000410000 */
[----:B------:R-:W-:Y:S02]  /*8420*/  F2FP.BF16.F32.PACK_AB R45, R45, R178 ;  /* 0x000000b22d2d723e */ /* 0x000fe400000010ff */
[----:B------:R-:W-:Y:S01]  /*8430*/  F2FP.BF16.F32.PACK_AB R46, R46, R177 ;  /* 0x000000b12e2e723e */ /* 0x000fe200000010ff */
[-C--:B------:R-:W-:Y:S01]  /*8440*/  FFMA.FTZ R93, R179, R97.reuse, -R93 ;  /* 0x00000061b35d7223 */ /* 0x080fe2000001085d */
[----:B------:R-:W-:-:S04]  /*8450*/  FMUL.FTZ R97, R181, R97 ;  /* 0x00000061b5617220 */ /* 0x000fc80000410000 */
[----:B------:R-:W-:Y:S01]  /*8460*/  FFMA.FTZ R97, R179, R180, R97 ;  /* 0x000000b4b3617223 */ /* 0x000fe20000010061 */
[----:B------:R-:W-:Y:S02]  /*8470*/  LOP3.LUT R179, R47, 0xffff0000, RZ, 0xc0, !PT ;  /* 0xffff00002fb37812 */ /* 0x000fe400078ec0ff */
[----:B------:R-:W-:Y:S01]  /*8480*/  LOP3.LUT R47, R95, 0xffff0000, RZ, 0xc0, !PT ;  /* 0xffff00005f2f7812 */ /* 0x000fe200078ec0ff */
[C---:B------:R-:W-:Y:S02]  /*8490*/  FMUL.FTZ R95, R99.reuse, R51 ;  /* 0x00000033635f7220 */ /* 0x040fe40000410000 */
[-C--:B------:R-:W-:Y:S02]  /*84a0*/  FMUL.FTZ R99, R99, R179.reuse ;  /* 0x000000b363637220 */ /* 0x080fe40000410000 */
[C---:B------:R-:W-:Y:S02]  /*84b0*/  FFMA.FTZ R95, R47.reuse, R179, -R95 ;  /* 0x000000b32f5f7223 */ /* 0x040fe4000001085f */
[----:B------:R-:W-:Y:S01]  /*84c0*/  FFMA.FTZ R99, R47, R51, R99 ;  /* 0x000000332f637223 */ /* 0x000fe20000010063 */
[C---:B------:R-:W-:Y:S01]  /*84d0*/  IMAD.U32 R51, R48.reuse, 0x10000, RZ ;  /* 0x0001000030337824 */ /* 0x040fe200078e00ff */
[----:B------:R-:W-:Y:S01]  /*84e0*/  LOP3.LUT R48, R48, 0xffff0000, RZ, 0xc0, !PT ;  /* 0xffff000030307812 */ /* 0x000fe200078ec0ff */
[----:B------:R-:W-:Y:S01]  /*84f0*/  IMAD.U32 R47, R92, 0x10000, RZ ;  /* 0x000100005c2f7824 */ /* 0x000fe200078e00ff */
[----:B------:R-:W-:Y:S01]  /*8500*/  F2FP.BF16.F32.PACK_AB R95, R95, R93 ;  /* 0x0000005d5f5f723e */ /* 0x000fe200000010ff */
[----:B------:R-:W-:Y:S01]  /*8510*/  IMAD.U32 R93, R96, 0x10000, RZ ;  /* 0x00010000605d7824 */ /* 0x000fe200078e00ff */
[----:B------:R-:W-:Y:S01]  /*8520*/  F2FP.BF16.F32.PACK_AB R99, R99, R97 ;  /* 0x000000616363723e */ /* 0x000fe200000010ff */
[C---:B------:R-:W-:Y:S01]  /*8530*/  IMAD.U32 R97, R44.reuse, 0x10000, RZ ;  /* 0x000100002c617824 */ /* 0x040fe200078e00ff */
[----:B------:R-:W-:Y:S01]  /*8540*/  LOP3.LUT R44, R44, 0xffff0000, RZ, 0xc0, !PT ;  /* 0xffff00002c2c7812 */ /* 0x000fe200078ec0ff */
[----:B------:R-:W-:-:S02]  /*8550*/  FMUL.FTZ R177, R93, R51 ;  /* 0x000000335db17220 */ /* 0x000fc40000410000 */
[-C--:B------:R-:W-:Y:S02]  /*8560*/  FMUL.FTZ R93, R93, R97.reuse ;  /* 0x000000615d5d7220 */ /* 0x080fe40000410000 */
[C---:B------:R-:W-:Y:S01]  /*8570*/  FFMA.FTZ R177, R47.reuse, R97, -R177 ;  /* 0x000000612fb17223 */ /* 0x040fe200000108b1 */
[----:B------:R-:W-:Y:S02]  /*8580*/  IMAD.U32 R97, R98, 0x10000, RZ ;  /* 0x0001000062617824 */ /* 0x000fe400078e00ff */
[----:B------:R-:W-:Y:S01]  /*8590*/  FFMA.FTZ R93, R47, R51, R93 ;  /* 0x000000332f5d7223 */ /* 0x000fe2000001005d */
[----:B------:R-:W-:Y:S02]  /*85a0*/  LOP3.LUT R47, R96, 0xffff0000, RZ, 0xc0, !PT ;  /* 0xffff0000602f7812 */ /* 0x000fe400078ec0ff */
[----:B------:R-:W-:-:S03]  /*85b0*/  LOP3.LUT R51, R92, 0xffff0000, RZ, 0xc0, !PT ;  /* 0xffff00005c337812 */ /* 0x000fc600078ec0ff */
[C---:B------:R-:W-:Y:S01]  /*85c0*/  FMUL.FTZ R92, R47.reuse, R48 ;  /* 0x000000302f5c7220 */ /* 0x040fe20000410000 */
[----:B------:R-:W-:-:S03]  /*85d0*/  FMUL.FTZ R47, R47, R44 ;  /* 0x0000002c2f2f7220 */ /* 0x000fc60000410000 */
[C---:B------:R-:W-:Y:S01]  /*85e0*/  FFMA.FTZ R44, R51.reuse, R44, -R92 ;  /* 0x0000002c332c7223 */ /* 0x040fe2000001085c */
[----:B------:R-:W-:Y:S01]  /*85f0*/  FFMA.FTZ R47, R51, R48, R47 ;  /* 0x00000030332f7223 */ /* 0x000fe2000001002f */
[C---:B------:R-:W-:Y:S01]  /*8600*/  IMAD.U32 R51, R49.reuse, 0x10000, RZ ;  /* 0x0001000031337824 */ /* 0x040fe200078e00ff */
[----:B------:R-:W-:Y:S01]  /*8610*/  LOP3.LUT R49, R49, 0xffff0000, RZ, 0xc0, !PT ;  /* 0xffff000031317812 */ /* 0x000fe200078ec0ff */
[C---:B------:R-:W-:Y:S01]  /*8620*/  IMAD.U32 R92, R50.reuse, 0x10000, RZ ;  /* 0x00010000325c7824 */ /* 0x040fe200078e00ff */
[----:B------:R-:W-:Y:S01]  /*8630*/  LOP3.LUT R50, R50, 0xffff0000, RZ, 0xc0, !PT ;  /* 0xffff000032327812 */ /* 0x000fe200078ec0ff */
[C---:B------:R-:W-:Y:S01]  /*8640*/  FMUL.FTZ R96, R97.reuse, R51 ;  /* 0x0000003361607220 */ /* 0x040fe20000410000 */
[----:B------:R-:W-:Y:S02]  /*8650*/  IMAD.U32 R48, R94, 0x10000, RZ ;  /* 0x000100005e307824 */ /* 0x000fe400078e00ff */
[-C--:B------:R-:W-:Y:S01]  /*8660*/  FMUL.FTZ R97, R97, R92.reuse ;  /* 0x0000005c61617220 */ /* 0x080fe20000410000 */
[----:B------:R-:W-:Y:S01]  /*8670*/  F2FP.BF16.F32.PACK_AB R44, R44, R177 ;  /* 0x000000b12c2c723e */ /* 0x000fe200000010ff */
[----:B------:R-:W-:-:S02]  /*8680*/  FFMA.FTZ R96, R48, R92, -R96 ;  /* 0x0000005c30607223 */ /* 0x000fc40000010860 */
[----:B------:R-:W-:Y:S01]  /*8690*/  FFMA.FTZ R97, R48, R51, R97 ;  /* 0x0000003330617223 */ /* 0x000fe20000010061 */
[----:B------:R-:W-:Y:S02]  /*86a0*/  LOP3.LUT R48, R98, 0xffff0000, RZ, 0xc0, !PT ;  /* 0xffff000062307812 */ /* 0x000fe400078ec0ff */
[----:B------:R-:W-:Y:S02]  /*86b0*/  LOP3.LUT R51, R94, 0xffff0000, RZ, 0xc0, !PT ;  /* 0xffff00005e337812 */ /* 0x000fe400078ec0ff */
[----:B------:R-:W-:Y:S01]  /*86c0*/  F2FP.BF16.F32.PACK_AB R47, R47, R93 ;  /* 0x0000005d2f2f723e */ /* 0x000fe200000010ff */
[CC--:B------:R-:W-:Y:S01]  /*86d0*/  FMUL.FTZ R92, R48.reuse, R49.reuse ;  /* 0x00000031305c7220 */ /* 0x0c0fe20000410000 */
[-C--:B------:R-:W-:Y:S01]  /*86e0*/  FMUL.FTZ R48, R48, R50.reuse ;  /* 0x0000003230307220 */ /* 0x080fe20000410000 */
[----:B------:R-:W-:Y:S02]  /*86f0*/  IMAD.MOV.U32 R93, RZ, RZ, R45 ;  /* 0x000000ffff5d7224 */ /* 0x000fe400078e002d */
[C---:B------:R-:W-:Y:S01]  /*8700*/  FFMA.FTZ R92, R51.reuse, R50, -R92 ;  /* 0x00000032335c7223 */ /* 0x040fe2000001085c */
[----:B------:R-:W-:-:S04]  /*8710*/  FFMA.FTZ R48, R51, R49, R48 ;  /* 0x0000003133307223 */ /* 0x000fc80000010030 */
[----:B------:R-:W-:Y:S01]  /*8720*/  F2FP.BF16.F32.PACK_AB R94, R92, R96 ;  /* 0x000000605c5e723e */ /* 0x000fe200000010ff */
[----:B------:R-:W-:Y:S01]  /*8730*/  IMAD.MOV.U32 R92, RZ, RZ, R44 ;  /* 0x000000ffff5c7224 */ /* 0x000fe200078e002c */
[----:B------:R-:W-:Y:S01]  /*8740*/  F2FP.BF16.F32.PACK_AB R48, R48, R97 ;  /* 0x000000613030723e */ /* 0x000fe200000010ff */
[----:B------:R-:W-:Y:S02]  /*8750*/  IMAD.MOV.U32 R96, RZ, RZ, R47 ;  /* 0x000000ffff607224 */ /* 0x000fe400078e002f */
[----:B------:R-:W-:Y:S02]  /*8760*/  IMAD.MOV.U32 R97, RZ, RZ, R46 ;  /* 0x000000ffff617224 */ /* 0x000fe400078e002e */
[----:B------:R-:W-:-:S07]  /*8770*/  IMAD.MOV.U32 R98, RZ, RZ, R48 ;  /* 0x000000ffff627224 */ /* 0x000fce00078e0030 */
.L_x_502:
[----:B------:R-:W-:Y:S05]  /*8780*/  BSYNC B2 ;  /* 0x0000000000027941 */ /* 0x000fea0003800000 */
.L_x_501:
[----:B------:R-:W-:Y:S01]  /*8790*/  SHF.R.S32.HI R44, RZ, 0x1f, R22 ;  /* 0x0000001fff2c7819 */ /* 0x000fe20000011416 */
[----:B------:R-:W-:Y:S01]  /*87a0*/  ULDC.64 UR4, c[0x0][0x2e8] ;  /* 0x0000ba0000047ab9 */ /* 0x000fe20000000a00 */
[----:B------:R-:W-:Y:S01]  /*87b0*/  ISETP.GE.AND P4, PT, R174, R153, PT ;  /* 0x00000099ae00720c */ /* 0x000fe20003f86270 */
[----:B------:R-:W-:Y:S02]  /*87c0*/  ULDC.64 UR6, c[0x0][0x208] ;  /* 0x0000820000067ab9 */ /* 0x000fe40000000a00 */
[-C--:B--2---:R-:W-:Y:S02]  /*87d0*/  IMAD R46, R44, R138.reuse, RZ ;  /* 0x0000008a2c2e7224 */ /* 0x084fe400078e02ff */
[----:B------:R-:W-:-:S04]  /*87e0*/  IMAD.WIDE.U32 R44, R22, R138, R136 ;  /* 0x0000008a162c7225 */ /* 0x000fc800078e0088 */
[----:B------:R-:W-:-:S04]  /*87f0*/  IMAD R46, R22, R139, R46 ;  /* 0x0000008b162e7224 */ /* 0x000fc800078e022e */
[----:B------:R-:W-:Y:S01]  /*8800*/  IMAD.IADD R45, R46, 0x1, R45 ;  /* 0x000000012e2d7824 */ /* 0x000fe200078e022d */
[--C-:B------:R-:W-:Y:S02]  /*8810*/  @!P4 SHF.R.S32.HI R47, RZ, 0x1f, R174.reuse ;  /* 0x0000001fff2fc819 */ /* 0x100fe400000114ae */
[----:B------:R-:W-:-:S04]  /*8820*/  @!P4 IADD3 R174, P5, P6, R100, R44, R174 ;  /* 0x0000002c64aec210 */ /* 0x000fc80007ebe0ae */
[----:B------:R-:W-:Y:S02]  /*8830*/  @!P4 IADD3.X R47, R15, R45, R47, P5, P6 ;  /* 0x0000002d0f2fc210 */ /* 0x000fe40002fec42f */
[----:B------:R-:W-:-:S04]  /*8840*/  IADD3 R46, P5, P6, R100, R44, R21 ;  /* 0x0000002c642e7210 */ /* 0x000fc80007ebe015 */
[----:B------:R-:W-:Y:S02]  /*8850*/  IADD3.X R45, R15, R45, R8, P5, P6 ;  /* 0x0000002d0f2d7210 */ /* 0x000fe40002fec408 */
[----:B------:R-:W-:-:S04]  /*8860*/  LEA R44, P5, R46, UR4, 0x1 ;  /* 0x000000042e2c7c11 */ /* 0x000fc8000f8a08ff */
[----:B------:R-:W-:Y:S02]  /*8870*/  LEA.HI.X R45, R46, UR5, R45, 0x1, P5 ;  /* 0x000000052e2d7c11 */ /* 0x000fe4000a8f0c2d */
[----:B------:R-:W-:-:S03]  /*8880*/  @!P4 LEA R46, P5, R174, UR4, 0x1 ;  /* 0x00000004ae2ecc11 */ /* 0x000fc6000f8a08ff */
[----:B---3--:R3:W-:Y:S01]  /*8890*/  STG.E.128 desc[UR6][R44.64], R92 ;  /* 0x0000005c2c007986 */ /* 0x0087e2000c101d06 */
[----:B------:R-:W-:-:S05]  /*88a0*/  @!P4 LEA.HI.X R47, R174, UR5, R47, 0x1, P5 ;  /* 0x00000005ae2fcc11 */ /* 0x000fca000a8f0c2f */
[----:B0-----:R3:W-:Y:S04]  /*88b0*/  @!P4 STG.E.128 desc[UR6][R46.64], R96 ;  /* 0x000000602e00c986 */ /* 0x0017e8000c101d06 */
.L_x_500:
[----:B------:R-:W-:Y:S05]  /*88c0*/  BSYNC B1 ;  /* 0x0000000000017941 */ /* 0x000fea0003800000 */
.L_x_499:
[----:B---3--:R-:W-:Y:S01]  /*88d0*/  VIADD R45, R22, 0x20 ;  /* 0x00000020162d7836 */ /* 0x008fe20000000000 */
[----:B------:R-:W-:Y:S04]  /*88e0*/  BSSY B1, `(.L_x_503) ;  /* 0x0000091000017945 */ /* 0x000fe80003800000 */
[----:B------:R-:W-:-:S13]  /*88f0*/  ISETP.GE.OR P4, PT, R45, R4, P0 ;  /* 0x000000042d00720c */ /* 0x000fda0000786670 */
[----:B------:R-:W-:Y:S05]  /*8900*/  @P4 BRA `(.L_x_504) ;  /* 0x0000000800384947 */ /* 0x000fea0003800000 */
[----:B------:R-:W3:Y:S04]  /*8910*/  LDL R44, [R1] ;  /* 0x00000000012c7983 */ /* 0x000ee80000100800 */
[----:B------:R-:W4:Y:S01]  /*8920*/  LDL R47, [R1+0x48] ;  /* 0x00004800012f7983 */ /* 0x000f220000100800 */
[----:B--2---:R-:W-:Y:S01]  /*8930*/  IMAD.WIDE.U32 R92, R45, R138, R136 ;  /* 0x0000008a2d5c7225 */ /* 0x004fe200078e0088 */
[----:B------:R-:W-:Y:S03]  /*8940*/  BSSY B2, `(.L_x_505) ;  /* 0x000007e000027945 */ /* 0x000fe60003800000 */
[----:B------:R-:W-:Y:S01]  /*8950*/  VIADD R46, R22, 0x20 ;  /* 0x00000020162e7836 */ /* 0x000fe20000000000 */
[----:B------:R-:W-:Y:S01]  /*8960*/  IADD3 R94, P4, P5, R100, R92, R21 ;  /* 0x0000005c645e7210 */ /* 0x000fe20007d9e015 */
[----:B------:R-:W-:-:S02]  /*8970*/  VIADD R48, R22, 0x20 ;  /* 0x0000002016307836 */ /* 0x000fc40000000000 */
[----:B------:R-:W-:Y:S02]  /*8980*/  IMAD.SHL.U32 R46, R46, 0x40, RZ ;  /* 0x000000402e2e7824 */ /* 0x000fe400078e00ff */
[----:B------:R-:W-:-:S03]  /*8990*/  IMAD.SHL.U32 R48, R48, 0x40, RZ ;  /* 0x0000004030307824 */ /* 0x000fc600078e00ff */
[----:B------:R-:W-:Y:S02]  /*89a0*/  LOP3.LUT R46, R46, 0x1c0, RZ, 0xc0, !PT ;  /* 0x000001c02e2e7812 */ /* 0x000fe400078ec0ff */
[----:B------:R-:W-:Y:S02]  /*89b0*/  LOP3.LUT R48, R48, 0x1c0, RZ, 0xc0, !PT ;  /* 0x000001c030307812 */ /* 0x000fe400078ec0ff */
[----:B------:R-:W-:Y:S02]  /*89c0*/  SHF.R.U32.HI R46, RZ, 0x3, R46 ;  /* 0x00000003ff2e7819 */ /* 0x000fe4000001162e */
[----:B---3--:R-:W-:Y:S01]  /*89d0*/  LOP3.LUT P6, RZ, R44, 0x1, RZ, 0xc0, !PT ;  /* 0x000000012cff7812 */ /* 0x008fe200078cc0ff */
[----:B------:R-:W-:-:S04]  /*89e0*/  IMAD R44, R154, R138, RZ ;  /* 0x0000008a9a2c7224 */ /* 0x000fc800078e02ff */
[----:B------:R-:W-:Y:S01]  /*89f0*/  IMAD R45, R45, R139, R44 ;  /* 0x0000008b2d2d7224 */ /* 0x000fe200078e022c */
[----:B------:R-:W-:-:S03]  /*8a00*/  SEL R44, R43, R155, !P6 ;  /* 0x0000009b2b2c7207 */ /* 0x000fc60007000000 */
[----:B------:R-:W-:Y:S01]  /*8a10*/  IMAD.IADD R96, R93, 0x1, R45 ;  /* 0x000000015d607824 */ /* 0x000fe200078e022d */
[----:B------:R-:W-:-:S04]  /*8a20*/  SHF.R.S32.HI R45, RZ, 0x1f, R44 ;  /* 0x0000001fff2d7819 */ /* 0x000fc8000001142c */
[----:B------:R-:W-:Y:S02]  /*8a30*/  LEA.HI R44, R45, R44, RZ, 0x4 ;  /* 0x0000002c2d2c7211 */ /* 0x000fe400078f20ff */
[----:B------:R-:W-:Y:S02]  /*8a40*/  IADD3.X R95, R15, R96, R8, P4, P5 ;  /* 0x000000600f5f7210 */ /* 0x000fe400027ea408 */
[----:B------:R-:W-:-:S04]  /*8a50*/  LEA.HI.SX32 R97, R44, R9, 0x1c ;  /* 0x000000092c617211 */ /* 0x000fc800078fe2ff */
[----:B------:R-:W-:-:S04]  /*8a60*/  SHF.R.S32.HI R44, RZ, 0x1f, R97 ;  /* 0x0000001fff2c7819 */ /* 0x000fc80000011461 */
[----:B------:R-:W-:Y:S01]  /*8a70*/  LEA.HI R45, R44, R97, RZ, 0x3 ;  /* 0x000000612c2d7211 */ /* 0x000fe200078f18ff */
[----:B------:R-:W-:-:S03]  /*8a80*/  IMAD.SHL.U32 R97, R97, 0x8, RZ ;  /* 0x0000000861617824 */ /* 0x000fc600078e00ff */
[----:B------:R-:W-:Y:S02]  /*8a90*/  SHF.R.S32.HI R45, RZ, 0x3, R45 ;  /* 0x00000003ff2d7819 */ /* 0x000fe4000001142d */
[----:B------:R-:W-:-:S03]  /*8aa0*/  LOP3.LUT R44, R48, 0x38, R97, 0xf8, !PT ;  /* 0x00000038302c7812 */ /* 0x000fc600078ef861 */
[----:B----4-:R-:W-:Y:S01]  /*8ab0*/  IMAD R45, R45, 0x2c00, R47 ;  /* 0x00002c002d2d7824 */ /* 0x010fe200078e022f */
[----:B------:R-:W-:Y:S01]  /*8ac0*/  LOP3.LUT R44, R44, R46, RZ, 0x3c, !PT ;  /* 0x0000002e2c2c7212 */ /* 0x000fe200078e3cff */
[----:B------:R-:W-:-:S04]  /*8ad0*/  IMAD R47, R23, 0x5800, R145 ;  /* 0x00005800172f7824 */ /* 0x000fc800078e0291 */
[----:B------:R-:W-:-:S04]  /*8ae0*/  IMAD.IADD R44, R45, 0x1, R44 ;  /* 0x000000012d2c7824 */ /* 0x000fc800078e022c */
[----:B------:R-:W-:Y:S02]  /*8af0*/  IMAD R45, R23, 0x5800, R44 ;  /* 0x00005800172d7824 */ /* 0x000fe400078e022c */
[--C-:B------:R-:W-:Y:S02]  /*8b00*/  IMAD R44, R47, 0x2, R2.reuse ;  /* 0x000000022f2c7824 */ /* 0x100fe400078e0202 */
[----:B------:R-:W-:-:S04]  /*8b10*/  IMAD R48, R45, 0x2, R2 ;  /* 0x000000022d307824 */ /* 0x000fc800078e0202 */
[----:B------:R-:W0:Y:S04]  /*8b20*/  LDS.128 R44, [R44+0x1e400] ;  /* 0x01e400002c2c7984 */ /* 0x000e280000000c00 */
[----:B------:R-:W2:Y:S01]  /*8b30*/  LDS.128 R48, [R48+0x1e400] ;  /* 0x01e4000030307984 */ /* 0x000ea20000000c00 */
[----:B------:R-:W-:Y:S05]  /*8b40*/  @P3 BRA `(.L_x_506) ;  /* 0x0000000400743947 */ /* 0x000fea0003800000 */
[----:B------:R-:W-:Y:S01]  /*8b50*/  SHF.R.U64 R98, R52, 0x10, R53 ;  /* 0x0000001034627819 */ /* 0x000fe20000001235 */
[----:B--2---:R-:W-:Y:S01]  /*8b60*/  IMAD.U32 R178, R49, 0x10000, RZ ;  /* 0x0001000031b27824 */ /* 0x004fe200078e00ff */
[--C-:B------:R-:W-:Y:S02]  /*8b70*/  SHF.R.U64 R52, R54, 0x10, R55.reuse ;  /* 0x0000001036347819 */ /* 0x100fe40000001237 */
[----:B------:R-:W-:Y:S02]  /*8b80*/  SHF.R.U32.HI R174, RZ, 0x10, R55 ;  /* 0x00000010ffae7819 */ /* 0x000fe40000011637 */
[----:B------:R-:W-:Y:S02]  /*8b90*/  SHF.R.U32.HI R55, RZ, 0x10, R57 ;  /* 0x00000010ff377819 */ /* 0x000fe40000011639 */
[----:B------:R-:W-:Y:S01]  /*8ba0*/  SHF.R.U32.HI R99, RZ, 0x10, R53 ;  /* 0x00000010ff637819 */ /* 0x000fe20000011635 */
[----:B0-----:R-:W-:Y:S01]  /*8bb0*/  IMAD.U32 R53, R45, 0x10000, RZ ;  /* 0x000100002d357824 */ /* 0x001fe200078e00ff */
[----:B------:R-:W-:-:S02]  /*8bc0*/  PRMT R55, R191, 0x5410, R55 ;  /* 0x00005410bf377816 */ /* 0x000fc40000000037 */
[----:B------:R-:W-:Y:S02]  /*8bd0*/  PRMT R99, R188, 0x5410, R99 ;  /* 0x00005410bc637816 */ /* 0x000fe40000000063 */
[----:B------:R-:W-:Y:S01]  /*8be0*/  LOP3.LUT R45, R45, 0xffff0000, RZ, 0xc0, !PT ;  /* 0xffff00002d2d7812 */ /* 0x000fe200078ec0ff */
[C---:B------:R-:W-:Y:S01]  /*8bf0*/  IMAD.U32 R177, R55.reuse, 0x10000, RZ ;  /* 0x0001000037b17824 */ /* 0x040fe200078e00ff */
[----:B------:R-:W-:Y:S01]  /*8c00*/  LOP3.LUT R55, R55, 0xffff0000, RZ, 0xc0, !PT ;  /* 0xffff000037377812 */ /* 0x000fe200078ec0ff */
[C---:B------:R-:W-:Y:S01]  /*8c10*/  IMAD.U32 R54, R99.reuse, 0x10000, RZ ;  /* 0x0001000063367824 */ /* 0x040fe200078e00ff */
[----:B------:R-:W-:Y:S01]  /*8c20*/  LOP3.LUT R99, R99, 0xffff0000, RZ, 0xc0, !PT ;  /* 0xffff000063637812 */ /* 0x000fe200078ec0ff */
[-C--:B------:R-:W-:Y:S01]  /*8c30*/  FMUL.FTZ R179, R178, R177.reuse ;  /* 0x000000b1b2b37220 */ /* 0x080fe20000410000 */
[----:B------:R-:W-:Y:S01]  /*8c40*/  PRMT R174, R190, 0x5432, R174 ;  /* 0x00005432beae7816 */ /* 0x000fe200000000ae */
[-C--:B------:R-:W-:Y:S01]  /*8c50*/  FMUL.FTZ R178, R178, R54.reuse ;  /* 0x00000036b2b27220 */ /* 0x080fe20000410000 */
[----:B------:R-:W-:Y:S01]  /*8c60*/  PRMT R98, R191, 0x5432, R98 ;  /* 0x00005432bf627816 */ /* 0x000fe20000000062 */
[C---:B------:R-:W-:Y:S01]  /*8c70*/  FFMA.FTZ R54, R53.reuse, R54, -R179 ;  /* 0x0000003635367223 */ /* 0x040fe200000108b3 */
[----:B------:R-:W-:Y:S01]  /*8c80*/  SHF.R.U64 R58, R58, 0x10, R59 ;  /* 0x000000103a3a7819 */ /* 0x000fe2000000123b */
[----:B------:R-:W-:Y:S01]  /*8c90*/  FFMA.FTZ R53, R53, R177, R178 ;  /* 0x000000b135357223 */ /* 0x000fe200000100b2 */
[----:B------:R-:W-:Y:S01]  /*8ca0*/  LOP3.LUT R177, R49, 0xffff0000, RZ, 0xc0, !PT ;  /* 0xffff000031b17812 */ /* 0x000fe200078ec0ff */
[----:B------:R-:W-:Y:S01]  /*8cb0*/  IMAD.U32 R178, R51, 0x10000, RZ ;  /* 0x0001000033b27824 */ /* 0x000fe200078e00ff */
[----:B------:R-:W-:-:S02]  /*8cc0*/  PRMT R58, R188, 0x5432, R58 ;  /* 0x00005432bc3a7816 */ /* 0x000fc4000000003a */
[----:B------:R-:W-:Y:S01]  /*8cd0*/  PRMT R52, R189, 0x5432, R52 ;  /* 0x00005432bd347816 */ /* 0x000fe20000000034 */
[C---:B------:R-:W-:Y:S01]  /*8ce0*/  FMUL.FTZ R49, R177.reuse, R55 ;  /* 0x00000037b1317220 */ /* 0x040fe20000410000 */
[----:B------:R-:W-:-:S03]  /*8cf0*/  FMUL.FTZ R177, R177, R99 ;  /* 0x00000063b1b17220 */ /* 0x000fc60000410000 */
[C---:B------:R-:W-:Y:S01]  /*8d00*/  FFMA.FTZ R49, R45.reuse, R99, -R49 ;  /* 0x000000632d317223 */ /* 0x040fe20000010831 */
[----:B------:R-:W-:Y:S01]  /*8d10*/  SHF.R.U32.HI R99, RZ, 0x10, R59 ;  /* 0x00000010ff637819 */ /* 0x000fe2000001163b */
[----:B------:R-:W-:Y:S01]  /*8d20*/  FFMA.FTZ R45, R45, R55, R177 ;  /* 0x000000372d2d7223 */ /* 0x000fe200000100b1 */
[----:B------:R-:W-:Y:S01]  /*8d30*/  SHF.R.U64 R55, R56, 0x10, R57 ;  /* 0x0000001038377819 */ /* 0x000fe20000001239 */
[C---:B------:R-:W-:Y:S01]  /*8d40*/  IMAD.U32 R57, R174.reuse, 0x10000, RZ ;  /* 0x00010000ae397824 */ /* 0x040fe200078e00ff */
[----:B------:R-:W-:Y:S01]  /*8d50*/  PRMT R99, R189, 0x5410, R99 ;  /* 0x00005410bd637816 */ /* 0x000fe20000000063 */
[C---:B------:R-:W-:Y:S01]  /*8d60*/  IMAD.U32 R56, R47.reuse, 0x10000, RZ ;  /* 0x000100002f387824 */ /* 0x040fe200078e00ff */
[----:B------:R-:W-:Y:S02]  /*8d70*/  LOP3.LUT R174, R174, 0xffff0000, RZ, 0xc0, !PT ;  /* 0xffff0000aeae7812 */ /* 0x000fe400078ec0ff */
[----:B------:R-:W-:Y:S01]  /*8d80*/  LOP3.LUT R47, R47, 0xffff0000, RZ, 0xc0, !PT ;  /* 0xffff00002f2f7812 */ /* 0x000fe200078ec0ff */
[C---:B------:R-:W-:Y:S01]  /*8d90*/  IMAD.U32 R177, R99.reuse, 0x10000, RZ ;  /* 0x0001000063b17824 */ /* 0x040fe200078e00ff */
[----:B------:R-:W-:-:S02]  /*8da0*/  LOP3.LUT R99, R99, 0xffff0000, RZ, 0xc0, !PT ;  /* 0xffff000063637812 */ /* 0x000fc400078ec0ff */
[----:B------:R-:W-:Y:S01]  /*8db0*/  PRMT R55, R190, 0x5410, R55 ;  /* 0x00005410be377816 */ /* 0x000fe20000000037 */
[C---:B------:R-:W-:Y:S01]  /*8dc0*/  FMUL.FTZ R179, R178.reuse, R177 ;  /* 0x000000b1b2b37220 */ /* 0x040fe20000410000 */
[-C--:B------:R-:W-:Y:S01]  /*8dd0*/  FMUL.FTZ R178, R178, R57.reuse ;  /* 0x00000039b2b27220 */ /* 0x080fe20000410000 */
[----:B------:R-:W-:Y:S02]  /*8de0*/  LOP3.LUT R59, R44, 0xffff0000, RZ, 0xc0, !PT ;  /* 0xffff00002c3b7812 */ /* 0x000fe400078ec0ff */
[C---:B------:R-:W-:Y:S01]  /*8df0*/  FFMA.FTZ R57, R56.reuse, R57, -R179 ;  /* 0x0000003938397223 */ /* 0x040fe200000108b3 */
[----:B------:R-:W-:Y:S01]  /*8e00*/  FFMA.FTZ R56, R56, R177, R178 ;  /* 0x000000b138387223 */ /* 0x000fe200000100b2 */
[----:B------:R-:W-:Y:S01]  /*8e10*/  LOP3.LUT R177, R51, 0xffff0000, RZ, 0xc0, !PT ;  /* 0xffff000033b17812 */ /* 0x000fe200078ec0ff */
[C---:B------:R-:W-:Y:S01]  /*8e20*/  IMAD.U32 R178, R98.reuse, 0x10000, RZ ;  /* 0x0001000062b27824 */ /* 0x040fe200078e00ff */
[----:B------:R-:W-:Y:S02]  /*8e30*/  LOP3.LUT R98, R98, 0xffff0000, RZ, 0xc0, !PT ;  /* 0xffff000062627812 */ /* 0x000fe400078ec0ff */
[----:B------:R-:W-:Y:S01]  /*8e40*/  F2FP.BF16.F32.PACK_AB R49, R49, R54 ;  /* 0x000000363131723e */ /* 0x000fe200000010ff */
[C---:B------:R-:W-:Y:S01]  /*8e50*/  FMUL.FTZ R51, R177.reuse, R99 ;  /* 0x00000063b1337220 */ /* 0x040fe20000410000 */
[----:B------:R-:W-:Y:S01]  /*8e60*/  FMUL.FTZ R177, R177, R174 ;  /* 0x000000aeb1b17220 */ /* 0x000fe20000410000 */
[----:B------:R-:W-:-:S02]  /*8e70*/  F2FP.BF16.F32.PACK_AB R53, R45, R53 ;  /* 0x000000352d35723e */ /* 0x000fc400000010ff */
[C---:B------:R-:W-:Y:S01]  /*8e80*/  FFMA.FTZ R51, R47.reuse, R174, -R51 ;  /* 0x000000ae2f337223 */ /* 0x040fe20000010833 */
[----:B------:R-:W-:Y:S01]  /*8e90*/  FFMA.FTZ R47, R47, R99, R177 ;  /* 0x000000632f2f7223 */ /* 0x000fe200000100b1 */
[C---:B------:R-:W-:Y:S01]  /*8ea0*/  IMAD.U32 R177, R48.reuse, 0x10000, RZ ;  /* 0x0001000030b17824 */ /* 0x040fe200078e00ff */
[----:B------:R-:W-:Y:S01]  /*8eb0*/  LOP3.LUT R48, R48, 0xffff0000, RZ, 0xc0, !PT ;  /* 0xffff000030307812 */ /* 0x000fe200078ec0ff */
[C---:B------:R-:W-:Y:S01]  /*8ec0*/  IMAD.U32 R174, R55.reuse, 0x10000, RZ ;  /* 0x0001000037ae7824 */ /* 0x040fe200078e00ff */
[----:B------:R-:W-:Y:S01]  /*8ed0*/  LOP3.LUT R55, R55, 0xffff0000, RZ, 0xc0, !PT ;  /* 0xffff000037377812 */ /* 0x000fe200078ec0ff */
[----:B------:R-:W-:Y:S01]  /*8ee0*/  IMAD.U32 R99, R44, 0x10000, RZ ;  /* 0x000100002c637824 */ /* 0x000fe200078e00ff */
[----:B------:R-:W-:Y:S01]  /*8ef0*/  F2FP.BF16.F32.PACK_AB R51, R51, R57 ;  /* 0x000000393333723e */ /* 0x000fe200000010ff */
[C---:B------:R-:W-:Y:S01]  /*8f00*/  FMUL.FTZ R179, R177.reuse, R174 ;  /* 0x000000aeb1b37220 */ /* 0x040fe20000410000 */
[----:B------:R-:W-:Y:S01]  /*8f10*/  FMUL.FTZ R177, R177, R178 ;  /* 0x000000b2b1b17220 */ /* 0x000fe20000410000 */
[CC--:B------:R-:W-:Y:S01]  /*8f20*/  FMUL.FTZ R44, R48.reuse, R55.reuse ;  /* 0x00000037302c7220 */ /* 0x0c0fe20000410000 */
[----:B------:R-:W-:Y:S01]  /*8f30*/  FMUL.FTZ R48, R48, R98 ;  /* 0x0000006230307220 */ /* 0x000fe20000410000 */
[C---:B------:R-:W-:Y:S01]  /*8f40*/  FFMA.FTZ R179, R99.reuse, R178, -R179 ;  /* 0x000000b263b37223 */ /* 0x040fe200000108b3 */
[----:B------:R-:W-:Y:S01]  /*8f50*/  FFMA.FTZ R177, R99, R174, R177 ;  /* 0x000000ae63b17223 */ /* 0x000fe200000100b1 */
[C---:B------:R-:W-:Y:S01]  /*8f60*/  FFMA.FTZ R44, R59.reuse, R98, -R44 ;  /* 0x000000623b2c7223 */ /* 0x040fe2000001082c */
[----:B------:R-:W-:Y:S01]  /*8f70*/  FFMA.FTZ R48, R59, R55, R48 ;  /* 0x000000373b307223 */ /* 0x000fe20000010030 */
[C---:B------:R-:W-:Y:S01]  /*8f80*/  IMAD.U32 R174, R50.reuse, 0x10000, RZ ;  /* 0x0001000032ae7824 */ /* 0x040fe200078e00ff */
[----:B------:R-:W-:Y:S01]  /*8f90*/  LOP3.LUT R50, R50, 0xffff0000, RZ, 0xc0, !PT ;  /* 0xffff000032327812 */ /* 0x000fe200078ec0ff */
[C---:B------:R-:W-:Y:S01]  /*8fa0*/  IMAD.U32 R59, R58.reuse, 0x10000, RZ ;  /* 0x000100003a3b7824 */ /* 0x040fe200078e00ff */
[----:B------:R-:W-:Y:S01]  /*8fb0*/  LOP3.LUT R58, R58, 0xffff0000, RZ, 0xc0, !PT ;  /* 0xffff00003a3a7812 */ /* 0x000fe200078ec0ff */
[C---:B------:R-:W-:Y:S01]  /*8fc0*/  IMAD.U32 R98, R52.reuse, 0x10000, RZ ;  /* 0x0001000034627824 */ /* 0x040fe200078e00ff */
[----:B------:R-:W-:Y:S01]  /*8fd0*/  LOP3.LUT R52, R52, 0xffff0000, RZ, 0xc0, !PT ;  /* 0xffff000034347812 */ /* 0x000fe200078ec0ff */
[----:B------:R-:W-:Y:S01]  /*8fe0*/  FMUL.FTZ R99, R174, R59 ;  /* 0x0000003bae637220 */ /* 0x000fe20000410000 */
[----:B------:R-:W-:-:S02]  /*8ff0*/  IMAD.U32 R55, R46, 0x10000, RZ ;  /* 0x000100002e377824 */ /* 0x000fc400078e00ff */
[-C--:B------:R-:W-:Y:S01]  /*9000*/  FMUL.FTZ R174, R174, R98.reuse ;  /* 0x00000062aeae7220 */ /* 0x080fe20000410000 */
[----:B------:R-:W-:Y:S01]  /*9010*/  LOP3.LUT R46, R46, 0xffff0000, RZ, 0xc0, !PT ;  /* 0xffff00002e2e7812 */ /* 0x000fe200078ec0ff */
[----:B------:R-:W-:Y:S02]  /*9020*/  IMAD.MOV.U32 R45, RZ, RZ, R49 ;  /* 0x000000ffff2d7224 */ /* 0x000fe400078e0031 */
[C---:B------:R-:W-:Y:S01]  /*9030*/  FFMA.FTZ R99, R55.reuse, R98, -R99 ;  /* 0x0000006237637223 */ /* 0x040fe20000010863 */
[----:B------:R-:W-:Y:S01]  /*9040*/  FFMA.FTZ R174, R55, R59, R174 ;  /* 0x0000003b37ae7223 */ /* 0x000fe200000100ae */
[C---:B------:R-:W-:Y:S01]  /*9050*/  FMUL.FTZ R55, R50.reuse, R58 ;  /* 0x0000003a32377220 */ /* 0x040fe20000410000 */
[----:B------:R-:W-:Y:S01]  /*9060*/  FMUL.FTZ R50, R50, R52 ;  /* 0x0000003432327220 */ /* 0x000fe20000410000 */
[----:B------:R-:W-:Y:S01]  /*9070*/  F2FP.BF16.F32.PACK_AB R56, R47, R56 ;  /* 0x000000382f38723e */ /* 0x000fe200000010ff */
[----:B------:R-:W-:Y:S02]  /*9080*/  IMAD.MOV.U32 R47, RZ, RZ, R51 ;  /* 0x000000ffff2f7224 */ /* 0x000fe400078e0033 */
[C---:B------:R-:W-:Y:S01]  /*9090*/  FFMA.FTZ R55, R46.reuse, R52, -R55 ;  /* 0x000000342e377223 */ /* 0x040fe20000010837 */
[----:B------:R-:W-:Y:S01]  /*90a0*/  FFMA.FTZ R50, R46, R58, R50 ;  /* 0x0000003a2e327223 */ /* 0x000fe20000010032 */
[----:B------:R-:W-:Y:S01]  /*90b0*/  F2FP.BF16.F32.PACK_AB R44, R44, R179 ;  /* 0x000000b32c2c723e */ /* 0x000fe200000010ff */
[----:B------:R-:W-:Y:S01]  /*90c0*/  IMAD.MOV.U32 R49, RZ, RZ, R53 ;  /* 0x000000ffff317224 */ /* 0x000fe200078e0035 */
[----:B------:R-:W-:Y:S01]  /*90d0*/  F2FP.BF16.F32.PACK_AB R48, R48, R177 ;  /* 0x000000b13030723e */ /* 0x000fe200000010ff */
[----:B------:R-:W-:Y:S01]  /*90e0*/  IMAD.MOV.U32 R51, RZ, RZ, R56 ;  /* 0x000000ffff337224 */ /* 0x000fe200078e0038 */
[----:B------:R-:W-:-:S02]  /*90f0*/  F2FP.BF16.F32.PACK_AB R55, R55, R99 ;  /* 0x000000633737723e */ /* 0x000fc400000010ff */
[----:B------:R-:W-:-:S03]  /*9100*/  F2FP.BF16.F32.PACK_AB R50, R50, R174 ;  /* 0x000000ae3232723e */ /* 0x000fc600000010ff */
[----:B------:R-:W-:-:S07]  /*9110*/  IMAD.MOV.U32 R46, RZ, RZ, R55 ;  /* 0x000000ffff2e7224 */ /* 0x000fce00078e0037 */
.L_x_506:
[----:B------:R-:W-:Y:S05]  /*9120*/  BSYNC B2 ;  /* 0x0000000000027941 */ /* 0x000fea0003800000 */
.L_x_505:
[----:B------:R-:W-:Y:S01]  /*9130*/  ISETP.GE.AND P4, PT, R97, R153, PT ;  /* 0x000000996100720c */ /* 0x000fe20003f86270 */
[----:B------:R-:W-:Y:S01]  /*9140*/  ULDC.64 UR4, c[0x0][0x2e8] ;  /* 0x0000ba0000047ab9 */ /* 0x000fe20000000a00 */
[----:B------:R-:W-:-:S11]  /*9150*/  ULDC.64 UR6, c[0x0][0x208] ;  /* 0x0000820000067ab9 */ /* 0x000fd60000000a00 */
[--C-:B------:R-:W-:Y:S02]  /*9160*/  @!P4 SHF.R.S32.HI R55, RZ, 0x1f, R97.reuse ;  /* 0x0000001fff37c819 */ /* 0x100fe40000011461 */
[----:B------:R-:W-:-:S04]  /*9170*/  @!P4 IADD3 R92, P5, P6, R100, R92, R97 ;  /* 0x0000005c645cc210 */ /* 0x000fc80007ebe061 */
[----:B------:R-:W-:Y:S02]  /*9180*/  @!P4 IADD3.X R55, R15, R96, R55, P5, P6 ;  /* 0x000000600f37c210 */ /* 0x000fe40002fec437 */
[----:B------:R-:W-:-:S04]  /*9190*/  LEA R52, P5, R94, UR4, 0x1 ;  /* 0x000000045e347c11 */ /* 0x000fc8000f8a08ff */
[----:B------:R-:W-:Y:S02]  /*91a0*/  LEA.HI.X R53, R94, UR5, R95, 0x1, P5 ;  /* 0x000000055e357c11 */ /* 0x000fe4000a8f0c5f */
[----:B------:R-:W-:-:S03]  /*91b0*/  @!P4 LEA R54, P5, R92, UR4, 0x1 ;  /* 0x000000045c36cc11 */ /* 0x000fc6000f8a08ff */
[----:B0-----:R0:W-:Y:S01]  /*91c0*/  STG.E.128 desc[UR6][R52.64], R44 ;  /* 0x0000002c34007986 */ /* 0x0011e2000c101d06 */
[----:B------:R-:W-:-:S05]  /*91d0*/  @!P4 LEA.HI.X R55, R92, UR5, R55, 0x1, P5 ;  /* 0x000000055c37cc11 */ /* 0x000fca000a8f0c37 */
[----:B--2---:R0:W-:Y:S04]  /*91e0*/  @!P4 STG.E.128 desc[UR6][R54.64], R48 ;  /* 0x000000303600c986 */ /* 0x0041e8000c101d06 */
.L_x_504:
[----:B------:R-:W-:Y:S05]  /*91f0*/  BSYNC B1 ;  /* 0x0000000000017941 */ /* 0x000fea0003800000 */
.L_x_503:
[----:B0-----:R-:W-:Y:S01]  /*9200*/  VIADD R45, R22, 0x40 ;  /* 0x00000040162d7836 */ /* 0x001fe20000000000 */
        /* <DEDUP_REMOVED lines=24> */
[----:B------:R-:W-:Y:S01]  /*9390*/  SHF.R.S32.HI R45, RZ, 0x1f, R44 ;  /* 0x0000001fff2d7819 */ /* 0x000fe2000001142c */
[----:B------:R-:W-:-:S03]  /*93a0*/  IMAD.SHL.U32 R57, R44, 0x8, RZ ;  /* 0x000000082c397824 */ /* 0x000fc600078e00ff */
[----:B------:R-:W-:Y:S02]  /*93b0*/  LEA.HI R45, R45, R44, RZ, 0x3 ;  /* 0x0000002c2d2d7211 */ /* 0x000fe400078f18ff */
[----:B------:R-:W-:Y:S02]  /*93c0*/  LOP3.LUT R44, R48, 0x38, R57, 0xf8, !PT ;  /* 0x00000038302c7812 */ /* 0x000fe400078ef839 */
[----:B------:R-:W-:Y:S02]  /*93d0*/  SHF.R.S32.HI R45, RZ, 0x3, R45 ;  /* 0x00000003ff2d7819 */ /* 0x000fe4000001142d */
[----:B------:R-:W-:-:S03]  /*93e0*/  LOP3.LUT R44, R44, R46, RZ, 0x3c, !PT ;  /* 0x0000002e2c2c7212 */ /* 0x000fc600078e3cff */
[----:B----4-:R-:W-:-:S04]  /*93f0*/  IMAD R45, R45, 0x2c00, R47 ;  /* 0x00002c002d2d7824 */ /* 0x010fc800078e022f */
[----:B------:R-:W-:Y:S02]  /*9400*/  IMAD.IADD R44, R45, 0x1, R44 ;  /* 0x000000012d2c7824 */ /* 0x000fe400078e022c */
[C---:B------:R-:W-:Y:S02]  /*9410*/  IMAD R45, R23.reuse, 0x5800, R144 ;  /* 0x00005800172d7824 */ /* 0x040fe400078e0290 */
[----:B------:R-:W-:Y:S02]  /*9420*/  IMAD R47, R23, 0x5800, R44 ;  /* 0x00005800172f7824 */ /* 0x000fe400078e022c */
[--C-:B------:R-:W-:Y:S02]  /*9430*/  IMAD R45, R45, 0x2, R2.reuse ;  /* 0x000000022d2d7824 */ /* 0x100fe400078e0202 */
[----:B------:R-:W-:-:S04]  /*9440*/  IMAD R48, R47, 0x2, R2 ;  /* 0x000000022f307824 */ /* 0x000fc800078e0202 */
[----:B------:R-:W0:Y:S04]  /*9450*/  LDS.128 R44, [R45+0x1e400] ;  /* 0x01e400002d2c7984 */ /* 0x000e280000000c00 */
[----:B------:R-:W2:Y:S01]  /*9460*/  LDS.128 R48, [R48+0x1e400] ;  /* 0x01e4000030307984 */ /* 0x000ea20000000c00 */
[----:B------:R-:W-:Y:S05]  /*9470*/  @P3 BRA `(.L_x_510) ;  /* 0x0000000400703947 */ /* 0x000fea0003800000 */
[----:B------:R-:W-:Y:S01]  /*9480*/  SHF.R.U32.HI R58, RZ, 0x10, R61 ;  /* 0x00000010ff3a7819 */ /* 0x000fe2000001163d */
[----:B--2---:R-:W-:Y:S01]  /*9490*/  IMAD.U32 R94, R49, 0x10000, RZ ;  /* 0x00010000315e7824 */ /* 0x004fe200078e00ff */
[----:B------:R-:W-:Y:S01]  /*94a0*/  SHF.R.U32.HI R92, RZ, 0x10, R65 ;  /* 0x00000010ff5c7819 */ /* 0x000fe20000011641 */
[----:B------:R-:W-:Y:S01]  /*94b0*/  IMAD.U32 R98, R51, 0x10000, RZ ;  /* 0x0001000033627824 */ /* 0x000fe200078e00ff */
[C---:B------:R-:W-:Y:S02]  /*94c0*/  PRMT R58, R187.reuse, 0x5432, R58 ;  /* 0x00005432bb3a7816 */ /* 0x040fe4000000003a */
[----:B------:R-:W-:Y:S01]  /*94d0*/  PRMT R187, R187, 0x5410, R92 ;  /* 0x00005410bbbb7816 */ /* 0x000fe2000000005c */
[----:B0-----:R-:W-:Y:S01]  /*94e0*/  IMAD.U32 R92, R45, 0x10000, RZ ;  /* 0x000100002d5c7824 */ /* 0x001fe200078e00ff */
[----:B------:R-:W-:Y:S01]  /*94f0*/  LOP3.LUT R49, R49, 0xffff0000, RZ, 0xc0, !PT ;  /* 0xffff000031317812 */ /* 0x000fe200078ec0ff */
[C---:B------:R-:W-:Y:S01]  /*9500*/  IMAD.U32 R93, R58.reuse, 0x10000, RZ ;  /* 0x000100003a5d7824 */ /* 0x040fe200078e00ff */
[----:B------:R-:W-:Y:S01]  /*9510*/  LOP3.LUT R58, R58, 0xffff0000, RZ, 0xc0, !PT ;  /* 0xffff00003a3a7812 */ /* 0x000fe200078ec0ff */
[----:B------:R-:W-:Y:S01]  /*9520*/  IMAD.U32 R59, R187, 0x10000, RZ ;  /* 0x00010000bb3b7824 */ /* 0x000fe200078e00ff */
[----:B------:R-:W-:-:S02]  /*9530*/  LOP3.LUT R45, R45, 0xffff0000, RZ, 0xc0, !PT ;  /* 0xffff00002d2d7812 */ /* 0x000fc400078ec0ff */
[----:B------:R-:W-:Y:S01]  /*9540*/  SHF.R.U64 R60, R60, 0x10, R61 ;  /* 0x000000103c3c7819 */ /* 0x000fe2000000123d */
[C---:B------:R-:W-:Y:S01]  /*9550*/  FMUL.FTZ R95, R94.reuse, R59 ;  /* 0x0000003b5e5f7220 */ /* 0x040fe20000410000 */
[-C--:B------:R-:W-:Y:S01]  /*9560*/  FMUL.FTZ R94, R94, R93.reuse ;  /* 0x0000005d5e5e7220 */ /* 0x080fe20000410000 */
[----:B------:R-:W-:Y:S02]  /*9570*/  LOP3.LUT R61, R51, 0xffff0000, RZ, 0xc0, !PT ;  /* 0xffff0000333d7812 */ /* 0x000fe400078ec0ff */
[C---:B------:R-:W-:Y:S01]  /*9580*/  FFMA.FTZ R93, R92.reuse, R93, -R95 ;  /* 0x0000005d5c5d7223 */ /* 0x040fe2000001085f */
[----:B------:R-:W-:Y:S01]  /*9590*/  FFMA.FTZ R92, R92, R59, R94 ;  /* 0x0000003b5c5c7223 */ /* 0x000fe2000001005e */
[----:B------:R-:W-:Y:S02]  /*95a0*/  LOP3.LUT R59, R187, 0xffff0000, RZ, 0xc0, !PT ;  /* 0xffff0000bb3b7812 */ /* 0x000fe400078ec0ff */
[----:B------:R-:W-:Y:S02]  /*95b0*/  SHF.R.U64 R64, R64, 0x10, R65 ;  /* 0x0000001040407819 */ /* 0x000fe40000001241 */
[----:B------:R-:W-:Y:S01]  /*95c0*/  PRMT R60, R184, 0x5432, R60 ;  /* 0x00005432b83c7816 */ /* 0x000fe2000000003c */
[C---:B------:R-:W-:Y:S01]  /*95d0*/  FMUL.FTZ R94, R49.reuse, R59 ;  /* 0x0000003b315e7220 */ /* 0x040fe20000410000 */
[----:B------:R-:W-:Y:S01]  /*95e0*/  FMUL.FTZ R49, R49, R58 ;  /* 0x0000003a31317220 */ /* 0x000fe20000410000 */
[----:B------:R-:W-:-:S02]  /*95f0*/  PRMT R64, R185, 0x5432, R64 ;  /* 0x00005432b9407816 */ /* 0x000fc40000000040 */
[C---:B------:R-:W-:Y:S01]  /*9600*/  FFMA.FTZ R58, R45.reuse, R58, -R94 ;  /* 0x0000003a2d3a7223 */ /* 0x040fe2000001085e */
[----:B------:R-:W-:Y:S01]  /*9610*/  FFMA.FTZ R45, R45, R59, R49 ;  /* 0x0000003b2d2d7223 */ /* 0x000fe20000010031 */
[----:B------:R-:W-:Y:S01]  /*9620*/  SHF.R.U32.HI R49, RZ, 0x10, R67 ;  /* 0x00000010ff317819 */ /* 0x000fe20000011643 */
[C---:B------:R-:W-:Y:S01]  /*9630*/  IMAD.U32 R94, R47.reuse, 0x10000, RZ ;  /* 0x000100002f5e7824 */ /* 0x040fe200078e00ff */
[----:B------:R-:W-:Y:S02]  /*9640*/  SHF.R.U32.HI R59, RZ, 0x10, R63 ;  /* 0x00000010ff3b7819 */ /* 0x000fe4000001163f */
[C---:B------:R-:W-:Y:S02]  /*9650*/  PRMT R49, R186.reuse, 0x5410, R49 ;  /* 0x00005410ba317816 */ /* 0x040fe40000000031 */
[----:B------:R-:W-:Y:S02]  /*9660*/  PRMT R59, R186, 0x5432, R59 ;  /* 0x00005432ba3b7816 */ /* 0x000fe4000000003b */
[----:B------:R-:W-:Y:S01]  /*9670*/  LOP3.LUT R47, R47, 0xffff0000, RZ, 0xc0, !PT ;  /* 0xffff00002f2f7812 */ /* 0x000fe200078ec0ff */
[C---:B------:R-:W-:Y:S01]  /*9680*/  IMAD.U32 R95, R49.reuse, 0x10000, RZ ;  /* 0x00010000315f7824 */ /* 0x040fe200078e00ff */
[----:B------:R-:W-:Y:S01]  /*9690*/  LOP3.LUT R49, R49, 0xffff0000, RZ, 0xc0, !PT ;  /* 0xffff000031317812 */ /* 0x000fe200078ec0ff */
[C---:B------:R-:W-:Y:S01]  /*96a0*/  IMAD.U32 R96, R59.reuse, 0x10000, RZ ;  /* 0x000100003b607824 */ /* 0x040fe200078e00ff */
[----:B------:R-:W-:Y:S01]  /*96b0*/  LOP3.LUT R59, R59, 0xffff0000, RZ, 0xc0, !PT ;  /* 0xffff00003b3b7812 */ /* 0x000fe200078ec0ff */
[----:B------:R-:W-:Y:S01]  /*96c0*/  FMUL.FTZ R97, R98, R95 ;  /* 0x0000005f62617220 */ /* 0x000fe20000410000 */
[----:B------:R-:W-:Y:S01]  /*96d0*/  SHF.R.U64 R63, R62, 0x10, R63 ;  /* 0x000000103e3f7819 */ /* 0x000fe2000000123f */
[C---:B------:R-:W-:Y:S01]  /*96e0*/  FMUL.FTZ R51, R61.reuse, R49 ;  /* 0x000000313d337220 */ /* 0x040fe20000410000 */
[-C--:B------:R-:W-:Y:S01]  /*96f0*/  FMUL.FTZ R98, R98, R96.reuse ;  /* 0x0000006062627220 */ /* 0x080fe20000410000 */
[-C--:B------:R-:W-:Y:S01]  /*9700*/  FMUL.FTZ R61, R61, R59.reuse ;  /* 0x0000003b3d3d7220 */ /* 0x080fe20000410000 */
[C---:B------:R-:W-:Y:S01]  /*9710*/  FFMA.FTZ R97, R94.reuse, R96, -R97 ;  /* 0x000000605e617223 */ /* 0x040fe20000010861 */
[C---:B------:R-:W-:Y:S01]  /*9720*/  FFMA.FTZ R51, R47.reuse, R59, -R51 ;  /* 0x0000003b2f337223 */ /* 0x040fe20000010833 */
[----:B------:R-:W-:Y:S01]  /*9730*/  FFMA.FTZ R98, R94, R95, R98 ;  /* 0x0000005f5e627223 */ /* 0x000fe20000010062 */
[----:B------:R-:W-:Y:S01]  /*9740*/  FFMA.FTZ R61, R47, R49, R61 ;  /* 0x000000312f3d7223 */ /* 0x000fe2000001003d */
[----:B------:R-:W-:Y:S01]  /*9750*/  IMAD.U32 R94, R48, 0x10000, RZ ;  /* 0x00010000305e7824 */ /* 0x000fe200078e00ff */
[----:B------:R-:W-:Y:S01]  /*9760*/  SHF.R.U64 R66, R66, 0x10, R67 ;  /* 0x0000001042427819 */ /* 0x000fe20000001243 */
[----:B------:R-:W-:Y:S01]  /*9770*/  IMAD.U32 R49, R64, 0x10000, RZ ;  /* 0x0001000040317824 */ /* 0x000fe200078e00ff */
[----:B------:R-:W-:Y:S01]  /*9780*/  LOP3.LUT R48, R48, 0xffff0000, RZ, 0xc0, !PT ;  /* 0xffff000030307812 */ /* 0x000fe200078ec0ff */
[C---:B------:R-:W-:Y:S01]  /*9790*/  IMAD.U32 R59, R60.reuse, 0x10000, RZ ;  /* 0x000100003c3b7824 */ /* 0x040fe200078e00ff */
[----:B------:R-:W-:Y:S01]  /*97a0*/  LOP3.LUT R67, R60, 0xffff0000, RZ, 0xc0, !PT ;  /* 0xffff00003c437812 */ /* 0x000fe200078ec0ff */
[----:B------:R-:W-:Y:S01]  /*97b0*/  FMUL.FTZ R65, R94, R49 ;  /* 0x000000315e417220 */ /* 0x000fe20000410000 */
[----:B------:R-:W-:-:S02]  /*97c0*/  IMAD.U32 R47, R44, 0x10000, RZ ;  /* 0x000100002c2f7824 */ /* 0x000fc400078e00ff */
[----:B------:R-:W-:Y:S01]  /*97d0*/  FMUL.FTZ R94, R94, R59 ;  /* 0x0000003b5e5e7220 */ /* 0x000fe20000410000 */
[----:B------:R-:W-:Y:S01]  /*97e0*/  PRMT R184, R184, 0x5410, R63 ;  /* 0x00005410b8b87816 */ /* 0x000fe2000000003f */
[----:B------:R-:W-:Y:S01]  /*97f0*/  FMUL.FTZ R99, R48, R67 ;  /* 0x0000004330637220 */ /* 0x000fe20000410000 */
[----:B------:R-:W-:Y:S01]  /*9800*/  PRMT R185, R185, 0x5410, R66 ;  /* 0x00005410b9b97816 */ /* 0x000fe20000000042 */
[C---:B------:R-:W-:Y:S01]  /*9810*/  FFMA.FTZ R94, R47.reuse, R49, R94 ;  /* 0x000000312f5e7223 */ /* 0x040fe2000001005e */
[----:B------:R-:W-:Y:S01]  /*9820*/  LOP3.LUT R49, R64, 0xffff0000, RZ, 0xc0, !PT ;  /* 0xffff000040317812 */ /* 0x000fe200078ec0ff */
[----:B------:R-:W-:Y:S01]  /*9830*/  FFMA.FTZ R65, R47, R59, -R65 ;  /* 0x0000003b2f417223 */ /* 0x000fe20000010841 */
[----:B------:R-:W-:Y:S01]  /*9840*/  LOP3.LUT R44, R44, 0xffff0000, RZ, 0xc0, !PT ;  /* 0xffff00002c2c7812 */ /* 0x000fe200078ec0ff */
[C---:B------:R-:W-:Y:S01]  /*9850*/  IMAD.U32 R47, R46.reuse, 0x10000, RZ ;  /* 0x000100002e2f7824 */ /* 0x040fe200078e00ff */
[----:B------:R-:W-:Y:S01]  /*9860*/  LOP3.LUT R59, R46, 0xffff0000, RZ, 0xc0, !PT ;  /* 0xffff00002e3b7812 */ /* 0x000fe200078ec0ff */
[----:B------:R-:W-:-:S02]  /*9870*/  IMAD.U32 R46, R50, 0x10000, RZ ;  /* 0x00010000322e7824 */ /* 0x000fc400078e00ff */
[----:B------:R-:W-:Y:S01]  /*9880*/  FMUL.FTZ R95, R48, R49 ;  /* 0x00000031305f7220 */ /* 0x000fe20000410000 */
[----:B------:R-:W-:Y:S01]  /*9890*/  IMAD.U32 R63, R184, 0x10000, RZ ;  /* 0x00010000b83f7824 */ /* 0x000fe200078e00ff */
[----:B------:R-:W-:Y:S01]  /*98a0*/  LOP3.LUT R50, R50, 0xffff0000, RZ, 0xc0, !PT ;  /* 0xffff000032327812 */ /* 0x000fe200078ec0ff */
[C---:B------:R-:W-:Y:S01]  /*98b0*/  IMAD.U32 R62, R185.reuse, 0x10000, RZ ;  /* 0x00010000b93e7824 */ /* 0x040fe200078e00ff */
[----:B------:R-:W-:Y:S01]  /*98c0*/  LOP3.LUT R184, R184, 0xffff0000, RZ, 0xc0, !PT ;  /* 0xffff0000b8b87812 */ /* 0x000fe200078ec0ff */
[C---:B------:R-:W-:Y:S01]  /*98d0*/  FFMA.FTZ R48, R44.reuse, R67, -R95 ;  /* 0x000000432c307223 */ /* 0x040fe2000001085f */
[----:B------:R-:W-:Y:S01]  /*98e0*/  LOP3.LUT R60, R185, 0xffff0000, RZ, 0xc0, !PT ;  /* 0xffff0000b93c7812 */ /* 0x000fe200078ec0ff */
[----:B------:R-:W-:Y:S01]  /*98f0*/  FFMA.FTZ R49, R44, R49, R99 ;  /* 0x000000312c317223 */ /* 0x000fe20000010063 */
[C---:B------:R-:W-:Y:S01]  /*9900*/  FMUL.FTZ R44, R46.reuse, R62 ;  /* 0x0000003e2e2c7220 */ /* 0x040fe20000410000 */
[-C--:B------:R-:W-:Y:S01]  /*9910*/  FMUL.FTZ R67, R46, R63.reuse ;  /* 0x0000003f2e437220 */ /* 0x080fe20000410000 */
[C---:B------:R-:W-:Y:S01]  /*9920*/  FMUL.FTZ R95, R50.reuse, R184 ;  /* 0x000000b8325f7220 */ /* 0x040fe20000410000 */
[----:B------:R-:W-:Y:S01]  /*9930*/  FMUL.FTZ R46, R50, R60 ;  /* 0x0000003c322e7220 */ /* 0x000fe20000410000 */
[C---:B------:R-:W-:Y:S01]  /*9940*/  FFMA.FTZ R63, R47.reuse, R63, -R44 ;  /* 0x0000003f2f3f7223 */ /* 0x040fe2000001082c */
[----:B------:R-:W-:Y:S01]  /*9950*/  FFMA.FTZ R47, R47, R62, R67 ;  /* 0x0000003e2f2f7223 */ /* 0x000fe20000010043 */
[----:B------:R-:W-:Y:S01]  /*9960*/  FFMA.FTZ R60, R59, R60, R95 ;  /* 0x0000003c3b3c7223 */ /* 0x000fe2000001005f */
[----:B------:R-:W-:Y:S01]  /*9970*/  F2FP.BF16.F32.PACK_AB R51, R51, R97 ;  /* 0x000000613333723e */ /* 0x000fe200000010ff */
[----:B------:R-:W-:Y:S01]  /*9980*/  FFMA.FTZ R46, R59, R184, -R46 ;  /* 0x000000b83b2e7223 */ /* 0x000fe2000001082e */
[----:B------:R-:W-:-:S02]  /*9990*/  F2FP.BF16.F32.PACK_AB R58, R58, R93 ;  /* 0x0000005d3a3a723e */ /* 0x000fc400000010ff */
[----:B------:R-:W-:Y:S02]  /*99a0*/  F2FP.BF16.F32.PACK_AB R92, R45, R92 ;  /* 0x0000005c2d5c723e */ /* 0x000fe400000010ff */
[----:B------:R-:W-:Y:S01]  /*99b0*/  F2FP.BF16.F32.PACK_AB R61, R61, R98 ;  /* 0x000000623d3d723e */ /* 0x000fe200000010ff */
[----:B------:R-:W-:Y:S01]  /*99c0*/  IMAD.MOV.U32 R45, RZ, RZ, R58 ;  /* 0x000000ffff2d7224 */ /* 0x000fe200078e003a */
[----:B------:R-:W-:Y:S02]  /*99d0*/  F2FP.BF16.F32.PACK_AB R44, R48, R65 ;  /* 0x00000041302c723e */ /* 0x000fe400000010ff */
[----:B------:R-:W-:Y:S01]  /*99e0*/  F2FP.BF16.F32.PACK_AB R50, R60, R47 ;  /* 0x0000002f3c32723e */ /* 0x000fe200000010ff */
[----:B------:R-:W-:Y:S01]  /*99f0*/  IMAD.MOV.U32 R47, RZ, RZ, R51 ;  /* 0x000000ffff2f7224 */ /* 0x000fe200078e0033 */
[----:B------:R-:W-:Y:S01]  /*9a00*/  F2FP.BF16.F32.PACK_AB R48, R49, R94 ;  /* 0x0000005e3130723e */ /* 0x000fe200000010ff */
[----:B------:R-:W-:Y:S01]  /*9a10*/  IMAD.MOV.U32 R49, RZ, RZ, R92 ;  /* 0x000000ffff317224 */ /* 0x000fe200078e005c */
[----:B------:R-:W-:Y:S01]  /*9a20*/  F2FP.BF16.F32.PACK_AB R46, R46, R63 ;  /* 0x0000003f2e2e723e */ /* 0x000fe200000010ff */
[----:B------:R-:W-:-:S07]  /*9a30*/  IMAD.MOV.U32 R51, RZ, RZ, R61 ;  /* 0x000000ffff337224 */ /* 0x000fce00078e003d */
.L_x_510:
[----:B------:R-:W-:Y:S05]  /*9a40*/  BSYNC B2 ;  /* 0x0000000000027941 */ /* 0x000fea0003800000 */
.L_x_509:
        /* <DEDUP_REMOVED lines=12> */
.L_x_508:
[----:B------:R-:W-:Y:S05]  /*9b10*/  BSYNC B1 ;  /* 0x0000000000017941 */ /* 0x000fea0003800000 */
.L_x_507:
        /* <DEDUP_REMOVED lines=40> */
[----:B------:R-:W-:Y:S01]  /*9da0*/  SHF.R.U64 R60, R88, 0x10, R89 ;  /* 0x00000010583c7819 */ /* 0x000fe20000001259 */
[----:B0-----:R-:W-:Y:S01]  /*9db0*/  IMAD.U32 R62, R45, 0x10000, RZ ;  /* 0x000100002d3e7824 */ /* 0x001fe200078e00ff */
[----:B------:R-:W-:Y:S01]  /*9dc0*/  SHF.R.U64 R58, R76, 0x10, R77 ;  /* 0x000000104c3a7819 */ /* 0x000fe2000000124d */
[----:B--2---:R-:W-:Y:S01]  /*9dd0*/  IMAD.U32 R76, R49, 0x10000, RZ ;  /* 0x00010000314c7824 */ /* 0x004fe200078e00ff */
[----:B------:R-:W-:Y:S01]  /*9de0*/  SHF.R.U32.HI R88, RZ, 0x10, R89 ;  /* 0x00000010ff587819 */ /* 0x000fe20000011659 */
[----:B------:R-:W-:Y:S01]  /*9df0*/  IMAD.U32 R66, R47, 0x10000, RZ ;  /* 0x000100002f427824 */ /* 0x000fe200078e00ff */
[----:B------:R-:W-:Y:S01]  /*9e00*/  SHF.R.U32.HI R77, RZ, 0x10, R77 ;  /* 0x00000010ff4d7819 */ /* 0x000fe2000001164d */
[----:B------:R-:W-:Y:S01]  /*9e10*/  IMAD.U32 R65, R46, 0x10000, RZ ;  /* 0x000100002e417824 */ /* 0x000fe200078e00ff */
[----:B------:R-:W-:Y:S02]  /*9e20*/  PRMT R88, R183, 0x5432, R88 ;  /* 0x00005432b7587816 */ /* 0x000fe40000000058 */
[----:B------:R-:W-:-:S02]  /*9e30*/  SHF.R.U64 R59, R78, 0x10, R79 ;  /* 0x000000104e3b7819 */ /* 0x000fc4000000124f */
[----:B------:R-:W-:Y:S01]  /*9e40*/  SHF.R.U64 R61, R90, 0x10, R91 ;  /* 0x000000105a3d7819 */ /* 0x000fe2000000125b */
[----:B------:R-:W-:Y:S01]  /*9e50*/  IMAD.U32 R89, R88, 0x10000, RZ ;  /* 0x0001000058597824 */ /* 0x000fe200078e00ff */
[----:B------:R-:W-:Y:S02]  /*9e60*/  PRMT R77, R176, 0x5432, R77 ;  /* 0x00005432b04d7816 */ /* 0x000fe4000000004d */
[----:B------:R-:W-:Y:S01]  /*9e70*/  SHF.R.U32.HI R91, RZ, 0x10, R91 ;  /* 0x00000010ff5b7819 */ /* 0x000fe2000001165b */
[----:B------:R-:W-:Y:S01]  /*9e80*/  FMUL.FTZ R93, R76, R89 ;  /* 0x000000594c5d7220 */ /* 0x000fe20000410000 */
[----:B------:R-:W-:Y:S01]  /*9e90*/  SHF.R.U32.HI R78, RZ, 0x10, R79 ;  /* 0x00000010ff4e7819 */ /* 0x000fe2000001164f */
[----:B------:R-:W-:Y:S01]  /*9ea0*/  IMAD.U32 R79, R51, 0x10000, RZ ;  /* 0x00010000334f7824 */ /* 0x000fe200078e00ff */
[----:B------:R-:W-:Y:S01]  /*9eb0*/  PRMT R176, R176, 0x5410, R59 ;  /* 0x00005410b0b07816 */ /* 0x000fe2000000003b */
[----:B------:R-:W-:Y:S01]  /*9ec0*/  IMAD.U32 R59, R77, 0x10000, RZ ;  /* 0x000100004d3b7824 */ /* 0x000fe200078e00ff */
[----:B------:R-:W-:-:S02]  /*9ed0*/  PRMT R91, R182, 0x5432, R91 ;  /* 0x00005432b65b7816 */ /* 0x000fc4000000005b */
[----:B------:R-:W-:Y:S01]  /*9ee0*/  LOP3.LUT R64, R49, 0xffff0000, RZ, 0xc0, !PT ;  /* 0xffff000031407812 */ /* 0x000fe200078ec0ff */
[-C--:B------:R-:W-:Y:S01]  /*9ef0*/  FMUL.FTZ R95, R76, R59.reuse ;  /* 0x0000003b4c5f7220 */ /* 0x080fe20000410000 */
[----:B------:R-:W-:Y:S01]  /*9f00*/  PRMT R78, R175, 0x5432, R78 ;  /* 0x00005432af4e7816 */ /* 0x000fe2000000004e */
[C---:B------:R-:W-:Y:S01]  /*9f10*/  FFMA.FTZ R59, R62.reuse, R59, -R93 ;  /* 0x0000003b3e3b7223 */ /* 0x040fe2000001085d */
[----:B------:R-:W-:Y:S01]  /*9f20*/  PRMT R183, R183, 0x5410, R60 ;  /* 0x00005410b7b77816 */ /* 0x000fe2000000003c */
[----:B------:R-:W-:Y:S01]  /*9f30*/  FFMA.FTZ R62, R62, R89, R95 ;  /* 0x000000593e3e7223 */ /* 0x000fe2000001005f */
[----:B------:R-:W-:Y:S01]  /*9f40*/  LOP3.LUT R88, R88, 0xffff0000, RZ, 0xc0, !PT ;  /* 0xffff000058587812 */ /* 0x000fe200078ec0ff */
[----:B------:R-:W-:Y:S01]  /*9f50*/  IMAD.U32 R76, R78, 0x10000, RZ ;  /* 0x000100004e4c7824 */ /* 0x000fe200078e00ff */
[----:B------:R-:W-:Y:S01]  /*9f60*/  LOP3.LUT R60, R77, 0xffff0000, RZ, 0xc0, !PT ;  /* 0xffff00004d3c7812 */ /* 0x000fe200078ec0ff */
[----:B------:R-:W-:Y:S01]  /*9f70*/  IMAD.U32 R77, R91, 0x10000, RZ ;  /* 0x000100005b4d7824 */ /* 0x000fe200078e00ff */
[----:B------:R-:W-:Y:S01]  /*9f80*/  LOP3.LUT R63, R45, 0xffff0000, RZ, 0xc0, !PT ;  /* 0xffff00002d3f7812 */ /* 0x000fe200078ec0ff */
[C---:B------:R-:W-:Y:S01]  /*9f90*/  FMUL.FTZ R90, R64.reuse, R88 ;  /* 0x00000058405a7220 */ /* 0x040fe20000410000 */
[----:B------:R-:W-:Y:S01]  /*9fa0*/  PRMT R58, R175, 0x5410, R58 ;  /* 0x00005410af3a7816 */ /* 0x000fe2000000003a */
[-C--:B------:R-:W-:Y:S01]  /*9fb0*/  FMUL.FTZ R64, R64, R60.reuse ;  /* 0x0000003c40407220 */ /* 0x080fe20000410000 */
[----:B------:R-:W-:Y:S01]  /*9fc0*/  FMUL.FTZ R89, R79, R77 ;  /* 0x0000004d4f597220 */ /* 0x000fe20000410000 */
[----:B------:R-:W-:Y:S01]  /*9fd0*/  FFMA.FTZ R60, R63, R60, -R90 ;  /* 0x0000003c3f3c7223 */ /* 0x000fe2000001085a */
[----:B------:R-:W-:Y:S01]  /*9fe0*/  FMUL.FTZ R92, R79, R76 ;  /* 0x0000004c4f5c7220 */ /* 0x000fe20000410000 */
[----:B------:R-:W-:Y:S01]  /*9ff0*/  FFMA.FTZ R63, R63, R88, R64 ;  /* 0x000000583f3f7223 */ /* 0x000fe20000010040 */
[----:B------:R-:W-:Y:S01]  /*a000*/  FFMA.FTZ R64, R66, R76, -R89 ;  /* 0x0000004c42407223 */ /* 0x000fe20000010859 */
[----:B------:R-:W-:-:S02]  /*a010*/  IMAD.U32 R49, R48, 0x10000, RZ ;  /* 0x0001000030317824 */ /* 0x000fc400078e00ff */
[----:B------:R-:W-:Y:S01]  /*a020*/  FFMA.FTZ R66, R66, R77, R92 ;  /* 0x0000004d42427223 */ /* 0x000fe2000001005c */
[----:B------:R-:W-:Y:S01]  /*a030*/  IMAD.U32 R76, R58, 0x10000, RZ ;  /* 0x000100003a4c7824 */ /* 0x000fe200078e00ff */
[----:B------:R-:W-:Y:S01]  /*a040*/  LOP3.LUT R48, R48, 0xffff0000, RZ, 0xc0, !PT ;  /* 0xffff000030307812 */ /* 0x000fe200078ec0ff */
[C---:B------:R-:W-:Y:S01]  /*a050*/  IMAD.U32 R88, R183.reuse, 0x10000, RZ ;  /* 0x00010000b7587824 */ /* 0x040fe200078e00ff */
[----:B------:R-:W-:Y:S01]  /*a060*/  LOP3.LUT R183, R183, 0xffff0000, RZ, 0xc0, !PT ;  /* 0xffff0000b7b77812 */ /* 0x000fe200078ec0ff */
[----:B------:R-:W-:Y:S01]  /*a070*/  IMAD.U32 R45, R44, 0x10000, RZ ;  /* 0x000100002c2d7824 */ /* 0x000fe200078e00ff */
[----:B------:R-:W-:Y:S01]  /*a080*/  LOP3.LUT R77, R58, 0xffff0000, RZ, 0xc0, !PT ;  /* 0xffff00003a4d7812 */ /* 0x000fe200078ec0ff */
[C---:B------:R-:W-:Y:S01]  /*a090*/  FMUL.FTZ R58, R49.reuse, R88 ;  /* 0x00000058313a7220 */ /* 0x040fe20000410000 */
[----:B------:R-:W-:Y:S01]  /*a0a0*/  PRMT R61, R182, 0x5410, R61 ;  /* 0x00005410b63d7816 */ /* 0x000fe2000000003d */
[-C--:B------:R-:W-:Y:S01]  /*a0b0*/  FMUL.FTZ R79, R49, R76.reuse ;  /* 0x0000004c314f7220 */ /* 0x080fe20000410000 */
[----:B------:R-:W-:Y:S01]  /*a0c0*/  LOP3.LUT R51, R51, 0xffff0000, RZ, 0xc0, !PT ;  /* 0xffff000033337812 */ /* 0x000fe200078ec0ff */
[C---:B------:R-:W-:Y:S01]  /*a0d0*/  FMUL.FTZ R89, R48.reuse, R183 ;  /* 0x000000b730597220 */ /* 0x040fe20000410000 */
[----:B------:R-:W-:Y:S01]  /*a0e0*/  LOP3.LUT R90, R91, 0xffff0000, RZ, 0xc0, !PT ;  /* 0xffff00005b5a7812 */ /* 0x000fe200078ec0ff */
[-C--:B------:R-:W-:Y:S01]  /*a0f0*/  FMUL.FTZ R91, R48, R77.reuse ;  /* 0x0000004d305b7220 */ /* 0x080fe20000410000 */
[----:B------:R-:W-:Y:S01]  /*a100*/  LOP3.LUT R78, R78, 0xffff0000, RZ, 0xc0, !PT ;  /* 0xffff00004e4e7812 */ /* 0x000fe200078ec0ff */
[C---:B------:R-:W-:Y:S01]  /*a110*/  FFMA.FTZ R49, R45.reuse, R76, -R58 ;  /* 0x0000004c2d317223 */ /* 0x040fe2000001083a */
[----:B------:R-:W-:Y:S01]  /*a120*/  LOP3.LUT R44, R44, 0xffff0000, RZ, 0xc0, !PT ;  /* 0xffff00002c2c7812 */ /* 0x000fe200078ec0ff */
[----:B------:R-:W-:Y:S01]  /*a130*/  FFMA.FTZ R79, R45, R88, R79 ;  /* 0x000000582d4f7223 */ /* 0x000fe2000001004f */
[----:B------:R-:W-:Y:S01]  /*a140*/  LOP3.LUT R67, R46, 0xffff0000, RZ, 0xc0, !PT ;  /* 0xffff00002e437812 */ /* 0x000fe200078ec0ff */
[C---:B------:R-:W-:Y:S01]  /*a150*/  IMAD.U32 R46, R50.reuse, 0x10000, RZ ;  /* 0x00010000322e7824 */ /* 0x040fe200078e00ff */
[----:B------:R-:W-:Y:S01]  /*a160*/  LOP3.LUT R47, R47, 0xffff0000, RZ, 0xc0, !PT ;  /* 0xffff00002f2f7812 */ /* 0x000fe200078ec0ff */
[----:B------:R-:W-:Y:S01]  /*a170*/  IMAD.U32 R48, R61, 0x10000, RZ ;  /* 0x000100003d307824 */ /* 0x000fe200078e00ff */
[----:B------:R-:W-:Y:S01]  /*a180*/  LOP3.LUT R50, R50, 0xffff0000, RZ, 0xc0, !PT ;  /* 0xffff000032327812 */ /* 0x000fe200078ec0ff */
[----:B------:R-:W-:Y:S01]  /*a190*/  FMUL.FTZ R92, R51, R90 ;  /* 0x0000005a335c7220 */ /* 0x000fe20000410000 */
[C---:B------:R-:W-:Y:S01]  /*a1a0*/  IMAD.U32 R45, R176.reuse, 0x10000, RZ ;  /* 0x00010000b02d7824 */ /* 0x040fe200078e00ff */
[----:B------:R-:W-:Y:S01]  /*a1b0*/  LOP3.LUT R61, R61, 0xffff0000, RZ, 0xc0, !PT ;  /* 0xffff00003d3d7812 */ /* 0x000fe200078ec0ff */
[-C--:B------:R-:W-:Y:S01]  /*a1c0*/  FMUL.FTZ R94, R51, R78.reuse ;  /* 0x0000004e335e7220 */ /* 0x080fe20000410000 */
[----:B------:R-:W-:Y:S01]  /*a1d0*/  LOP3.LUT R176, R176, 0xffff0000, RZ, 0xc0, !PT ;  /* 0xffff0000b0b07812 */ /* 0x000fe200078ec0ff */
[----:B------:R-:W-:Y:S01]  /*a1e0*/  FFMA.FTZ R58, R44, R77, -R89 ;  /* 0x0000004d2c3a7223 */ /* 0x000fe20000010859 */
[C---:B------:R-:W-:Y:S01]  /*a1f0*/  FFMA.FTZ R51, R47.reuse, R78, -R92 ;  /* 0x0000004e2f337223 */ /* 0x040fe2000001085c */
[C---:B------:R-:W-:Y:S01]  /*a200*/  FMUL.FTZ R76, R46.reuse, R48 ;  /* 0x000000302e4c7220 */ /* 0x040fe20000410000 */
[----:B------:R-:W-:Y:S01]  /*a210*/  FMUL.FTZ R77, R46, R45 ;  /* 0x0000002d2e4d7220 */ /* 0x000fe20000410000 */
[----:B------:R-:W-:Y:S01]  /*a220*/  FFMA.FTZ R47, R47, R90, R94 ;  /* 0x0000005a2f2f7223 */ /* 0x000fe2000001005e */
[C---:B------:R-:W-:Y:S01]  /*a230*/  FMUL.FTZ R46, R50.reuse, R61 ;  /* 0x0000003d322e7220 */ /* 0x040fe20000410000 */
[-C--:B------:R-:W-:Y:S01]  /*a240*/  FMUL.FTZ R50, R50, R176.reuse ;  /* 0x000000b032327220 */ /* 0x080fe20000410000 */
[----:B------:R-:W-:Y:S01]  /*a250*/  FFMA.FTZ R76, R65, R45, -R76 ;  /* 0x0000002d414c7223 */ /* 0x000fe2000001084c */
[----:B------:R-:W-:Y:S01]  /*a260*/  FFMA.FTZ R44, R44, R183, R91 ;  /* 0x000000b72c2c7223 */ /* 0x000fe2000001005b */
[----:B------:R-:W-:Y:S01]  /*a270*/  FFMA.FTZ R45, R67, R176, -R46 ;  /* 0x000000b0432d7223 */ /* 0x000fe2000001082e */
[----:B------:R-:W-:Y:S01]  /*a280*/  F2FP.BF16.F32.PACK_AB R51, R51, R64 ;  /* 0x000000403333723e */ /* 0x000fe200000010ff */
[----:B------:R-:W-:Y:S01]  /*a290*/  FFMA.FTZ R77, R65, R48, R77 ;  /* 0x00000030414d7223 */ /* 0x000fe2000001004d */
[----:B------:R-:W-:Y:S01]  /*a2a0*/  FFMA.FTZ R50, R67, R61, R50 ;  /* 0x0000003d43327223 */ /* 0x000fe20000010032 */
[----:B------:R-:W-:-:S02]  /*a2b0*/  F2FP.BF16.F32.PACK_AB R59, R60, R59 ;  /* 0x0000003b3c3b723e */ /* 0x000fc400000010ff */
[----:B------:R-:W-:Y:S02]  /*a2c0*/  F2FP.BF16.F32.PACK_AB R62, R63, R62 ;  /* 0x0000003e3f3e723e */ /* 0x000fe400000010ff */
[----:B------:R-:W-:Y:S01]  /*a2d0*/  F2FP.BF16.F32.PACK_AB R66, R47, R66 ;  /* 0x000000422f42723e */ /* 0x000fe200000010ff */
[----:B------:R-:W-:Y:S01]  /*a2e0*/  IMAD.MOV.U32 R47, RZ, RZ, R51 ;  /* 0x000000ffff2f7224 */ /* 0x000fe200078e0033 */
[----:B------:R-:W-:Y:S01]  /*a2f0*/  F2FP.BF16.F32.PACK_AB R58, R58, R49 ;  /* 0x000000313a3a723e */ /* 0x000fe200000010ff */
[----:B------:R-:W-:Y:S01]  /*a300*/  IMAD.MOV.U32 R49, RZ, RZ, R62 ;  /* 0x000000ffff317224 */ /* 0x000fe200078e003e */
[----:B------:R-:W-:Y:S01]  /*a310*/  F2FP.BF16.F32.PACK_AB R48, R44, R79 ;  /* 0x0000004f2c30723e */ /* 0x000fe200000010ff */
[----:B------:R-:W-:Y:S01]  /*a320*/  IMAD.MOV.U32 R51, RZ, RZ, R66 ;  /* 0x000000ffff337224 */ /* 0x000fe200078e0042 */
[----:B------:R-:W-:Y:S01]  /*a330*/  F2FP.BF16.F32.PACK_AB R46, R45, R76 ;  /* 0x0000004c2d2e723e */ /* 0x000fe200000010ff */
[----:B------:R-:W-:Y:S01]  /*a340*/  IMAD.MOV.U32 R44, RZ, RZ, R58 ;  /* 0x000000ffff2c7224 */ /* 0x000fe200078e003a */
[----:B------:R-:W-:Y:S01]  /*a350*/  F2FP.BF16.F32.PACK_AB R50, R50, R77 ;  /* 0x0000004d3232723e */ /* 0x000fe200000010ff */
[----:B------:R-:W-:-:S07]  /*a360*/  IMAD.MOV.U32 R45, RZ, RZ, R59 ;  /* 0x000000ffff2d7224 */ /* 0x000fce00078e003b */
.L_x_514:
[----:B------:R-:W-:Y:S05]  /*a370*/  BSYNC B2 ;  /* 0x0000000000027941 */ /* 0x000fea0003800000 */
.L_x_513:
        /* <DEDUP_REMOVED lines=12> */
.L_x_512:
[----:B------:R-:W-:Y:S05]  /*a440*/  BSYNC B1 ;  /* 0x0000000000017941 */ /* 0x000fea0003800000 */
.L_x_511:
        /* <DEDUP_REMOVED lines=9> */
[----:B------:R-:W-:-:S03]  /*a4e0*/  IADD3 R54, P4, P5, R100, R52, R21 ;  /* 0x0000003464367210 */ /* 0x000fc60007d9e015 */
[----:B------:R-:W-:-:S05]  /*a4f0*/  IMAD.SHL.U32 R47, R47, 0x40, RZ ;  /* 0x000000402f2f7824 */ /* 0x000fca00078e00ff */
[----:B------:R-:W-:Y:S02]  /*a500*/  LOP3.LUT R47, R47, 0x1c0, RZ, 0xc0, !PT ;  /* 0x000001c02f2f7812 */ /* 0x000fe400078ec0ff */
        /* <DEDUP_REMOVED lines=26> */
[----:B------:R-:W-:Y:S01]  /*a6b0*/  SHF.R.U32.HI R70, RZ, 0x10, R73 ;  /* 0x00000010ff467819 */ /* 0x000fe20000011649 */
[----:B0-----:R-:W-:Y:S01]  /*a6c0*/  IMAD.U32 R61, R45, 0x10000, RZ ;  /* 0x000100002d3d7824 */ /* 0x001fe200078e00ff */
[--C-:B------:R-:W-:Y:S01]  /*a6d0*/  SHF.R.U64 R78, R68, 0x10, R69.reuse ;  /* 0x00000010444e7819 */ /* 0x100fe20000001245 */
[----:B------:R-:W-:Y:S01]  /*a6e0*/  IMAD.U32 R67, R47, 0x10000, RZ ;  /* 0x000100002f437824 */ /* 0x000fe200078e00ff */
[----:B------:R-:W-:Y:S01]  /*a6f0*/  SHF.R.U32.HI R76, RZ, 0x10, R69 ;  /* 0x00000010ff4c7819 */ /* 0x000fe20000011645 */
[----:B------:R-:W-:Y:S01]  /*a700*/  IMAD.U32 R69, R51, 0x10000, RZ ;  /* 0x0001000033457824 */ /* 0x000fe200078e00ff */
[----:B------:R-:W-:Y:S01]  /*a710*/  PRMT R70, R173, 0x5432, R70 ;  /* 0x00005432ad467816 */ /* 0x000fe20000000046 */
[----:B------:R-:W-:Y:S01]  /*a720*/  IMAD.U32 R59, R48, 0x10000, RZ ;  /* 0x00010000303b7824 */ /* 0x000fe200078e00ff */
[----:B------:R-:W-:Y:S01]  /*a730*/  PRMT R65, R171, 0x5410, R78 ;  /* 0x00005410ab417816 */ /* 0x000fe2000000004e */
[----:B------:R-:W-:Y:S01]  /*a740*/  IMAD.U32 R58, R44, 0x10000, RZ ;  /* 0x000100002c3a7824 */ /* 0x000fe200078e00ff */
[----:B------:R-:W-:-:S02]  /*a750*/  SHF.R.U64 R62, R72, 0x10, R73 ;  /* 0x00000010483e7819 */ /* 0x000fc40000001249 */
[----:B------:R-:W-:Y:S02]  /*a760*/  PRMT R171, R171, 0x5432, R76 ;  /* 0x00005432abab7816 */ /* 0x000fe4000000004c */
[----:B------:R-:W-:Y:S01]  /*a770*/  SHF.R.U32.HI R77, RZ, 0x10, R71 ;  /* 0x00000010ff4d7819 */ /* 0x000fe20000011647 */
[----:B------:R-:W-:Y:S01]  /*a780*/  IMAD.U32 R71, R70, 0x10000, RZ ;  /* 0x0001000046477824 */ /* 0x000fe200078e00ff */
[--C-:B------:R-:W-:Y:S02]  /*a790*/  SHF.R.U64 R73, R74, 0x10, R75.reuse ;  /* 0x000000104a497819 */ /* 0x100fe4000000124b */
[----:B------:R-:W-:Y:S01]  /*a7a0*/  SHF.R.U32.HI R75, RZ, 0x10, R75 ;  /* 0x00000010ff4b7819 */ /* 0x000fe2000001164b */
[----:B------:R-:W-:Y:S01]  /*a7b0*/  FMUL.FTZ R72, R64, R71 ;  /* 0x0000004740487220 */ /* 0x000fe20000410000 */
[----:B------:R-:W-:Y:S01]  /*a7c0*/  LOP3.LUT R63, R51, 0xffff0000, RZ, 0xc0, !PT ;  /* 0xffff0000333f7812 */ /* 0x000fe200078ec0ff */
        /* <DEDUP_REMOVED lines=17> */
[-C--:B------:R-:W-:Y:S01]  /*a8e0*/  FMUL.FTZ R71, R68, R171.reuse ;  /* 0x000000ab44477220 */ /* 0x080fe20000410000 */
[C---:B------:R-:W-:Y:S01]  /*a8f0*/  FMUL.FTZ R68, R69.reuse, R72 ;  /* 0x0000004845447220 */ /* 0x040fe20000410000 */
[-C--:B------:R-:W-:Y:S01]  /*a900*/  FMUL.FTZ R69, R69, R70.reuse ;  /* 0x0000004645457220 */ /* 0x080fe20000410000 */
[----:B------:R-:W-:Y:S01]  /*a910*/  LOP3.LUT R170, R170, 0xffff0000, RZ, 0xc0, !PT ;  /* 0xffff0000aaaa7812 */ /* 0x000fe200078ec0ff */
[C---:B------:R-:W-:Y:S01]  /*a920*/  FFMA.FTZ R64, R66.reuse, R171, -R75 ;  /* 0x000000ab42407223 */ /* 0x040fe2000001084b */
[----:B------:R-:W-:Y:S01]  /*a930*/  FFMA.FTZ R74, R66, R73, R71 ;  /* 0x00000049424a7223 */ /* 0x000fe20000010047 */
[C---:B------:R-:W-:Y:S01]  /*a940*/  FFMA.FTZ R70, R67.reuse, R70, -R68 ;  /* 0x0000004643467223 */ /* 0x040fe20000010844 */
[----:B------:R-:W-:Y:S01]  /*a950*/  FFMA.FTZ R69, R67, R72, R69 ;  /* 0x0000004843457223 */ /* 0x000fe20000010045 */
[----:B------:R-:W-:-:S02]  /*a960*/  IMAD.U32 R66, R65, 0x10000, RZ ;  /* 0x0001000041427824 */ /* 0x000fc400078e00ff */
[----:B------:R-:W-:Y:S01]  /*a970*/  FMUL.FTZ R71, R63, R172 ;  /* 0x000000ac3f477220 */ /* 0x000fe20000410000 */
[----:B------:R-:W-:Y:S02]  /*a980*/  IMAD.U32 R67, R173, 0x10000, RZ ;  /* 0x00010000ad437824 */ /* 0x000fe400078e00ff */
[----:B------:R-:W-:Y:S01]  /*a990*/  FMUL.FTZ R73, R63, R170 ;  /* 0x000000aa3f497220 */ /* 0x000fe20000410000 */
[----:B------:R-:W-:Y:S01]  /*a9a0*/  LOP3.LUT R48, R48, 0xffff0000, RZ, 0xc0, !PT ;  /* 0xffff000030307812 */ /* 0x000fe200078ec0ff */
[-C--:B------:R-:W-:Y:S01]  /*a9b0*/  FMUL.FTZ R68, R59, R66.reuse ;  /* 0x000000423b447220 */ /* 0x080fe20000410000 */
[----:B------:R-:W-:Y:S01]  /*a9c0*/  LOP3.LUT R173, R173, 0xffff0000, RZ, 0xc0, !PT ;  /* 0xffff0000adad7812 */ /* 0x000fe200078ec0ff */
[-C--:B------:R-:W-:Y:S01]  /*a9d0*/  FMUL.FTZ R63, R59, R67.reuse ;  /* 0x000000433b3f7220 */ /* 0x080fe20000410000 */
[----:B------:R-:W-:Y:S01]  /*a9e0*/  LOP3.LUT R65, R65, 0xffff0000, RZ, 0xc0, !PT ;  /* 0xffff000041417812 */ /* 0x000fe200078ec0ff */
[----:B------:R-:W-:Y:S01]  /*a9f0*/  IMAD.U32 R45, R46, 0x10000, RZ ;  /* 0x000100002e2d7824 */ /* 0x000fe200078e00ff */
[----:B------:R-:W-:Y:S01]  /*aa00*/  LOP3.LUT R60, R47, 0xffff0000, RZ, 0xc0, !PT ;  /* 0xffff00002f3c7812 */ /* 0x000fe200078ec0ff */
[----:B------:R-:W-:Y:S01]  /*aa10*/  FFMA.FTZ R63, R58, R66, -R63 ;  /* 0x000000423a3f7223 */ /* 0x000fe2000001083f */
[----:B------:R-:W-:Y:S01]  /*aa20*/  LOP3.LUT R44, R44, 0xffff0000, RZ, 0xc0, !PT ;  /* 0xffff00002c2c7812 */ /* 0x000fe200078ec0ff */
[----:B------:R-:W-:Y:S01]  /*aa30*/  FFMA.FTZ R68, R58, R67, R68 ;  /* 0x000000433a447223 */ /* 0x000fe20000010044 */
[----:B------:R-:W-:Y:S01]  /*aa40*/  LOP3.LUT R47, R46, 0xffff0000, RZ, 0xc0, !PT ;  /* 0xffff00002e2f7812 */ /* 0x000fe200078ec0ff */
[----:B------:R-:W-:-:S02]  /*aa50*/  IMAD.U32 R46, R50, 0x10000, RZ ;  /* 0x00010000322e7824 */ /* 0x000fc400078e00ff */
[C---:B------:R-:W-:Y:S01]  /*aa60*/  FMUL.FTZ R59, R48.reuse, R173 ;  /* 0x000000ad303b7220 */ /* 0x040fe20000410000 */
[-C--:B------:R-:W-:Y:S01]  /*aa70*/  FMUL.FTZ R67, R48, R65.reuse ;  /* 0x0000004130437220 */ /* 0x080fe20000410000 */
[----:B------:R-:W-:Y:S01]  /*aa80*/  IMAD.U32 R58, R62, 0x10000, RZ ;  /* 0x000100003e3a7824 */ /* 0x000fe200078e00ff */
[----:B------:R-:W-:Y:S01]  /*aa90*/  LOP3.LUT R50, R50, 0xffff0000, RZ, 0xc0, !PT ;  /* 0xffff000032327812 */ /* 0x000fe200078ec0ff */
[C---:B------:R-:W-:Y:S01]  /*aaa0*/  IMAD.U32 R48, R49.reuse, 0x10000, RZ ;  /* 0x0001000031307824 */ /* 0x040fe200078e00ff */
[----:B------:R-:W-:Y:S01]  /*aab0*/  LOP3.LUT R62, R62, 0xffff0000, RZ, 0xc0, !PT ;  /* 0xffff00003e3e7812 */ /* 0x000fe200078ec0ff */
[C---:B------:R-:W-:Y:S01]  /*aac0*/  FFMA.FTZ R71, R60.reuse, R170, -R71 ;  /* 0x000000aa3c477223 */ /* 0x040fe20000010847 */
[----:B------:R-:W-:Y:S01]  /*aad0*/  LOP3.LUT R49, R49, 0xffff0000, RZ, 0xc0, !PT ;  /* 0xffff000031317812 */ /* 0x000fe200078ec0ff */
[----:B------:R-:W-:Y:S01]  /*aae0*/  FFMA.FTZ R172, R60, R172, R73 ;  /* 0x000000ac3cac7223 */ /* 0x000fe20000010049 */
[C---:B------:R-:W-:Y:S01]  /*aaf0*/  FFMA.FTZ R60, R44.reuse, R65, -R59 ;  /* 0x000000412c3c7223 */ /* 0x040fe2000001083b */
[----:B------:R-:W-:Y:S01]  /*ab00*/  FFMA.FTZ R67, R44, R173, R67 ;  /* 0x000000ad2c437223 */ /* 0x000fe20000010043 */
[C---:B------:R-:W-:Y:S01]  /*ab10*/  FMUL.FTZ R44, R46.reuse, R58 ;  /* 0x0000003a2e2c7220 */ /* 0x040fe20000410000 */
        /* <DEDUP_REMOVED lines=9> */
[----:B------:R-:W-:Y:S02]  /*abb0*/  F2FP.BF16.F32.PACK_AB R45, R64, R51 ;  /* 0x00000033402d723e */ /* 0x000fe400000010ff */
[----:B------:R-:W-:Y:S01]  /*abc0*/  F2FP.BF16.F32.PACK_AB R46, R49, R44 ;  /* 0x0000002c312e723e */ /* 0x000fe200000010ff */
[----:B------:R-:W-:Y:S01]  /*abd0*/  IMAD.MOV.U32 R44, RZ, RZ, R60 ;  /* 0x000000ffff2c7224 */ /* 0x000fe200078e003c */
[----:B------:R-:W-:Y:S01]  /*abe0*/  F2FP.BF16.F32.PACK_AB R47, R71, R70 ;  /* 0x00000046472f723e */ /* 0x000fe200000010ff */
[----:B------:R-:W-:Y:S01]  /*abf0*/  IMAD.MOV.U32 R49, RZ, RZ, R61 ;  /* 0x000000ffff317224 */ /* 0x000fe200078e003d */
[----:B------:R-:W-:Y:S02]  /*ac00*/  F2FP.BF16.F32.PACK_AB R51, R172, R69 ;  /* 0x00000045ac33723e */ /* 0x000fe400000010ff */
[----:B------:R-:W-:-:S02]  /*ac10*/  F2FP.BF16.F32.PACK_AB R48, R67, R68 ;  /* 0x000000444330723e */ /* 0x000fc400000010ff */
[----:B------:R-:W-:-:S07]  /*ac20*/  F2FP.BF16.F32.PACK_AB R50, R62, R59 ;  /* 0x0000003b3e32723e */ /* 0x000fce00000010ff */
.L_x_518:
[----:B------:R-:W-:Y:S05]  /*ac30*/  BSYNC B2 ;  /* 0x0000000000027941 */ /* 0x000fea0003800000 */
.L_x_517:
        /* <DEDUP_REMOVED lines=12> */
.L_x_516:
[----:B------:R-:W-:Y:S05]  /*ad00*/  BSYNC B1 ;  /* 0x0000000000017941 */ /* 0x000fea0003800000 */
.L_x_515:
[----:B0-----:R-:W-:Y:S02]  /*ad10*/  VIADD R45, R22, 0xa0 ;  /* 0x000000a0162d7836 */ /* 0x001fe40000000000 */
[-C--:B--2---:R-:W-:Y:S02]  /*ad20*/  IMAD R44, R148, R138.reuse, RZ ;  /* 0x0000008a942c7224 */ /* 0x084fe400078e02ff */
[C---:B------:R-:W-:Y:S01]  /*ad30*/  IMAD.WIDE.U32 R136, R45.reuse, R138, R136 ;  /* 0x0000008a2d887225 */ /* 0x040fe200078e0088 */
[----:B------:R-:W-:-:S03]  /*ad40*/  ISETP.GE.OR P4, PT, R45, R4, P0 ;  /* 0x000000042d00720c */ /* 0x000fc60000786670 */
[----:B------:R-:W-:-:S10]  /*ad50*/  IMAD R139, R45, R139, R44 ;  /* 0x0000008b2d8b7224 */ /* 0x000fd400078e022c */
[----:B------:R-:W-:Y:S05]  /*ad60*/  @P4 BRA `(.L_x_485) ;  /* 0x0000001000784947 */ /* 0x000fea0003800000 */
[----:B------:R-:W2:Y:S01]  /*ad70*/  LDL R45, [R1] ;  /* 0x00000000012d7983 */ /* 0x000ea20000100800 */
[----:B------:R-:W0:Y:S03]  /*ad80*/  LDC.64 R52, c[0x0][0x2e8] ;  /* 0x0000ba00ff347b82 */ /* 0x000e260000000a00 */
[----:B------:R-:W3:Y:S01]  /*ad90*/  LDL R46, [R1+0x64] ;  /* 0x00006400012e7983 */ /* 0x000ee20000100800 */
[----:B------:R-:W-:Y:S01]  /*ada0*/  IMAD.IADD R56, R137, 0x1, R139 ;  /* 0x0000000189387824 */ /* 0x000fe200078e028b */
[----:B------:R-:W-:Y:S01]  /*adb0*/  IADD3 R44, P4, P5, R100, R136, R21 ;  /* 0x00000088642c7210 */ /* 0x000fe20007d9e015 */
[----:B------:R-:W-:Y:S01]  /*adc0*/  VIADD R47, R22, 0xa0 ;  /* 0x000000a0162f7836 */ /* 0x000fe20000000000 */
[----:B------:R-:W-:Y:S03]  /*add0*/  BSSY B1, `(.L_x_519) ;  /* 0x0000075000017945 */ /* 0x000fe60003800000 */
[----:B------:R-:W-:-:S05]  /*ade0*/  IMAD.SHL.U32 R47, R47, 0x40, RZ ;  /* 0x000000402f2f7824 */ /* 0x000fca00078e00ff */
[----:B------:R-:W-:Y:S02]  /*adf0*/  LOP3.LUT R47, R47, 0x1c0, RZ, 0xc0, !PT ;  /* 0x000001c02f2f7812 */ /* 0x000fe400078ec0ff */
[----:B--2---:R-:W-:Y:S02]  /*ae00*/  LOP3.LUT P6, RZ, R45, 0x1, RZ, 0xc0, !PT ;  /* 0x000000012dff7812 */ /* 0x004fe400078cc0ff */
[----:B------:R-:W-:Y:S02]  /*ae10*/  IADD3.X R45, R15, R56, R8, P4, P5 ;  /* 0x000000380f2d7210 */ /* 0x000fe400027ea408 */
[C---:B0-----:R-:W-:Y:S02]  /*ae20*/  LEA R54, P4, R44.reuse, R52, 0x1 ;  /* 0x000000342c367211 */ /* 0x041fe400078808ff */
[----:B------:R-:W-:Y:S02]  /*ae30*/  SEL R155, R43, R155, !P6 ;  /* 0x0000009b2b9b7207 */ /* 0x000fe40007000000 */
[----:B------:R-:W-:-:S02]  /*ae40*/  LEA.HI.X R55, R44, R53, R45, 0x1, P4 ;  /* 0x000000352c377211 */ /* 0x000fc400020f0c2d */
[----:B------:R-:W-:-:S04]  /*ae50*/  SHF.R.S32.HI R44, RZ, 0x1f, R155 ;  /* 0x0000001fff2c7819 */ /* 0x000fc8000001149b */
[----:B------:R-:W-:-:S04]  /*ae60*/  LEA.HI R44, R44, R155, RZ, 0x4 ;  /* 0x0000009b2c2c7211 */ /* 0x000fc800078f20ff */
[----:B------:R-:W-:-:S04]  /*ae70*/  LEA.HI.SX32 R44, R44, R9, 0x1c ;  /* 0x000000092c2c7211 */ /* 0x000fc800078fe2ff */
[----:B------:R-:W-:Y:S01]  /*ae80*/  SHF.R.S32.HI R45, RZ, 0x1f, R44 ;  /* 0x0000001fff2d7819 */ /* 0x000fe2000001142c */
[----:B------:R-:W-:-:S03]  /*ae90*/  IMAD.SHL.U32 R57, R44, 0x8, RZ ;  /* 0x000000082c397824 */ /* 0x000fc600078e00ff */
[----:B------:R-:W-:-:S04]  /*aea0*/  LEA.HI R45, R45, R44, RZ, 0x3 ;  /* 0x0000002c2d2d7211 */ /* 0x000fc800078f18ff */
[----:B------:R-:W-:Y:S02]  /*aeb0*/  SHF.R.S32.HI R44, RZ, 0x3, R45 ;  /* 0x00000003ff2c7819 */ /* 0x000fe4000001142d */
[----:B------:R-:W-:-:S03]  /*aec0*/  LOP3.LUT R45, R47, 0x38, R57, 0xf8, !PT ;  /* 0x000000382f2d7812 */ /* 0x000fc600078ef839 */
[----:B---3--:R-:W-:Y:S01]  /*aed0*/  IMAD R44, R44, 0x2c00, R46 ;  /* 0x00002c002c2c7824 */ /* 0x008fe200078e022e */
[----:B------:R-:W-:-:S05]  /*aee0*/  LOP3.LUT R45, R45, R164, RZ, 0x3c, !PT ;  /* 0x000000a42d2d7212 */ /* 0x000fca00078e3cff */
        /* <DEDUP_REMOVED lines=10> */
[----:B------:R-:W-:Y:S01]  /*af90*/  SHF.R.U64 R68, R84, 0x10, R85 ;  /* 0x0000001054447819 */ /* 0x000fe20000001255 */
[----:B0-----:R-:W-:Y:S01]  /*afa0*/  IMAD.U32 R59, R45, 0x10000, RZ ;  /* 0x000100002d3b7824 */ /* 0x001fe200078e00ff */
[----:B------:R-:W-:Y:S01]  /*afb0*/  SHF.R.U32.HI R80, RZ, 0x10, R81 ;  /* 0x00000010ff507819 */ /* 0x000fe20000011651 */
[----:B------:R-:W-:Y:S01]  /*afc0*/  IMAD.U32 R65, R51, 0x10000, RZ ;  /* 0x0001000033417824 */ /* 0x000fe200078e00ff */
[----:B------:R-:W-:Y:S01]  /*afd0*/  SHF.R.U32.HI R84, RZ, 0x10, R85 ;  /* 0x00000010ff547819 */ /* 0x000fe20000011655 */
[----:B------:R-:W-:Y:S01]  /*afe0*/  IMAD.U32 R61, R48, 0x10000, RZ ;  /* 0x00010000303d7824 */ /* 0x000fe200078e00ff */
[C---:B------:R-:W-:Y:S01]  /*aff0*/  PRMT R66, R167.reuse, 0x5410, R66 ;  /* 0x00005410a7427816 */ /* 0x040fe20000000042 */
[----:B------:R-:W-:Y:S01]  /*b000*/  IMAD.U32 R58, R44, 0x10000, RZ ;  /* 0x000100002c3a7824 */ /* 0x000fe200078e00ff */
[----:B------:R-:W-:-:S02]  /*b010*/  PRMT R167, R167, 0x5432, R80 ;  /* 0x00005432a7a77816 */ /* 0x000fc40000000050 */
[----:B------:R-:W-:Y:S02]  /*b020*/  PRMT R69, R169, 0x5432, R84 ;  /* 0x00005432a9457816 */ /* 0x000fe40000000054 */
[--C-:B------:R-:W-:Y:S02]  /*b030*/  SHF.R.U64 R71, R86, 0x10, R87.reuse ;  /* 0x0000001056477819 */ /* 0x100fe40000001257 */
[----:B------:R-:W-:Y:S01]  /*b040*/  SHF.R.U32.HI R87, RZ, 0x10, R87 ;  /* 0x00000010ff577819 */ /* 0x000fe20000011657 */
[----:B------:R-:W-:Y:S01]  /*b050*/  IMAD.U32 R70, R69, 0x10000, RZ ;  /* 0x0001000045467824 */ /* 0x000fe200078e00ff */
[--C-:B------:R-:W-:Y:S02]  /*b060*/  SHF.R.U64 R67, R82, 0x10, R83.reuse ;  /* 0x0000001052437819 */ /* 0x100fe40000001253 */
[----:B------:R-:W-:Y:S01]  /*b070*/  PRMT R169, R169, 0x5410, R68 ;  /* 0x00005410a9a97816 */ /* 0x000fe20000000044 */
[----:B------:R-:W-:Y:S01]  /*b080*/  IMAD.U32 R68, R167, 0x10000, RZ ;  /* 0x00010000a7447824 */ /* 0x000fe200078e00ff */
[----:B------:R-:W-:Y:S01]  /*b090*/  SHF.R.U32.HI R83, RZ, 0x10, R83 ;  /* 0x00000010ff537819 */ /* 0x000fe20000011653 */
[C---:B------:R-:W-:Y:S01]  /*b0a0*/  FMUL.FTZ R72, R63.reuse, R70 ;  /* 0x000000463f487220 */ /* 0x040fe20000410000 */
[C---:B------:R-:W-:Y:S01]  /*b0b0*/  PRMT R71, R168.reuse, 0x5410, R71 ;  /* 0x00005410a8477816 */ /* 0x040fe20000000047 */
[-C--:B------:R-:W-:Y:S01]  /*b0c0*/  FMUL.FTZ R74, R63, R68.reuse ;  /* 0x000000443f4a7220 */ /* 0x080fe20000410000 */
[----:B------:R-:W-:Y:S01]  /*b0d0*/  PRMT R168, R168, 0x5432, R87 ;  /* 0x00005432a8a87816 */ /* 0x000fe20000000057 */
[C---:B------:R-:W-:Y:S01]  /*b0e0*/  FFMA.FTZ R72, R59.reuse, R68, -R72 ;  /* 0x000000443b487223 */ /* 0x040fe20000010848 */
[C---:B------:R-:W-:Y:S01]  /*b0f0*/  PRMT R67, R166.reuse, 0x5432, R67 ;  /* 0x00005432a6437816 */ /* 0x040fe20000000043 */
[----:B------:R-:W-:Y:S01]  /*b100*/  FFMA.FTZ R74, R59, R70, R74 ;  /* 0x000000463b4a7223 */ /* 0x000fe2000001004a */
[----:B------:R-:W-:Y:S01]  /*b110*/  PRMT R166, R166, 0x5410, R83 ;  /* 0x00005410a6a67816 */ /* 0x000fe20000000053 */
[----:B------:R-:W-:Y:S01]  /*b120*/  IMAD.U32 R63, R168, 0x10000, RZ ;  /* 0x00010000a83f7824 */ /* 0x000fe200078e00ff */
[----:B------:R-:W-:-:S02]  /*b130*/  LOP3.LUT R64, R49, 0xffff0000, RZ, 0xc0, !PT ;  /* 0xffff000031407812 */ /* 0x000fc400078ec0ff */
[----:B------:R-:W-:Y:S01]  /*b140*/  LOP3.LUT R69, R69, 0xffff0000, RZ, 0xc0, !PT ;  /* 0xffff000045457812 */ /* 0x000fe200078ec0ff */
[----:B------:R-:W-:Y:S01]  /*b150*/  IMAD.U32 R59, R166, 0x10000, RZ ;  /* 0x00010000a63b7824 */ /* 0x000fe200078e00ff */
[----:B------:R-:W-:Y:S01]  /*b160*/  LOP3.LUT R167, R167, 0xffff0000, RZ, 0xc0, !PT ;  /* 0xffff0000a7a77812 */ /* 0x000fe200078ec0ff */
[----:B------:R-:W-:Y:S01]  /*b170*/  FMUL.FTZ R77, R65, R63 ;  /* 0x0000003f414d7220 */ /* 0x000fe20000410000 */
[----:B------:R-:W-:Y:S01]  /*b180*/  LOP3.LUT R62, R48, 0xffff0000, RZ, 0xc0, !PT ;  /* 0xffff0000303e7812 */ /* 0x000fe200078ec0ff */
[----:B------:R-:W-:Y:S01]  /*b190*/  IMAD.U32 R48, R47, 0x10000, RZ ;  /* 0x000100002f307824 */ /* 0x000fe200078e00ff */
[----:B------:R-:W-:Y:S01]  /*b1a0*/  LOP3.LUT R60, R45, 0xffff0000, RZ, 0xc0, !PT ;  /* 0xffff00002d3c7812 */ /* 0x000fe200078ec0ff */
[C---:B------:R-:W-:Y:S01]  /*b1b0*/  FMUL.FTZ R73, R64.reuse, R69 ;  /* 0x0000004540497220 */ /* 0x040fe20000410000 */
[----:B------:R-:W-:Y:S01]  /*b1c0*/  FMUL.FTZ R75, R64, R167 ;  /* 0x000000a7404b7220 */ /* 0x000fe20000410000 */
[----:B------:R-:W-:Y:S01]  /*b1d0*/  LOP3.LUT R51, R51, 0xffff0000, RZ, 0xc0, !PT ;  /* 0xffff000033337812 */ /* 0x000fe200078ec0ff */
[-C--:B------:R-:W-:Y:S01]  /*b1e0*/  FMUL.FTZ R64, R65, R59.reuse ;  /* 0x0000003b41407220 */ /* 0x080fe20000410000 */
[----:B------:R-:W-:Y:S01]  /*b1f0*/  LOP3.LUT R168, R168, 0xffff0000, RZ, 0xc0, !PT ;  /* 0xffff0000a8a87812 */ /* 0x000fe200078ec0ff */
[----:B------:R-:W-:Y:S01]  /*b200*/  FFMA.FTZ R77, R48, R59, -R77 ;  /* 0x0000003b304d7223 */ /* 0x000fe2000001084d */
[----:B------:R-:W-:Y:S01]  /*b210*/  LOP3.LUT R166, R166, 0xffff0000, RZ, 0xc0, !PT ;  /* 0xffff0000a6a67812 */ /* 0x000fe200078ec0ff */
[----:B------:R-:W-:Y:S01]  /*b220*/  IMAD.U32 R59, R169, 0x10000, RZ ;  /* 0x00010000a93b7824 */ /* 0x000fe200078e00ff */
[----:B------:R-:W-:Y:S01]  /*b230*/  LOP3.LUT R49, R47, 0xffff0000, RZ, 0xc0, !PT ;  /* 0xffff00002f317812 */ /* 0x000fe200078ec0ff */
[C---:B------:R-:W-:Y:S01]  /*b240*/  FFMA.FTZ R73, R60.reuse, R167, -R73 ;  /* 0x000000a73c497223 */ /* 0x040fe20000010849 */
[----:B------:R-:W-:Y:S01]  /*b250*/  FFMA.FTZ R75, R60, R69, R75 ;  /* 0x000000453c4b7223 */ /* 0x000fe2000001004b */
[----:B------:R-:W-:Y:S01]  /*b260*/  FFMA.FTZ R63, R48, R63, R64 ;  /* 0x0000003f303f7223 */ /* 0x000fe20000010040 */
[C---:B------:R-:W-:Y:S01]  /*b270*/  FMUL.FTZ R60, R51.reuse, R168 ;  /* 0x000000a8333c7220 */ /* 0x040fe20000410000 */
[----:B------:R-:W-:Y:S01]  /*b280*/  FMUL.FTZ R64, R51, R166 ;  /* 0x000000a633407220 */ /* 0x000fe20000410000 */
[----:B------:R-:W-:-:S02]  /*b290*/  IMAD.U32 R48, R66, 0x10000, RZ ;  /* 0x0001000042307824 */ /* 0x000fc400078e00ff */
[----:B------:R-:W-:Y:S01]  /*b2a0*/  FMUL.FTZ R51, R61, R59 ;  /* 0x0000003b3d337220 */ /* 0x000fe20000410000 */
[----:B------:R-:W-:Y:S01]  /*b2b0*/  LOP3.LUT R169, R169, 0xffff0000, RZ, 0xc0, !PT ;  /* 0xffff0000a9a97812 */ /* 0x000fe200078ec0ff */
[C---:B------:R-:W-:Y:S01]  /*b2c0*/  FFMA.FTZ R166, R49.reuse, R166, -R60 ;  /* 0x000000a631a67223 */ /* 0x040fe2000001083c */
[----:B------:R-:W-:Y:S01]  /*b2d0*/  FFMA.FTZ R168, R49, R168, R64 ;  /* 0x000000a831a87223 */ /* 0x000fe20000010040 */
[----:B------:R-:W-:Y:S02]  /*b2e0*/  IMAD.U32 R47, R50, 0x10000, RZ ;  /* 0x00010000322f7824 */ /* 0x000fe400078e00ff */
[-C--:B------:R-:W-:Y:S01]  /*b2f0*/  FMUL.FTZ R60, R61, R48.reuse ;  /* 0x000000303d3c7220 */ /* 0x080fe20000410000 */
[----:B------:R-:W-:Y:S01]  /*b300*/  FFMA.FTZ R51, R58, R48, -R51 ;  /* 0x000000303a337223 */ /* 0x000fe20000010833 */
[----:B------:R-:W-:Y:S01]  /*b310*/  IMAD.U32 R49, R71, 0x10000, RZ ;  /* 0x0001000047317824 */ /* 0x000fe200078e00ff */
[----:B------:R-:W-:Y:S01]  /*b320*/  LOP3.LUT R45, R44, 0xffff0000, RZ, 0xc0, !PT ;  /* 0xffff00002c2d7812 */ /* 0x000fe200078ec0ff */
[----:B------:R-:W-:Y:S01]  /*b330*/  IMAD.U32 R48, R67, 0x10000, RZ ;  /* 0x0001000043307824 */ /* 0x000fe200078e00ff */
[----:B------:R-:W-:Y:S01]  /*b340*/  LOP3.LUT R50, R50, 0xffff0000, RZ, 0xc0, !PT ;  /* 0xffff000032327812 */ /* 0x000fe200078ec0ff */
[----:B------:R-:W-:Y:S01]  /*b350*/  FMUL.FTZ R64, R62, R169 ;  /* 0x000000a93e407220 */ /* 0x000fe20000410000 */
[----:B------:R-:W-:Y:S01]  /*b360*/  LOP3.LUT R66, R66, 0xffff0000, RZ, 0xc0, !PT ;  /* 0xffff000042427812 */ /* 0x000fe200078ec0ff */
[----:B------:R-:W-:Y:S01]  /*b370*/  IMAD.U32 R44, R46, 0x10000, RZ ;  /* 0x000100002e2c7824 */ /* 0x000fe200078e00ff */
[----:B------:R-:W-:Y:S01]  /*b380*/  LOP3.LUT R71, R71, 0xffff0000, RZ, 0xc0, !PT ;  /* 0xffff000047477812 */ /* 0x000fe200078ec0ff */
[----:B------:R-:W-:Y:S01]  /*b390*/  FFMA.FTZ R60, R58, R59, R60 ;  /* 0x0000003b3a3c7223 */ /* 0x000fe2000001003c */
[----:B------:R-:W-:Y:S01]  /*b3a0*/  LOP3.LUT R67, R67, 0xffff0000, RZ, 0xc0, !PT ;  /* 0xffff000043437812 */ /* 0x000fe200078ec0ff */
[C---:B------:R-:W-:Y:S01]  /*b3b0*/  FMUL.FTZ R59, R47.reuse, R49 ;  /* 0x000000312f3b7220 */ /* 0x040fe20000410000 */
[----:B------:R-:W-:Y:S01]  /*b3c0*/  LOP3.LUT R46, R46, 0xffff0000, RZ, 0xc0, !PT ;  /* 0xffff00002e2e7812 */ /* 0x000fe200078ec0ff */
[----:B------:R-:W-:Y:S01]  /*b3d0*/  FMUL.FTZ R58, R47, R48 ;  /* 0x000000302f3a7220 */ /* 0x000fe20000410000 */
[CC--:B------:R-:W-:Y:S01]  /*b3e0*/  FFMA.FTZ R64, R45.reuse, R66.reuse, -R64 ;  /* 0x000000422d407223 */ /* 0x0c0fe20000010840 */
[----:B------:R-:W-:Y:S01]  /*b3f0*/  FMUL.FTZ R47, R50, R71 ;  /* 0x00000047322f7220 */ /* 0x000fe20000410000 */
[----:B------:R-:W-:Y:S01]  /*b400*/  FMUL.FTZ R62, R62, R66 ;  /* 0x000000423e3e7220 */ /* 0x000fe20000410000 */
[----:B------:R-:W-:Y:S01]  /*b410*/  FMUL.FTZ R50, R50, R67 ;  /* 0x0000004332327220 */ /* 0x000fe20000410000 */
[C---:B------:R-:W-:Y:S01]  /*b420*/  FFMA.FTZ R59, R44.reuse, R48, -R59 ;  /* 0x000000302c3b7223 */ /* 0x040fe2000001083b */
[----:B------:R-:W-:Y:S01]  /*b430*/  FFMA.FTZ R58, R44, R49, R58 ;  /* 0x000000312c3a7223 */ /* 0x000fe2000001003a */
[----:B------:R-:W-:Y:S01]  /*b440*/  FFMA.FTZ R44, R46, R67, -R47 ;  /* 0x000000432e2c7223 */ /* 0x000fe2000001082f */
[----:B------:R-:W-:Y:S01]  /*b450*/  FFMA.FTZ R45, R45, R169, R62 ;  /* 0x000000a92d2d7223 */ /* 0x000fe2000001003e */
[----:B------:R-:W-:Y:S01]  /*b460*/  F2FP.BF16.F32.PACK_AB R51, R64, R51 ;  /* 0x000000334033723e */ /* 0x000fe200000010ff */
        /* <DEDUP_REMOVED lines=9> */
[----:B------:R-:W-:Y:S02]  /*b500*/  F2FP.BF16.F32.PACK_AB R49, R75, R74 ;  /* 0x0000004a4b31723e */ /* 0x000fe400000010ff */
[----:B------:R-:W-:-:S07]  /*b510*/  F2FP.BF16.F32.PACK_AB R50, R71, R58 ;  /* 0x0000003a4732723e */ /* 0x000fce00000010ff */
.L_x_520:
[----:B------:R-:W-:Y:S05]  /*b520*/  BSYNC B1 ;  /* 0x0000000000017941 */ /* 0x000fea0003800000 */
.L_x_519:
[----:B------:R-:W-:Y:S01]  /*b530*/  ISETP.GE.AND P3, PT, R57, R153, PT ;  /* 0x000000993900720c */ /* 0x000fe20003f66270 */
[----:B------:R-:W-:Y:S02]  /*b540*/  ULDC.64 UR4, c[0x0][0x208] ;  /* 0x0000820000047ab9 */ /* 0x000fe40000000a00 */
[----:B0-----:R0:W-:Y:S10]  /*b550*/  STG.E.128 desc[UR4][R54.64], R44 ;  /* 0x0000002c36007986 */ /* 0x0011f4000c101d04 */
[----:B------:R-:W-:Y:S05]  /*b560*/  @P3 BRA `(.L_x_485) ;  /* 0x0000000800783947 */ /* 0x000fea0003800000 */
[--C-:B0-----:R-:W-:Y:S01]  /*b570*/  SHF.R.S32.HI R44, RZ, 0x1f, R57.reuse ;  /* 0x0000001fff2c7819 */ /* 0x101fe20000011439 */
[----:B------:R-:W-:Y:S01]  /*b580*/  ULDC.64 UR4, c[0x0][0x208] ;  /* 0x0000820000047ab9 */ /* 0x000fe20000000a00 */
[----:B------:R-:W-:-:S04]  /*b590*/  IADD3 R57, P3, P4, R100, R136, R57 ;  /* 0x0000008864397210 */ /* 0x000fc80007c7e039 */
[----:B------:R-:W-:Y:S02]  /*b5a0*/  IADD3.X R56, R15, R56, R44, P3, P4 ;  /* 0x000000380f387210 */ /* 0x000fe40001fe842c */
[----:B------:R-:W-:-:S04]  /*b5b0*/  LEA R52, P3, R57, R52, 0x1 ;  /* 0x0000003439347211 */ /* 0x000fc800078608ff */
[----:B------:R-:W-:-:S05]  /*b5c0*/  LEA.HI.X R53, R57, R53, R56, 0x1, P3 ;  /* 0x0000003539357211 */ /* 0x000fca00018f0c38 */
[----:B--2---:R0:W-:Y:S01]  /*b5d0*/  STG.E.128 desc[UR4][R52.64], R48 ;  /* 0x0000003034007986 */ /* 0x0041e2000c101d04 */
[----:B------:R-:W-:Y:S05]  /*b5e0*/  BRA `(.L_x_485) ;  /* 0x0000000800587947 */ /* 0x000fea0003800000 */
.L_x_428:
[----:B------:R-:W-:-:S13]  /*b5f0*/  ISETP.NE.AND P2, PT, R224, 0x3, PT ;  /* 0x00000003e000780c */ /* 0x000fda0003f45270 */
[----:B------:R-:W-:Y:S05]  /*b600*/  @!P2 BRA `(.L_x_521) ;  /* 0x000000000004a947 */ /* 0x000fea0003800000 */
[----:B------:R-:W-:Y:S01]  /*b610*/  BPT.TRAP 0x1 ;  /* 0x000000040000795c */ /* 0x000fe20000300000 */
.L_x_521:
[----:B------:R-:W-:Y:S01]  /*b620*/  SHF.R.S32.HI R3, RZ, 0x1f, R24 ;  /* 0x0000001fff037819 */ /* 0x000fe20000011418 */
[----:B------:R-:W-:Y:S01]  /*b630*/  IMAD R0, R41, R24, RZ ;  /* 0x0000001829007224 */ /* 0x000fe200078e02ff */
[----:B------:R-:W-:Y:S01]  /*b640*/  BSSY B1, `(.L_x_522) ;  /* 0x000000a000017945 */ /* 0x000fe20003800000 */
[----:B------:R-:W-:Y:S02]  /*b650*/  IMAD R4, R24, -0xb0, R25 ;  /* 0xffffff5018047824 */ /* 0x000fe400078e0219 */
[----:B------:R-:W-:Y:S01]  /*b660*/  IMAD R45, R3, R156, R0 ;  /* 0x0000009c032d7224 */ /* 0x000fe200078e0200 */
[----:B------:R-:W-:Y:S01]  /*b670*/  SHF.L.U32 R0, R223, 0x1f, RZ ;  /* 0x0000001fdf007819 */ /* 0x000fe200000006ff */
[----:B------:R-:W-:Y:S01]  /*b680*/  IMAD R3, R23, 0x8, R2 ;  /* 0x0000000817037824 */ /* 0x000fe200078e0202 */
[----:B------:R-:W-:Y:S01]  /*b690*/  VIMNMX R4, R4, 0xb0, PT ;  /* 0x000000b004047848 */ /* 0x000fe20003fe0100 */
[----:B------:R-:W-:Y:S02]  /*b6a0*/  IMAD.WIDE.U32 R52, R156, R24, RZ ;  /* 0x000000189c347225 */ /* 0x000fe400078e00ff */
[----:B------:R-:W1:Y:S02]  /*b6b0*/  SYNCS.PHASECHK.TRANS64.TRYWAIT P3, [R3+URZ+0x34890], R0 ;  /* 0x03489000030075a7 */ /* 0x000e64000806017f */
[----:B------:R-:W-:Y:S01]  /*b6c0*/  IMAD.IADD R58, R45, 0x1, R53 ;  /* 0x000000012d3a7824 */ /* 0x000fe200078e0235 */
[----:B-1----:R-:W-:Y:S06]  /*b6d0*/  @!P3 BRA `(.L_x_523) ;  /* 0x000001cc007cb947 */ /* 0x002fec0003800000 */
.L_x_805:
[----:B------:R-:W-:Y:S05]  /*b6e0*/  BSYNC B1 ;  /* 0x0000000000017941 */ /* 0x000fea0003800000 */
.L_x_522:
[----:B------:R-:W-:Y:S01]  /*b6f0*/  ISETP.GE.AND P3, PT, R22, R4, PT ;  /* 0x000000041600720c */ /* 0x000fe20003f66270 */
[----:B------:R-:W-:-:S12]  /*b700*/  BSSY B1, `(.L_x_524) ;  /* 0x0000011000017945 */ /* 0x000fd80003800000 */
[----:B------:R-:W-:Y:S05]  /*b710*/  @P3 BRA `(.L_x_525) ;  /* 0x00000000003c3947 */ /* 0x000fea0003800000 */
[----:B------:R-:W2:Y:S01]  /*b720*/  @!P0 LDC.64 R54, c[0x0][0x2e8] ;  /* 0x0000ba00ff368b82 */ /* 0x000ea20000000a00 */
[----:B------:R-:W-:Y:S01]  /*b730*/  @!P0 IADD3 R46, P3, R20, R52, RZ ;  /* 0x00000034142e8210 */ /* 0x000fe20007f7e0ff */
[----:B0-----:R-:W-:Y:S01]  /*b740*/  @!P1 LDS.128 R48, [R5+0x23c00] ;  /* 0x023c000005309984 */ /* 0x001fe20000000c00 */
[----:B------:R-:W-:-:S03]  /*b750*/  ULDC.64 UR4, c[0x0][0x208] ;  /* 0x0000820000047ab9 */ /* 0x000fc60000000a00 */
[----:B------:R-:W-:Y:S01]  /*b760*/  @!P0 IMAD.X R47, R58, 0x1, R13, P3 ;  /* 0x000000013a2f8824 */ /* 0x000fe200018e060d */
[----:B------:R-:W-:Y:S01]  /*b770*/  @!P1 IADD3 R44, P3, R12, R52, RZ ;  /* 0x000000340c2c9210 */ /* 0x000fe20007f7e0ff */
[----:B------:R-:W0:Y:S04]  /*b780*/  @!P1 LDC.64 R56, c[0x0][0x2e8] ;  /* 0x0000ba00ff389b82 */ /* 0x000e280000000a00 */
[----:B------:R-:W-:Y:S01]  /*b790*/  @!P1 IMAD.X R45, R58, 0x1, R7, P3 ;  /* 0x000000013a2d9824 */ /* 0x000fe200018e0607 */
[----:B--2---:R-:W-:-:S04]  /*b7a0*/  @!P0 LEA R54, P3, R46, R54, 0x1 ;  /* 0x000000362e368211 */ /* 0x004fc800078608ff */
[----:B------:R-:W-:Y:S02]  /*b7b0*/  @!P0 LEA.HI.X R55, R46, R55, R47, 0x1, P3 ;  /* 0x000000372e378211 */ /* 0x000fe400018f0c2f */
[----:B0-----:R-:W-:-:S04]  /*b7c0*/  @!P1 LEA R56, P3, R44, R56, 0x1 ;  /* 0x000000382c389211 */ /* 0x001fc800078608ff */
[----:B------:R-:W-:Y:S02]  /*b7d0*/  @!P1 LEA.HI.X R57, R44, R57, R45, 0x1, P3 ;  /* 0x000000392c399211 */ /* 0x000fe400018f0c2d */
[----:B------:R-:W0:Y:S04]  /*b7e0*/  @!P0 LDS.128 R44, [R5+0x1e400] ;  /* 0x01e40000052c8984 */ /* 0x000e280000000c00 */
[----:B0-----:R2:W-:Y:S04]  /*b7f0*/  @!P0 STG.E.128 desc[UR4][R54.64], R44 ;  /* 0x0000002c36008986 */ /* 0x0015e8000c101d04 */
[----:B------:R2:W-:Y:S02]  /*b800*/  @!P1 STG.E.128 desc[UR4][R56.64], R48 ;  /* 0x0000003038009986 */ /* 0x0005e4000c101d04 */
.L_x_525:
[----:B------:R-:W-:Y:S05]  /*b810*/  BSYNC B1 ;  /* 0x0000000000017941 */ /* 0x000fea0003800000 */
.L_x_524:
[----:B--2---:R-:W-:Y:S01]  /*b820*/  VIADD R44, R22, 0x20 ;  /* 0x00000020162c7836 */ /* 0x004fe20000000000 */
[----:B------:R-:W-:Y:S04]  /*b830*/  BSSY B1, `(.L_x_526) ;  /* 0x0000014000017945 */ /* 0x000fe80003800000 */
[----:B------:R-:W-:-:S13]  /*b840*/  ISETP.GE.AND P3, PT, R44, R4, PT ;  /* 0x000000042c00720c */ /* 0x000fda0003f66270 */
[----:B------:R-:W-:Y:S05]  /*b850*/  @P3 BRA `(.L_x_527) ;  /* 0x0000000000443947 */ /* 0x000fea0003800000 */
[----:B------:R-:W2:Y:S01]  /*b860*/  @!P0 LDC.64 R54, c[0x0][0x2e8] ;  /* 0x0000ba00ff368b82 */ /* 0x000ea20000000a00 */
[----:B------:R-:W-:Y:S01]  /*b870*/  IADD3 R45, P3, R116, R52, RZ ;  /* 0x00000034742d7210 */ /* 0x000fe20007f7e0ff */
[----:B------:R-:W-:-:S04]  /*b880*/  ULDC.64 UR4, c[0x0][0x208] ;  /* 0x0000820000047ab9 */ /* 0x000fc80000000a00 */
[----:B------:R-:W-:Y:S01]  /*b890*/  IMAD.X R48, R58, 0x1, R117, P3 ;  /* 0x000000013a307824 */ /* 0x000fe200018e0675 */
[C---:B------:R-:W-:Y:S01]  /*b8a0*/  @!P0 IADD3 R46, P3, R45.reuse, R20, RZ ;  /* 0x000000142d2e8210 */ /* 0x040fe20007f7e0ff */
[----:B------:R-:W3:Y:S04]  /*b8b0*/  @!P1 LDC.64 R56, c[0x0][0x2e8] ;  /* 0x0000ba00ff389b82 */ /* 0x000ee80000000a00 */
[----:B------:R-:W-:Y:S01]  /*b8c0*/  @!P0 IMAD.X R47, R48, 0x1, R13, P3 ;  /* 0x00000001302f8824 */ /* 0x000fe200018e060d */
[----:B------:R-:W-:-:S05]  /*b8d0*/  @!P1 IADD3 R44, P3, R45, R12, RZ ;  /* 0x0000000c2d2c9210 */ /* 0x000fca0007f7e0ff */
[----:B------:R-:W-:Y:S02]  /*b8e0*/  @!P1 IMAD.X R45, R48, 0x1, R7, P3 ;  /* 0x00000001302d9824 */ /* 0x000fe400018e0607 */
[----:B0-----:R-:W-:Y:S01]  /*b8f0*/  @!P1 LDS.128 R48, [R5+0x24c00] ;  /* 0x024c000005309984 */ /* 0x001fe20000000c00 */
[----:B--2---:R-:W-:-:S04]  /*b900*/  @!P0 LEA R54, P3, R46, R54, 0x1 ;  /* 0x000000362e368211 */ /* 0x004fc800078608ff */
[----:B------:R-:W-:Y:S02]  /*b910*/  @!P0 LEA.HI.X R55, R46, R55, R47, 0x1, P3 ;  /* 0x000000372e378211 */ /* 0x000fe400018f0c2f */
[----:B---3--:R-:W-:-:S04]  /*b920*/  @!P1 LEA R56, P3, R44, R56, 0x1 ;  /* 0x000000382c389211 */ /* 0x008fc800078608ff */
[----:B------:R-:W-:Y:S02]  /*b930*/  @!P1 LEA.HI.X R57, R44, R57, R45, 0x1, P3 ;  /* 0x000000392c399211 */ /* 0x000fe400018f0c2d */
[----:B------:R-:W0:Y:S04]  /*b940*/  @!P0 LDS.128 R44, [R5+0x1f400] ;  /* 0x01f40000052c8984 */ /* 0x000e280000000c00 */
[----:B0-----:R2:W-:Y:S04]  /*b950*/  @!P0 STG.E.128 desc[UR4][R54.64], R44 ;  /* 0x0000002c36008986 */ /* 0x0015e8000c101d04 */
[----:B------:R2:W-:Y:S02]  /*b960*/  @!P1 STG.E.128 desc[UR4][R56.64], R48 ;  /* 0x0000003038009986 */ /* 0x0005e4000c101d04 */
.L_x_527:
[----:B------:R-:W-:Y:S05]  /*b970*/  BSYNC B1 ;  /* 0x0000000000017941 */ /* 0x000fea0003800000 */
.L_x_526:
[----:B--2---:R-:W-:Y:S01]  /*b980*/  VIADD R44, R22, 0x40 ;  /* 0x00000040162c7836 */ /* 0x004fe20000000000 */
[----:B------:R-:W-:Y:S04]  /*b990*/  BSSY B1, `(.L_x_528) ;  /* 0x0000014000017945 */ /* 0x000fe80003800000 */
[----:B------:R-:W-:-:S13]  /*b9a0*/  ISETP.GE.AND P3, PT, R44, R4, PT ;  /* 0x000000042c00720c */ /* 0x000fda0003f66270 */
[----:B------:R-:W-:Y:S05]  /*b9b0*/  @P3 BRA `(.L_x_529) ;  /* 0x0000000000443947 */ /* 0x000fea0003800000 */
[----:B------:R-:W2:Y:S01]  /*b9c0*/  @!P0 LDC.64 R54, c[0x0][0x2e8] ;  /* 0x0000ba00ff368b82 */ /* 0x000ea20000000a00 */
[----:B------:R-:W-:Y:S01]  /*b9d0*/  LEA R45, P3, R42, R52, 0x6 ;  /* 0x000000342a2d7211 */ /* 0x000fe200078630ff */
        /* <DEDUP_REMOVED lines=15> */
.L_x_529:
[----:B------:R-:W-:Y:S05]  /*bad0*/  BSYNC B1 ;  /* 0x0000000000017941 */ /* 0x000fea0003800000 */
.L_x_528:
[----:B--2---:R-:W-:Y:S01]  /*bae0*/  VIADD R44, R22, 0x60 ;  /* 0x00000060162c7836 */ /* 0x004fe20000000000 */
[----:B------:R-:W-:Y:S04]  /*baf0*/  BSSY B1, `(.L_x_530) ;  /* 0x0000018000017945 */ /* 0x000fe80003800000 */
[----:B------:R-:W-:-:S13]  /*bb00*/  ISETP.GE.AND P3, PT, R44, R4, PT ;  /* 0x000000042c00720c */ /* 0x000fda0003f66270 */
[----:B------:R-:W-:Y:S05]  /*bb10*/  @P3 BRA `(.L_x_531) ;  /* 0x0000000000543947 */ /* 0x000fea0003800000 */
[----:B------:R-:W2:Y:S01]  /*bb20*/  LDC.64 R44, c[0x0][0x300] ;  /* 0x0000c000ff2c7b82 */ /* 0x000ea20000000a00 */
[----:B------:R-:W-:Y:S01]  /*bb30*/  IMAD.MOV.U32 R46, RZ, RZ, R52 ;  /* 0x000000ffff2e7224 */ /* 0x000fe200078e0034 */
[----:B------:R-:W-:Y:S01]  /*bb40*/  ULDC.64 UR4, c[0x0][0x208] ;  /* 0x0000820000047ab9 */ /* 0x000fe20000000a00 */
[----:B------:R-:W-:-:S05]  /*bb50*/  IMAD.MOV.U32 R47, RZ, RZ, R58 ;  /* 0x000000ffff2f7224 */ /* 0x000fca00078e003a */
[----:B------:R-:W3:Y:S08]  /*bb60*/  @!P0 LDC.64 R54, c[0x0][0x2e8] ;  /* 0x0000ba00ff368b82 */ /* 0x000ef00000000a00 */
[----:B------:R-:W4:Y:S01]  /*bb70*/  @!P1 LDC.64 R56, c[0x0][0x2e8] ;  /* 0x0000ba00ff389b82 */ /* 0x000f220000000a00 */
[----:B--2---:R-:W-:-:S04]  /*bb80*/  IMAD.WIDE.U32 R46, R44, 0x60, R46 ;  /* 0x000000602c2e7825 */ /* 0x004fc800078e002e */
[----:B------:R-:W-:-:S04]  /*bb90*/  IMAD R45, R45, 0x60, RZ ;  /* 0x000000602d2d7824 */ /* 0x000fc800078e02ff */
[----:B------:R-:W-:Y:S01]  /*bba0*/  IMAD.IADD R44, R47, 0x1, R45 ;  /* 0x000000012f2c7824 */ /* 0x000fe200078e022d */
[----:B------:R-:W-:-:S05]  /*bbb0*/  @!P0 IADD3 R45, P3, R20, R46, RZ ;  /* 0x0000002e142d8210 */ /* 0x000fca0007f7e0ff */
[----:B------:R-:W-:Y:S01]  /*bbc0*/  @!P0 IMAD.X R48, R44, 0x1, R13, P3 ;  /* 0x000000012c308824 */ /* 0x000fe200018e060d */
[----:B------:R-:W-:-:S05]  /*bbd0*/  @!P1 IADD3 R46, P3, R12, R46, RZ ;  /* 0x0000002e0c2e9210 */ /* 0x000fca0007f7e0ff */
[----:B------:R-:W-:Y:S01]  /*bbe0*/  @!P1 IMAD.X R44, R44, 0x1, R7, P3 ;  /* 0x000000012c2c9824 */ /* 0x000fe200018e0607 */
[----:B---3--:R-:W-:-:S04]  /*bbf0*/  @!P0 LEA R54, P3, R45, R54, 0x1 ;  /* 0x000000362d368211 */ /* 0x008fc800078608ff */
[----:B------:R-:W-:Y:S02]  /*bc00*/  @!P0 LEA.HI.X R55, R45, R55, R48, 0x1, P3 ;  /* 0x000000372d378211 */ /* 0x000fe400018f0c30 */
[C---:B----4-:R-:W-:Y:S01]  /*bc10*/  @!P1 LEA R56, P3, R46.reuse, R56, 0x1 ;  /* 0x000000382e389211 */ /* 0x050fe200078608ff */
[----:B0-----:R-:W-:Y:S03]  /*bc20*/  @!P1 LDS.128 R48, [R5+0x26c00] ;  /* 0x026c000005309984 */ /* 0x001fe60000000c00 */
[----:B------:R-:W-:Y:S02]  /*bc30*/  @!P1 LEA.HI.X R57, R46, R57, R44, 0x1, P3 ;  /* 0x000000392e399211 */ /* 0x000fe400018f0c2c */
[----:B------:R-:W0:Y:S04]  /*bc40*/  @!P0 LDS.128 R44, [R5+0x21400] ;  /* 0x02140000052c8984 */ /* 0x000e280000000c00 */
[----:B0-----:R2:W-:Y:S04]  /*bc50*/  @!P0 STG.E.128 desc[UR4][R54.64], R44 ;  /* 0x0000002c36008986 */ /* 0x0015e8000c101d04 */
[----:B------:R2:W-:Y:S02]  /*bc60*/  @!P1 STG.E.128 desc[UR4][R56.64], R48 ;  /* 0x0000003038009986 */ /* 0x0005e4000c101d04 */
.L_x_531:
[----:B------:R-:W-:Y:S05]  /*bc70*/  BSYNC B1 ;  /* 0x0000000000017941 */ /* 0x000fea0003800000 */
.L_x_530:
        /* <DEDUP_REMOVED lines=21> */
.L_x_533:
[----:B------:R-:W-:Y:S05]  /*bdd0*/  BSYNC B1 ;  /* 0x0000000000017941 */ /* 0x000fea0003800000 */
.L_x_532:
[----:B--2---:R-:W-:-:S05]  /*bde0*/  VIADD R44, R22, 0xa0 ;  /* 0x000000a0162c7836 */ /* 0x004fca0000000000 */
[----:B------:R-:W-:-:S13]  /*bdf0*/  ISETP.GE.AND P3, PT, R44, R4, PT ;  /* 0x000000042c00720c */ /* 0x000fda0003f66270 */
[----:B------:R-:W-:Y:S05]  /*be00*/  @P3 BRA `(.L_x_485) ;  /* 0x0000000000503947 */ /* 0x000fea0003800000 */
[----:B------:R-:W2:Y:S01]  /*be10*/  LDC.64 R44, c[0x0][0x300] ;  /* 0x0000c000ff2c7b82 */ /* 0x000ea20000000a00 */
[----:B------:R-:W-:Y:S01]  /*be20*/  IMAD.MOV.U32 R53, RZ, RZ, R58 ;  /* 0x000000ffff357224 */ /* 0x000fe200078e003a */
[----:B------:R-:W-:-:S06]  /*be30*/  ULDC.64 UR4, c[0x0][0x208] ;  /* 0x0000820000047ab9 */ /* 0x000fcc0000000a00 */
[----:B------:R-:W3:Y:S01]  /*be40*/  @!P1 LDC.64 R54, c[0x0][0x2e8] ;  /* 0x0000ba00ff369b82 */ /* 0x000ee20000000a00 */
[----:B--2---:R-:W-:-:S04]  /*be50*/  IMAD.WIDE.U32 R52, R44, 0xa0, R52 ;  /* 0x000000a02c347825 */ /* 0x004fc800078e0034 */
[----:B------:R-:W-:Y:S01]  /*be60*/  IMAD R45, R45, 0xa0, RZ ;  /* 0x000000a02d2d7824 */ /* 0x000fe200078e02ff */
[----:B------:R-:W-:-:S03]  /*be70*/  @!P0 IADD3 R46, P3, R20, R52, RZ ;  /* 0x00000034142e8210 */ /* 0x000fc60007f7e0ff */
[----:B------:R-:W-:-:S04]  /*be80*/  IMAD.IADD R48, R53, 0x1, R45 ;  /* 0x0000000135307824 */ /* 0x000fc800078e022d */
[----:B------:R-:W-:Y:S01]  /*be90*/  @!P0 IMAD.X R47, R48, 0x1, R13, P3 ;  /* 0x00000001302f8824 */ /* 0x000fe200018e060d */
[----:B------:R-:W-:Y:S02]  /*bea0*/  @!P1 IADD3 R44, P3, R12, R52, RZ ;  /* 0x000000340c2c9210 */ /* 0x000fe40007f7e0ff */
[----:B------:R-:W2:Y:S03]  /*beb0*/  @!P0 LDC.64 R52, c[0x0][0x2e8] ;  /* 0x0000ba00ff348b82 */ /* 0x000ea60000000a00 */
        /* <DEDUP_REMOVED lines=9> */
.L_x_485:
[----:B------:R-:W-:Y:S05]  /*bf50*/  BSYNC B0 ;  /* 0x0000000000007941 */ /* 0x000fea0003800000 */
.L_x_427:
[----:B0-234-:R-:W0:Y:S01]  /*bf60*/  S2R R44, SR_TID.X ;  /* 0x00000000002c7919 */ /* 0x01de220000002100 */
[----:B------:R-:W-:Y:S01]  /*bf70*/  @!PT LDS RZ, [RZ] ;  /* 0x00000000fffff984 */ /* 0x000fe20000000800 */
[----:B------:R-:W-:Y:S01]  /*bf80*/  @!PT LDS RZ, [RZ] ;  /* 0x00000000fffff984 */ /* 0x000fe20000000800 */
[----:B------:R-:W-:Y:S01]  /*bf90*/  @!PT LDS RZ, [RZ] ;  /* 0x00000000fffff984 */ /* 0x000fe20000000800 */
[----:B------:R-:W-:Y:S01]  /*bfa0*/  @!PT LDS RZ, [RZ] ;  /* 0x00000000fffff984 */ /* 0x000fe20000000800 */
[----:B------:R2:W-:Y:S06]  /*bfb0*/  MEMBAR.ALL.CTA ;  /* 0x0000000000007992 */ /* 0x0005ec0000008000 */
[----:B--2---:R-:W2:Y:S01]  /*bfc0*/  FENCE.VIEW.ASYNC.S ;  /* 0x00000000000073c6 */ /* 0x004ea20000000000 */
[----:B------:R-:W-:Y:S05]  /*bfd0*/  WARPSYNC.ALL ;  /* 0x0000000000007948 */ /* 0x000fea0003800000 */
[----:B------:R-:W-:Y:S01]  /*bfe0*/  BSSY B0, `(.L_x_534) ;  /* 0x0000009000007945 */ /* 0x000fe20003800000 */
[----:B0-----:R-:W-:Y:S01]  /*bff0*/  LOP3.LUT R44, R44, 0x7f, RZ, 0xc0, !PT ;  /* 0x0000007f2c2c7812 */ /* 0x001fe200078ec0ff */
[----:B--2---:R0:W-:Y:S03]  /*c000*/  BAR.SYNC.DEFER_BLOCKING R163, 0x80 ;  /* 0x000200a30000751d */ /* 0x0041e60000010000 */
[----:B------:R-:W-:-:S13]  /*c010*/  ISETP.NE.AND P3, PT, R44, RZ, PT ;  /* 0x000000ff2c00720c */ /* 0x000fda0003f65270 */
[----:B------:R-:W-:-:S05]  /*c020*/  @!P3 VIADD R44, R3, 0x348a0 ;  /* 0x000348a0032cb836 */ /* 0x000fca0000000000 */
[----:B------:R-:W-:-:S04]  /*c030*/  @!P3 PRMT R44, RZ, 0x654, R44 ;  /* 0x00000654ff2cb816 */ /* 0x000fc8000000002c */
[----:B------:R0:W-:Y:S01]  /*c040*/  @!P3 SYNCS.ARRIVE.TRANS64.RED.A1T0 RZ, [R44+URZ], RZ ;  /* 0x000000ff2cffb9a7 */ /* 0x0001e2000810043f */
[----:B------:R-:W-:Y:S05]  /*c050*/  @!P2 BRA `(.L_x_535) ;  /* 0x000000000004a947 */ /* 0x000fea0003800000 */
[----:B------:R-:W-:Y:S01]  /*c060*/  BPT.TRAP 0x1 ;  /* 0x000000040000795c */ /* 0x000fe20000300000 */
.L_x_535:
[----:B------:R-:W-:Y:S05]  /*c070*/  BSYNC B0 ;  /* 0x0000000000007941 */ /* 0x000fea0003800000 */
.L_x_534:
[----:B------:R-:W2:Y:S01]  /*c080*/  SYNCS.PHASECHK.TRANS64.TRYWAIT P2, [R3+URZ+0x348b0], R0 ;  /* 0x0348b000030075a7 */ /* 0x000ea2000804017f */
[----:B------:R-:W-:Y:S01]  /*c090*/  ULDC UR60, c[0x0][0x2f4] ;  /* 0x0000bd00003c7ab9 */ /* 0x000fe20000000800 */
[----:B------:R-:W-:Y:S01]  /*c0a0*/  ULDC.64 UR38, c[0x0][0x328] ;  /* 0x0000ca0000267ab9 */ /* 0x000fe20000000a00 */
[----:B------:R-:W-:Y:S01]  /*c0b0*/  ULDC.64 UR36, c[0x0][0x318] ;  /* 0x0000c60000247ab9 */ /* 0x000fe20000000a00 */
[----:B------:R-:W-:Y:S01]  /*c0c0*/  BSSY B0, `(.L_x_536) ;  /* 0x0000003000007945 */ /* 0x000fe20003800000 */
[----:B------:R-:W-:-:S03]  /*c0d0*/  IMAD.WIDE R48, R24, 0xb0, R118 ;  /* 0x000000b018307825 */ /* 0x000fc600078e0276 */
[----:B--2---:R-:W-:Y:S05]  /*c0e0*/  @!P2 BRA `(.L_x_537) ;  /* 0x000001c4000ca947 */ /* 0x004fea0003800000 */
.L_x_806:
[----:B------:R-:W-:Y:S05]  /*c0f0*/  BSYNC B0 ;  /* 0x0000000000007941 */ /* 0x000fea0003800000 */
.L_x_536:
[----:B------:R-:W-:Y:S01]  /*c100*/  ISETP.GE.AND P2, PT, R22, R4, PT ;  /* 0x000000041600720c */ /* 0x000fe20003f46270 */
[----:B------:R-:W-:-:S12]  /*c110*/  BSSY B0, `(.L_x_538) ;  /* 0x0000011000007945 */ /* 0x000fd80003800000 */
[----:B------:R-:W-:Y:S05]  /*c120*/  @P2 BRA `(.L_x_539) ;  /* 0x00000000003c2947 */ /* 0x000fea0003800000 */
[----:B------:R-:W-:Y:S01]  /*c130*/  IMAD R47, R49, UR38, RZ ;  /* 0x00000026312f7c24 */ /* 0x000fe2000f8e02ff */
[----:B------:R-:W-:Y:S01]  /*c140*/  ULDC.64 UR4, c[0x0][0x208] ;  /* 0x0000820000047ab9 */ /* 0x000fe20000000a00 */
[----:B0-----:R-:W-:Y:S02]  /*c150*/  IMAD.MOV.U32 R44, RZ, RZ, R102 ;  /* 0x000000ffff2c7224 */ /* 0x001fe400078e0066 */
[----:B------:R-:W-:Y:S02]  /*c160*/  IMAD.MOV.U32 R45, RZ, RZ, R6 ;  /* 0x000000ffff2d7224 */ /* 0x000fe400078e0006 */
[C---:B------:R-:W-:Y:S02]  /*c170*/  IMAD R47, R48.reuse, UR39, R47 ;  /* 0x00000027302f7c24 */ /* 0x040fe4000f8e022f */
[----:B------:R-:W-:-:S04]  /*c180*/  IMAD.WIDE.U32 R44, R48, UR38, R44 ;  /* 0x00000026302c7c25 */ /* 0x000fc8000f8e002c */
[----:B------:R-:W-:Y:S01]  /*c190*/  IMAD.IADD R45, R45, 0x1, R47 ;  /* 0x000000012d2d7824 */ /* 0x000fe200078e022f */
[----:B------:R-:W-:-:S04]  /*c1a0*/  LEA R50, P2, R44, UR36, 0x1 ;  /* 0x000000242c327c11 */ /* 0x000fc8000f8408ff */
[----:B------:R-:W-:Y:S02]  /*c1b0*/  LEA.HI.X R51, R44, UR37, R45, 0x1, P2 ;  /* 0x000000252c337c11 */ /* 0x000fe400090f0c2d */
[----:B------:R-:W-:-:S13]  /*c1c0*/  ISETP.GE.AND P2, PT, R16, UR60, PT ;  /* 0x0000003c10007c0c */ /* 0x000fda000bf46270 */
[----:B------:R-:W0:Y:S04]  /*c1d0*/  @!P2 LDS.128 R44, [R5+0x400] ;  /* 0x00040000052ca984 */ /* 0x000e280000000c00 */
[----:B0-----:R-:W-:Y:S01]  /*c1e0*/  @!P2 STG.E.128 desc[UR4][R50.64], R44 ;  /* 0x0000002c3200a986 */ /* 0x001fe2000c101d04 */
[----:B------:R-:W-:-:S13]  /*c1f0*/  ISETP.GE.AND P2, PT, R221, UR60, PT ;  /* 0x0000003cdd007c0c */ /* 0x000fda000bf46270 */
[----:B------:R-:W0:Y:S04]  /*c200*/  @!P2 LDS.128 R44, [R5+0x5c00] ;  /* 0x005c0000052ca984 */ /* 0x000e280000000c00 */
[----:B0-----:R3:W-:Y:S02]  /*c210*/  @!P2 STG.E.128 desc[UR4][R50.64+0x80], R44 ;  /* 0x0000802c3200a986 */ /* 0x0017e4000c101d04 */
.L_x_539:
[----:B------:R-:W-:Y:S05]  /*c220*/  BSYNC B0 ;  /* 0x0000000000007941 */ /* 0x000fea0003800000 */
.L_x_538:
[----:B-12---:R-:W-:Y:S01]  /*c230*/  VIADD R0, R22, 0x20 ;  /* 0x0000002016007836 */ /* 0x006fe20000000000 */
[----:B------:R-:W-:Y:S04]  /*c240*/  BSSY B0, `(.L_x_540) ;  /* 0x0000014000007945 */ /* 0x000fe80003800000 */
[----:B------:R-:W-:-:S13]  /*c250*/  ISETP.GE.AND P2, PT, R0, R4, PT ;  /* 0x000000040000720c */ /* 0x000fda0003f46270 */
[----:B------:R-:W-:Y:S05]  /*c260*/  @P2 BRA `(.L_x_541) ;  /* 0x0000000000442947 */ /* 0x000fea0003800000 */
[----:B---3--:R-:W-:Y:S01]  /*c270*/  IADD3 R47, P2, R48, 0x20, RZ ;  /* 0x00000020302f7810 */ /* 0x008fe20007f5e0ff */
[----:B0-----:R-:W-:Y:S01]  /*c280*/  IMAD.MOV.U32 R44, RZ, RZ, R102 ;  /* 0x000000ffff2c7224 */ /* 0x001fe200078e0066 */
[----:B------:R-:W-:Y:S01]  /*c290*/  ULDC.64 UR4, c[0x0][0x208] ;  /* 0x0000820000047ab9 */ /* 0x000fe20000000a00 */
[----:B------:R-:W-:Y:S02]  /*c2a0*/  IMAD.MOV.U32 R45, RZ, RZ, R6 ;  /* 0x000000ffff2d7224 */ /* 0x000fe400078e0006 */
[----:B------:R-:W-:Y:S02]  /*c2b0*/  IMAD.X R0, RZ, RZ, R49, P2 ;  /* 0x000000ffff007224 */ /* 0x000fe400010e0631 */
[----:B------:R-:W-:-:S04]  /*c2c0*/  IMAD.WIDE.U32 R44, R47, UR38, R44 ;  /* 0x000000262f2c7c25 */ /* 0x000fc8000f8e002c */
[----:B------:R-:W-:Y:S01]  /*c2d0*/  IMAD R0, R0, UR38, RZ ;  /* 0x0000002600007c24 */ /* 0x000fe2000f8e02ff */
[----:B------:R-:W-:-:S03]  /*c2e0*/  LEA R50, P2, R44, UR36, 0x1 ;  /* 0x000000242c327c11 */ /* 0x000fc6000f8408ff */
[----:B------:R-:W-:-:S04]  /*c2f0*/  IMAD R47, R47, UR39, R0 ;  /* 0x000000272f2f7c24 */ /* 0x000fc8000f8e0200 */
[----:B------:R-:W-:-:S05]  /*c300*/  IMAD.IADD R45, R45, 0x1, R47 ;  /* 0x000000012d2d7824 */ /* 0x000fca00078e022f */
[----:B------:R-:W-:Y:S02]  /*c310*/  LEA.HI.X R51, R44, UR37, R45, 0x1, P2 ;  /* 0x000000252c337c11 */ /* 0x000fe400090f0c2d */
[----:B------:R-:W-:-:S13]  /*c320*/  ISETP.GE.AND P2, PT, R16, UR60, PT ;  /* 0x0000003c10007c0c */ /* 0x000fda000bf46270 */
[----:B------:R-:W0:Y:S04]  /*c330*/  @!P2 LDS.128 R44, [R5+0x1400] ;  /* 0x00140000052ca984 */ /* 0x000e280000000c00 */
[----:B0-----:R-:W-:Y:S01]  /*c340*/  @!P2 STG.E.128 desc[UR4][R50.64], R44 ;  /* 0x0000002c3200a986 */ /* 0x001fe2000c101d04 */
[----:B------:R-:W-:-:S13]  /*c350*/  ISETP.GE.AND P2, PT, R221, UR60, PT ;  /* 0x0000003cdd007c0c */ /* 0x000fda000bf46270 */
[----:B------:R-:W0:Y:S04]  /*c360*/  @!P2 LDS.128 R44, [R5+0x6c00] ;  /* 0x006c0000052ca984 */ /* 0x000e280000000c00 */
[----:B0-----:R1:W-:Y:S02]  /*c370*/  @!P2 STG.E.128 desc[UR4][R50.64+0x80], R44 ;  /* 0x0000802c3200a986 */ /* 0x0013e4000c101d04 */
.L_x_541:
[----:B------:R-:W-:Y:S05]  /*c380*/  BSYNC B0 ;  /* 0x0000000000007941 */ /* 0x000fea0003800000 */
.L_x_540:
[----:B------:R-:W-:Y:S01]  /*c390*/  VIADD R0, R22, 0x40 ;  /* 0x0000004016007836 */ /* 0x000fe20000000000 */
[----:B------:R-:W-:Y:S04]  /*c3a0*/  BSSY B0, `(.L_x_542) ;  /* 0x0000014000007945 */ /* 0x000fe80003800000 */
[----:B------:R-:W-:-:S13]  /*c3b0*/  ISETP.GE.AND P2, PT, R0, R4, PT ;  /* 0x000000040000720c */ /* 0x000fda0003f46270 */
[----:B------:R-:W-:Y:S05]  /*c3c0*/  @P2 BRA `(.L_x_543) ;  /* 0x0000000000442947 */ /* 0x000fea0003800000 */
[----:B-1-3--:R-:W-:Y:S01]  /*c3d0*/  IADD3 R47, P2, R48, 0x40, RZ ;  /* 0x00000040302f7810 */ /* 0x00afe20007f5e0ff */
        /* <DEDUP_REMOVED lines=16> */
.L_x_543:
[----:B------:R-:W-:Y:S05]  /*c4e0*/  BSYNC B0 ;  /* 0x0000000000007941 */ /* 0x000fea0003800000 */
.L_x_542:
[----:B------:R-:W-:Y:S01]  /*c4f0*/  VIADD R0, R22, 0x60 ;  /* 0x0000006016007836 */ /* 0x000fe20000000000 */
[----:B------:R-:W-:Y:S04]  /*c500*/  BSSY B0, `(.L_x_544) ;  /* 0x0000014000007945 */ /* 0x000fe80003800000 */
[----:B------:R-:W-:-:S13]  /*c510*/  ISETP.GE.AND P2, PT, R0, R4, PT ;  /* 0x000000040000720c */ /* 0x000fda0003f46270 */
[----:B------:R-:W-:Y:S05]  /*c520*/  @P2 BRA `(.L_x_545) ;  /* 0x0000000000442947 */ /* 0x000fea0003800000 */
[----:B-123--:R-:W-:Y:S01]  /*c530*/  IADD3 R47, P2, R48, 0x60, RZ ;  /* 0x00000060302f7810 */ /* 0x00efe20007f5e0ff */
        /* <DEDUP_REMOVED lines=16> */
.L_x_545:
[----:B------:R-:W-:Y:S05]  /*c640*/  BSYNC B0 ;  /* 0x0000000000007941 */ /* 0x000fea0003800000 */
.L_x_544:
[----:B------:R-:W-:Y:S01]  /*c650*/  VIADD R0, R22, 0x80 ;  /* 0x0000008016007836 */ /* 0x000fe20000000000 */
[----:B------:R-:W-:Y:S04]  /*c660*/  BSSY B0, `(.L_x_546) ;  /* 0x0000014000007945 */ /* 0x000fe80003800000 */
[----:B------:R-:W-:-:S13]  /*c670*/  ISETP.GE.AND P2, PT, R0, R4, PT ;  /* 0x000000040000720c */ /* 0x000fda0003f46270 */
[----:B------:R-:W-:Y:S05]  /*c680*/  @P2 BRA `(.L_x_547) ;  /* 0x0000000000442947 */ /* 0x000fea0003800000 */
[----:B-1234-:R-:W-:Y:S01]  /*c690*/  IADD3 R47, P2, R48, 0x80, RZ ;  /* 0x00000080302f7810 */ /* 0x01efe20007f5e0ff */
        /* <DEDUP_REMOVED lines=16> */
.L_x_547:
[----:B------:R-:W-:Y:S05]  /*c7a0*/  BSYNC B0 ;  /* 0x0000000000007941 */ /* 0x000fea0003800000 */
.L_x_546:
[----:B------:R-:W-:Y:S01]  /*c7b0*/  VIADD R0, R22, 0xa0 ;  /* 0x000000a016007836 */ /* 0x000fe20000000000 */
[----:B------:R-:W-:Y:S04]  /*c7c0*/  BSSY B0, `(.L_x_548) ;  /* 0x0000014000007945 */ /* 0x000fe80003800000 */
[----:B------:R-:W-:-:S13]  /*c7d0*/  ISETP.GE.AND P2, PT, R0, R4, PT ;  /* 0x000000040000720c */ /* 0x000fda0003f46270 */
[----:B------:R-:W-:Y:S05]  /*c7e0*/  @P2 BRA `(.L_x_549) ;  /* 0x0000000000442947 */ /* 0x000fea0003800000 */
[----:B01234-:R-:W-:Y:S01]  /*c7f0*/  IADD3 R47, P2, R48, 0xa0, RZ ;  /* 0x000000a0302f7810 */ /* 0x01ffe20007f5e0ff */
[----:B------:R-:W-:Y:S01]  /*c800*/  IMAD.MOV.U32 R44, RZ, RZ, R102 ;  /* 0x000000ffff2c7224 */ /* 0x000fe200078e0066 */
[----:B------:R-:W-:Y:S01]  /*c810*/  ULDC.64 UR4, c[0x0][0x208] ;  /* 0x0000820000047ab9 */ /* 0x000fe20000000a00 */
[----:B------:R-:W-:Y:S02]  /*c820*/  IMAD.MOV.U32 R45, RZ, RZ, R6 ;  /* 0x000000ffff2d7224 */ /* 0x000fe400078e0006 */
[----:B------:R-:W-:Y:S02]  /*c830*/  IMAD.X R48, RZ, RZ, R49, P2 ;  /* 0x000000ffff307224 */ /* 0x000fe400010e0631 */
[----:B------:R-:W-:-:S04]  /*c840*/  IMAD.WIDE.U32 R44, R47, UR38, R44 ;  /* 0x000000262f2c7c25 */ /* 0x000fc8000f8e002c */
[----:B------:R-:W-:-:S04]  /*c850*/  IMAD R48, R48, UR38, RZ ;  /* 0x0000002630307c24 */ /* 0x000fc8000f8e02ff */
[----:B------:R-:W-:Y:S01]  /*c860*/  IMAD R47, R47, UR39, R48 ;  /* 0x000000272f2f7c24 */ /* 0x000fe2000f8e0230 */
[----:B------:R-:W-:-:S03]  /*c870*/  LEA R48, P2, R44, UR36, 0x1 ;  /* 0x000000242c307c11 */ /* 0x000fc6000f8408ff */
        /* <DEDUP_REMOVED lines=8> */
.L_x_549:
[----:B------:R-:W-:Y:S05]  /*c900*/  BSYNC B0 ;  /* 0x0000000000007941 */ /* 0x000fea0003800000 */
.L_x_548:
[----:B------:R-:W5:Y:S01]  /*c910*/  LDL R0, [R1] ;  /* 0x0000000001007983 */ /* 0x000f620000100800 */
[----:B------:R-:W-:Y:S02]  /*c920*/  VIADD R23, R23, 0x1 ;  /* 0x0000000117177836 */ /* 0x000fe40000000000 */
[----:B------:R-:W-:Y:S01]  /*c930*/  @!P3 VIADD R3, R3, 0x348c0 ;  /* 0x000348c00303b836 */ /* 0x000fe20000000000 */
[----:B------:R-:W-:Y:S01]  /*c940*/  @!PT LDS RZ, [RZ] ;  /* 0x00000000fffff984 */ /* 0x000fe20000000800 */
[----:B------:R-:W-:Y:S01]  /*c950*/  @!PT LDS RZ, [RZ] ;  /* 0x00000000fffff984 */ /* 0x000fe20000000800 */
[----:B------:R-:W-:Y:S01]  /*c960*/  @!PT LDS RZ, [RZ] ;  /* 0x00000000fffff984 */ /* 0x000fe20000000800 */
[----:B------:R-:W-:Y:S01]  /*c970*/  @!PT LDS RZ, [RZ] ;  /* 0x00000000fffff984 */ /* 0x000fe20000000800 */
[----:B------:R1:W-:Y:S06]  /*c980*/  MEMBAR.ALL.CTA ;  /* 0x0000000000007992 */ /* 0x0003ec0000008000 */
[----:B-1----:R-:W1:Y:S02]  /*c990*/  FENCE.VIEW.ASYNC.S ;  /* 0x00000000000073c6 */ /* 0x002e640000000000 */
[----:B-1----:R1:W-:Y:S01]  /*c9a0*/  BAR.SYNC.DEFER_BLOCKING R163, 0x80 ;  /* 0x000200a30000751d */ /* 0x0023e20000010000 */
[----:B------:R-:W-:-:S02]  /*c9b0*/  ISETP.NE.AND P2, PT, R23, 0x2, PT ;  /* 0x000000021700780c */ /* 0x000fc40003f45270 */
[----:B------:R-:W-:Y:S02]  /*c9c0*/  @!P3 PRMT R3, RZ, 0x654, R3 ;  /* 0x00000654ff03b816 */ /* 0x000fe40000000003 */
[----:B------:R-:W-:Y:S02]  /*c9d0*/  SEL R23, R23, RZ, P2 ;  /* 0x000000ff17177207 */ /* 0x000fe40001000000 */
[----:B------:R1:W-:Y:S01]  /*c9e0*/  @!P3 SYNCS.ARRIVE.TRANS64.RED.A1T0 RZ, [R3+URZ], RZ ;  /* 0x000000ff03ffb9a7 */ /* 0x0003e2000810043f */
[----:B-----5:R-:W-:Y:S02]  /*c9f0*/  LOP3.LUT P4, RZ, R0, 0x10, RZ, 0xc0, !PT ;  /* 0x0000001000ff7812 */ /* 0x020fe4000788c0ff */
[----:B------:R-:W-:-:S04]  /*ca00*/  SEL R0, RZ, 0x1, P2 ;  /* 0x00000001ff007807 */ /* 0x000fc80001000000 */
[----:B------:R-:W-:-:S07]  /*ca10*/  LOP3.LUT R223, R223, R0, RZ, 0x3c, !PT ;  /* 0x00000000dfdf7212 */ /* 0x000fce00078e3cff */
[----:B-1----:R-:W-:Y:S05]  /*ca20*/  @P4 BRA `(.L_x_550) ;  /* 0xffffff6000a04947 */ /* 0x002fea000383ffff */
[----:B------:R-:W1:Y:S01]  /*ca30*/  S2R R4, SR_TID.X ;  /* 0x0000000000047919 */ /* 0x000e620000002100 */
[----:B------:R-:W-:Y:S02]  /*ca40*/  PLOP3.LUT P0, PT, PT, PT, PT, 0x8, 0x0 ;  /* 0x000000000000781c */ /* 0x000fe40003f0e170 */
[----:B-1----:R-:W-:-:S04]  /*ca50*/  SHF.R.U32.HI R4, RZ, 0x7, R4 ;  /* 0x00000007ff047819 */ /* 0x002fc80000011604 */
[----:B------:R-:W-:-:S13]  /*ca60*/  ISETP.NE.AND P4, PT, R4, 0x1, PT ;  /* 0x000000010400780c */ /* 0x000fda0003f85270 */
[----:B------:R-:W-:Y:S06]  /*ca70*/  @!P4 BAR.ARV 0x9, 0x100 ;  /* 0x024400000000cb1d */ /* 0x000fec0000002000 */
.L_x_422:
[----:B------:R-:W-:Y:S01]  /*ca80*/  IMAD.MOV.U32 R3, RZ, RZ, RZ ;  /* 0x000000ffff037224 */ /* 0x000fe200078e00ff */
[----:B------:R-:W-:Y:S06]  /*ca90*/  @P0 BRA `(.L_x_551) ;  /* 0x00000000000c0947 */ /* 0x000fec0003800000 */
[----:B------:R-:W1:Y:S01]  /*caa0*/  FENCE.VIEW.ASYNC.G ;  /* 0x00000000000073c6 */ /* 0x000e620000000100 */
[----:B------:R-:W-:Y:S05]  /*cab0*/  WARPSYNC.ALL ;  /* 0x0000000000007948 */ /* 0x000fea0003800000 */
[----:B-1----:R-:W-:Y:S06]  /*cac0*/  BAR.ARV 0xc, 0x180 ;  /* 0x0306000000007b1d */ /* 0x002fec0000002000 */
.L_x_551:
[----:B------:R-:W2:Y:S01]  /*cad0*/  LDL R0, [R1] ;  /* 0x0000000001007983 */ /* 0x000ea20000100800 */
[----:B------:R-:W-:Y:S01]  /*cae0*/  BSSY B0, `(.L_x_552) ;  /* 0x0000021000007945 */ /* 0x000fe20003800000 */
[----:B--2---:R-:W-:-:S13]  /*caf0*/  LOP3.LUT P0, RZ, R0, 0x40, RZ, 0xc0, !PT ;  /* 0x0000004000ff7812 */ /* 0x004fda000780c0ff */
[----:B------:R-:W-:Y:S05]  /*cb00*/  @!P0 BRA `(.L_x_553) ;  /* 0x0000000000788947 */ /* 0x000fea0003800000 */
[----:B------:R-:W2:Y:S01]  /*cb10*/  LDL R0, [R1+0x70] ;  /* 0x0000700001007983 */ /* 0x000ea20000100800 */
[----:B------:R-:W-:Y:S01]  /*cb20*/  ULDC UR4, c[0x0][0x9f0] ;  /* 0x00027c0000047ab9 */ /* 0x000fe20000000800 */
[----:B--2---:R-:W-:-:S04]  /*cb30*/  ISETP.NE.AND P0, PT, R0, RZ, PT ;  /* 0x000000ff0000720c */ /* 0x004fc80003f05270 */
        /* <DEDUP_REMOVED lines=27> */
.L_x_553:
[----:B------:R-:W-:Y:S05]  /*ccf0*/  BSYNC B0 ;  /* 0x0000000000007941 */ /* 0x000fea0003800000 */
.L_x_552:
[----:B------:R-:W2:Y:S01]  /*cd00*/  LDL R0, [R1+0x80] ;  /* 0x0000800001007983 */ /* 0x000ea20000100800 */
[----:B------:R-:W-:Y:S02]  /*cd10*/  PLOP3.LUT P0, PT, PT, PT, PT, 0x80, 0x0 ;  /* 0x000000000000781c */ /* 0x000fe40003f0f070 */
        /* <DEDUP_REMOVED lines=18> */
[----:B0--34-:R-:W-:Y:S02]  /*ce40*/  CS2R R50, SRZ ;  /* 0x0000000000327805 */ /* 0x019fe4000001ff00 */
        /* <DEDUP_REMOVED lines=13> */
[----:B--2---:R-:W-:Y:S02]  /*cf20*/  IMAD R4, R0, R3, RZ ;  /* 0x0000000300047224 */ /* 0x004fe400078e02ff */
[----:B------:R-:W-:-:S03]  /*cf30*/  IMAD.MOV.U32 R0, RZ, RZ, RZ ;  /* 0x000000ffff007224 */ /* 0x000fc600078e00ff */
[----:B------:R0:W-:Y:S01]  /*cf40*/  STL [R1+0x4], R4 ;  /* 0x0000040401007387 */ /* 0x0001e20000100800 */
[----:B------:R-:W-:Y:S01]  /*cf50*/  VIADDMNMX R160, R4, R3, R160, PT ;  /* 0x0000000304a07246 */ /* 0x000fe200038001a0 */
[----:B------:R-:W-:-:S03]  /*cf60*/  IMAD.MOV.U32 R3, RZ, RZ, RZ ;  /* 0x000000ffff037224 */ /* 0x000fc600078e00ff */
[----:B------:R-:W-:-:S13]  /*cf70*/  ISETP.GT.AND P1, PT, R160, R4, PT ;  /* 0x00000004a000720c */ /* 0x000fda0003f24270 */
[----:B0-----:R-:W-:Y:S05]  /*cf80*/  @!P1 BRA `(.L_x_554) ;  /* 0x0000010400949947 */ /* 0x001fea0003800000 */
[----:B------:R-:W0:Y:S01]  /*cf90*/  S2R R4, SR_TID.X ;  /* 0x0000000000047919 */ /* 0x000e220000002100 */
[----:B------:R-:W-:Y:S01]  /*cfa0*/  UMOV UR4, 0xffffffff ;  /* 0xffffffff00047882 */ /* 0x000fe20000000000 */
[----:B0-----:R-:W-:-:S05]  /*cfb0*/  VIADD R4, R4, 0xffffff80 ;  /* 0xffffff8004047836 */ /* 0x001fca0000000000 */
[----:B------:R-:W-:-:S04]  /*cfc0*/  SHF.R.S32.HI R0, RZ, 0x1f, R4 ;  /* 0x0000001fff007819 */ /* 0x000fc80000011404 */
[----:B------:R-:W-:-:S04]  /*cfd0*/  LEA.HI R0, R0, R4, RZ, 0x7 ;  /* 0x0000000400007211 */ /* 0x000fc800078f38ff */
[----:B------:R-:W-:Y:S01]  /*cfe0*/  SHF.R.S32.HI R13, RZ, 0x7, R0 ;  /* 0x00000007ff0d7819 */ /* 0x000fe20000011400 */
[----:B------:R-:W-:Y:S06]  /*cff0*/  BRA.DIV UR4, `(.L_x_555) ;  /* 0x000001b6045c7947 */ /* 0x000fec000b800000 */
[----:B------:R-:W0:Y:S04]  /*d000*/  SHFL.IDX PT, R0, R13, RZ, 0x1f ;  /* 0x00001fff0d007589 */ /* 0x000e2800000e0000 */
[----:B0-----:R0:W-:Y:S02]  /*d010*/  STL [R1+0x28], R0 ;  /* 0x0000280001007387 */ /* 0x0011e40000100800 */
.L_x_809:
[----:B------:R-:W0:Y:S04]  /*d020*/  LDL R4, [R1+0x28] ;  /* 0x0000280001047983 */ /* 0x000e280000100800 */
[----:B------:R-:W2:Y:S01]  /*d030*/  LDL R3, [R1+0x84] ;  /* 0x0000840001037983 */ /* 0x000ea20000100800 */
[----:B0-----:R-:W-:-:S04]  /*d040*/  LEA.HI R0, R4, R4, RZ, 0x1 ;  /* 0x0000000404007211 */ /* 0x001fc800078f08ff */
[----:B------:R-:W-:Y:S02]  /*d050*/  LOP3.LUT R0, R0, 0x1e, RZ, 0xc0, !PT ;  /* 0x0000001e00007812 */ /* 0x000fe400078ec0ff */
[----:B--2---:R-:W-:-:S03]  /*d060*/  LOP3.LUT P0, RZ, R3, 0x9f, RZ, 0xc0, !PT ;  /* 0x0000009f03ff7812 */ /* 0x004fc6000780c0ff */
[----:B------:R-:W-:-:S04]  /*d070*/  IMAD.IADD R0, R4, 0x1, -R0 ;  /* 0x0000000104007824 */ /* 0x000fc800078e0a00 */
[----:B------:R-:W-:-:S05]  /*d080*/  IMAD R0, R0, 0x2000, R3 ;  /* 0x0000200000007824 */ /* 0x000fca00078e0203 */
[----:B------:R-:W-:-:S04]  /*d090*/  SHF.R.U32.HI R0, RZ, 0x4, R0 ;  /* 0x00000004ff007819 */ /* 0x000fc80000011600 */
[----:B------:R-:W-:Y:S01]  /*d0a0*/  LOP3.LUT R28, R0, 0x3fff, RZ, 0xc0, !PT ;  /* 0x00003fff001c7812 */ /* 0x000fe200078ec0ff */
[----:B------:R-:W-:Y:S06]  /*d0b0*/  @!P0 BRA `(.L_x_556) ;  /* 0x0000000000408947 */ /* 0x000fec0003800000 */
[----:B------:R-:W-:Y:S01]  /*d0c0*/  MOV R0, 0x0 ;  /* 0x0000000000007802 */ /* 0x000fe20000000f00 */
[----:B------:R-:W-:Y:S01]  /*d0d0*/  ULDC.64 UR4, c[0x4][0xa0] ;  /* 0x0100280000047ab9 */ /* 0x000fe20000000a00 */
[----:B------:R-:W-:Y:S01]  /*d0e0*/  ULDC.64 UR6, c[0x4][0xa8] ;  /* 0x01002a0000067ab9 */ /* 0x000fe20000000a00 */
[----:B------:R-:W-:Y:S01]  /*d0f0*/  IMAD.U32 R4, RZ, RZ, UR4 ;  /* 0x00000004ff047e24 */ /* 0x000fe2000f8e00ff */
[----:B-1----:R0:W1:Y:S01]  /*d100*/  LDC.64 R14, c[0x4][R0] ;  /* 0x01000000000e7b82 */ /* 0x0020620000000a00 */
        /* <DEDUP_REMOVED lines=10> */
[----:B-1---5:R-:W-:Y:S05]  /*d1b0*/  CALL.ABS.NOINC R14 ;  /* 0x000000000e007343 */ /* 0x022fea0003c00000 */
.L_x_556:
[----:B------:R-:W-:Y:S02]  /*d1c0*/  ULDC UR4, c[0x0][0x3f4] ;  /* 0x0000fd0000047ab9 */ /* 0x000fe40000000800 */
[----:B------:R-:W-:-:S13]  /*d1d0*/  ISETP.LT.AND P0, PT, RZ, UR4, PT ;  /* 0x00000004ff007c0c */ /* 0x000fda000bf01270 */
[----:B------:R-:W-:Y:S05]  /*d1e0*/  @P0 BRA `(.L_x_557) ;  /* 0x0000000000400947 */ /* 0x000fea0003800000 */
[----:B------:R-:W2:Y:S02]  /*d1f0*/  LDL R20, [R1+0x78] ;  /* 0x0000780001147983 */ /* 0x000ea40000100800 */
[----:B--2---:R-:W-:-:S04]  /*d200*/  LEA.HI R0, R20, R20, RZ, 0x1 ;  /* 0x0000001414007211 */ /* 0x004fc800078f08ff */
[----:B------:R-:W-:-:S05]  /*d210*/  LOP3.LUT R0, R0, 0xfffffffe, RZ, 0xc0, !PT ;  /* 0xfffffffe00007812 */ /* 0x000fca00078ec0ff */
[----:B------:R-:W-:-:S05]  /*d220*/  IMAD.IADD R0, R20, 0x1, -R0 ;  /* 0x0000000114007824 */ /* 0x000fca00078e0a00 */
[----:B------:R-:W-:-:S04]  /*d230*/  SHF.L.U32 R3, R0, 0x1f, RZ ;  /* 0x0000001f00037819 */ /* 0x000fc800000006ff */
[----:B------:R0:W2:Y:S03]  /*d240*/  SYNCS.PHASECHK.TRANS64.TRYWAIT P0, [R2+URZ+0x34800], R3 ;  /* 0x03480003020075a7 */ /* 0x0000a6000800017f */
[----:B--2---:R-:W-:Y:S05]  /*d250*/  @!P0 NANOSLEEP.SYNCS 0x989680 ;  /* 0x009896800000895d */ /* 0x004fea0003900000 */
[----:B------:R-:W2:Y:S01]  /*d260*/  @!P0 SYNCS.PHASECHK.TRANS64 P0, [R2+URZ+0x34800], R3 ;  /* 0x03480003020085a7 */ /* 0x000ea2000800007f */
[----:B------:R-:W-:Y:S04]  /*d270*/  BSSY B0, `(.L_x_558) ;  /* 0x0000006000007945 */ /* 0x000fe80003800000 */
[----:B--2---:R-:W-:Y:S05]  /*d280*/  @P0 BRA `(.L_x_559) ;  /* 0x0000000000100947 */ /* 0x004fea0003800000 */
.L_x_560:
[----:B--2---:R2:W3:Y:S02]  /*d290*/  SYNCS.PHASECHK.TRANS64.TRYWAIT P0, [R2+URZ+0x34800], R3 ;  /* 0x03480003020075a7 */ /* 0x0044e4000800017f */
[----:B---3--:R-:W-:Y:S05]  /*d2a0*/  @!P0 NANOSLEEP.SYNCS 0x989680 ;  /* 0x009896800000895d */ /* 0x008fea0003900000 */
[----:B------:R-:W3:Y:S02]  /*d2b0*/  @!P0 SYNCS.PHASECHK.TRANS64 P0, [R2+URZ+0x34800], R3 ;  /* 0x03480003020085a7 */ /* 0x000ee4000800007f */
[----:B---3--:R-:W-:Y:S05]  /*d2c0*/  @!P0 BRA `(.L_x_560) ;  /* 0xfffffffc00f08947 */ /* 0x008fea000383ffff */
.L_x_559:
[----:B------:R-:W-:Y:S05]  /*d2d0*/  BSYNC B0 ;  /* 0x0000000000007941 */ /* 0x000fea0003800000 */
.L_x_558:
[----:B------:R-:W-:Y:S05]  /*d2e0*/  BRA `(.L_x_561) ;  /* 0x0000003c002c7947 */ /* 0x000fea0003800000 */
.L_x_557:
[----:B------:R-:W2:Y:S01]  /*d2f0*/  LDL R29, [R1+0x84] ;  /* 0x00008400011d7983 */ /* 0x000ea20000100800 */
[----:B-----5:R-:W-:Y:S01]  /*d300*/  SHF.R.S32.HI R0, RZ, 0x1f, R147 ;  /* 0x0000001fff007819 */ /* 0x020fe20000011493 */
[----:B------:R-:W-:Y:S01]  /*d310*/  ULDC.64 UR4, c[0x0][0x3f8] ;  /* 0x0000fe0000047ab9 */ /* 0x000fe20000000a00 */
[----:B------:R-:W-:Y:S01]  /*d320*/  ULDC.64 UR6, c[0x0][0x408] ;  /* 0x0001020000067ab9 */ /* 0x000fe20000000a00 */
[----:B------:R-:W-:-:S04]  /*d330*/  IMAD.WIDE.U32 R4, R147, UR4, RZ ;  /* 0x0000000493047c25 */ /* 0x000fc8000f8e00ff */
[C---:B------:R-:W-:Y:S02]  /*d340*/  IMAD R6, R0.reuse, UR4, RZ ;  /* 0x0000000400067c24 */ /* 0x040fe4000f8e02ff */
[----:B------:R-:W-:Y:S02]  /*d350*/  IMAD R0, R0, UR6, RZ ;  /* 0x0000000600007c24 */ /* 0x000fe4000f8e02ff */
[C---:B------:R-:W-:Y:S01]  /*d360*/  IMAD R25, R147.reuse, UR5, R6 ;  /* 0x0000000593197c24 */ /* 0x040fe2000f8e0206 */
[----:B------:R-:W-:Y:S01]  /*d370*/  ULDC.64 UR4, c[0x0][0x3e8] ;  /* 0x0000fa0000047ab9 */ /* 0x000fe20000000a00 */
[C---:B------:R-:W-:Y:S01]  /*d380*/  IMAD R27, R147.reuse, UR7, R0 ;  /* 0x00000007931b7c24 */ /* 0x040fe2000f8e0200 */
[----:B------:R-:W-:Y:S01]  /*d390*/  LEA R24, P1, R4, UR4, 0x1 ;  /* 0x0000000404187c11 */ /* 0x000fe2000f8208ff */
[----:B------:R-:W-:Y:S01]  /*d3a0*/  IMAD.WIDE.U32 R6, R147, UR6, RZ ;  /* 0x0000000693067c25 */ /* 0x000fe2000f8e00ff */
[----:B------:R-:W-:-:S03]  /*d3b0*/  ULDC.64 UR6, c[0x0][0x400] ;  /* 0x0001000000067ab9 */ /* 0x000fc60000000a00 */
[----:B------:R-:W-:Y:S01]  /*d3c0*/  IMAD.IADD R25, R25, 0x1, R5 ;  /* 0x0000000119197824 */ /* 0x000fe200078e0205 */
[----:B------:R-:W-:Y:S01]  /*d3d0*/  LEA R26, P2, R6, UR6, 0x1 ;  /* 0x00000006061a7c11 */ /* 0x000fe2000f8408ff */
[----:B------:R-:W-:-:S03]  /*d3e0*/  IMAD.IADD R27, R27, 0x1, R7 ;  /* 0x000000011b1b7824 */ /* 0x000fc600078e0207 */
[----:B------:R-:W-:Y:S02]  /*d3f0*/  LEA.HI.X R25, R4, UR5, R25, 0x1, P1 ;  /* 0x0000000504197c11 */ /* 0x000fe400088f0c19 */
[----:B------:R-:W-:Y:S02]  /*d400*/  LEA.HI.X R27, R6, UR7, R27, 0x1, P2 ;  /* 0x00000007061b7c11 */ /* 0x000fe400090f0c1b */
[----:B--2---:R-:W-:-:S13]  /*d410*/  LOP3.LUT P0, RZ, R29, 0x3ff, RZ, 0xc0, !PT ;  /* 0x000003ff1dff7812 */ /* 0x004fda000780c0ff */
[----:B------:R-:W-:Y:S05]  /*d420*/  @!P0 BRA `(.L_x_562) ;  /* 0x0000000000408947 */ /* 0x000fea0003800000 */
        /* <DEDUP_REMOVED lines=16> */
.L_x_562:
[----:B------:R-:W2:Y:S01]  /*d530*/  LDL R20, [R1+0x4c] ;  /* 0x00004c0001147983 */ /* 0x000ea20000100800 */
[----:B------:R-:W-:Y:S01]  /*d540*/  ULDC.U8 UR4, c[0x0][0x410] ;  /* 0x0001040000047ab9 */ /* 0x000fe20000000000 */
[----:B------:R-:W-:Y:S01]  /*d550*/  BSSY B0, `(.L_x_563) ;  /* 0x000039c000007945 */ /* 0x000fe20003800000 */
[----:B------:R-:W-:Y:S01]  /*d560*/  ISETP.NE.AND P0, PT, RZ, UR4, PT ;  /* 0x00000004ff007c0c */ /* 0x000fe2000bf05270 */
[----:B------:R-:W-:Y:S02]  /*d570*/  IMAD R5, R149, 0x80, R22 ;  /* 0x0000008095057824 */ /* 0x000fe400078e0216 */
[----:B--2---:R-:W-:-:S10]  /*d580*/  IMAD R21, R20, 0x2, R29 ;  /* 0x0000000214157824 */ /* 0x004fd400078e021d */
[----:B------:R-:W-:Y:S05]  /*d590*/  @!P0 BRA `(.L_x_564) ;  /* 0x0000001800ac8947 */ /* 0x000fea0003800000 */
[----:B------:R-:W-:-:S03]  /*d5a0*/  UMOV UR4, 0xffffffff ;  /* 0xffffffff00047882 */ /* 0x000fc60000000000 */
[----:B------:R-:W-:Y:S05]  /*d5b0*/  BRA.DIV UR4, `(.L_x_565) ;  /* 0x000001b204147947 */ /* 0x000fea000b800000 */
[----:B------:R0:W2:Y:S04]  /*d5c0*/  SHFL.IDX PT, R0, R25, RZ, 0x181f ;  /* 0x00181fff19007589 */ /* 0x0000a800000e0000 */
[----:B------:R0:W3:Y:S04]  /*d5d0*/  SHFL.IDX PT, R3, R24, RZ, 0x181f ;  /* 0x00181fff18037589 */ /* 0x0000e800000e0000 */
[----:B------:R0:W4:Y:S04]  /*d5e0*/  SHFL.IDX PT, R4, R27, RZ, 0x181f ;  /* 0x00181fff1b047589 */ /* 0x00012800000e0000 */
[----:B-1----:R0:W1:Y:S02]  /*d5f0*/  SHFL.IDX PT, R14, R26, RZ, 0x181f ;  /* 0x00181fff1a0e7589 */ /* 0x00206400000e0000 */
.L_x_815:
[----:B------:R-:W5:Y:S01]  /*d600*/  LDL R7, [R1+0x78] ;  /* 0x0000780001077983 */ /* 0x000f620000100800 */
[----:B------:R-:W-:Y:S01]  /*d610*/  ULDC UR4, c[0x0][0x448] ;  /* 0x0001120000047ab9 */ /* 0x000fe20000000800 */
[----:B------:R-:W-:Y:S01]  /*d620*/  BSSY B1, `(.L_x_566) ;  /* 0x0000026000017945 */ /* 0x000fe20003800000 */
[----:B------:R-:W-:Y:S01]  /*d630*/  IMAD R20, R161, UR4, RZ ;  /* 0x00000004a1147c24 */ /* 0x000fe2000f8e02ff */
[----:B------:R-:W-:Y:S02]  /*d640*/  CS2R R8, SRZ ;  /* 0x0000000000087805 */ /* 0x000fe4000001ff00 */
[----:B------:R-:W-:Y:S02]  /*d650*/  CS2R R10, SRZ ;  /* 0x00000000000a7805 */ /* 0x000fe4000001ff00 */
[----:B------:R-:W-:Y:S02]  /*d660*/  CS2R R12, SRZ ;  /* 0x00000000000c7805 */ /* 0x000fe4000001ff00 */
[----:B------:R-:W-:-:S02]  /*d670*/  ISETP.GE.AND P0, PT, R5, R20, PT ;  /* 0x000000140500720c */ /* 0x000fc40003f06270 */
[----:B-----5:R-:W-:-:S04]  /*d680*/  LEA.HI R6, R7, R7, RZ, 0x1 ;  /* 0x0000000707067211 */ /* 0x020fc800078f08ff */
[----:B------:R-:W-:-:S05]  /*d690*/  LOP3.LUT R6, R6, 0xfffffffe, RZ, 0xc0, !PT ;  /* 0xfffffffe06067812 */ /* 0x000fca00078ec0ff */
[----:B------:R-:W-:Y:S01]  /*d6a0*/  IMAD.IADD R5, R7, 0x1, -R6 ;  /* 0x0000000107057824 */ /* 0x000fe200078e0a06 */
[----:B------:R-:W-:-:S04]  /*d6b0*/  CS2R R6, SRZ ;  /* 0x0000000000067805 */ /* 0x000fc8000001ff00 */
[----:B------:R-:W-:Y:S01]  /*d6c0*/  SHF.L.U32 R5, R5, 0x1f, RZ ;  /* 0x0000001f05057819 */ /* 0x000fe200000006ff */
[----:B------:R-:W-:Y:S06]  /*d6d0*/  @P0 BRA `(.L_x_567) ;  /* 0x0000000000680947 */ /* 0x000fec0003800000 */
[----:B------:R-:W-:Y:S01]  /*d6e0*/  ULDC UR4, c[0x0][0x3f4] ;  /* 0x0000fd0000047ab9 */ /* 0x000fe20000000800 */
[----:B------:R-:W-:Y:S01]  /*d6f0*/  IMAD.SHL.U32 R30, R220, 0x2, RZ ;  /* 0x00000002dc1e7824 */ /* 0x000fe200078e00ff */
[----:B------:R-:W-:Y:S02]  /*d700*/  ISETP.GE.AND P4, PT, R18, UR4, PT ;  /* 0x0000000412007c0c */ /* 0x000fe4000bf86270 */
[----:B------:R-:W-:Y:S02]  /*d710*/  CS2R R12, SRZ ;  /* 0x00000000000c7805 */ /* 0x000fe4000001ff00 */
[----:B------:R-:W-:Y:S02]  /*d720*/  ISETP.GE.AND P5, PT, R220, UR4, PT ;  /* 0x00000004dc007c0c */ /* 0x000fe4000bfa6270 */
[----:B------:R-:W-:Y:S01]  /*d730*/  SHF.R.S32.HI R9, RZ, 0x1f, R220 ;  /* 0x0000001fff097819 */ /* 0x000fe200000114dc */
[----:B------:R-:W-:Y:S01]  /*d740*/  ULDC.64 UR6, c[0x0][0x208] ;  /* 0x0000820000067ab9 */ /* 0x000fe20000000a00 */
[----:B------:R-:W-:-:S02]  /*d750*/  SHF.R.S32.HI R7, RZ, 0x1f, R18 ;  /* 0x0000001fff077819 */ /* 0x000fc40000011412 */
[----:B------:R-:W-:-:S03]  /*d760*/  SHF.L.U64.HI R9, R220, 0x1, R9 ;  /* 0x00000001dc097819 */ /* 0x000fc60000010209 */
[----:B------:R-:W-:-:S04]  /*d770*/  @!P4 IMAD.SHL.U32 R15, R18, 0x2, RZ ;  /* 0x00000002120fc824 */ /* 0x000fc800078e00ff */
[CC--:B0--3--:R-:W-:Y:S02]  /*d780*/  @!P5 IADD3 R26, P2, R3.reuse, R30.reuse, RZ ;  /* 0x0000001e031ad210 */ /* 0x0c9fe40007f5e0ff */
[----:B-1----:R-:W-:Y:S02]  /*d790*/  @!P5 IADD3 R30, P3, R14, R30, RZ ;  /* 0x0000001e0e1ed210 */ /* 0x002fe40007f7e0ff */
[-C--:B------:R-:W-:Y:S01]  /*d7a0*/  @!P4 IADD3 R24, P0, R3, R15.reuse, RZ ;  /* 0x0000000f0318c210 */ /* 0x080fe20007f1e0ff */
[--C-:B--2---:R-:W-:Y:S01]  /*d7b0*/  @!P5 IMAD.X R27, R0, 0x1, R9.reuse, P2 ;  /* 0x00000001001bd824 */ /* 0x104fe200010e0609 */
[----:B------:R-:W-:Y:S01]  /*d7c0*/  @!P4 IADD3 R14, P1, R14, R15, RZ ;  /* 0x0000000f0e0ec210 */ /* 0x000fe20007f3e0ff */
[----:B----4-:R-:W-:Y:S01]  /*d7d0*/  @!P5 IMAD.X R31, R4, 0x1, R9, P3 ;  /* 0x00000001041fd824 */ /* 0x010fe200018e0609 */
[----:B------:R-:W-:Y:S02]  /*d7e0*/  @!P4 SHF.L.U64.HI R3, R18, 0x1, R7 ;  /* 0x000000011203c819 */ /* 0x000fe40000010207 */
[----:B------:R-:W-:-:S02]  /*d7f0*/  CS2R R8, SRZ ;  /* 0x0000000000087805 */ /* 0x000fc4000001ff00 */
[----:B------:R-:W-:Y:S02]  /*d800*/  CS2R R10, SRZ ;  /* 0x00000000000a7805 */ /* 0x000fe4000001ff00 */
[----:B------:R-:W-:Y:S01]  /*d810*/  CS2R R6, SRZ ;  /* 0x0000000000067805 */ /* 0x000fe2000001ff00 */
[----:B------:R0:W5:Y:S01]  /*d820*/  @!P5 LD.E.64 R12, desc[UR6][R26.64] ;  /* 0x000000061a0cd980 */ /* 0x000162000c101b00 */
[--C-:B------:R-:W-:Y:S02]  /*d830*/  @!P4 IMAD.X R25, R0, 0x1, R3.reuse, P0 ;  /* 0x000000010019c824 */ /* 0x100fe400000e0603 */
[----:B------:R-:W-:Y:S01]  /*d840*/  @!P4 IMAD.X R15, R4, 0x1, R3, P1 ;  /* 0x00000001040fc824 */ /* 0x000fe200008e0603 */
[----:B------:R0:W5:Y:S04]  /*d850*/  @!P5 LD.E.64 R8, desc[UR6][R30.64] ;  /* 0x000000061e08d980 */ /* 0x000168000c101b00 */
[----:B------:R0:W5:Y:S04]  /*d860*/  @!P4 LD.E.64 R10, desc[UR6][R24.64] ;  /* 0x00000006180ac980 */ /* 0x000168000c101b00 */
[----:B------:R0:W5:Y:S02]  /*d870*/  @!P4 LD.E.64 R6, desc[UR6][R14.64] ;  /* 0x000000060e06c980 */ /* 0x000164000c101b00 */
.L_x_567:
[----:B------:R-:W-:Y:S05]  /*d880*/  BSYNC B1 ;  /* 0x0000000000017941 */ /* 0x000fea0003800000 */
.L_x_566:
[----:B------:R-:W4:Y:S01]  /*d890*/  SYNCS.PHASECHK.TRANS64.TRYWAIT P0, [R2+URZ+0x34800], R5 ;  /* 0x03480005020075a7 */ /* 0x000f22000800017f */
[----:B--2---:R-:W-:Y:S01]  /*d8a0*/  IMAD R0, R149, -0x80, R20 ;  /* 0xffffff8095007824 */ /* 0x004fe200078e0214 */
[--C-:B0----5:R-:W-:Y:S01]  /*d8b0*/  SHF.R.U32.HI R30, RZ, 0x10, R11.reuse ;  /* 0x00000010ff1e7819 */ /* 0x121fe2000001160b */
[----:B---3--:R-:W-:Y:S01]  /*d8c0*/  IMAD.MOV.U32 R3, RZ, RZ, R10 ;  /* 0x000000ffff037224 */ /* 0x008fe200078e000a */
[--C-:B------:R-:W-:Y:S01]  /*d8d0*/  SHF.R.U64 R10, R10, 0x10, R11.reuse ;  /* 0x000000100a0a7819 */ /* 0x100fe2000000120b */
[----:B------:R-:W-:Y:S01]  /*d8e0*/  IMAD.MOV.U32 R15, RZ, RZ, R11 ;  /* 0x000000ffff0f7224 */ /* 0x000fe200078e000b */
[--C-:B------:R-:W-:Y:S01]  /*d8f0*/  SHF.R.U64 R29, R12, 0x10, R13.reuse ;  /* 0x000000100c1d7819 */ /* 0x100fe2000000120d */
[----:B------:R-:W-:Y:S01]  /*d900*/  IMAD.MOV.U32 R20, RZ, RZ, R12 ;  /* 0x000000ffff147224 */ /* 0x000fe200078e000c */
[--C-:B------:R-:W-:Y:S01]  /*d910*/  SHF.R.U32.HI R27, RZ, 0x10, R13.reuse ;  /* 0x00000010ff1b7819 */ /* 0x100fe2000001160d */
[----:B------:R-:W-:Y:S01]  /*d920*/  IMAD.MOV.U32 R24, RZ, RZ, R13 ;  /* 0x000000ffff187224 */ /* 0x000fe200078e000d */
[----:B------:R-:W-:Y:S01]  /*d930*/  VIMNMX R11, R0, 0x80, PT ;  /* 0x00000080000b7848 */ /* 0x000fe20003fe0100 */
[----:B------:R-:W-:Y:S01]  /*d940*/  BSSY B1, `(.L_x_568) ;  /* 0x000000f000017945 */ /* 0x000fe20003800000 */
[----:B------:R-:W-:Y:S01]  /*d950*/  IMAD.MOV.U32 R13, RZ, RZ, R6 ;  /* 0x000000ffff0d7224 */ /* 0x000fe200078e0006 */
[--C-:B------:R-:W-:Y:S01]  /*d960*/  SHF.R.U64 R26, R6, 0x10, R7.reuse ;  /* 0x00000010061a7819 */ /* 0x100fe20000001207 */
[--C-:B-1----:R-:W-:Y:S01]  /*d970*/  IMAD.MOV.U32 R14, RZ, RZ, R7.reuse ;  /* 0x000000ffff0e7224 */ /* 0x102fe200078e0007 */
[----:B------:R-:W-:Y:S01]  /*d980*/  SHF.R.U32.HI R25, RZ, 0x10, R7 ;  /* 0x00000010ff197819 */ /* 0x000fe20000011607 */
[--C-:B------:R-:W-:Y:S01]  /*d990*/  IMAD.MOV.U32 R6, RZ, RZ, R9.reuse ;  /* 0x000000ffff067224 */ /* 0x100fe200078e0009 */
[----:B------:R-:W-:Y:S01]  /*d9a0*/  SHF.R.U64 R7, R8, 0x10, R9 ;  /* 0x0000001008077819 */ /* 0x000fe20000001209 */
[----:B----4-:R-:W-:Y:S01]  /*d9b0*/  IMAD.MOV.U32 R4, RZ, RZ, R8 ;  /* 0x000000ffff047224 */ /* 0x010fe200078e0008 */
[----:B------:R-:W-:-:S02]  /*d9c0*/  PRMT R10, R3, 0x5410, R10 ;  /* 0x00005410030a7816 */ /* 0x000fc4000000000a */
[----:B------:R-:W-:Y:S02]  /*d9d0*/  ISETP.GE.AND P1, PT, R22, R11, PT ;  /* 0x0000000b1600720c */ /* 0x000fe40003f26270 */
[----:B------:R-:W-:Y:S02]  /*d9e0*/  SHF.R.U32.HI R9, RZ, 0x10, R9 ;  /* 0x00000010ff097819 */ /* 0x000fe40000011609 */
[----:B------:R-:W-:Y:S02]  /*d9f0*/  PRMT R12, R15, 0x5410, R30 ;  /* 0x000054100f0c7816 */ /* 0x000fe4000000001e */
[----:B------:R-:W-:Y:S02]  /*da00*/  PRMT R0, R20, 0x5410, R29 ;  /* 0x0000541014007816 */ /* 0x000fe4000000001d */
[----:B------:R-:W-:Y:S01]  /*da10*/  PRMT R3, R24, 0x5410, R27 ;  /* 0x0000541018037816 */ /* 0x000fe2000000001b */
[----:B------:R-:W-:Y:S06]  /*da20*/  @!P0 BRA `(.L_x_569) ;  /* 0x000001ac00688947 */ /* 0x000fec0003800000 */
.L_x_816:
[----:B------:R-:W-:Y:S05]  /*da30*/  BSYNC B1 ;  /* 0x0000000000017941 */ /* 0x000fea0003800000 */
.L_x_568:
[----:B------:R-:W-:Y:S01]  /*da40*/  BSSY B1, `(.L_x_570) ;  /* 0x0000059000017945 */ /* 0x000fe20003800000 */
[----:B------:R-:W-:Y:S02]  /*da50*/  PRMT R13, R13, 0x5410, R26 ;  /* 0x000054100d0d7816 */ /* 0x000fe4000000001a */
[----:B------:R-:W-:Y:S02]  /*da60*/  PRMT R14, R14, 0x5410, R25 ;  /* 0x000054100e0e7816 */ /* 0x000fe40000000019 */
[----:B------:R-:W-:Y:S02]  /*da70*/  PRMT R8, R4, 0x5410, R7 ;  /* 0x0000541004087816 */ /* 0x000fe40000000007 */
[----:B------:R-:W-:Y:S01]  /*da80*/  PRMT R9, R6, 0x5410, R9 ;  /* 0x0000541006097816 */ /* 0x000fe20000000009 */
[----:B------:R-:W-:Y:S06]  /*da90*/  @P1 BRA `(.L_x_571) ;  /* 0x00000004004c1947 */ /* 0x000fec0003800000 */
[----:B0-----:R-:W0:Y:S01]  /*daa0*/  LDC R5, c[0x0][0x3f4] ;  /* 0x0000fd00ff057b82 */ /* 0x001e220000000800 */
[----:B------:R-:W-:Y:S01]  /*dab0*/  BSSY B2, `(.L_x_572) ;  /* 0x000002a000027945 */ /* 0x000fe20003800000 */
[-C--:B0-----:R-:W-:Y:S02]  /*dac0*/  ISETP.GE.AND P0, PT, R18, R5.reuse, PT ;  /* 0x000000051200720c */ /* 0x081fe40003f06270 */
[----:B------:R-:W-:-:S11]  /*dad0*/  ISETP.GE.AND P1, PT, R220, R5, PT ;  /* 0x00000005dc00720c */ /* 0x000fd60003f26270 */
[----:B------:R-:W-:Y:S05]  /*dae0*/  @P0 BRA `(.L_x_573) ;  /* 0x0000000000980947 */ /* 0x000fea0003800000 */
[----:B------:R-:W0:Y:S01]  /*daf0*/  LDS.128 R4, [R21] ;  /* 0x0000000015047984 */ /* 0x000e220000000c00 */
[C---:B------:R-:W-:Y:S01]  /*db00*/  IMAD.U32 R29, R13.reuse, 0x10000, RZ ;  /* 0x000100000d1d7824 */ /* 0x040fe200078e00ff */
[----:B------:R-:W-:Y:S01]  /*db10*/  LOP3.LUT R30, R13, 0xffff0000, RZ, 0xc0, !PT ;  /* 0xffff00000d1e7812 */ /* 0x000fe200078ec0ff */
[C---:B------:R-:W-:Y:S01]  /*db20*/  IMAD.U32 R26, R10.reuse, 0x10000, RZ ;  /* 0x000100000a1a7824 */ /* 0x040fe200078e00ff */
[----:B------:R-:W-:Y:S01]  /*db30*/  LOP3.LUT R27, R10, 0xffff0000, RZ, 0xc0, !PT ;  /* 0xffff00000a1b7812 */ /* 0x000fe200078ec0ff */
[C---:B0-----:R-:W-:Y:S01]  /*db40*/  IMAD.U32 R15, R4.reuse, 0x10000, RZ ;  /* 0x00010000040f7824 */ /* 0x041fe200078e00ff */
[----:B------:R-:W-:Y:S01]  /*db50*/  LOP3.LUT R4, R4, 0xffff0000, RZ, 0xc0, !PT ;  /* 0xffff000004047812 */ /* 0x000fe200078ec0ff */
[C---:B------:R-:W-:Y:S01]  /*db60*/  IMAD.U32 R20, R5.reuse, 0x10000, RZ ;  /* 0x0001000005147824 */ /* 0x040fe200078e00ff */
[----:B------:R-:W-:Y:S01]  /*db70*/  LOP3.LUT R5, R5, 0xffff0000, RZ, 0xc0, !PT ;  /* 0xffff000005057812 */ /* 0x000fe200078ec0ff */
[C---:B------:R-:W-:Y:S01]  /*db80*/  IMAD.U32 R24, R6.reuse, 0x10000, RZ ;  /* 0x0001000006187824 */ /* 0x040fe200078e00ff */
[----:B------:R-:W-:Y:S01]  /*db90*/  LOP3.LUT R6, R6, 0xffff0000, RZ, 0xc0, !PT ;  /* 0xffff000006067812 */ /* 0x000fe200078ec0ff */
[C---:B------:R-:W-:Y:S01]  /*dba0*/  FMUL.FTZ R32, R4.reuse, R29 ;  /* 0x0000001d04207220 */ /* 0x040fe20000410000 */
[----:B------:R-:W-:Y:S01]  /*dbb0*/  FMUL.FTZ R4, R4, R26 ;  /* 0x0000001a04047220 */ /* 0x000fe20000410000 */
[----:B------:R-:W-:-:S02]  /*dbc0*/  IMAD.U32 R25, R7, 0x10000, RZ ;  /* 0x0001000007197824 */ /* 0x000fc400078e00ff */
[----:B------:R-:W-:Y:S01]  /*dbd0*/  FMUL.FTZ R31, R5, R30 ;  /* 0x0000001e051f7220 */ /* 0x000fe20000410000 */
[C---:B------:R-:W-:Y:S01]  /*dbe0*/  FFMA.FTZ R32, R15.reuse, R26, -R32 ;  /* 0x0000001a0f207223 */ /* 0x040fe20000010820 */
[----:B------:R-:W-:Y:S01]  /*dbf0*/  FFMA.FTZ R29, R15, R29, R4 ;  /* 0x0000001d0f1d7223 */ /* 0x000fe20000010004 */
[----:B------:R-:W-:Y:S01]  /*dc00*/  LOP3.LUT R7, R7, 0xffff0000, RZ, 0xc0, !PT ;  /* 0xffff000007077812 */ /* 0x000fe200078ec0ff */
[-C--:B------:R-:W-:Y:S01]  /*dc10*/  FMUL.FTZ R33, R5, R27.reuse ;  /* 0x0000001b05217220 */ /* 0x080fe20000410000 */
[C---:B------:R-:W-:Y:S01]  /*dc20*/  LOP3.LUT R26, R14.reuse, 0xffff0000, RZ, 0xc0, !PT ;  /* 0xffff00000e1a7812 */ /* 0x040fe200078ec0ff */
[----:B------:R-:W-:Y:S01]  /*dc30*/  IMAD.U32 R15, R14, 0x10000, RZ ;  /* 0x000100000e0f7824 */ /* 0x000fe200078e00ff */
[C---:B------:R-:W-:Y:S01]  /*dc40*/  LOP3.LUT R4, R12.reuse, 0xffff0000, RZ, 0xc0, !PT ;  /* 0xffff00000c047812 */ /* 0x040fe200078ec0ff */
[----:B------:R-:W-:Y:S02]  /*dc50*/  IMAD.U32 R5, R12, 0x10000, RZ ;  /* 0x000100000c057824 */ /* 0x000fe400078e00ff */
[C---:B------:R-:W-:Y:S01]  /*dc60*/  FFMA.FTZ R31, R20.reuse, R27, -R31 ;  /* 0x0000001b141f7223 */ /* 0x040fe2000001081f */
[----:B------:R-:W-:Y:S01]  /*dc70*/  FFMA.FTZ R20, R20, R30, R33 ;  /* 0x0000001e14147223 */ /* 0x000fe20000010021 */
[C---:B------:R-:W-:Y:S01]  /*dc80*/  FMUL.FTZ R27, R6.reuse, R15 ;  /* 0x0000000f061b7220 */ /* 0x040fe20000410000 */
[-C--:B------:R-:W-:Y:S01]  /*dc90*/  FMUL.FTZ R30, R6, R5.reuse ;  /* 0x00000005061e7220 */ /* 0x080fe20000410000 */
        /* <DEDUP_REMOVED lines=9> */
[----:B------:R-:W-:-:S05]  /*dd30*/  F2FP.BF16.F32.PACK_AB R7, R26, R7 ;  /* 0x000000071a07723e */ /* 0x000fca00000010ff */
[----:B------:R0:W-:Y:S02]  /*dd40*/  STS.128 [R21], R4 ;  /* 0x0000000415007388 */ /* 0x0001e40000000c00 */
.L_x_573:
[----:B------:R-:W-:Y:S05]  /*dd50*/  BSYNC B2 ;  /* 0x0000000000027941 */ /* 0x000fea0003800000 */
.L_x_572:
[----:B------:R-:W-:Y:S05]  /*dd60*/  @P1 BRA `(.L_x_571) ;  /* 0x0000000000981947 */ /* 0x000fea0003800000 */
[----:B0-----:R-:W0:Y:S01]  /*dd70*/  LDS.128 R4, [R21+0x4000] ;  /* 0x0040000015047984 */ /* 0x001e220000000c00 */
        /* <DEDUP_REMOVED lines=36> */
[----:B------:R1:W-:Y:S02]  /*dfc0*/  STS.128 [R21+0x4000], R4 ;  /* 0x0040000415007388 */ /* 0x0003e40000000c00 */
.L_x_571:
[----:B------:R-:W-:Y:S05]  /*dfd0*/  BSYNC B1 ;  /* 0x0000000000017941 */ /* 0x000fea0003800000 */
.L_x_570:
[----:B01----:R-:W-:Y:S01]  /*dfe0*/  VIADD R4, R22, 0x20 ;  /* 0x0000002016047836 */ /* 0x003fe20000000000 */
[----:B------:R-:W-:Y:S04]  /*dff0*/  BSSY B1, `(.L_x_574) ;  /* 0x0000056000017945 */ /* 0x000fe80003800000 */
[----:B------:R-:W-:-:S13]  /*e000*/  ISETP.GE.AND P0, PT, R4, R11, PT ;  /* 0x0000000b0400720c */ /* 0x000fda0003f06270 */
[----:B------:R-:W-:Y:S05]  /*e010*/  @P0 BRA `(.L_x_575) ;  /* 0x00000004004c0947 */ /* 0x000fea0003800000 */
[----:B------:R-:W0:Y:S01]  /*e020*/  LDC R5, c[0x0][0x3f4] ;  /* 0x0000fd00ff057b82 */ /* 0x000e220000000800 */
[----:B------:R-:W-:Y:S01]  /*e030*/  BSSY B2, `(.L_x_576) ;  /* 0x000002a000027945 */ /* 0x000fe20003800000 */
[-C--:B0-----:R-:W-:Y:S02]  /*e040*/  ISETP.GE.AND P0, PT, R18, R5.reuse, PT ;  /* 0x000000051200720c */ /* 0x081fe40003f06270 */
[----:B------:R-:W-:-:S11]  /*e050*/  ISETP.GE.AND P1, PT, R220, R5, PT ;  /* 0x00000005dc00720c */ /* 0x000fd60003f26270 */
[----:B------:R-:W-:Y:S05]  /*e060*/  @P0 BRA `(.L_x_577) ;  /* 0x0000000000980947 */ /* 0x000fea0003800000 */
[----:B------:R-:W0:Y:S01]  /*e070*/  LDS.128 R4, [R21+0x1000] ;  /* 0x0010000015047984 */ /* 0x000e220000000c00 */
[C---:B------:R-:W-:Y:S01]  /*e080*/  IMAD.U32 R31, R13.reuse, 0x10000, RZ ;  /* 0x000100000d1f7824 */ /* 0x040fe200078e00ff */
[----:B------:R-:W-:Y:S01]  /*e090*/  LOP3.LUT R34, R13, 0xffff0000, RZ, 0xc0, !PT ;  /* 0xffff00000d227812 */ /* 0x000fe200078ec0ff */
        /* <DEDUP_REMOVED lines=10> */
[-C--:B------:R-:W-:Y:S01]  /*e140*/  FMUL.FTZ R26, R31, R4.reuse ;  /* 0x000000041f1a7220 */ /* 0x080fe20000410000 */
[----:B------:R-:W-:Y:S01]  /*e150*/  FMUL.FTZ R30, R29, R4 ;  /* 0x000000041d1e7220 */ /* 0x000fe20000410000 */
[----:B------:R-:W-:Y:S01]  /*e160*/  FMUL.FTZ R27, R34, R5 ;  /* 0x00000005221b7220 */ /* 0x000fe20000410000 */
[----:B------:R-:W-:-:S02]  /*e170*/  IMAD.U32 R25, R7, 0x10000, RZ ;  /* 0x0001000007197824 */ /* 0x000fc400078e00ff */
[-C--:B------:R-:W-:Y:S01]  /*e180*/  FFMA.FTZ R4, R29, R15.reuse, -R26 ;  /* 0x0000000f1d047223 */ /* 0x080fe2000001081a */
[----:B------:R-:W-:Y:S01]  /*e190*/  FFMA.FTZ R15, R31, R15, R30 ;  /* 0x0000000f1f0f7223 */ /* 0x000fe2000001001e */
[C---:B------:R-:W-:Y:S01]  /*e1a0*/  FMUL.FTZ R29, R32.reuse, R5 ;  /* 0x00000005201d7220 */ /* 0x040fe20000410000 */
[----:B------:R-:W-:Y:S01]  /*e1b0*/  LOP3.LUT R7, R7, 0xffff0000, RZ, 0xc0, !PT ;  /* 0xffff000007077812 */ /* 0x000fe200078ec0ff */
[-C--:B------:R-:W-:Y:S01]  /*e1c0*/  FFMA.FTZ R5, R32, R20.reuse, -R27 ;  /* 0x0000001420057223 */ /* 0x080fe2000001081b */
[C---:B------:R-:W-:Y:S01]  /*e1d0*/  LOP3.LUT R31, R12.reuse, 0xffff0000, RZ, 0xc0, !PT ;  /* 0xffff00000c1f7812 */ /* 0x040fe200078ec0ff */
[----:B------:R-:W-:Y:S02]  /*e1e0*/  IMAD.U32 R32, R12, 0x10000, RZ ;  /* 0x000100000c207824 */ /* 0x000fe400078e00ff */
[----:B------:R-:W-:Y:S01]  /*e1f0*/  FFMA.FTZ R20, R34, R20, R29 ;  /* 0x0000001422147223 */ /* 0x000fe2000001001d */
[-C--:B------:R-:W-:Y:S01]  /*e200*/  FMUL.FTZ R27, R36, R6.reuse ;  /* 0x00000006241b7220 */ /* 0x080fe20000410000 */
[-C--:B------:R-:W-:Y:S01]  /*e210*/  FMUL.FTZ R26, R33, R7.reuse ;  /* 0x00000007211a7220 */ /* 0x080fe20000410000 */
[C---:B------:R-:W-:Y:S01]  /*e220*/  FMUL.FTZ R29, R32.reuse, R6 ;  /* 0x00000006201d7220 */ /* 0x040fe20000410000 */
[C---:B------:R-:W-:Y:S01]  /*e230*/  FMUL.FTZ R30, R31.reuse, R7 ;  /* 0x000000071f1e7220 */ /* 0x040fe20000410000 */
[-C--:B------:R-:W-:Y:S01]  /*e240*/  FFMA.FTZ R6, R32, R24.reuse, -R27 ;  /* 0x0000001820067223 */ /* 0x080fe2000001081b */
[-C--:B------:R-:W-:Y:S01]  /*e250*/  FFMA.FTZ R7, R31, R25.reuse, -R26 ;  /* 0x000000191f077223 */ /* 0x080fe2000001081a */
[----:B------:R-:W-:Y:S01]  /*e260*/  FFMA.FTZ R29, R36, R24, R29 ;  /* 0x00000018241d7223 */ /* 0x000fe2000001001d */
[----:B------:R-:W-:Y:S01]  /*e270*/  FFMA.FTZ R30, R33, R25, R30 ;  /* 0x00000019211e7223 */ /* 0x000fe2000001001e */
[----:B------:R-:W-:-:S02]  /*e280*/  F2FP.BF16.F32.PACK_AB R4, R15, R4 ;  /* 0x000000040f04723e */ /* 0x000fc400000010ff */
[----:B------:R-:W-:Y:S02]  /*e290*/  F2FP.BF16.F32.PACK_AB R5, R20, R5 ;  /* 0x000000051405723e */ /* 0x000fe400000010ff */
[----:B------:R-:W-:Y:S02]  /*e2a0*/  F2FP.BF16.F32.PACK_AB R6, R29, R6 ;  /* 0x000000061d06723e */ /* 0x000fe400000010ff */
[----:B------:R-:W-:-:S05]  /*e2b0*/  F2FP.BF16.F32.PACK_AB R7, R30, R7 ;  /* 0x000000071e07723e */ /* 0x000fca00000010ff */
[----:B------:R0:W-:Y:S02]  /*e2c0*/  STS.128 [R21+0x1000], R4 ;  /* 0x0010000415007388 */ /* 0x0001e40000000c00 */
.L_x_577:
[----:B------:R-:W-:Y:S05]  /*e2d0*/  BSYNC B2 ;  /* 0x0000000000027941 */ /* 0x000fea0003800000 */
.L_x_576:
[----:B------:R-:W-:Y:S05]  /*e2e0*/  @P1 BRA `(.L_x_575) ;  /* 0x0000000000981947 */ /* 0x000fea0003800000 */
[----:B0-----:R-:W0:Y:S01]  /*e2f0*/  LDS.128 R4, [R21+0x5000] ;  /* 0x0050000015047984 */ /* 0x001e220000000c00 */
        /* <DEDUP_REMOVED lines=37> */
.L_x_575:
[----:B------:R-:W-:Y:S05]  /*e550*/  BSYNC B1 ;  /* 0x0000000000017941 */ /* 0x000fea0003800000 */
.L_x_574:
        /* <DEDUP_REMOVED lines=47> */
.L_x_581:
[----:B------:R-:W-:Y:S05]  /*e850*/  BSYNC B2 ;  /* 0x0000000000027941 */ /* 0x000fea0003800000 */
.L_x_580:
        /* <DEDUP_REMOVED lines=39> */
.L_x_579:
[----:B------:R-:W-:Y:S05]  /*ead0*/  BSYNC B1 ;  /* 0x0000000000017941 */ /* 0x000fea0003800000 */
.L_x_578:
[----:B01----:R-:W-:-:S05]  /*eae0*/  VIADD R4, R22, 0x60 ;  /* 0x0000006016047836 */ /* 0x003fca0000000000 */
        /* <DEDUP_REMOVED lines=22> */
[----:B------:R-:W-:Y:S01]  /*ec50*/  FFMA.FTZ R4, R25, R11, -R20 ;  /* 0x0000000b19047223 */ /* 0x000fe20000010814 */
[----:B------:R-:W-:Y:S01]  /*ec60*/  FMUL.FTZ R20, R27, R5 ;  /* 0x000000051b147220 */ /* 0x000fe20000410000 */
[----:B------:R-:W-:Y:S01]  /*ec70*/  FFMA.FTZ R11, R29, R11, R24 ;  /* 0x0000000b1d0b7223 */ /* 0x000fe20000010018 */
[-C--:B------:R-:W-:Y:S01]  /*ec80*/  FFMA.FTZ R5, R27, R15.reuse, -R26 ;  /* 0x0000000f1b057223 */ /* 0x080fe2000001081a */
[----:B------:R-:W-:Y:S01]  /*ec90*/  LOP3.LUT R7, R7, 0xffff0000, RZ, 0xc0, !PT ;  /* 0xffff000007077812 */ /* 0x000fe200078ec0ff */
[C---:B------:R-:W-:Y:S01]  /*eca0*/  IMAD.U32 R26, R14.reuse, 0x10000, RZ ;  /* 0x000100000e1a7824 */ /* 0x040fe200078e00ff */
[----:B------:R-:W-:Y:S01]  /*ecb0*/  LOP3.LUT R29, R14, 0xffff0000, RZ, 0xc0, !PT ;  /* 0xffff00000e1d7812 */ /* 0x000fe200078ec0ff */
[C---:B------:R-:W-:Y:S01]  /*ecc0*/  IMAD.U32 R24, R12.reuse, 0x10000, RZ ;  /* 0x000100000c187824 */ /* 0x040fe200078e00ff */
[----:B------:R-:W-:Y:S01]  /*ecd0*/  LOP3.LUT R27, R12, 0xffff0000, RZ, 0xc0, !PT ;  /* 0xffff00000c1b7812 */ /* 0x000fe200078ec0ff */
[----:B------:R-:W-:Y:S01]  /*ece0*/  FFMA.FTZ R20, R31, R15, R20 ;  /* 0x0000000f1f147223 */ /* 0x000fe20000010014 */
[-C--:B------:R-:W-:Y:S01]  /*ecf0*/  FMUL.FTZ R15, R26, R6.reuse ;  /* 0x000000061a0f7220 */ /* 0x080fe20000410000 */
[C---:B------:R-:W-:Y:S01]  /*ed00*/  FMUL.FTZ R25, R24.reuse, R6 ;  /* 0x0000000618197220 */ /* 0x040fe20000410000 */
[-C--:B------:R-:W-:Y:S01]  /*ed10*/  FMUL.FTZ R12, R29, R7.reuse ;  /* 0x000000071d0c7220 */ /* 0x080fe20000410000 */
[C---:B------:R-:W-:Y:S01]  /*ed20*/  FMUL.FTZ R14, R27.reuse, R7 ;  /* 0x000000071b0e7220 */ /* 0x040fe20000410000 */
[-C--:B------:R-:W-:Y:S01]  /*ed30*/  FFMA.FTZ R6, R24, R10.reuse, -R15 ;  /* 0x0000000a18067223 */ /* 0x080fe2000001080f */
[----:B------:R-:W-:Y:S01]  /*ed40*/  FFMA.FTZ R25, R26, R10, R25 ;  /* 0x0000000a1a197223 */ /* 0x000fe20000010019 */
[-C--:B------:R-:W-:Y:S01]  /*ed50*/  FFMA.FTZ R7, R27, R13.reuse, -R12 ;  /* 0x0000000d1b077223 */ /* 0x080fe2000001080c */
[----:B------:R-:W-:Y:S01]  /*ed60*/  FFMA.FTZ R14, R29, R13, R14 ;  /* 0x0000000d1d0e7223 */ /* 0x000fe2000001000e */
[----:B------:R-:W-:-:S02]  /*ed70*/  F2FP.BF16.F32.PACK_AB R4, R11, R4 ;  /* 0x000000040b04723e */ /* 0x000fc400000010ff */
[----:B------:R-:W-:Y:S02]  /*ed80*/  F2FP.BF16.F32.PACK_AB R5, R20, R5 ;  /* 0x000000051405723e */ /* 0x000fe400000010ff */
[----:B------:R-:W-:Y:S02]  /*ed90*/  F2FP.BF16.F32.PACK_AB R6, R25, R6 ;  /* 0x000000061906723e */ /* 0x000fe400000010ff */
[----:B------:R-:W-:-:S05]  /*eda0*/  F2FP.BF16.F32.PACK_AB R7, R14, R7 ;  /* 0x000000070e07723e */ /* 0x000fca00000010ff */
[----:B------:R0:W-:Y:S02]  /*edb0*/  STS.128 [R21+0x3000], R4 ;  /* 0x0030000415007388 */ /* 0x0001e40000000c00 */
.L_x_584:
[----:B------:R-:W-:Y:S05]  /*edc0*/  BSYNC B1 ;  /* 0x0000000000017941 */ /* 0x000fea0003800000 */
.L_x_583:
[----:B------:R-:W-:Y:S05]  /*edd0*/  @P1 BRA `(.L_x_582) ;  /* 0x00000020004c1947 */ /* 0x000fea0003800000 */
[----:B0-----:R-:W0:Y:S01]  /*ede0*/  LDS.128 R4, [R21+0x7000] ;  /* 0x0070000015047984 */ /* 0x001e220000000c00 */
[----:B------:R-:W-:Y:S01]  /*edf0*/  IMAD.U32 R14, R0, 0x10000, RZ ;  /* 0x00010000000e7824 */ /* 0x000fe200078e00ff */
[C---:B------:R-:W-:Y:S01]  /*ee00*/  LOP3.LUT R27, R8.reuse, 0xffff0000, RZ, 0xc0, !PT ;  /* 0xffff0000081b7812 */ /* 0x040fe200078ec0ff */
[----:B------:R-:W-:Y:S01]  /*ee10*/  IMAD.U32 R20, R8, 0x10000, RZ ;  /* 0x0001000008147824 */ /* 0x000fe200078e00ff */
[----:B------:R-:W-:Y:S02]  /*ee20*/  LOP3.LUT R25, R0, 0xffff0000, RZ, 0xc0, !PT ;  /* 0xffff000000197812 */ /* 0x000fe400078ec0ff */
        /* <DEDUP_REMOVED lines=16> */
[----:B------:R-:W-:Y:S01]  /*ef30*/  LOP3.LUT R14, R3, 0xffff0000, RZ, 0xc0, !PT ;  /* 0xffff0000030e7812 */ /* 0x000fe200078ec0ff */
[----:B------:R-:W-:Y:S02]  /*ef40*/  IMAD.U32 R20, R9, 0x10000, RZ ;  /* 0x0001000009147824 */ /* 0x000fe400078e00ff */
[----:B------:R-:W-:Y:S01]  /*ef50*/  FFMA.FTZ R10, R27, R11, R10 ;  /* 0x0000000b1b0a7223 */ /* 0x000fe2000001000a */
[----:B------:R-:W-:Y:S02]  /*ef60*/  IMAD.U32 R12, R3, 0x10000, RZ ;  /* 0x00010000030c7824 */ /* 0x000fe400078e00ff */
[-C--:B------:R-:W-:Y:S01]  /*ef70*/  FMUL.FTZ R11, R24, R7.reuse ;  /* 0x00000007180b7220 */ /* 0x080fe20000410000 */
[-C--:B------:R-:W-:Y:S01]  /*ef80*/  FMUL.FTZ R3, R20, R6.reuse ;  /* 0x0000000614037220 */ /* 0x080fe20000410000 */
[----:B------:R-:W-:Y:S01]  /*ef90*/  FMUL.FTZ R13, R14, R7 ;  /* 0x000000070e0d7220 */ /* 0x000fe20000410000 */
[----:B------:R-:W-:Y:S01]  /*efa0*/  FMUL.FTZ R9, R12, R6 ;  /* 0x000000060c097220 */ /* 0x000fe20000410000 */
[----:B------:R-:W-:Y:S01]  /*efb0*/  FFMA.FTZ R7, R14, R8, -R11 ;  /* 0x000000080e077223 */ /* 0x000fe2000001080b */
[----:B------:R-:W-:Y:S01]  /*efc0*/  FFMA.FTZ R3, R12, R0, -R3 ;  /* 0x000000000c037223 */ /* 0x000fe20000010803 */
[----:B------:R-:W-:Y:S01]  /*efd0*/  FFMA.FTZ R8, R24, R8, R13 ;  /* 0x0000000818087223 */ /* 0x000fe2000001000d */
[----:B------:R-:W-:Y:S01]  /*efe0*/  FFMA.FTZ R6, R20, R0, R9 ;  /* 0x0000000014067223 */ /* 0x000fe20000010009 */
[----:B------:R-:W-:-:S02]  /*eff0*/  F2FP.BF16.F32.PACK_AB R4, R15, R4 ;  /* 0x000000040f04723e */ /* 0x000fc400000010ff */
[----:B------:R-:W-:Y:S02]  /*f000*/  F2FP.BF16.F32.PACK_AB R5, R10, R5 ;  /* 0x000000050a05723e */ /* 0x000fe400000010ff */
[----:B------:R-:W-:Y:S02]  /*f010*/  F2FP.BF16.F32.PACK_AB R6, R6, R3 ;  /* 0x000000030606723e */ /* 0x000fe400000010ff */
[----:B------:R-:W-:-:S05]  /*f020*/  F2FP.BF16.F32.PACK_AB R7, R8, R7 ;  /* 0x000000070807723e */ /* 0x000fca00000010ff */
[----:B------:R1:W-:Y:S01]  /*f030*/  STS.128 [R21+0x7000], R4 ;  /* 0x0070000415007388 */ /* 0x0003e20000000c00 */
[----:B------:R-:W-:Y:S05]  /*f040*/  BRA `(.L_x_582) ;  /* 0x0000001c00b07947 */ /* 0x000fea0003800000 */
.L_x_564:
[----:B------:R-:W-:-:S03]  /*f050*/  UMOV UR4, 0xffffffff ;  /* 0xffffffff00047882 */ /* 0x000fc60000000000 */
[----:B------:R-:W-:Y:S05]  /*f060*/  BRA.DIV UR4, `(.L_x_585) ;  /* 0x0000019604ec7947 */ /* 0x000fea000b800000 */
[----:B------:R0:W2:Y:S04]  /*f070*/  SHFL.IDX PT, R0, R25, RZ, 0x181f ;  /* 0x00181fff19007589 */ /* 0x0000a800000e0000 */
[----:B------:R0:W3:Y:S04]  /*f080*/  SHFL.IDX PT, R3, R24, RZ, 0x181f ;  /* 0x00181fff18037589 */ /* 0x0000e800000e0000 */
[----:B------:R0:W4:Y:S04]  /*f090*/  SHFL.IDX PT, R20, R27, RZ, 0x181f ;  /* 0x00181fff1b147589 */ /* 0x00012800000e0000 */
[----:B-1----:R0:W1:Y:S02]  /*f0a0*/  SHFL.IDX PT, R14, R26, RZ, 0x181f ;  /* 0x00181fff1a0e7589 */ /* 0x00206400000e0000 */
.L_x_822:
[----:B------:R-:W5:Y:S01]  /*f0b0*/  LDL R6, [R1+0x78] ;  /* 0x0000780001067983 */ /* 0x000f620000100800 */
[----:B------:R-:W-:Y:S01]  /*f0c0*/  ULDC UR4, c[0x0][0x448] ;  /* 0x0001120000047ab9 */ /* 0x000fe20000000800 */
[----:B------:R-:W0:Y:S01]  /*f0d0*/  LDC R13, c[0x0][0x3f4] ;  /* 0x0000fd00ff0d7b82 */ /* 0x000e220000000800 */
[----:B------:R-:W-:Y:S01]  /*f0e0*/  IMAD R12, R161, UR4, RZ ;  /* 0x00000004a10c7c24 */ /* 0x000fe2000f8e02ff */
[----:B------:R-:W-:Y:S01]  /*f0f0*/  BSSY B1, `(.L_x_586) ;  /* 0x0000018000017945 */ /* 0x000fe20003800000 */
[----:B------:R-:W-:Y:S02]  /*f100*/  CS2R R8, SRZ ;  /* 0x0000000000087805 */ /* 0x000fe4000001ff00 */
[----:B------:R-:W-:Y:S02]  /*f110*/  CS2R R10, SRZ ;  /* 0x00000000000a7805 */ /* 0x000fe4000001ff00 */
[----:B------:R-:W-:Y:S02]  /*f120*/  ISETP.GE.AND P0, PT, R5, R12, PT ;  /* 0x0000000c0500720c */ /* 0x000fe40003f06270 */
[----:B-----5:R-:W-:-:S04]  /*f130*/  LEA.HI R4, R6, R6, RZ, 0x1 ;  /* 0x0000000606047211 */ /* 0x020fc800078f08ff */
[----:B------:R-:W-:-:S05]  /*f140*/  LOP3.LUT R4, R4, 0xfffffffe, RZ, 0xc0, !PT ;  /* 0xfffffffe04047812 */ /* 0x000fca00078ec0ff */
[----:B0-----:R-:W-:Y:S01]  /*f150*/  IMAD.IADD R27, R6, 0x1, -R4 ;  /* 0x00000001061b7824 */ /* 0x001fe200078e0a04 */
[----:B------:R-:W-:Y:S02]  /*f160*/  CS2R R6, SRZ ;  /* 0x0000000000067805 */ /* 0x000fe4000001ff00 */
[----:B------:R-:W-:Y:S02]  /*f170*/  CS2R R4, SRZ ;  /* 0x0000000000047805 */ /* 0x000fe4000001ff00 */
[----:B------:R-:W-:Y:S01]  /*f180*/  SHF.L.U32 R27, R27, 0x1f, RZ ;  /* 0x0000001f1b1b7819 */ /* 0x000fe200000006ff */
[----:B------:R-:W-:Y:S06]  /*f190*/  @P0 BRA `(.L_x_587) ;  /* 0x0000000000340947 */ /* 0x000fec0003800000 */
[----:B------:R-:W-:Y:S01]  /*f1a0*/  ULDC UR4, c[0x0][0x3f4] ;  /* 0x0000fd0000047ab9 */ /* 0x000fe20000000800 */
[C---:B------:R-:W-:Y:S01]  /*f1b0*/  IMAD.SHL.U32 R15, R16.reuse, 0x2, RZ ;  /* 0x00000002100f7824 */ /* 0x040fe200078e00ff */
[C---:B------:R-:W-:Y:S02]  /*f1c0*/  ISETP.GE.AND P2, PT, R16.reuse, UR4, PT ;  /* 0x0000000410007c0c */ /* 0x040fe4000bf46270 */
[----:B------:R-:W-:Y:S02]  /*f1d0*/  SHF.L.U64.HI R9, R16, 0x1, R17 ;  /* 0x0000000110097819 */ /* 0x000fe40000010211 */
[-C--:B---3--:R-:W-:Y:S02]  /*f1e0*/  IADD3 R24, P0, R3, R15.reuse, RZ ;  /* 0x0000000f03187210 */ /* 0x088fe40007f1e0ff */
[----:B-1----:R-:W-:-:S03]  /*f1f0*/  IADD3 R14, P1, R14, R15, RZ ;  /* 0x0000000f0e0e7210 */ /* 0x002fc60007f3e0ff */
[--C-:B--2---:R-:W-:Y:S02]  /*f200*/  IMAD.X R25, R0, 0x1, R9.reuse, P0 ;  /* 0x0000000100197824 */ /* 0x104fe400000e0609 */
[----:B----4-:R-:W-:Y:S01]  /*f210*/  IMAD.X R15, R20, 0x1, R9, P1 ;  /* 0x00000001140f7824 */ /* 0x010fe200008e0609 */
[----:B------:R-:W-:Y:S01]  /*f220*/  CS2R R8, SRZ ;  /* 0x0000000000087805 */ /* 0x000fe2000001ff00 */
[----:B------:R-:W-:Y:S06]  /*f230*/  @P2 BRA `(.L_x_587) ;  /* 0x00000000000c2947 */ /* 0x000fec0003800000 */
[----:B------:R-:W-:Y:S02]  /*f240*/  ULDC.64 UR4, c[0x0][0x208] ;  /* 0x0000820000047ab9 */ /* 0x000fe40000000a00 */
[----:B------:R0:W5:Y:S04]  /*f250*/  LD.E.128 R4, desc[UR4][R24.64] ;  /* 0x0000000418047980 */ /* 0x000168000c101d00 */
[----:B------:R0:W5:Y:S02]  /*f260*/  LD.E.128 R8, desc[UR4][R14.64] ;  /* 0x000000040e087980 */ /* 0x000164000c101d00 */
.L_x_587:
[----:B------:R-:W-:Y:S05]  /*f270*/  BSYNC B1 ;  /* 0x0000000000017941 */ /* 0x000fea0003800000 */
.L_x_586:
[----:B------:R-:W4:Y:S01]  /*f280*/  SYNCS.PHASECHK.TRANS64.TRYWAIT P4, [R2+URZ+0x34800], R27 ;  /* 0x0348001b020075a7 */ /* 0x000f22000808017f */
[----:B--2---:R-:W-:Y:S01]  /*f290*/  IMAD R0, R149, -0x80, R12 ;  /* 0xffffff8095007824 */ /* 0x004fe200078e020c */
[--C-:B-----5:R-:W-:Y:S01]  /*f2a0*/  SHF.R.U64 R31, R6, 0x10, R7.reuse ;  /* 0x00000010061f7819 */ /* 0x120fe20000001207 */
[----:B---3--:R-:W-:Y:S01]  /*f2b0*/  IMAD.MOV.U32 R3, RZ, RZ, R4 ;  /* 0x000000ffff037224 */ /* 0x008fe200078e0004 */
[--C-:B------:R-:W-:Y:S01]  /*f2c0*/  SHF.R.U32.HI R29, RZ, 0x10, R7.reuse ;  /* 0x00000010ff1d7819 */ /* 0x100fe20000011607 */
[----:B01----:R-:W-:Y:S01]  /*f2d0*/  IMAD.MOV.U32 R14, RZ, RZ, R7 ;  /* 0x000000ffff0e7224 */ /* 0x003fe200078e0007 */
[----:B------:R-:W-:Y:S01]  /*f2e0*/  SHF.R.U64 R26, R4, 0x10, R5 ;  /* 0x00000010041a7819 */ /* 0x000fe20000001205 */
[----:B------:R-:W-:Y:S01]  /*f2f0*/  IMAD.MOV.U32 R15, RZ, RZ, R8 ;  /* 0x000000ffff0f7224 */ /* 0x000fe200078e0008 */
[----:B------:R-:W-:Y:S01]  /*f300*/  SHF.R.U64 R8, R8, 0x10, R9 ;  /* 0x0000001008087819 */ /* 0x000fe20000001209 */
[----:B------:R-:W-:Y:S01]  /*f310*/  IMAD.MOV.U32 R24, RZ, RZ, R5 ;  /* 0x000000ffff187224 */ /* 0x000fe200078e0005 */
[--C-:B------:R-:W-:Y:S01]  /*f320*/  SHF.R.U32.HI R7, RZ, 0x10, R9.reuse ;  /* 0x00000010ff077819 */ /* 0x100fe20000011609 */
[----:B----4-:R-:W-:Y:S01]  /*f330*/  IMAD.MOV.U32 R20, RZ, RZ, R9 ;  /* 0x000000ffff147224 */ /* 0x010fe200078e0009 */
[----:B------:R-:W-:Y:S01]  /*f340*/  SHF.R.U32.HI R33, RZ, 0x10, R5 ;  /* 0x00000010ff217819 */ /* 0x000fe20000011605 */
[----:B------:R-:W-:Y:S01]  /*f350*/  VIADD R34, R22, 0x20 ;  /* 0x0000002016227836 */ /* 0x000fe20000000000 */
[----:B------:R-:W-:Y:S01]  /*f360*/  ISETP.GE.AND P0, PT, R16, R13, PT ;  /* 0x0000000d1000720c */ /* 0x000fe20003f06270 */
[----:B------:R-:W-:Y:S01]  /*f370*/  VIADD R32, R22, 0x40 ;  /* 0x0000004016207836 */ /* 0x000fe20000000000 */
[----:B------:R-:W-:Y:S01]  /*f380*/  VIMNMX R9, R0, 0x80, PT ;  /* 0x0000008000097848 */ /* 0x000fe20003fe0100 */
[----:B------:R-:W-:Y:S01]  /*f390*/  IMAD.MOV.U32 R12, RZ, RZ, R6 ;  /* 0x000000ffff0c7224 */ /* 0x000fe200078e0006 */
[--C-:B------:R-:W-:Y:S01]  /*f3a0*/  SHF.R.U64 R5, R10, 0x10, R11.reuse ;  /* 0x000000100a057819 */ /* 0x100fe2000000120b */
[----:B------:R-:W-:Y:S01]  /*f3b0*/  IMAD.MOV.U32 R4, RZ, RZ, R10 ;  /* 0x000000ffff047224 */ /* 0x000fe200078e000a */
[--C-:B------:R-:W-:Y:S01]  /*f3c0*/  SHF.R.U32.HI R6, RZ, 0x10, R11.reuse ;  /* 0x00000010ff067819 */ /* 0x100fe2000001160b */
[----:B------:R-:W-:Y:S01]  /*f3d0*/  IMAD.MOV.U32 R25, RZ, RZ, R11 ;  /* 0x000000ffff197224 */ /* 0x000fe200078e000b */
[----:B------:R-:W-:Y:S01]  /*f3e0*/  BSSY B1, `(.L_x_588) ;  /* 0x000000f000017945 */ /* 0x000fe20003800000 */
[----:B------:R-:W-:Y:S01]  /*f3f0*/  VIADD R30, R22, 0x60 ;  /* 0x00000060161e7836 */ /* 0x000fe20000000000 */
[----:B------:R-:W-:-:S02]  /*f400*/  PRMT R0, R3, 0x5410, R26 ;  /* 0x0000541003007816 */ /* 0x000fc4000000001a */
[-C--:B------:R-:W-:Y:S02]  /*f410*/  ISETP.GE.OR P3, PT, R22, R9.reuse, P0 ;  /* 0x000000091600720c */ /* 0x080fe40000766670 */
[-C--:B------:R-:W-:Y:S02]  /*f420*/  ISETP.GE.OR P2, PT, R34, R9.reuse, P0 ;  /* 0x000000092200720c */ /* 0x080fe40000746670 */
[-C--:B------:R-:W-:Y:S02]  /*f430*/  ISETP.GE.OR P1, PT, R32, R9.reuse, P0 ;  /* 0x000000092000720c */ /* 0x080fe40000726670 */
[----:B------:R-:W-:Y:S02]  /*f440*/  PRMT R3, R24, 0x5410, R33 ;  /* 0x0000541018037816 */ /* 0x000fe40000000021 */
[----:B------:R-:W-:Y:S02]  /*f450*/  ISETP.GE.OR P0, PT, R30, R9, P0 ;  /* 0x000000091e00720c */ /* 0x000fe40000706670 */
[----:B------:R-:W-:-:S02]  /*f460*/  PRMT R12, R12, 0x5410, R31 ;  /* 0x000054100c0c7816 */ /* 0x000fc4000000001f */
[----:B------:R-:W-:Y:S02]  /*f470*/  PRMT R14, R14, 0x5410, R29 ;  /* 0x000054100e0e7816 */ /* 0x000fe4000000001d */
[----:B------:R-:W-:Y:S02]  /*f480*/  PRMT R15, R15, 0x5410, R8 ;  /* 0x000054100f0f7816 */ /* 0x000fe40000000008 */
[----:B------:R-:W-:Y:S02]  /*f490*/  PRMT R20, R20, 0x5410, R7 ;  /* 0x0000541014147816 */ /* 0x000fe40000000007 */
[----:B------:R-:W-:Y:S02]  /*f4a0*/  PRMT R24, R4, 0x5410, R5 ;  /* 0x0000541004187816 */ /* 0x000fe40000000005 */
[----:B------:R-:W-:Y:S01]  /*f4b0*/  PRMT R25, R25, 0x5410, R6 ;  /* 0x0000541019197816 */ /* 0x000fe20000000006 */
[----:B------:R-:W-:Y:S06]  /*f4c0*/  @!P4 BRA `(.L_x_589) ;  /* 0x000001940044c947 */ /* 0x000fec0003800000 */
.L_x_823:
[----:B------:R-:W-:Y:S05]  /*f4d0*/  BSYNC B1 ;  /* 0x0000000000017941 */ /* 0x000fea0003800000 */
.L_x_588:
[----:B------:R-:W-:Y:S04]  /*f4e0*/  BSSY B1, `(.L_x_590) ;  /* 0x0000069000017945 */ /* 0x000fe80003800000 */
[----:B------:R-:W-:Y:S05]  /*f4f0*/  @P3 BRA `(.L_x_591) ;  /* 0x00000004009c3947 */ /* 0x000fea0003800000 */
[----:B------:R-:W1:Y:S01]  /*f500*/  S2R R5, SR_TID.X ;  /* 0x0000000000057919 */ /* 0x000e620000002100 */
[----:B------:R-:W-:Y:S01]  /*f510*/  IMAD.SHL.U32 R6, R22, 0x40, RZ ;  /* 0x0000004016067824 */ /* 0x000fe200078e00ff */
[C---:B------:R-:W-:Y:S01]  /*f520*/  LOP3.LUT R39, R15.reuse, 0xffff0000, RZ, 0xc0, !PT ;  /* 0xffff00000f277812 */ /* 0x040fe200078ec0ff */
[----:B------:R-:W-:Y:S01]  /*f530*/  IMAD.U32 R38, R15, 0x10000, RZ ;  /* 0x000100000f267824 */ /* 0x000fe200078e00ff */
[----:B------:R-:W2:Y:S01]  /*f540*/  S2R R8, SR_TID.X ;  /* 0x0000000000087919 */ /* 0x000ea20000002100 */
[C---:B------:R-:W-:Y:S01]  /*f550*/  IMAD.U32 R36, R0.reuse, 0x10000, RZ ;  /* 0x0001000000247824 */ /* 0x040fe200078e00ff */
[----:B------:R-:W-:Y:S01]  /*f560*/  LOP3.LUT R37, R0, 0xffff0000, RZ, 0xc0, !PT ;  /* 0xffff000000257812 */ /* 0x000fe200078ec0ff */
[----:B-1----:R-:W-:Y:S02]  /*f570*/  VIADD R5, R5, 0xffffff80 ;  /* 0xffffff8005057836 */ /* 0x002fe40000000000 */
[----:B--2---:R-:W-:-:S03]  /*f580*/  VIADD R8, R8, 0xffffff80 ;  /* 0xffffff8008087836 */ /* 0x004fc60000000000 */
[----:B------:R-:W-:-:S04]  /*f590*/  SHF.R.S32.HI R4, RZ, 0x1f, R5 ;  /* 0x0000001fff047819 */ /* 0x000fc80000011405 */
[----:B------:R-:W-:-:S04]  /*f5a0*/  LEA.HI R4, R4, R5, RZ, 0x3 ;  /* 0x0000000504047211 */ /* 0x000fc800078f18ff */
[----:B------:R-:W-:-:S05]  /*f5b0*/  LOP3.LUT R4, R4, 0xfffffff8, RZ, 0xc0, !PT ;  /* 0xfffffff804047812 */ /* 0x000fca00078ec0ff */
[----:B------:R-:W-:-:S05]  /*f5c0*/  IMAD.IADD R4, R5, 0x1, -R4 ;  /* 0x0000000105047824 */ /* 0x000fca00078e0a04 */
[----:B------:R-:W-:-:S04]  /*f5d0*/  LEA.HI R4, R13, R4, RZ, 0x1d ;  /* 0x000000040d047211 */ /* 0x000fc800078fe8ff */
[----:B------:R-:W-:Y:S01]  /*f5e0*/  SHF.R.S32.HI R7, RZ, 0x1f, R4 ;  /* 0x0000001fff077819 */ /* 0x000fe20000011404 */
[----:B------:R-:W-:-:S03]  /*f5f0*/  IMAD.SHL.U32 R5, R4, 0x8, RZ ;  /* 0x0000000804057824 */ /* 0x000fc600078e00ff */
[----:B------:R-:W-:Y:S02]  /*f600*/  LEA.HI R7, R7, R4, RZ, 0x3 ;  /* 0x0000000407077211 */ /* 0x000fe400078f18ff */
[----:B------:R-:W-:-:S03]  /*f610*/  LOP3.LUT R5, R5, 0x38, RZ, 0xc0, !PT ;  /* 0x0000003805057812 */ /* 0x000fc600078ec0ff */
[----:B------:R-:W-:Y:S01]  /*f620*/  IMAD.SHL.U32 R7, R7, 0x400, RZ ;  /* 0x0000040007077824 */ /* 0x000fe200078e00ff */
[----:B------:R-:W-:Y:S02]  /*f630*/  LOP3.LUT R5, R5, 0x1c0, R6, 0xf8, !PT ;  /* 0x000001c005057812 */ /* 0x000fe400078ef806 */
[----:B------:R-:W-:Y:S02]  /*f640*/  SHF.R.S32.HI R6, RZ, 0x1f, R8 ;  /* 0x0000001fff067819 */ /* 0x000fe40000011408 */
[----:B------:R-:W-:Y:S02]  /*f650*/  LOP3.LUT R7, R7, 0x7fffe000, RZ, 0xc0, !PT ;  /* 0x7fffe00007077812 */ /* 0x000fe400078ec0ff */
[----:B------:R-:W-:Y:S01]  /*f660*/  LEA.HI R6, R6, R8, RZ, 0x6 ;  /* 0x0000000806067211 */ /* 0x000fe200078f30ff */
[----:B------:R-:W-:-:S04]  /*f670*/  IMAD.SHL.U32 R8, R22, 0x40, RZ ;  /* 0x0000004016087824 */ /* 0x000fc800078e00ff */
[----:B------:R-:W-:Y:S01]  /*f680*/  IMAD.SHL.U32 R6, R6, 0x8, RZ ;  /* 0x0000000806067824 */ /* 0x000fe200078e00ff */
[----:B------:R-:W-:-:S04]  /*f690*/  LOP3.LUT R8, R8, 0x1c0, RZ, 0xc0, !PT ;  /* 0x000001c008087812 */ /* 0x000fc800078ec0ff */
[----:B------:R-:W-:Y:S02]  /*f6a0*/  SHF.R.U32.HI R8, RZ, 0x3, R8 ;  /* 0x00000003ff087819 */ /* 0x000fe40000011608 */
[----:B------:R-:W-:Y:S02]  /*f6b0*/  LOP3.LUT R6, R6, 0xfffffe00, RZ, 0xc0, !PT ;  /* 0xfffffe0006067812 */ /* 0x000fe400078ec0ff */
[----:B------:R-:W-:-:S04]  /*f6c0*/  LOP3.LUT R4, R5, R8, RZ, 0x3c, !PT ;  /* 0x0000000805047212 */ /* 0x000fc800078e3cff */
[----:B------:R-:W-:Y:S02]  /*f6d0*/  IADD3 R9, R4, R7, R6 ;  /* 0x0000000704097210 */ /* 0x000fe40007ffe006 */
[----:B------:R-:W0:Y:S03]  /*f6e0*/  LDS.128 R4, [R21] ;  /* 0x0000000015047984 */ /* 0x000e260000000c00 */
[----:B------:R-:W-:-:S05]  /*f6f0*/  IMAD R26, R9, 0x2, R2 ;  /* 0x00000002091a7824 */ /* 0x000fca00078e0202 */
[----:B------:R-:W1:Y:S01]  /*f700*/  LDS.128 R8, [R26+0x16400] ;  /* 0x016400001a087984 */ /* 0x000e620000000c00 */
[C---:B0-----:R-:W-:Y:S01]  /*f710*/  IMAD.U32 R27, R4.reuse, 0x10000, RZ ;  /* 0x00010000041b7824 */ /* 0x041fe200078e00ff */
[----:B------:R-:W-:Y:S01]  /*f720*/  LOP3.LUT R4, R4, 0xffff0000, RZ, 0xc0, !PT ;  /* 0xffff000004047812 */ /* 0x000fe200078ec0ff */
[C---:B------:R-:W-:Y:S01]  /*f730*/  IMAD.U32 R29, R5.reuse, 0x10000, RZ ;  /* 0x00010000051d7824 */ /* 0x040fe200078e00ff */
[----:B------:R-:W-:Y:S01]  /*f740*/  LOP3.LUT R5, R5, 0xffff0000, RZ, 0xc0, !PT ;  /* 0xffff000005057812 */ /* 0x000fe200078ec0ff */
[C---:B------:R-:W-:Y:S01]  /*f750*/  IMAD.U32 R30, R6.reuse, 0x10000, RZ ;  /* 0x00010000061e7824 */ /* 0x040fe200078e00ff */
[----:B------:R-:W-:Y:S01]  /*f760*/  LOP3.LUT R6, R6, 0xffff0000, RZ, 0xc0, !PT ;  /* 0xffff000006067812 */ /* 0x000fe200078ec0ff */
[C---:B------:R-:W-:Y:S01]  /*f770*/  IMAD.U32 R31, R7.reuse, 0x10000, RZ ;  /* 0x00010000071f7824 */ /* 0x040fe200078e00ff */
[----:B------:R-:W-:Y:S01]  /*f780*/  LOP3.LUT R7, R7, 0xffff0000, RZ, 0xc0, !PT ;  /* 0xffff000007077812 */ /* 0x000fe200078ec0ff */
[C---:B-1----:R-:W-:Y:S01]  /*f790*/  IMAD.U32 R32, R8.reuse, 0x10000, RZ ;  /* 0x0001000008207824 */ /* 0x042fe200078e00ff */
[----:B------:R-:W-:Y:S01]  /*f7a0*/  LOP3.LUT R8, R8, 0xffff0000, RZ, 0xc0, !PT ;  /* 0xffff000008087812 */ /* 0x000fe200078ec0ff */
[C---:B------:R-:W-:Y:S01]  /*f7b0*/  IMAD.U32 R33, R9.reuse, 0x10000, RZ ;  /* 0x0001000009217824 */ /* 0x040fe200078e00ff */
[----:B------:R-:W-:Y:S01]  /*f7c0*/  LOP3.LUT R9, R9, 0xffff0000, RZ, 0xc0, !PT ;  /* 0xffff000009097812 */ /* 0x000fe200078ec0ff */
[C---:B------:R-:W-:Y:S01]  /*f7d0*/  FMUL.FTZ R40, R32.reuse, R38 ;  /* 0x0000002620287220 */ /* 0x040fe20000410000 */
[----:B------:R-:W-:Y:S01]  /*f7e0*/  FMUL.FTZ R32, R32, R36 ;  /* 0x0000002420207220 */ /* 0x000fe20000410000 */
[----:B------:R-:W-:Y:S01]  /*f7f0*/  FMUL.FTZ R41, R8, R39 ;  /* 0x0000002708297220 */ /* 0x000fe20000410000 */
[----:B------:R-:W-:-:S02]  /*f800*/  IMAD.U32 R34, R10, 0x10000, RZ ;  /* 0x000100000a227824 */ /* 0x000fc400078e00ff */
[C---:B------:R-:W-:Y:S01]  /*f810*/  FFMA.FTZ R40, R27.reuse, R36, -R40 ;  /* 0x000000241b287223 */ /* 0x040fe20000010828 */
[----:B------:R-:W-:Y:S02]  /*f820*/  IMAD.U32 R36, R20, 0x10000, RZ ;  /* 0x0001000014247824 */ /* 0x000fe400078e00ff */
[----:B------:R-:W-:Y:S01]  /*f830*/  FFMA.FTZ R38, R27, R38, R32 ;  /* 0x000000261b267223 */ /* 0x000fe20000010020 */
[----:B------:R-:W-:Y:S02]  /*f840*/  IMAD.U32 R32, R3, 0x10000, RZ ;  /* 0x0001000003207824 */ /* 0x000fe400078e00ff */
[-C--:B------:R-:W-:Y:S01]  /*f850*/  FMUL.FTZ R27, R8, R37.reuse ;  /* 0x00000025081b7220 */ /* 0x080fe20000410000 */
[C---:B------:R-:W-:Y:S01]  /*f860*/  FMUL.FTZ R8, R33.reuse, R36 ;  /* 0x0000002421087220 */ /* 0x040fe20000410000 */
[----:B------:R-:W-:Y:S01]  /*f870*/  FFMA.FTZ R41, R4, R37, -R41 ;  /* 0x0000002504297223 */ /* 0x000fe20000010829 */
[----:B------:R-:W-:Y:S01]  /*f880*/  FMUL.FTZ R33, R33, R32 ;  /* 0x0000002021217220 */ /* 0x000fe20000410000 */
[----:B------:R-:W-:-:S02]  /*f890*/  IMAD.U32 R37, R24, 0x10000, RZ ;  /* 0x0001000018257824 */ /* 0x000fc400078e00ff */
[----:B------:R-:W-:Y:S01]  /*f8a0*/  FFMA.FTZ R39, R4, R39, R27 ;  /* 0x0000002704277223 */ /* 0x000fe2000001001b */
[----:B------:R-:W-:Y:S01]  /*f8b0*/  LOP3.LUT R10, R10, 0xffff0000, RZ, 0xc0, !PT ;  /* 0xffff00000a0a7812 */ /* 0x000fe200078ec0ff */
[C---:B------:R-:W-:Y:S01]  /*f8c0*/  FFMA.FTZ R36, R29.reuse, R36, R33 ;  /* 0x000000241d247223 */ /* 0x040fe20000010021 */
[----:B------:R-:W-:Y:S01]  /*f8d0*/  FFMA.FTZ R42, R29, R32, -R8 ;  /* 0x000000201d2a7223 */ /* 0x000fe20000010808 */
[----:B------:R-:W-:Y:S02]  /*f8e0*/  IMAD.U32 R27, R12, 0x10000, RZ ;  /* 0x000100000c1b7824 */ /* 0x000fe400078e00ff */
[----:B------:R-:W-:Y:S01]  /*f8f0*/  FMUL.FTZ R43, R34, R37 ;  /* 0x00000025222b7220 */ /* 0x000fe20000410000 */
[----:B------:R-:W-:Y:S01]  /*f900*/  LOP3.LUT R33, R24, 0xffff0000, RZ, 0xc0, !PT ;  /* 0xffff000018217812 */ /* 0x000fe200078ec0ff */
[----:B------:R-:W-:Y:S01]  /*f910*/  IMAD.U32 R35, R11, 0x10000, RZ ;  /* 0x000100000b237824 */ /* 0x000fe200078e00ff */
[----:B------:R-:W-:Y:S01]  /*f920*/  LOP3.LUT R29, R12, 0xffff0000, RZ, 0xc0, !PT ;  /* 0xffff00000c1d7812 */ /* 0x000fe200078ec0ff */
[----:B------:R-:W-:-:S02]  /*f930*/  IMAD.U32 R32, R25, 0x10000, RZ ;  /* 0x0001000019207824 */ /* 0x000fc400078e00ff */
[-C--:B------:R-:W-:Y:S01]  /*f940*/  FMUL.FTZ R45, R34, R27.reuse ;  /* 0x0000001b222d7220 */ /* 0x080fe20000410000 */
[----:B------:R-:W-:Y:S01]  /*f950*/  FFMA.FTZ R43, R30, R27, -R43 ;  /* 0x0000001b1e2b7223 */ /* 0x000fe2000001082b */
[----:B------:R-:W-:Y:S01]  /*f960*/  FMUL.FTZ R27, R10, R33 ;  /* 0x000000210a1b7220 */ /* 0x000fe20000410000 */
[----:B------:R-:W-:Y:S02]  /*f970*/  IMAD.U32 R4, R14, 0x10000, RZ ;  /* 0x000100000e047824 */ /* 0x000fe400078e00ff */
[-C--:B------:R-:W-:Y:S01]  /*f980*/  FMUL.FTZ R10, R10, R29.reuse ;  /* 0x0000001d0a0a7220 */ /* 0x080fe20000410000 */
[----:B------:R-:W-:Y:S01]  /*f990*/  FMUL.FTZ R8, R35, R32 ;  /* 0x0000002023087220 */ /* 0x000fe20000410000 */
[----:B------:R-:W-:Y:S01]  /*f9a0*/  FFMA.FTZ R34, R6, R29, -R27 ;  /* 0x0000001d06227223 */ /* 0x000fe2000001081b */
[----:B------:R-:W-:Y:S01]  /*f9b0*/  FFMA.FTZ R45, R30, R37, R45 ;  /* 0x000000251e2d7223 */ /* 0x000fe2000001002d */
[----:B------:R-:W-:Y:S01]  /*f9c0*/  FFMA.FTZ R44, R6, R33, R10 ;  /* 0x00000021062c7223 */ /* 0x000fe2000001000a */
[-C--:B------:R-:W-:Y:S01]  /*f9d0*/  FFMA.FTZ R29, R31, R4.reuse, -R8 ;  /* 0x000000041f1d7223 */ /* 0x080fe20000010808 */
[----:B------:R-:W-:Y:S01]  /*f9e0*/  LOP3.LUT R11, R11, 0xffff0000, RZ, 0xc0, !PT ;  /* 0xffff00000b0b7812 */ /* 0x000fe200078ec0ff */
[----:B------:R-:W-:Y:S01]  /*f9f0*/  FMUL.FTZ R30, R35, R4 ;  /* 0x00000004231e7220 */ /* 0x000fe20000410000 */
[----:B------:R-:W-:-:S02]  /*fa00*/  LOP3.LUT R8, R20, 0xffff0000, RZ, 0xc0, !PT ;  /* 0xffff000014087812 */ /* 0x000fc400078ec0ff */
[----:B------:R-:W-:Y:S01]  /*fa10*/  LOP3.LUT R10, R25, 0xffff0000, RZ, 0xc0, !PT ;  /* 0xffff0000190a7812 */ /* 0x000fe200078ec0ff */
[----:B------:R-:W-:Y:S01]  /*fa20*/  FFMA.FTZ R31, R31, R32, R30 ;  /* 0x000000201f1f7223 */ /* 0x000fe2000001001e */
[----:B------:R-:W-:Y:S01]  /*fa30*/  LOP3.LUT R4, R3, 0xffff0000, RZ, 0xc0, !PT ;  /* 0xffff000003047812 */ /* 0x000fe200078ec0ff */
[----:B------:R-:W-:Y:S01]  /*fa40*/  FMUL.FTZ R30, R9, R8 ;  /* 0x00000008091e7220 */ /* 0x000fe20000410000 */
[----:B------:R-:W-:Y:S01]  /*fa50*/  LOP3.LUT R6, R14, 0xffff0000, RZ, 0xc0, !PT ;  /* 0xffff00000e067812 */ /* 0x000fe200078ec0ff */
[----:B------:R-:W-:Y:S02]  /*fa60*/  FMUL.FTZ R32, R11, R10 ;  /* 0x0000000a0b207220 */ /* 0x000fe40000410000 */
[-C--:B------:R-:W-:Y:S01]  /*fa70*/  FMUL.FTZ R27, R9, R4.reuse ;  /* 0x00000004091b7220 */ /* 0x080fe20000410000 */
[----:B------:R-:W-:Y:S01]  /*fa80*/  FFMA.FTZ R9, R5, R4, -R30 ;  /* 0x0000000405097223 */ /* 0x000fe2000001081e */
[-C--:B------:R-:W-:Y:S01]  /*fa90*/  FMUL.FTZ R11, R11, R6.reuse ;  /* 0x000000060b0b7220 */ /* 0x080fe20000410000 */
[----:B------:R-:W-:Y:S01]  /*faa0*/  FFMA.FTZ R32, R7, R6, -R32 ;  /* 0x0000000607207223 */ /* 0x000fe20000010820 */
[----:B------:R-:W-:Y:S01]  /*fab0*/  FFMA.FTZ R27, R5, R8, R27 ;  /* 0x00000008051b7223 */ /* 0x000fe2000001001b */
[----:B------:R-:W-:Y:S01]  /*fac0*/  F2FP.BF16.F32.PACK_AB R6, R34, R43 ;  /* 0x0000002b2206723e */ /* 0x000fe200000010ff */
[----:B------:R-:W-:Y:S01]  /*fad0*/  FFMA.FTZ R30, R7, R10, R11 ;  /* 0x0000000a071e7223 */ /* 0x000fe2000001000b */
[----:B------:R-:W-:-:S02]  /*fae0*/  F2FP.BF16.F32.PACK_AB R4, R41, R40 ;  /* 0x000000282904723e */ /* 0x000fc400000010ff */
[----:B------:R-:W-:Y:S02]  /*faf0*/  F2FP.BF16.F32.PACK_AB R5, R9, R42 ;  /* 0x0000002a0905723e */ /* 0x000fe400000010ff */
[----:B------:R-:W-:Y:S02]  /*fb00*/  F2FP.BF16.F32.PACK_AB R7, R32, R29 ;  /* 0x0000001d2007723e */ /* 0x000fe400000010ff */
[----:B------:R-:W-:Y:S02]  /*fb10*/  F2FP.BF16.F32.PACK_AB R10, R44, R45 ;  /* 0x0000002d2c0a723e */ /* 0x000fe400000010ff */
[----:B------:R-:W-:Y:S01]  /*fb20*/  F2FP.BF16.F32.PACK_AB R8, R39, R38 ;  /* 0x000000262708723e */ /* 0x000fe200000010ff */
[----:B------:R1:W-:Y:S01]  /*fb30*/  STS.128 [R21], R4 ;  /* 0x0000000415007388 */ /* 0x0003e20000000c00 */
[----:B------:R-:W-:Y:S02]  /*fb40*/  F2FP.BF16.F32.PACK_AB R9, R27, R36 ;  /* 0x000000241b09723e */ /* 0x000fe400000010ff */
[----:B------:R-:W-:-:S05]  /*fb50*/  F2FP.BF16.F32.PACK_AB R11, R30, R31 ;  /* 0x0000001f1e0b723e */ /* 0x000fca00000010ff */
[----:B------:R1:W-:Y:S02]  /*fb60*/  STS.128 [R26+0x16400], R8 ;  /* 0x016400081a007388 */ /* 0x0003e40000000c00 */
.L_x_591:
[----:B------:R-:W-:Y:S05]  /*fb70*/  BSYNC B1 ;  /* 0x0000000000017941 */ /* 0x000fea0003800000 */
.L_x_590:
[----:B------:R-:W-:Y:S04]  /*fb80*/  BSSY B1, `(.L_x_592) ;  /* 0x000006a000017945 */ /* 0x000fe80003800000 */
[----:B------:R-:W-:Y:S05]  /*fb90*/  @P2 BRA `(.L_x_593) ;  /* 0x0000000400a02947 */ /* 0x000fea0003800000 */
[----:B-1----:R-:W2:Y:S04]  /*fba0*/  LDL R8, [R1+0x48] ;  /* 0x0000480001087983 */ /* 0x002ea80000100800 */
[----:B------:R-:W3:Y:S01]  /*fbb0*/  LDL R10, [R1+0x84] ;  /* 0x00008400010a7983 */ /* 0x000ee20000100800 */
[----:B------:R-:W1:Y:S01]  /*fbc0*/  S2R R5, SR_TID.X ;  /* 0x0000000000057919 */ /* 0x000e620000002100 */
[C---:B------:R-:W-:Y:S02]  /*fbd0*/  VIADD R9, R22.reuse, 0x20 ;  /* 0x0000002016097836 */ /* 0x040fe40000000000 */
[----:B------:R-:W-:Y:S02]  /*fbe0*/  VIADD R11, R22, 0x20 ;  /* 0x00000020160b7836 */ /* 0x000fe40000000000 */
[----:B-1----:R-:W-:-:S05]  /*fbf0*/  VIADD R5, R5, 0xffffff80 ;  /* 0xffffff8005057836 */ /* 0x002fca0000000000 */
[----:B------:R-:W-:-:S04]  /*fc00*/  SHF.R.S32.HI R4, RZ, 0x1f, R5 ;  /* 0x0000001fff047819 */ /* 0x000fc80000011405 */
[----:B------:R-:W-:-:S04]  /*fc10*/  LEA.HI R4, R4, R5, RZ, 0x3 ;  /* 0x0000000504047211 */ /* 0x000fc800078f18ff */
[----:B------:R-:W-:-:S05]  /*fc20*/  LOP3.LUT R4, R4, 0xfffffff8, RZ, 0xc0, !PT ;  /* 0xfffffff804047812 */ /* 0x000fca00078ec0ff */
[----:B------:R-:W-:-:S05]  /*fc30*/  IMAD.IADD R4, R5, 0x1, -R4 ;  /* 0x0000000105047824 */ /* 0x000fca00078e0a04 */
[----:B------:R-:W-:Y:S01]  /*fc40*/  LEA.HI R4, R13, R4, RZ, 0x1d ;  /* 0x000000040d047211 */ /* 0x000fe200078fe8ff */
[----:B------:R-:W-:Y:S02]  /*fc50*/  IMAD.SHL.U32 R11, R11, 0x40, RZ ;  /* 0x000000400b0b7824 */ /* 0x000fe400078e00ff */
[----:B------:R-:W-:Y:S01]  /*fc60*/  IMAD.SHL.U32 R9, R9, 0x40, RZ ;  /* 0x0000004009097824 */ /* 0x000fe200078e00ff */
[----:B------:R-:W-:Y:S01]  /*fc70*/  SHF.R.S32.HI R7, RZ, 0x1f, R4 ;  /* 0x0000001fff077819 */ /* 0x000fe20000011404 */
[----:B------:R-:W-:Y:S01]  /*fc80*/  IMAD.SHL.U32 R5, R4, 0x8, RZ ;  /* 0x0000000804057824 */ /* 0x000fe200078e00ff */
[----:B------:R-:W-:Y:S02]  /*fc90*/  LOP3.LUT R11, R11, 0x1c0, RZ, 0xc0, !PT ;  /* 0x000001c00b0b7812 */ /* 0x000fe400078ec0ff */
[----:B------:R-:W-:Y:S02]  /*fca0*/  LEA.HI R7, R7, R4, RZ, 0x3 ;  /* 0x0000000407077211 */ /* 0x000fe400078f18ff */
[----:B------:R-:W-:-:S02]  /*fcb0*/  LOP3.LUT R9, R9, 0x1c0, RZ, 0xc0, !PT ;  /* 0x000001c009097812 */ /* 0x000fc400078ec0ff */
[----:B------:R-:W-:Y:S01]  /*fcc0*/  LOP3.LUT R4, R11, 0x38, R5, 0xf8, !PT ;  /* 0x000000380b047812 */ /* 0x000fe200078ef805 */
[----:B------:R-:W-:Y:S01]  /*fcd0*/  IMAD.SHL.U32 R7, R7, 0x400, RZ ;  /* 0x0000040007077824 */ /* 0x000fe200078e00ff */
[----:B------:R-:W-:Y:S02]  /*fce0*/  SHF.R.U32.HI R9, RZ, 0x3, R9 ;  /* 0x00000003ff097819 */ /* 0x000fe40000011609 */
[----:B------:R-:W-:Y:S02]  /*fcf0*/  LOP3.LUT R6, R11, 0x38, R16, 0xf8, !PT ;  /* 0x000000380b067812 */ /* 0x000fe400078ef810 */
[----:B------:R-:W-:Y:S02]  /*fd00*/  LOP3.LUT R4, R4, R9, RZ, 0x3c, !PT ;  /* 0x0000000904047212 */ /* 0x000fe400078e3cff */
[----:B------:R-:W-:Y:S01]  /*fd10*/  LOP3.LUT R7, R7, 0x7fffe000, RZ, 0xc0, !PT ;  /* 0x7fffe00007077812 */ /* 0x000fe200078ec0ff */
[C---:B------:R-:W-:Y:S02]  /*fd20*/  IMAD.U32 R38, R15.reuse, 0x10000, RZ ;  /* 0x000100000f267824 */ /* 0x040fe400078e00ff */
[----:B------:R-:W-:Y:S01]  /*fd30*/  IMAD.U32 R36, R0, 0x10000, RZ ;  /* 0x0001000000247824 */ /* 0x000fe200078e00ff */
[----:B------:R-:W-:Y:S01]  /*fd40*/  LOP3.LUT R40, R15, 0xffff0000, RZ, 0xc0, !PT ;  /* 0xffff00000f287812 */ /* 0x000fe200078ec0ff */
[----:B------:R-:W-:-:S02]  /*fd50*/  IMAD.U32 R43, R20, 0x10000, RZ ;  /* 0x00010000142b7824 */ /* 0x000fc400078e00ff */
[----:B------:R-:W-:Y:S02]  /*fd60*/  IMAD.U32 R41, R3, 0x10000, RZ ;  /* 0x0001000003297824 */ /* 0x000fe400078e00ff */
[C---:B------:R-:W-:Y:S01]  /*fd70*/  IMAD.U32 R45, R24.reuse, 0x10000, RZ ;  /* 0x00010000182d7824 */ /* 0x040fe200078e00ff */
[----:B------:R-:W-:Y:S01]  /*fd80*/  LOP3.LUT R42, R24, 0xffff0000, RZ, 0xc0, !PT ;  /* 0xffff0000182a7812 */ /* 0x000fe200078ec0ff */
[----:B------:R-:W-:Y:S01]  /*fd90*/  IMAD.U32 R44, R25, 0x10000, RZ ;  /* 0x00010000192c7824 */ /* 0x000fe200078e00ff */
[----:B--2---:R-:W-:Y:S02]  /*fda0*/  LOP3.LUT R6, R8, R6, R9, 0xf6, !PT ;  /* 0x0000000608067212 */ /* 0x004fe400078ef609 */
[----:B------:R-:W-:-:S05]  /*fdb0*/  IADD3 R9, R4, R7, R8 ;  /* 0x0000000704097210 */ /* 0x000fca0007ffe008 */
[----:B------:R-:W-:Y:S02]  /*fdc0*/  IMAD R21, R9, 0x2, R2 ;  /* 0x0000000209157824 */ /* 0x000fe400078e0202 */
[----:B---3--:R-:W-:-:S03]  /*fdd0*/  IMAD R46, R6, 0x2, R10 ;  /* 0x00000002062e7824 */ /* 0x008fc600078e020a */
[----:B------:R-:W1:Y:S04]  /*fde0*/  LDS.128 R8, [R21+0x16400] ;  /* 0x0164000015087984 */ /* 0x000e680000000c00 */
[----:B------:R-:W2:Y:S01]  /*fdf0*/  LDS.128 R4, [R46] ;  /* 0x000000002e047984 */ /* 0x000ea20000000c00 */
[C---:B-1----:R-:W-:Y:S01]  /*fe00*/  IMAD.U32 R31, R8.reuse, 0x10000, RZ ;  /* 0x00010000081f7824 */ /* 0x042fe200078e00ff */
[----:B------:R-:W-:Y:S01]  /*fe10*/  LOP3.LUT R8, R8, 0xffff0000, RZ, 0xc0, !PT ;  /* 0xffff000008087812 */ /* 0x000fe200078ec0ff */
[----:B--2---:R-:W-:Y:S02]  /*fe20*/  IMAD.U32 R26, R4, 0x10000, RZ ;  /* 0x00010000041a7824 */ /* 0x004fe400078e00ff */
[-C--:B------:R-:W-:Y:S01]  /*fe30*/  FMUL.FTZ R35, R38, R31.reuse ;  /* 0x0000001f26237220 */ /* 0x080fe20000410000 */
[----:B------:R-:W-:-:S03]  /*fe40*/  FMUL.FTZ R31, R36, R31 ;  /* 0x0000001f241f7220 */ /* 0x000fc60000410000 */
[----:B------:R-:W-:Y:S01]  /*fe50*/  FFMA.FTZ R35, R36, R26, -R35 ;  /* 0x0000001a24237223 */ /* 0x000fe20000010823 */
[----:B------:R-:W-:Y:S01]  /*fe60*/  LOP3.LUT R36, R0, 0xffff0000, RZ, 0xc0, !PT ;  /* 0xffff000000247812 */ /* 0x000fe200078ec0ff */
[-C--:B------:R-:W-:Y:S01]  /*fe70*/  FMUL.FTZ R37, R40, R8.reuse ;  /* 0x0000000828257220 */ /* 0x080fe20000410000 */
[----:B------:R-:W-:Y:S01]  /*fe80*/  LOP3.LUT R4, R4, 0xffff0000, RZ, 0xc0, !PT ;  /* 0xffff000004047812 */ /* 0x000fe200078ec0ff */
[----:B------:R-:W-:Y:S02]  /*fe90*/  IMAD.U32 R32, R9, 0x10000, RZ ;  /* 0x0001000009207824 */ /* 0x000fe400078e00ff */
[----:B------:R-:W-:Y:S01]  /*fea0*/  FMUL.FTZ R39, R36, R8 ;  /* 0x0000000824277220 */ /* 0x000fe20000410000 */
[----:B------:R-:W-:Y:S02]  /*feb0*/  IMAD.U32 R33, R10, 0x10000, RZ ;  /* 0x000100000a217824 */ /* 0x000fe400078e00ff */
[----:B------:R-:W-:Y:S01]  /*fec0*/  FFMA.FTZ R8, R36, R4, -R37 ;  /* 0x0000000424087223 */ /* 0x000fe20000010825 */
[----:B------:R-:W-:Y:S01]  /*fed0*/  FFMA.FTZ R31, R38, R26, R31 ;  /* 0x0000001a261f7223 */ /* 0x000fe2000001001f */
[-C--:B------:R-:W-:Y:S01]  /*fee0*/  FMUL.FTZ R36, R43, R32.reuse ;  /* 0x000000202b247220 */ /* 0x080fe20000410000 */
[----:B0-----:R-:W-:Y:S01]  /*fef0*/  IMAD.U32 R27, R5, 0x10000, RZ ;  /* 0x00010000051b7824 */ /* 0x001fe200078e00ff */
[----:B------:R-:W-:Y:S01]  /*ff00*/  LOP3.LUT R10, R10, 0xffff0000, RZ, 0xc0, !PT ;  /* 0xffff00000a0a7812 */ /* 0x000fe200078ec0ff */
[----:B------:R-:W-:Y:S01]  /*ff10*/  FMUL.FTZ R32, R41, R32 ;  /* 0x0000002029207220 */ /* 0x000fe20000410000 */
[----:B------:R-:W-:Y:S01]  /*ff20*/  FFMA.FTZ R26, R40, R4, R39 ;  /* 0x00000004281a7223 */ /* 0x000fe20000010027 */
[----:B------:R-:W-:-:S02]  /*ff30*/  IMAD.U32 R37, R12, 0x10000, RZ ;  /* 0x000100000c257824 */ /* 0x000fc400078e00ff */
[----:B------:R-:W-:Y:S01]  /*ff40*/  FMUL.FTZ R4, R45, R33 ;  /* 0x000000212d047220 */ /* 0x000fe20000410000 */
[----:B------:R-:W-:Y:S01]  /*ff50*/  IMAD.U32 R29, R6, 0x10000, RZ ;  /* 0x00010000061d7824 */ /* 0x000fe200078e00ff */
[----:B------:R-:W-:Y:S01]  /*ff60*/  LOP3.LUT R40, R12, 0xffff0000, RZ, 0xc0, !PT ;  /* 0xffff00000c287812 */ /* 0x000fe200078ec0ff */
[-C--:B------:R-:W-:Y:S01]  /*ff70*/  FFMA.FTZ R36, R41, R27.reuse, -R36 ;  /* 0x0000001b29247223 */ /* 0x080fe20000010824 */
[----:B------:R-:W-:Y:S01]  /*ff80*/  LOP3.LUT R6, R6, 0xffff0000, RZ, 0xc0, !PT ;  /* 0xffff000006067812 */ /* 0x000fe200078ec0ff */
[----:B------:R-:W-:Y:S01]  /*ff90*/  FFMA.FTZ R32, R43, R27, R32 ;  /* 0x0000001b2b207223 */ /* 0x000fe20000010020 */
[----:B------:R-:W-:Y:S01]  /*ffa0*/  FMUL.FTZ R38, R37, R33 ;  /* 0x0000002125267220 */ /* 0x000fe20000410000 */
[----:B------:R-:W-:Y:S02]  /*ffb0*/  IMAD.U32 R34, R11, 0x10000, RZ ;  /* 0x000100000b227824 */ /* 0x000fe400078e00ff */
[----:B------:R-:W-:Y:S01]  /*ffc0*/  FFMA.FTZ R27, R37, R29, -R4 ;  /* 0x0000001d251b7223 */ /* 0x000fe20000010804 */
[----:B------:R-:W-:Y:S01]  /*ffd0*/  FMUL.FTZ R33, R42, R10 ;  /* 0x0000000a2a217220 */ /* 0x000fe20000410000 */
[----:B------:R-:W-:-:S02]  /*ffe0*/  IMAD.U32 R4, R14, 0x10000, RZ ;  /* 0x000100000e047824 */ /* 0x000fc400078e00ff */
[----:B------:R-:W-:Y:S01]  /*fff0*/  FMUL.FTZ R37, R40, R10 ;  /* 0x0000000a28257220 */ /* 0x000fe20000410000 */
[----:B------:R-:W-:Y:S01]  /*10000*/  FFMA.FTZ R10, R45, R29, R38 ;  /* 0x0000001d2d0a7223 */ /* 0x000fe20000010026 */
[----:B------:R-:W-:Y:S01]  /*10010*/  IMAD.U32 R30, R7, 0x10000, RZ ;  /* 0x00010000071e7824 */ /* 0x000fe200078e00ff */
[----:B------:R-:W-:Y:S01]  /*10020*/  LOP3.LUT R9, R9, 0xffff0000, RZ, 0xc0, !PT ;  /* 0xffff000009097812 */ /* 0x000fe200078ec0ff */
[----:B------:R-:W-:Y:S01]  /*10030*/  FMUL.FTZ R29, R44, R34 ;  /* 0x000000222c1d7220 */ /* 0x000fe20000410000 */
[----:B------:R-:W-:Y:S01]  /*10040*/  FFMA.FTZ R38, R40, R6, -R33 ;  /* 0x0000000628267223 */ /* 0x000fe20000010821 */
[----:B------:R-:W-:Y:S01]  /*10050*/  LOP3.LUT R43, R20, 0xffff0000, RZ, 0xc0, !PT ;  /* 0xffff0000142b7812 */ /* 0x000fe200078ec0ff */
[----:B------:R-:W-:Y:S01]  /*10060*/  FMUL.FTZ R33, R4, R34 ;  /* 0x0000002204217220 */ /* 0x000fe20000410000 */
[----:B------:R-:W-:Y:S02]  /*10070*/  LOP3.LUT R11, R11, 0xffff0000, RZ, 0xc0, !PT ;  /* 0xffff00000b0b7812 */ /* 0x000fe400078ec0ff */
[----:B------:R-:W-:-:S02]  /*10080*/  LOP3.LUT R39, R3, 0xffff0000, RZ, 0xc0, !PT ;  /* 0xffff000003277812 */ /* 0x000fc400078ec0ff */
[----:B------:R-:W-:Y:S02]  /*10090*/  LOP3.LUT R45, R25, 0xffff0000, RZ, 0xc0, !PT ;  /* 0xffff0000192d7812 */ /* 0x000fe400078ec0ff */
[----:B------:R-:W-:Y:S01]  /*100a0*/  LOP3.LUT R41, R14, 0xffff0000, RZ, 0xc0, !PT ;  /* 0xffff00000e297812 */ /* 0x000fe200078ec0ff */
[----:B------:R-:W-:Y:S01]  /*100b0*/  FFMA.FTZ R29, R4, R30, -R29 ;  /* 0x0000001e041d7223 */ /* 0x000fe2000001081d */
[----:B------:R-:W-:Y:S01]  /*100c0*/  LOP3.LUT R5, R5, 0xffff0000, RZ, 0xc0, !PT ;  /* 0xffff000005057812 */ /* 0x000fe200078ec0ff */
[----:B------:R-:W-:Y:S01]  /*100d0*/  FFMA.FTZ R37, R42, R6, R37 ;  /* 0x000000062a257223 */ /* 0x000fe20000010025 */
[----:B------:R-:W-:Y:S01]  /*100e0*/  LOP3.LUT R7, R7, 0xffff0000, RZ, 0xc0, !PT ;  /* 0xffff000007077812 */ /* 0x000fe200078ec0ff */
[----:B------:R-:W-:Y:S01]  /*100f0*/  FFMA.FTZ R33, R44, R30, R33 ;  /* 0x0000001e2c217223 */ /* 0x000fe20000010021 */
[-C--:B------:R-:W-:Y:S01]  /*10100*/  FMUL.FTZ R4, R43, R9.reuse ;  /* 0x000000092b047220 */ /* 0x080fe20000410000 */
[----:B------:R-:W-:Y:S01]  /*10110*/  FMUL.FTZ R6, R39, R9 ;  /* 0x0000000927067220 */ /* 0x000fe20000410000 */
[-C--:B------:R-:W-:Y:S01]  /*10120*/  FMUL.FTZ R30, R45, R11.reuse ;  /* 0x0000000b2d1e7220 */ /* 0x080fe20000410000 */
[----:B------:R-:W-:Y:S01]  /*10130*/  FMUL.FTZ R34, R41, R11 ;  /* 0x0000000b29227220 */ /* 0x000fe20000410000 */
[-C--:B------:R-:W-:Y:S01]  /*10140*/  FFMA.FTZ R9, R39, R5.reuse, -R4 ;  /* 0x0000000527097223 */ /* 0x080fe20000010804 */
[----:B------:R-:W-:Y:S01]  /*10150*/  FFMA.FTZ R11, R43, R5, R6 ;  /* 0x000000052b0b7223 */ /* 0x000fe20000010006 */
[-C--:B------:R-:W-:Y:S01]  /*10160*/  FFMA.FTZ R30, R41, R7.reuse, -R30 ;  /* 0x00000007291e7223 */ /* 0x080fe2000001081e */
[----:B------:R-:W-:Y:S01]  /*10170*/  FFMA.FTZ R34, R45, R7, R34 ;  /* 0x000000072d227223 */ /* 0x000fe20000010022 */
[----:B------:R-:W-:-:S02]  /*10180*/  F2FP.BF16.F32.PACK_AB R6, R38, R27 ;  /* 0x0000001b2606723e */ /* 0x000fc400000010ff */
[----:B------:R-:W-:Y:S02]  /*10190*/  F2FP.BF16.F32.PACK_AB R5, R9, R36 ;  /* 0x000000240905723e */ /* 0x000fe400000010ff */
[----:B------:R-:W-:Y:S02]  /*101a0*/  F2FP.BF16.F32.PACK_AB R4, R8, R35 ;  /* 0x000000230804723e */ /* 0x000fe400000010ff */
[----:B------:R-:W-:Y:S02]  /*101b0*/  F2FP.BF16.F32.PACK_AB R9, R11, R32 ;  /* 0x000000200b09723e */ /* 0x000fe400000010ff */
[----:B------:R-:W-:Y:S02]  /*101c0*/  F2FP.BF16.F32.PACK_AB R7, R30, R29 ;  /* 0x0000001d1e07723e */ /* 0x000fe400000010ff */
[----:B------:R-:W-:Y:S02]  /*101d0*/  F2FP.BF16.F32.PACK_AB R10, R37, R10 ;  /* 0x0000000a250a723e */ /* 0x000fe400000010ff */
[----:B------:R-:W-:-:S02]  /*101e0*/  F2FP.BF16.F32.PACK_AB R8, R26, R31 ;  /* 0x0000001f1a08723e */ /* 0x000fc400000010ff */
[----:B------:R-:W-:Y:S01]  /*101f0*/  F2FP.BF16.F32.PACK_AB R11, R34, R33 ;  /* 0x00000021220b723e */ /* 0x000fe200000010ff */
[----:B------:R2:W-:Y:S04]  /*10200*/  STS.128 [R46], R4 ;  /* 0x000000042e007388 */ /* 0x0005e80000000c00 */
[----:B------:R2:W-:Y:S02]  /*10210*/  STS.128 [R21+0x16400], R8 ;  /* 0x0164000815007388 */ /* 0x0005e40000000c00 */
.L_x_593:
[----:B------:R-:W-:Y:S05]  /*10220*/  BSYNC B1 ;  /* 0x0000000000017941 */ /* 0x000fea0003800000 */
.L_x_592:
[----:B------:R-:W-:Y:S04]  /*10230*/  BSSY B1, `(.L_x_594) ;  /* 0x0000067000017945 */ /* 0x000fe80003800000 */
[----:B------:R-:W-:Y:S05]  /*10240*/  @P1 BRA `(.L_x_595) ;  /* 0x0000000400941947 */ /* 0x000fea0003800000 */
[----:B-12---:R-:W2:Y:S04]  /*10250*/  LDL R6, [R1+0x54] ;  /* 0x0000540001067983 */ /* 0x006ea80000100800 */
        /* <DEDUP_REMOVED lines=17> */
[----:B------:R-:W-:Y:S01]  /*10370*/  SHF.R.U32.HI R8, RZ, 0x3, R8 ;  /* 0x00000003ff087819 */ /* 0x000fe20000011608 */
[----:B------:R-:W-:Y:S01]  /*10380*/  IMAD.SHL.U32 R7, R7, 0x400, RZ ;  /* 0x0000040007077824 */ /* 0x000fe200078e00ff */
[----:B------:R-:W-:-:S04]  /*10390*/  LOP3.LUT R4, R9, 0x38, R5, 0xf8, !PT ;  /* 0x0000003809047812 */ /* 0x000fc800078ef805 */
[----:B------:R-:W-:Y:S02]  /*103a0*/  LOP3.LUT R4, R4, R8, RZ, 0x3c, !PT ;  /* 0x0000000804047212 */ /* 0x000fe400078e3cff */
[----:B------:R-:W-:Y:S01]  /*103b0*/  LOP3.LUT R7, R7, 0x7fffe000, RZ, 0xc0, !PT ;  /* 0x7fffe00007077812 */ /* 0x000fe200078ec0ff */
[C---:B------:R-:W-:Y:S02]  /*103c0*/  IMAD.U32 R38, R15.reuse, 0x10000, RZ ;  /* 0x000100000f267824 */ /* 0x040fe400078e00ff */
[----:B------:R-:W-:Y:S01]  /*103d0*/  IMAD.U32 R36, R0, 0x10000, RZ ;  /* 0x0001000000247824 */ /* 0x000fe200078e00ff */
[----:B------:R-:W-:Y:S01]  /*103e0*/  LOP3.LUT R40, R15, 0xffff0000, RZ, 0xc0, !PT ;  /* 0xffff00000f287812 */ /* 0x000fe200078ec0ff */
[----:B------:R-:W-:Y:S02]  /*103f0*/  IMAD.U32 R43, R20, 0x10000, RZ ;  /* 0x00010000142b7824 */ /* 0x000fe400078e00ff */
[----:B------:R-:W-:Y:S02]  /*10400*/  IMAD.U32 R41, R3, 0x10000, RZ ;  /* 0x0001000003297824 */ /* 0x000fe400078e00ff */
[C---:B------:R-:W-:Y:S01]  /*10410*/  IMAD.U32 R45, R24.reuse, 0x10000, RZ ;  /* 0x00010000182d7824 */ /* 0x040fe200078e00ff */
[----:B------:R-:W-:Y:S01]  /*10420*/  LOP3.LUT R42, R24, 0xffff0000, RZ, 0xc0, !PT ;  /* 0xffff0000182a7812 */ /* 0x000fe200078ec0ff */
[----:B------:R-:W-:Y:S01]  /*10430*/  IMAD.U32 R44, R25, 0x10000, RZ ;  /* 0x00010000192c7824 */ /* 0x000fe200078e00ff */
[----:B--2---:R-:W-:-:S02]  /*10440*/  IADD3 R9, R4, R7, R6 ;  /* 0x0000000704097210 */ /* 0x004fc40007ffe006 */
[----:B---3--:R-:W1:Y:S03]  /*10450*/  LDS.128 R4, [R46] ;  /* 0x000000002e047984 */ /* 0x008e660000000c00 */
[----:B------:R-:W-:-:S05]  /*10460*/  IMAD R21, R9, 0x2, R2 ;  /* 0x0000000209157824 */ /* 0x000fca00078e0202 */
[----:B------:R-:W2:Y:S01]  /*10470*/  LDS.128 R8, [R21+0x16400] ;  /* 0x0164000015087984 */ /* 0x000ea20000000c00 */
[----:B-1----:R-:W-:Y:S02]  /*10480*/  IMAD.U32 R26, R4, 0x10000, RZ ;  /* 0x00010000041a7824 */ /* 0x002fe400078e00ff */
[C---:B--2---:R-:W-:Y:S01]  /*10490*/  IMAD.U32 R31, R8.reuse, 0x10000, RZ ;  /* 0x00010000081f7824 */ /* 0x044fe200078e00ff */
[----:B------:R-:W-:-:S03]  /*104a0*/  LOP3.LUT R8, R8, 0xffff0000, RZ, 0xc0, !PT ;  /* 0xffff000008087812 */ /* 0x000fc600078ec0ff */
        /* <DEDUP_REMOVED lines=63> */
.L_x_595:
[----:B------:R-:W-:Y:S05]  /*108a0*/  BSYNC B1 ;  /* 0x0000000000017941 */ /* 0x000fea0003800000 */
.L_x_594:
[----:B------:R-:W-:Y:S05]  /*108b0*/  @P0 BRA `(.L_x_582) ;  /* 0x0000000400940947 */ /* 0x000fea0003800000 */
[----:B-123--:R-:W1:Y:S01]  /*108c0*/  S2R R5, SR_TID.X ;  /* 0x0000000000057919 */ /* 0x00ee620000002100 */
[----:B------:R-:W2:Y:S01]  /*108d0*/  LDL R42, [R1+0x88] ;  /* 0x00008800012a7983 */ /* 0x000ea20000100800 */
[----:B-1----:R-:W-:-:S05]  /*108e0*/  VIADD R5, R5, 0xffffff80 ;  /* 0xffffff8005057836 */ /* 0x002fca0000000000 */
[----:B------:R-:W-:-:S04]  /*108f0*/  SHF.R.S32.HI R4, RZ, 0x1f, R5 ;  /* 0x0000001fff047819 */ /* 0x000fc80000011405 */
[----:B------:R-:W-:-:S04]  /*10900*/  LEA.HI R4, R4, R5, RZ, 0x3 ;  /* 0x0000000504047211 */ /* 0x000fc800078f18ff */
[----:B------:R-:W-:-:S05]  /*10910*/  LOP3.LUT R4, R4, 0xfffffff8, RZ, 0xc0, !PT ;  /* 0xfffffff804047812 */ /* 0x000fca00078ec0ff */
[----:B------:R-:W-:Y:S02]  /*10920*/  IMAD.IADD R4, R5, 0x1, -R4 ;  /* 0x0000000105047824 */ /* 0x000fe400078e0a04 */
[----:B------:R-:W3:Y:S01]  /*10930*/  LDL R5, [R1+0x50] ;  /* 0x0000500001057983 */ /* 0x000ee20000100800 */
[C---:B------:R-:W-:Y:S02]  /*10940*/  VIADD R7, R22.reuse, 0x60 ;  /* 0x0000006016077836 */ /* 0x040fe40000000000 */
[----:B------:R-:W-:Y:S01]  /*10950*/  LEA.HI R13, R13, R4, RZ, 0x1d ;  /* 0x000000040d0d7211 */ /* 0x000fe200078fe8ff */
[----:B------:R-:W-:Y:S02]  /*10960*/  VIADD R8, R22, 0x60 ;  /* 0x0000006016087836 */ /* 0x000fe40000000000 */
[----:B------:R-:W-:Y:S01]  /*10970*/  IMAD.SHL.U32 R7, R7, 0x40, RZ ;  /* 0x0000004007077824 */ /* 0x000fe200078e00ff */
[----:B------:R-:W-:Y:S01]  /*10980*/  SHF.R.S32.HI R6, RZ, 0x1f, R13 ;  /* 0x0000001fff067819 */ /* 0x000fe2000001140d */
[----:B------:R-:W-:-:S02]  /*10990*/  IMAD.SHL.U32 R8, R8, 0x40, RZ ;  /* 0x0000004008087824 */ /* 0x000fc400078e00ff */
[----:B------:R-:W-:Y:S01]  /*109a0*/  IMAD.SHL.U32 R4, R13, 0x8, RZ ;  /* 0x000000080d047824 */ /* 0x000fe200078e00ff */
[----:B------:R-:W-:Y:S02]  /*109b0*/  LEA.HI R6, R6, R13, RZ, 0x3 ;  /* 0x0000000d06067211 */ /* 0x000fe400078f18ff */
[----:B------:R-:W-:Y:S02]  /*109c0*/  LOP3.LUT R8, R8, 0x1c0, RZ, 0xc0, !PT ;  /* 0x000001c008087812 */ /* 0x000fe400078ec0ff */
[----:B------:R-:W-:Y:S01]  /*109d0*/  LOP3.LUT R7, R7, 0x1c0, RZ, 0xc0, !PT ;  /* 0x000001c007077812 */ /* 0x000fe200078ec0ff */
[----:B------:R-:W-:Y:S01]  /*109e0*/  IMAD.SHL.U32 R6, R6, 0x400, RZ ;  /* 0x0000040006067824 */ /* 0x000fe200078e00ff */
[----:B------:R-:W-:Y:S02]  /*109f0*/  LOP3.LUT R4, R8, 0x38, R4, 0xf8, !PT ;  /* 0x0000003808047812 */ /* 0x000fe400078ef804 */
[----:B------:R-:W-:Y:S02]  /*10a00*/  SHF.R.U32.HI R7, RZ, 0x3, R7 ;  /* 0x00000003ff077819 */ /* 0x000fe40000011607 */
[----:B------:R-:W-:-:S02]  /*10a10*/  LOP3.LUT R9, R6, 0x7fffe000, RZ, 0xc0, !PT ;  /* 0x7fffe00006097812 */ /* 0x000fc400078ec0ff */
[----:B------:R-:W-:Y:S01]  /*10a20*/  LOP3.LUT R4, R4, R7, RZ, 0x3c, !PT ;  /* 0x0000000704047212 */ /* 0x000fe200078e3cff */
[C---:B------:R-:W-:Y:S01]  /*10a30*/  IMAD.U32 R37, R15.reuse, 0x10000, RZ ;  /* 0x000100000f257824 */ /* 0x040fe200078e00ff */
[----:B------:R-:W-:Y:S01]  /*10a40*/  LOP3.LUT R38, R15, 0xffff0000, RZ, 0xc0, !PT ;  /* 0xffff00000f267812 */ /* 0x000fe200078ec0ff */
[C---:B------:R-:W-:Y:S01]  /*10a50*/  IMAD.U32 R35, R0.reuse, 0x10000, RZ ;  /* 0x0001000000237824 */ /* 0x040fe200078e00ff */
[----:B------:R-:W-:Y:S01]  /*10a60*/  LOP3.LUT R0, R0, 0xffff0000, RZ, 0xc0, !PT ;  /* 0xffff000000007812 */ /* 0x000fe200078ec0ff */
[C---:B------:R-:W-:Y:S01]  /*10a70*/  IMAD.U32 R43, R24.reuse, 0x10000, RZ ;  /* 0x00010000182b7824 */ /* 0x040fe200078e00ff */
[----:B------:R-:W-:Y:S01]  /*10a80*/  LOP3.LUT R24, R24, 0xffff0000, RZ, 0xc0, !PT ;  /* 0xffff000018187812 */ /* 0x000fe200078ec0ff */
[----:B------:R-:W-:Y:S02]  /*10a90*/  IMAD.U32 R45, R25, 0x10000, RZ ;  /* 0x00010000192d7824 */ /* 0x000fe400078e00ff */
[----:B------:R-:W-:Y:S02]  /*10aa0*/  IMAD.U32 R41, R14, 0x10000, RZ ;  /* 0x000100000e297824 */ /* 0x000fe400078e00ff */
[C---:B------:R-:W-:Y:S01]  /*10ab0*/  IMAD.U32 R36, R3.reuse, 0x10000, RZ ;  /* 0x0001000003247824 */ /* 0x040fe200078e00ff */
[----:B------:R-:W-:Y:S01]  /*10ac0*/  LOP3.LUT R3, R3, 0xffff0000, RZ, 0xc0, !PT ;  /* 0xffff000003037812 */ /* 0x000fe200078ec0ff */
[----:B------:R-:W-:Y:S01]  /*10ad0*/  IMAD.U32 R40, R20, 0x10000, RZ ;  /* 0x0001000014287824 */ /* 0x000fe200078e00ff */
[----:B---3--:R-:W-:-:S02]  /*10ae0*/  IADD3 R9, R4, R9, R5 ;  /* 0x0000000904097210 */ /* 0x008fc40007ffe005 */
[----:B--2---:R-:W1:Y:S03]  /*10af0*/  LDS.128 R4, [R42] ;  /* 0x000000002a047984 */ /* 0x004e660000000c00 */
[----:B------:R-:W-:-:S05]  /*10b00*/  IMAD R13, R9, 0x2, R2 ;  /* 0x00000002090d7824 */ /* 0x000fca00078e0202 */
[----:B------:R-:W2:Y:S01]  /*10b10*/  LDS.128 R8, [R13+0x16400] ;  /* 0x016400000d087984 */ /* 0x000ea20000000c00 */
[C---:B-1----:R-:W-:Y:S01]  /*10b20*/  IMAD.U32 R21, R4.reuse, 0x10000, RZ ;  /* 0x0001000004157824 */ /* 0x042fe200078e00ff */
[----:B------:R-:W-:Y:S01]  /*10b30*/  LOP3.LUT R4, R4, 0xffff0000, RZ, 0xc0, !PT ;  /* 0xffff000004047812 */ /* 0x000fe200078ec0ff */
[C---:B--2---:R-:W-:Y:S01]  /*10b40*/  IMAD.U32 R30, R8.reuse, 0x10000, RZ ;  /* 0x00010000081e7824 */ /* 0x044fe200078e00ff */
[----:B------:R-:W-:-:S03]  /*10b50*/  LOP3.LUT R8, R8, 0xffff0000, RZ, 0xc0, !PT ;  /* 0xffff000008087812 */ /* 0x000fc600078ec0ff */
[-C--:B------:R-:W-:Y:S01]  /*10b60*/  FMUL.FTZ R34, R37, R30.reuse ;  /* 0x0000001e25227220 */ /* 0x080fe20000410000 */
[C---:B------:R-:W-:Y:S01]  /*10b70*/  FMUL.FTZ R30, R35.reuse, R30 ;  /* 0x0000001e231e7220 */ /* 0x040fe20000410000 */
[-C--:B------:R-:W-:Y:S01]  /*10b80*/  FMUL.FTZ R15, R38, R8.reuse ;  /* 0x00000008260f7220 */ /* 0x080fe20000410000 */
[----:B------:R-:W-:Y:S02]  /*10b90*/  IMAD.U32 R32, R10, 0x10000, RZ ;  /* 0x000100000a207824 */ /* 0x000fe400078e00ff */
[-C--:B------:R-:W-:Y:S01]  /*10ba0*/  FFMA.FTZ R34, R35, R21.reuse, -R34 ;  /* 0x0000001523227223 */ /* 0x080fe20000010822 */
[----:B------:R-:W-:Y:S01]  /*10bb0*/  FFMA.FTZ R30, R37, R21, R30 ;  /* 0x00000015251e7223 */ /* 0x000fe2000001001e */
[----:B------:R-:W-:Y:S02]  /*10bc0*/  IMAD.U32 R37, R12, 0x10000, RZ ;  /* 0x000100000c257824 */ /* 0x000fe400078e00ff */
[C---:B------:R-:W-:Y:S01]  /*10bd0*/  FMUL.FTZ R21, R0.reuse, R8 ;  /* 0x0000000800157220 */ /* 0x040fe20000410000 */
[----:B------:R-:W-:Y:S01]  /*10be0*/  FFMA.FTZ R15, R0, R4, -R15 ;  /* 0x00000004000f7223 */ /* 0x000fe2000001080f */
[----:B0-----:R-:W-:Y:S01]  /*10bf0*/  IMAD.U32 R27, R6, 0x10000, RZ ;  /* 0x00010000061b7824 */ /* 0x001fe200078e00ff */
[----:B------:R-:W-:Y:S01]  /*10c00*/  LOP3.LUT R10, R10, 0xffff0000, RZ, 0xc0, !PT ;  /* 0xffff00000a0a7812 */ /* 0x000fe200078ec0ff */
[-C--:B------:R-:W-:Y:S01]  /*10c10*/  FMUL.FTZ R0, R43, R32.reuse ;  /* 0x000000202b007220 */ /* 0x080fe20000410000 */
[----:B------:R-:W-:Y:S01]  /*10c20*/  LOP3.LUT R12, R12, 0xffff0000, RZ, 0xc0, !PT ;  /* 0xffff00000c0c7812 */ /* 0x000fe200078ec0ff */
[----:B------:R-:W-:Y:S01]  /*10c30*/  FMUL.FTZ R32, R37, R32 ;  /* 0x0000002025207220 */ /* 0x000fe20000410000 */
[----:B------:R-:W-:-:S02]  /*10c40*/  IMAD.U32 R33, R11, 0x10000, RZ ;  /* 0x000100000b217824 */ /* 0x000fc400078e00ff */
[-C--:B------:R-:W-:Y:S01]  /*10c50*/  FFMA.FTZ R8, R37, R27.reuse, -R0 ;  /* 0x0000001b25087223 */ /* 0x080fe20000010800 */
[----:B------:R-:W-:Y:S01]  /*10c60*/  LOP3.LUT R6, R6, 0xffff0000, RZ, 0xc0, !PT ;  /* 0xffff000006067812 */ /* 0x000fe200078ec0ff */
[-C--:B------:R-:W-:Y:S01]  /*10c70*/  FMUL.FTZ R37, R24, R10.reuse ;  /* 0x0000000a18257220 */ /* 0x080fe20000410000 */
[----:B------:R-:W-:Y:S01]  /*10c80*/  FMUL.FTZ R39, R12, R10 ;  /* 0x0000000a0c277220 */ /* 0x000fe20000410000 */
[----:B------:R-:W-:Y:S02]  /*10c90*/  IMAD.U32 R31, R9, 0x10000, RZ ;  /* 0x00010000091f7824 */ /* 0x000fe400078e00ff */
[----:B------:R-:W-:Y:S01]  /*10ca0*/  FFMA.FTZ R21, R38, R4, R21 ;  /* 0x0000000426157223 */ /* 0x000fe20000010015 */
[----:B------:R-:W-:Y:S01]  /*10cb0*/  FFMA.FTZ R10, R43, R27, R32 ;  /* 0x0000001b2b0a7223 */ /* 0x000fe20000010020 */
[----:B------:R-:W-:Y:S01]  /*10cc0*/  IMAD.U32 R29, R7, 0x10000, RZ ;  /* 0x00010000071d7824 */ /* 0x000fe200078e00ff */
[----:B------:R-:W-:Y:S01]  /*10cd0*/  LOP3.LUT R9, R9, 0xffff0000, RZ, 0xc0, !PT ;  /* 0xffff000009097812 */ /* 0x000fe200078ec0ff */
[-C--:B------:R-:W-:Y:S01]  /*10ce0*/  FMUL.FTZ R0, R45, R33.reuse ;  /* 0x000000212d007220 */ /* 0x080fe20000410000 */
[----:B------:R-:W-:Y:S01]  /*10cf0*/  FMUL.FTZ R4, R41, R33 ;  /* 0x0000002129047220 */ /* 0x000fe20000410000 */
[----:B------:R-:W-:-:S02]  /*10d00*/  LOP3.LUT R27, R20, 0xffff0000, RZ, 0xc0, !PT ;  /* 0xffff0000141b7812 */ /* 0x000fc400078ec0ff */
[----:B------:R-:W-:Y:S02]  /*10d10*/  LOP3.LUT R11, R11, 0xffff0000, RZ, 0xc0, !PT ;  /* 0xffff00000b0b7812 */ /* 0x000fe400078ec0ff */
[----:B------:R-:W-:Y:S01]  /*10d20*/  LOP3.LUT R33, R25, 0xffff0000, RZ, 0xc0, !PT ;  /* 0xffff000019217812 */ /* 0x000fe200078ec0ff */
[C---:B------:R-:W-:Y:S01]  /*10d30*/  IMAD.U32 R26, R5.reuse, 0x10000, RZ ;  /* 0x00010000051a7824 */ /* 0x040fe200078e00ff */
[----:B------:R-:W-:Y:S01]  /*10d40*/  LOP3.LUT R25, R14, 0xffff0000, RZ, 0xc0, !PT ;  /* 0xffff00000e197812 */ /* 0x000fe200078ec0ff */
[-C--:B------:R-:W-:Y:S01]  /*10d50*/  FFMA.FTZ R39, R24, R6.reuse, R39 ;  /* 0x0000000618277223 */ /* 0x080fe20000010027 */
[----:B------:R-:W-:Y:S01]  /*10d60*/  LOP3.LUT R5, R5, 0xffff0000, RZ, 0xc0, !PT ;  /* 0xffff000005057812 */ /* 0x000fe200078ec0ff */
[----:B------:R-:W-:Y:S01]  /*10d70*/  FFMA.FTZ R24, R41, R29, -R0 ;  /* 0x0000001d29187223 */ /* 0x000fe20000010800 */
[----:B------:R-:W-:Y:S01]  /*10d80*/  LOP3.LUT R7, R7, 0xffff0000, RZ, 0xc0, !PT ;  /* 0xffff000007077812 */ /* 0x000fe200078ec0ff */
[----:B------:R-:W-:Y:S01]  /*10d90*/  FFMA.FTZ R37, R12, R6, -R37 ;  /* 0x000000060c257223 */ /* 0x000fe20000010825 */
[----:B------:R-:W-:Y:S01]  /*10da0*/  FMUL.FTZ R0, R27, R9 ;  /* 0x000000091b007220 */ /* 0x000fe20000410000 */
[----:B------:R-:W-:Y:S01]  /*10db0*/  FMUL.FTZ R35, R40, R31 ;  /* 0x0000001f28237220 */ /* 0x000fe20000410000 */
[----:B------:R-:W-:Y:S01]  /*10dc0*/  FFMA.FTZ R29, R45, R29, R4 ;  /* 0x0000001d2d1d7223 */ /* 0x000fe20000010004 */
[----:B------:R-:W-:Y:S01]  /*10dd0*/  FMUL.FTZ R6, R33, R11 ;  /* 0x0000000b21067220 */ /* 0x000fe20000410000 */
[C---:B------:R-:W-:Y:S01]  /*10de0*/  FMUL.FTZ R31, R36.reuse, R31 ;  /* 0x0000001f241f7220 */ /* 0x040fe20000410000 */
[----:B------:R-:W-:Y:S01]  /*10df0*/  FMUL.FTZ R4, R3, R9 ;  /* 0x0000000903047220 */ /* 0x000fe20000410000 */
[----:B------:R-:W-:Y:S01]  /*10e00*/  FMUL.FTZ R14, R25, R11 ;  /* 0x0000000b190e7220 */ /* 0x000fe20000410000 */
[----:B------:R-:W-:Y:S01]  /*10e10*/  FFMA.FTZ R0, R3, R5, -R0 ;  /* 0x0000000503007223 */ /* 0x000fe20000010800 */
[-C--:B------:R-:W-:Y:S01]  /*10e20*/  FFMA.FTZ R35, R36, R26.reuse, -R35 ;  /* 0x0000001a24237223 */ /* 0x080fe20000010823 */
[----:B------:R-:W-:Y:S01]  /*10e30*/  FFMA.FTZ R3, R25, R7, -R6 ;  /* 0x0000000719037223 */ /* 0x000fe20000010806 */
[----:B------:R-:W-:Y:S01]  /*10e40*/  FFMA.FTZ R31, R40, R26, R31 ;  /* 0x0000001a281f7223 */ /* 0x000fe2000001001f */
[----:B------:R-:W-:Y:S01]  /*10e50*/  FFMA.FTZ R12, R27, R5, R4 ;  /* 0x000000051b0c7223 */ /* 0x000fe20000010004 */
        /* <DEDUP_REMOVED lines=11> */
.L_x_582:
[----:B------:R-:W-:Y:S05]  /*10f10*/  BSYNC B0 ;  /* 0x0000000000007941 */ /* 0x000fea0003800000 */
.L_x_563:
[----:B------:R-:W-:Y:S01]  /*10f20*/  @!PT LDS RZ, [RZ] ;  /* 0x00000000fffff984 */ /* 0x000fe20000000800 */
[----:B------:R-:W-:Y:S01]  /*10f30*/  @!PT LDS RZ, [RZ] ;  /* 0x00000000fffff984 */ /* 0x000fe20000000800 */
[----:B------:R-:W-:Y:S01]  /*10f40*/  @!PT LDS RZ, [RZ] ;  /* 0x00000000fffff984 */ /* 0x000fe20000000800 */
[----:B------:R-:W-:Y:S01]  /*10f50*/  @!PT LDS RZ, [RZ] ;  /* 0x00000000fffff984 */ /* 0x000fe20000000800 */
[----:B------:R5:W-:Y:S06]  /*10f60*/  MEMBAR.ALL.CTA ;  /* 0x0000000000007992 */ /* 0x000bec0000008000 */
[----:B-----5:R-:W5:Y:S01]  /*10f70*/  FENCE.VIEW.ASYNC.S ;  /* 0x00000000000073c6 */ /* 0x020f620000000000 */
[----:B------:R-:W-:Y:S05]  /*10f80*/  WARPSYNC.ALL ;  /* 0x0000000000007948 */ /* 0x000fea0003800000 */
[----:B-----5:R-:W-:Y:S06]  /*10f90*/  BAR.SYNC.DEFER_BLOCKING 0xd, 0x100 ;  /* 0x0344000000007b1d */ /* 0x020fec0000010000 */
.L_x_561:
[----:B------:R-:W-:-:S13]  /*10fa0*/  ISETP.NE.AND P0, PT, R224, 0x3, PT ;  /* 0x00000003e000780c */ /* 0x000fda0003f05270 */
[----:B------:R-:W-:Y:S05]  /*10fb0*/  @!P0 BRA `(.L_x_596) ;  /* 0x0000000000048947 */ /* 0x000fea0003800000 */
[----:B------:R-:W-:Y:S01]  /*10fc0*/  BPT.TRAP 0x1 ;  /* 0x000000040000795c */ /* 0x000fe20000300000 */
.L_x_596:
[----:B------:R-:W-:Y:S01]  /*10fd0*/  IMAD R0, R222, 0x8, R2 ;  /* 0x00000008de007824 */ /* 0x000fe200078e0202 */
[----:B0-2---:R-:W-:-:S04]  /*10fe0*/  SHF.L.U32 R3, R233, 0x1f, RZ ;  /* 0x0000001fe9037819 */ /* 0x005fc800000006ff */
[----:B------:R0:W2:Y:S01]  /*10ff0*/  SYNCS.PHASECHK.TRANS64.TRYWAIT P2, [R0+URZ+0x34830], R3 ;  /* 0x03483003000075a7 */ /* 0x0000a2000804017f */
[----:B------:R-:W-:Y:S05]  /*11000*/  @!P0 BRA `(.L_x_597) ;  /* 0x0000000000048947 */ /* 0x000fea0003800000 */
[----:B------:R-:W-:Y:S01]  /*11010*/  BPT.TRAP 0x1 ;  /* 0x000000040000795c */ /* 0x000fe20000300000 */
.L_x_597:
[----:B-1-34-:R-:W1:Y:S01]  /*11020*/  S2R R4, SR_TID.X ;  /* 0x0000000000047919 */ /* 0x01ae620000002100 */
[----:B------:R-:W-:Y:S01]  /*11030*/  IMAD.MOV.U32 R87, RZ, RZ, RZ ;  /* 0x000000ffff577224 */ /* 0x000fe200078e00ff */
[----:B-1----:R-:W-:-:S04]  /*11040*/  LOP3.LUT R4, R4, 0x7f, RZ, 0xc0, !PT ;  /* 0x0000007f04047812 */ /* 0x002fc800078ec0ff */
[----:B------:R-:W-:Y:S01]  /*11050*/  ISETP.NE.AND P1, PT, R4, RZ, PT ;  /* 0x000000ff0400720c */ /* 0x000fe20003f25270 */
[----:B--2---:R-:W-:-:S12]  /*11060*/  @P2 BRA `(.L_x_598) ;  /* 0x0000000000082947 */ /* 0x004fd80003800000 */
[----:B------:R-:W1:Y:S02]  /*11070*/  SYNCS.PHASECHK.TRANS64.TRYWAIT P2, [R0+URZ+0x34830], R3 ;  /* 0x03483003000075a7 */ /* 0x000e64000804017f */
[----:B-1----:R-:W-:Y:S05]  /*11080*/  @!P2 BRA `(.L_x_599) ;  /* 0x000001780068a947 */ /* 0x002fea0003800000 */
.L_x_598:
[----:B------:R-:W-:Y:S05]  /*11090*/  WARPSYNC.ALL ;  /* 0x0000000000007948 */ /* 0x000fea0003800000 */
[----:B01----:R-:W-:Y:S01]  /*110a0*/  VIADD R3, R2, 0x1e400 ;  /* 0x0001e40002037836 */ /* 0x003fe20000000000 */
[----:B------:R-:W-:Y:S01]  /*110b0*/  R2UR UR56, R28 ;  /* 0x000000001c3872ca */ /* 0x000fe200000e0000 */
[----:B------:R-:W-:Y:S01]  /*110c0*/  IMAD.MOV.U32 R5, RZ, RZ, 0x40000040 ;  /* 0x40000040ff057424 */ /* 0x000fe200078e00ff */
[----:B------:R-:W-:Y:S01]  /*110d0*/  WARPGROUP.ARRIVE ;  /* 0x00000000000079c5 */ /* 0x000fe20000000000 */
[----:B------:R-:W-:Y:S01]  /*110e0*/  UMOV UR9, 0x40000040 ;  /* 0x4000004000097882 */ /* 0x000fe20000000000 */
[----:B------:R-:W-:Y:S01]  /*110f0*/  SHF.R.U32.HI R3, RZ, 0x4, R3 ;  /* 0x00000004ff037819 */ /* 0x000fe20000011603 */
[----:B------:R-:W-:Y:S01]  /*11100*/  IMAD.MOV.U32 R15, RZ, RZ, 0x40000040 ;  /* 0x40000040ff0f7424 */ /* 0x000fe200078e00ff */
[----:B------:R-:W-:Y:S01]  /*11110*/  R2UR UR11, R5 ;  /* 0x00000000050b72ca */ /* 0x000fe200000e0000 */
[----:B------:R-:W-:Y:S01]  /*11120*/  IMAD.MOV.U32 R21, RZ, RZ, 0x40000040 ;  /* 0x40000040ff157424 */ /* 0x000fe200078e00ff */
[----:B------:R-:W-:Y:S01]  /*11130*/  LOP3.LUT R3, R3, 0x3fff, RZ, 0xc0, !PT ;  /* 0x00003fff03037812 */ /* 0x000fe200078ec0ff */
[----:B------:R-:W-:Y:S01]  /*11140*/  IMAD.MOV.U32 R25, RZ, RZ, 0x40000040 ;  /* 0x40000040ff197424 */ /* 0x000fe200078e00ff */
[----:B------:R-:W-:Y:S01]  /*11150*/  R2UR UR15, R15 ;  /* 0x000000000f0f72ca */ /* 0x000fe200000e0000 */
[----:B------:R-:W-:Y:S01]  /*11160*/  IMAD.U32 R27, RZ, RZ, UR9 ;  /* 0x00000009ff1b7e24 */ /* 0x000fe2000f8e00ff */
[----:B------:R-:W-:Y:S01]  /*11170*/  LOP3.LUT R4, R3, 0x10000, RZ, 0xfc, !PT ;  /* 0x0001000003047812 */ /* 0x000fe200078efcff */
[----:B------:R-:W-:Y:S01]  /*11180*/  ULOP3.LUT UR56, UR56, 0x10000, URZ, 0xfc, !UPT ;  /* 0x0001000038387892 */ /* 0x000fe2000f8efc3f */
[----:B------:R-:W-:Y:S01]  /*11190*/  MOV R8, UR37 ;  /* 0x0000002500087c02 */ /* 0x000fe20008000f00 */
[----:B------:R-:W-:Y:S01]  /*111a0*/  UMOV UR37, UR9 ;  /* 0x0000000900257c82 */ /* 0x000fe20008000000 */
[----:B------:R-:W-:Y:S01]  /*111b0*/  MOV R9, UR36 ;  /* 0x0000002400097c02 */ /* 0x000fe20008000f00 */
[----:B------:R0:W-:Y:S01]  /*111c0*/  STL [R1+0x2c], R4 ;  /* 0x00002c0401007387 */ /* 0x0001e20000100800 */
[----:B------:R-:W-:Y:S01]  /*111d0*/  UMOV UR13, UR37 ;  /* 0x00000025000d7c82 */ /* 0x000fe20008000000 */
[----:B------:R-:W-:Y:S01]  /*111e0*/  R2UR UR23, R21 ;  /* 0x00000000151772ca */ /* 0x000fe200000e0000 */
[----:B------:R-:W-:Y:S01]  /*111f0*/  UMOV UR8, UR56 ;  /* 0x0000003800087c82 */ /* 0x000fe20008000000 */
[----:B------:R-:W-:Y:S01]  /*11200*/  UMOV UR21, UR37 ;  /* 0x0000002500157c82 */ /* 0x000fe20008000000 */
[----:B------:R-:W-:Y:S01]  /*11210*/  UMOV UR36, UR8 ;  /* 0x0000000800247c82 */ /* 0x000fe20008000000 */
[----:B------:R-:W-:Y:S01]  /*11220*/  R2UR UR55, R25 ;  /* 0x00000000193772ca */ /* 0x000fe200000e0000 */
[----:B------:R-:W-:Y:S01]  /*11230*/  UMOV UR12, UR36 ;  /* 0x00000024000c7c82 */ /* 0x000fe20008000000 */
[----:B------:R-:W-:Y:S01]  /*11240*/  UMOV UR20, UR36 ;  /* 0x0000002400147c82 */ /* 0x000fe20008000000 */
[----:B------:R-:W-:Y:S01]  /*11250*/  UMOV UR52, UR36 ;  /* 0x0000002400347c82 */ /* 0x000fe20008000000 */
[----:B0-----:R-:W-:Y:S01]  /*11260*/  IMAD R4, R222, 0xb00, R4 ;  /* 0x00000b00de047824 */ /* 0x001fe200078e0204 */
[----:B------:R-:W-:Y:S01]  /*11270*/  UMOV UR53, UR37 ;  /* 0x0000002500357c82 */ /* 0x000fe20008000000 */
[----:B------:R-:W-:Y:S01]  /*11280*/  R2UR UR35, R15 ;  /* 0x000000000f2372ca */ /* 0x000fe200000e0000 */
[----:B------:R-:W-:Y:S01]  /*11290*/  UMOV UR32, UR36 ;  /* 0x0000002400207c82 */ /* 0x000fe20008000000 */
[C---:B------:R-:W-:Y:S01]  /*112a0*/  VIADD R14, R4.reuse, 0x80 ;  /* 0x00000080040e7836 */ /* 0x040fe20000000000 */
[C---:B------:R-:W-:Y:S01]  /*112b0*/  R2UR UR10, R4.reuse ;  /* 0x00000000040a72ca */ /* 0x040fe200000e0000 */
[C---:B------:R-:W-:Y:S01]  /*112c0*/  VIADD R20, R4.reuse, 0x100 ;  /* 0x0000010004147836 */ /* 0x040fe20000000000 */
[----:B------:R-:W-:Y:S01]  /*112d0*/  UMOV UR33, UR37 ;  /* 0x0000002500217c82 */ /* 0x000fe20008000000 */
[----:B------:R-:W-:Y:S01]  /*112e0*/  VIADD R24, R4, 0x180 ;  /* 0x0000018004187836 */ /* 0x000fe20000000000 */
[----:B------:R-:W-:Y:S01]  /*112f0*/  R2UR UR14, R14 ;  /* 0x000000000e0e72ca */ /* 0x000fe200000e0000 */
[----:B------:R-:W-:Y:S01]  /*11300*/  VIADD R14, R4, 0x200 ;  /* 0x00000200040e7836 */ /* 0x000fe20000000000 */
[----:B------:R-:W-:Y:S01]  /*11310*/  R2UR UR22, R20 ;  /* 0x00000000141672ca */ /* 0x000fe200000e0000 */
[----:B------:R-:W-:Y:S01]  /*11320*/  VIADD R20, R4, 0x280 ;  /* 0x0000028004147836 */ /* 0x000fe20000000000 */
[----:B------:R-:W-:Y:S01]  /*11330*/  R2UR UR54, R24 ;  /* 0x00000000183672ca */ /* 0x000fe200000e0000 */
[----:B------:R-:W-:Y:S01]  /*11340*/  UMOV UR28, UR36 ;  /* 0x00000024001c7c82 */ /* 0x000fe20008000000 */
[----:B------:R-:W-:Y:S01]  /*11350*/  R2UR UR34, R14 ;  /* 0x000000000e2272ca */ /* 0x000fe200000e0000 */
[----:B------:R-:W-:Y:S01]  /*11360*/  UMOV UR29, UR37 ;  /* 0x00000025001d7c82 */ /* 0x000fe20008000000 */
[----:B------:R-:W-:Y:S01]  /*11370*/  R2UR UR30, R20 ;  /* 0x00000000141e72ca */ /* 0x000fe200000e0000 */
[----:B------:R-:W-:Y:S01]  /*11380*/  HGMMA.64x16x16.F32.BF16 R112, gdesc[UR8], RZ, !UPT, gsb0 ;  /* 0x00200000087079f0 */ /* 0x000fe2000c0018ff */
[----:B------:R-:W-:Y:S01]  /*11390*/  R2UR UR31, R21 ;  /* 0x00000000151f72ca */ /* 0x000fe200000e0000 */
[C---:B------:R-:W-:Y:S01]  /*113a0*/  VIADD R24, R4.reuse, 0x300 ;  /* 0x0000030004187836 */ /* 0x040fe20000000000 */
[----:B------:R-:W-:Y:S01]  /*113b0*/  R2UR UR47, R25 ;  /* 0x00000000192f72ca */ /* 0x000fe200000e0000 */
[----:B------:R-:W-:Y:S01]  /*113c0*/  UMOV UR44, UR36 ;  /* 0x00000024002c7c82 */ /* 0x000fe20008000000 */
[----:B------:R-:W-:Y:S01]  /*113d0*/  UMOV UR45, UR37 ;  /* 0x00000025002d7c82 */ /* 0x000fe20008000000 */
[----:B------:R-:W-:Y:S01]  /*113e0*/  VIADD R14, R4, 0x380 ;  /* 0x00000380040e7836 */ /* 0x000fe20000000000 */
[----:B------:R-:W-:Y:S01]  /*113f0*/  R2UR UR46, R24 ;  /* 0x00000000182e72ca */ /* 0x000fe200000e0000 */
[----:B------:R-:W-:Y:S01]  /*11400*/  UMOV UR24, UR36 ;  /* 0x0000002400187c82 */ /* 0x000fe20008000000 */
[----:B------:R-:W-:Y:S01]  /*11410*/  R2UR UR27, R15 ;  /* 0x000000000f1b72ca */ /* 0x000fe200000e0000 */
[----:B------:R-:W-:Y:S01]  /*11420*/  UMOV UR25, UR37 ;  /* 0x0000002500197c82 */ /* 0x000fe20008000000 */
        /* <DEDUP_REMOVED lines=13> */
[----:B------:R-:W-:Y:S01]  /*11500*/  VIADD R24, R4, 0x82 ;  /* 0x0000008204187836 */ /* 0x000fe20000000000 */
[----:B------:R-:W-:Y:S01]  /*11510*/  UMOV UR40, UR36 ;  /* 0x0000002400287c82 */ /* 0x000fe20008000000 */
[----:B------:R-:W-:Y:S01]  /*11520*/  IMAD.U32 R26, RZ, RZ, UR8 ;  /* 0x00000008ff1a7e24 */ /* 0x000fe2000f8e00ff */
[----:B------:R-:W-:Y:S01]  /*11530*/  R2UR UR42, R20 ;  /* 0x00000000142a72ca */ /* 0x000fe200000e0000 */
[----:B------:R-:W-:Y:S01]  /*11540*/  IMAD.MOV.U32 R25, RZ, RZ, 0x40000040 ;  /* 0x40000040ff197424 */ /* 0x000fe200078e00ff */
[----:B------:R-:W-:Y:S01]  /*11550*/  R2UR UR10, R24 ;  /* 0x00000000180a72ca */ /* 0x000fe200000e0000 */
[----:B------:R-:W-:Y:S01]  /*11560*/  UMOV UR41, UR37 ;  /* 0x0000002500297c82 */ /* 0x000fe20008000000 */
[----:B------:R-:W-:Y:S01]  /*11570*/  STL.64 [R1+0x20], R26 ;  /* 0x0000201a01007387 */ /* 0x000fe20000100a00 */
[----:B------:R-:W-:Y:S01]  /*11580*/  VIADD R14, R4, 0x2 ;  /* 0x00000002040e7836 */ /* 0x000fe20000000000 */
[----:B------:R-:W-:Y:S01]  /*11590*/  R2UR UR11, R25 ;  /* 0x00000000190b72ca */ /* 0x000fe200000e0000 */
[----:B------:R-:W-:Y:S01]  /*115a0*/  IMAD.MOV.U32 R15, RZ, RZ, 0x40000040 ;  /* 0x40000040ff0f7424 */ /* 0x000fe200078e00ff */
[----:B------:R-:W-:Y:S01]  /*115b0*/  MOV R6, UR39 ;  /* 0x0000002700067c02 */ /* 0x000fe20008000f00 */
[----:B------:R-:W-:Y:S01]  /*115c0*/  UIADD3 UR8, UR56, 0x2, URZ ;  /* 0x0000000238087890 */ /* 0x000fe2000fffe03f */
[----:B------:R-:W-:Y:S01]  /*115d0*/  MOV R7, UR38 ;  /* 0x0000002600077c02 */ /* 0x000fe20008000f00 */
[----:B------:R-:W-:Y:S01]  /*115e0*/  UMOV UR37, 0x40000040 ;  /* 0x4000004000257882 */ /* 0x000fe20000000000 */
[----:B------:R-:W-:Y:S01]  /*115f0*/  R2UR UR38, R14 ;  /* 0x000000000e2672ca */ /* 0x000fe200000e0000 */
[C---:B------:R-:W-:Y:S01]  /*11600*/  VIADD R20, R4.reuse, 0x102 ;  /* 0x0000010204147836 */ /* 0x040fe20000000000 */
[----:B------:R-:W-:Y:S01]  /*11610*/  R2UR UR39, R15 ;  /* 0x000000000f2772ca */ /* 0x000fe200000e0000 */
[----:B------:R-:W-:Y:S01]  /*11620*/  IMAD.MOV.U32 R21, RZ, RZ, 0x40000040 ;  /* 0x40000040ff157424 */ /* 0x000fe200078e00ff */
[----:B------:R-:W-:Y:S01]  /*11630*/  UMOV UR36, UR8 ;  /* 0x0000000800247c82 */ /* 0x000fe20008000000 */
[----:B------:R-:W-:Y:S01]  /*11640*/  VIADD R14, R4, 0x182 ;  /* 0x00000182040e7836 */ /* 0x000fe20000000000 */
[----:B------:R-:W-:Y:S01]  /*11650*/  R2UR UR50, R20 ;  /* 0x00000000143272ca */ /* 0x000fe200000e0000 */
[----:B------:R-:W-:Y:S01]  /*11660*/  IMAD.MOV.U32 R15, RZ, RZ, 0x40000040 ;  /* 0x40000040ff0f7424 */ /* 0x000fe200078e00ff */
[----:B------:R-:W-:Y:S01]  /*11670*/  R2UR UR51, R21 ;  /* 0x00000000153372ca */ /* 0x000fe200000e0000 */
[----:B------:R-:W-:Y:S01]  /*11680*/  VIADD R20, R4, 0x202 ;  /* 0x0000020204147836 */ /* 0x000fe20000000000 */
[----:B------:R-:W-:Y:S01]  /*11690*/  P2R R11, PR, RZ, 0x2 ;  /* 0x00000002ff0b7803 */ /* 0x000fe20000000000 */
[----:B------:R-:W-:Y:S01]  /*116a0*/  IMAD.MOV.U32 R21, RZ, RZ, 0x40000040 ;  /* 0x40000040ff157424 */ /* 0x000fe200078e00ff */
[----:B------:R-:W-:Y:S01]  /*116b0*/  P2R R13, PR, RZ, 0x1 ;  /* 0x00000001ff0d7803 */ /* 0x000fe20000000000 */
[----:B------:R-:W-:-:S02]  /*116c0*/  WARPGROUP.DEPBAR.LE gsb0, 0x0 ;  /* 0x00008000000079c5 */ /* 0x000fc40000010000 */
[----:B------:R-:W-:Y:S01]  /*116d0*/  WARPGROUP.ARRIVE ;  /* 0x00000000000079c5 */ /* 0x000fe20000000000 */
[----:B------:R-:W-:Y:S01]  /*116e0*/  VIADD R80, R4, 0x4 ;  /* 0x0000000404507836 */ /* 0x000fe20000000000 */
[----:B------:R-:W-:Y:S01]  /*116f0*/  ULDC UR61, c[0x0][0x988] ;  /* 0x00026200003d7ab9 */ /* 0x000fe20000000800 */
[----:B------:R-:W-:Y:S02]  /*11700*/  IMAD.MOV.U32 R81, RZ, RZ, 0x40000040 ;  /* 0x40000040ff517424 */ /* 0x000fe400078e00ff */
[----:B------:R-:W-:Y:S01]  /*11710*/  IMAD.U32 R82, RZ, RZ, UR36 ;  /* 0x00000024ff527e24 */ /* 0x000fe2000f8e00ff */
[----:B------:R-:W-:Y:S01]  /*11720*/  HGMMA.64x16x16.F32.BF16 R104, gdesc[UR12], RZ, !UPT, gsb0 ;  /* 0x002000000c6879f0 */ /* 0x000fe2000c0018ff */
[----:B------:R-:W-:Y:S01]  /*11730*/  R2UR UR14, R14 ;  /* 0x000000000e0e72ca */ /* 0x000fe200000e0000 */
[----:B------:R-:W-:Y:S01]  /*11740*/  VIADD R14, R4, 0x282 ;  /* 0x00000282040e7836 */ /* 0x000fe20000000000 */
[----:B------:R-:W-:Y:S01]  /*11750*/  R2UR UR15, R15 ;  /* 0x000000000f0f72ca */ /* 0x000fe200000e0000 */
[----:B------:R-:W-:-:S02]  /*11760*/  IMAD.MOV.U32 R15, RZ, RZ, 0x40000040 ;  /* 0x40000040ff0f7424 */ /* 0x000fc400078e00ff */
[----:B------:R-:W-:-:S05]  /*11770*/  IMAD.U32 R83, RZ, RZ, UR37 ;  /* 0x00000025ff537e24 */ /* 0x000fca000f8e00ff */
[----:B------:R0:W-:Y:S01]  /*11780*/  STL.64 [R1+0x18], R82 ;  /* 0x0000185201007387 */ /* 0x0001e20000100a00 */
[----:B------:R-:W-:Y:S02]  /*11790*/  WARPGROUP.DEPBAR.LE gsb0, 0x0 ;  /* 0x00008000000079c5 */ /* 0x000fe40000010000 */
[----:B------:R-:W-:-:S06]  /*117a0*/  WARPGROUP.ARRIVE ;  /* 0x00000000000079c5 */ /* 0x000fcc0000000000 */
[----:B------:R-:W-:Y:S01]  /*117b0*/  HGMMA.64x16x16.F32.BF16 R96, gdesc[UR20], RZ, !UPT, gsb0 ;  /* 0x00200000146079f0 */ /* 0x000fe2000c0018ff */
[----:B------:R-:W-:Y:S01]  /*117c0*/  R2UR UR22, R20 ;  /* 0x00000000141672ca */ /* 0x000fe200000e0000 */
[----:B------:R-:W-:Y:S01]  /*117d0*/  VIADD R20, R4, 0x302 ;  /* 0x0000030204147836 */ /* 0x000fe20000000000 */
[----:B------:R-:W-:Y:S01]  /*117e0*/  R2UR UR23, R21 ;  /* 0x00000000151772ca */ /* 0x000fe200000e0000 */
[----:B------:R-:W-:Y:S01]  /*117f0*/  IMAD.MOV.U32 R21, RZ, RZ, 0x40000040 ;  /* 0x40000040ff157424 */ /* 0x000fe200078e00ff */
[----:B------:R-:W-:Y:S02]  /*11800*/  WARPGROUP.DEPBAR.LE gsb0, 0x0 ;  /* 0x00008000000079c5 */ /* 0x000fe40000010000 */
[----:B------:R-:W-:-:S06]  /*11810*/  WARPGROUP.ARRIVE ;  /* 0x00000000000079c5 */ /* 0x000fcc0000000000 */
[----:B------:R-:W-:Y:S01]  /*11820*/  HGMMA.64x16x16.F32.BF16 R88, gdesc[UR52], RZ, !UPT, gsb0 ;  /* 0x00200000345879f0 */ /* 0x000fe2000c0018ff */
[----:B------:R-:W-:Y:S01]  /*11830*/  R2UR UR54, R80 ;  /* 0x00000000503672ca */ /* 0x000fe200000e0000 */
[----:B------:R-:W-:Y:S01]  /*11840*/  UMOV UR53, 0x40000040 ;  /* 0x4000004000357882 */ /* 0x000fe20000000000 */
[----:B------:R-:W-:Y:S01]  /*11850*/  R2UR UR55, R81 ;  /* 0x00000000513772ca */ /* 0x000fe200000e0000 */
[----:B0-----:R-:W-:Y:S01]  /*11860*/  IMAD.U32 R83, RZ, RZ, UR53 ;  /* 0x00000035ff537e24 */ /* 0x001fe2000f8e00ff */
        /* <DEDUP_REMOVED lines=31> */
[----:B------:R-:W-:-:S02]  /*11a60*/  WARPGROUP.DEPBAR.LE gsb0, 0x0 ;  /* 0x00008000000079c5 */ /* 0x000fc40000010000 */
[----:B------:R-:W-:-:S06]  /*11a70*/  WARPGROUP.ARRIVE ;  /* 0x00000000000079c5 */ /* 0x000fcc0000000000 */
[----:B------:R-:W-:Y:S01]  /*11a80*/  HGMMA.64x16x16.F32.BF16 R48, gdesc[UR24], RZ, !UPT, gsb0 ;  /* 0x00200000183079f0 */ /* 0x000fe2000c0018ff */
[----:B------:R-:W-:Y:S01]  /*11a90*/  R2UR UR26, R14 ;  /* 0x000000000e1a72ca */ /* 0x000fe200000e0000 */
[----:B------:R-:W-:Y:S01]  /*11aa0*/  UMOV UR24, UR44 ;  /* 0x0000002c00187c82 */ /* 0x000fe20008000000 */
[----:B------:R-:W-:Y:S01]  /*11ab0*/  R2UR UR27, R15 ;  /* 0x000000000f1b72ca */ /* 0x000fe200000e0000 */
[----:B------:R-:W-:Y:S01]  /*11ac0*/  UMOV UR25, UR45 ;  /* 0x0000002d00197c82 */ /* 0x000fe20008000000 */
[----:B------:R-:W-:Y:S02]  /*11ad0*/  VIADD R14, R4, 0x482 ;  /* 0x00000482040e7836 */ /* 0x000fe40000000000 */
[----:B------:R-:W-:Y:S01]  /*11ae0*/  IMAD.MOV.U32 R15, RZ, RZ, 0x40000040 ;  /* 0x40000040ff0f7424 */ /* 0x000fe200078e00ff */
[----:B------:R-:W-:Y:S02]  /*11af0*/  WARPGROUP.DEPBAR.LE gsb0, 0x0 ;  /* 0x00008000000079c5 */ /* 0x000fe40000010000 */
[----:B------:R-:W-:-:S06]  /*11b00*/  WARPGROUP.ARRIVE ;  /* 0x00000000000079c5 */ /* 0x000fcc0000000000 */
[----:B------:R-:W-:Y:S01]  /*11b10*/  HGMMA.64x16x16.F32.BF16 R40, gdesc[UR16], RZ, !UPT, gsb0 ;  /* 0x00200000102879f0 */ /* 0x000fe2000c0018ff */
[----:B------:R-:W-:Y:S01]  /*11b20*/  R2UR UR18, R20 ;  /* 0x00000000141272ca */ /* 0x000fe200000e0000 */
[----:B------:R-:W-:Y:S01]  /*11b30*/  UMOV UR16, UR44 ;  /* 0x0000002c00107c82 */ /* 0x000fe20008000000 */
[----:B------:R-:W-:Y:S01]  /*11b40*/  R2UR UR19, R21 ;  /* 0x00000000151372ca */ /* 0x000fe200000e0000 */
[----:B------:R-:W-:Y:S01]  /*11b50*/  UMOV UR17, UR45 ;  /* 0x0000002d00117c82 */ /* 0x000fe20008000000 */
[----:B------:R-:W-:Y:S02]  /*11b60*/  VIADD R20, R4, 0x502 ;  /* 0x0000050204147836 */ /* 0x000fe40000000000 */
[----:B------:R-:W-:-:S03]  /*11b70*/  IMAD.MOV.U32 R21, RZ, RZ, 0x40000040 ;  /* 0x40000040ff157424 */ /* 0x000fc600078e00ff */
[----:B------:R-:W-:Y:S02]  /*11b80*/  R2UR UR46, R20 ;  /* 0x00000000142e72ca */ /* 0x000fe400000e0000 */
[----:B------:R-:W-:Y:S01]  /*11b90*/  R2UR UR47, R21 ;  /* 0x00000000152f72ca */ /* 0x000fe200000e0000 */
[----:B------:R-:W-:Y:S02]  /*11ba0*/  WARPGROUP.DEPBAR.LE gsb0, 0x0 ;  /* 0x00008000000079c5 */ /* 0x000fe40000010000 */
[----:B------:R-:W-:-:S06]  /*11bb0*/  WARPGROUP.ARRIVE ;  /* 0x00000000000079c5 */ /* 0x000fcc0000000000 */
[----:B------:R-:W-:Y:S01]  /*11bc0*/  HGMMA.64x16x16.F32.BF16 R32, gdesc[UR4], RZ, !UPT, gsb0 ;  /* 0x00200000042079f0 */ /* 0x000fe2000c0018ff */
[----:B------:R-:W-:-:S07]  /*11bd0*/  UIADD3 UR4, UR56, 0x4, URZ ;  /* 0x0000000438047890 */ /* 0x000fce000fffe03f */
[----:B------:R-:W-:Y:S02]  /*11be0*/  UMOV UR52, UR4 ;  /* 0x0000000400347c82 */ /* 0x000fe40008000000 */
[----:B------:R-:W-:-:S05]  /*11bf0*/  IMAD.U32 R82, RZ, RZ, UR52 ;  /* 0x00000034ff527e24 */ /* 0x000fca000f8e00ff */
[----:B------:R0:W-:Y:S04]  /*11c00*/  STL.64 [R1+0x10], R82 ;  /* 0x0000105201007387 */ /* 0x0001e80000100a00 */
[----:B------:R-:W2:Y:S01]  /*11c10*/  LDL R3, [R1+0x40] ;  /* 0x0000400001037983 */ /* 0x000ea20000100800 */
        /* <DEDUP_REMOVED lines=11> */
[----:B------:R-:W-:Y:S01]  /*11cd0*/  HGMMA.64x16x16.F32.BF16 R112, gdesc[UR36], R112, gsb0 ;  /* 0x00200000247079f0 */ /* 0x000fe20008001870 */
[----:B------:R-:W-:Y:S01]  /*11ce0*/  R2UR UR39, R6 ;  /* 0x00000000062772ca */ /* 0x000fe200000e0000 */
[----:B------:R-:W-:Y:S01]  /*11cf0*/  VIADD R6, R4, 0x84 ;  /* 0x0000008404067836 */ /* 0x000fe20000000000 */
[----:B------:R-:W-:Y:S01]  /*11d00*/  R2UR UR38, R7 ;  /* 0x00000000072672ca */ /* 0x000fe200000e0000 */
[----:B------:R-:W-:Y:S01]  /*11d10*/  IMAD.MOV.U32 R7, RZ, RZ, 0x40000040 ;  /* 0x40000040ff077424 */ /* 0x000fe200078e00ff */
[----:B------:R-:W-:Y:S01]  /*11d20*/  R2UR UR37, R8 ;  /* 0x00000000082572ca */ /* 0x000fe200000e0000 */
[----:B------:R-:W-:Y:S01]  /*11d30*/  VIADD R8, R4, 0x104 ;  /* 0x0000010404087836 */ /* 0x000fe20000000000 */
[----:B------:R-:W-:Y:S01]  /*11d40*/  R2UR UR6, R6 ;  /* 0x00000000060672ca */ /* 0x000fe200000e0000 */
[----:B------:R-:W-:Y:S01]  /*11d50*/  VIADD R6, R4, 0x184 ;  /* 0x0000018404067836 */ /* 0x000fe20000000000 */
[----:B------:R-:W-:Y:S01]  /*11d60*/  R2UR UR7, R7 ;  /* 0x00000000070772ca */ /* 0x000fe200000e0000 */
[----:B------:R-:W-:Y:S01]  /*11d70*/  IMAD.MOV.U32 R7, RZ, RZ, 0x40000040 ;  /* 0x40000040ff077424 */ /* 0x000fe200078e00ff */
[----:B------:R-:W-:Y:S01]  /*11d80*/  R2UR UR36, R9 ;  /* 0x00000000092472ca */ /* 0x000fe200000e0000 */
[----:B------:R-:W-:Y:S01]  /*11d90*/  IMAD.MOV.U32 R9, RZ, RZ, 0x40000040 ;  /* 0x40000040ff097424 */ /* 0x000fe200078e00ff */
[----:B------:R-:W-:-:S02]  /*11da0*/  WARPGROUP.DEPBAR.LE gsb0, 0x0 ;  /* 0x00008000000079c5 */ /* 0x000fc40000010000 */
[----:B------:R-:W-:-:S06]  /*11db0*/  WARPGROUP.ARRIVE ;  /* 0x00000000000079c5 */ /* 0x000fcc0000000000 */
[----:B------:R-:W-:Y:S01]  /*11dc0*/  HGMMA.64x16x16.F32.BF16 R104, gdesc[UR8], R104, gsb0 ;  /* 0x00200000086879f0 */ /* 0x000fe20008001868 */
[----:B------:R-:W-:Y:S01]  /*11dd0*/  R2UR UR10, R8 ;  /* 0x00000000080a72ca */ /* 0x000fe200000e0000 */
[----:B------:R-:W-:Y:S01]  /*11de0*/  VIADD R8, R4, 0x204 ;  /* 0x0000020404087836 */ /* 0x000fe20000000000 */
[----:B------:R-:W-:Y:S01]  /*11df0*/  R2UR UR11, R9 ;  /* 0x00000000090b72ca */ /* 0x000fe200000e0000 */
[----:B------:R-:W-:Y:S01]  /*11e00*/  IMAD.MOV.U32 R9, RZ, RZ, 0x40000040 ;  /* 0x40000040ff097424 */ /* 0x000fe200078e00ff */
[----:B------:R-:W-:Y:S02]  /*11e10*/  WARPGROUP.DEPBAR.LE gsb0, 0x0 ;  /* 0x00008000000079c5 */ /* 0x000fe40000010000 */
[----:B------:R-:W-:-:S06]  /*11e20*/  WARPGROUP.ARRIVE ;  /* 0x00000000000079c5 */ /* 0x000fcc0000000000 */
[----:B------:R-:W-:Y:S01]  /*11e30*/  HGMMA.64x16x16.F32.BF16 R96, gdesc[UR48], R96, gsb0 ;  /* 0x00200000306079f0 */ /* 0x000fe20008001860 */
[----:B------:R-:W-:Y:S01]  /*11e40*/  UMOV UR49, 0x40000040 ;  /* 0x4000004000317882 */ /* 0x000fe20000000000 */
[C---:B------:R-:W-:Y:S02]  /*11e50*/  VIADD R20, R4.reuse, 0x806 ;  /* 0x0000080604147836 */ /* 0x040fe40000000000 */
[----:B------:R-:W-:Y:S02]  /*11e60*/  IMAD.MOV.U32 R21, RZ, RZ, 0x40000040 ;  /* 0x40000040ff157424 */ /* 0x000fe400078e00ff */
[----:B------:R-:W-:Y:S02]  /*11e70*/  VIADD R80, R4, 0x886 ;  /* 0x0000088604507836 */ /* 0x000fe40000000000 */
[----:B------:R-:W-:Y:S02]  /*11e80*/  IMAD.MOV.U32 R81, RZ, RZ, 0x40000040 ;  /* 0x40000040ff517424 */ /* 0x000fe400078e00ff */
[----:B0-----:R-:W-:Y:S01]  /*11e90*/  IMAD.U32 R83, RZ, RZ, UR49 ;  /* 0x00000031ff537e24 */ /* 0x001fe2000f8e00ff */
        /* <DEDUP_REMOVED lines=16> */
[----:B------:R-:W-:Y:S03]  /*11fa0*/  HGMMA.64x16x16.F32.BF16 R64, gdesc[UR32], R64, gsb0 ;  /* 0x00200000204079f0 */ /* 0x000fe60008001840 */
        /* <DEDUP_REMOVED lines=13> */
[----:B------:R-:W-:-:S03]  /*12080*/  IMAD.MOV.U32 R9, RZ, RZ, 0x40000040 ;  /* 0x40000040ff097424 */ /* 0x000fc600078e00ff */
        /* <DEDUP_REMOVED lines=32> */
[----:B------:R-:W-:Y:S01]  /*12290*/  R2UR UR42, R14 ;  /* 0x000000000e2a72ca */ /* 0x000fe200000e0000 */
[----:B------:R-:W-:Y:S01]  /*122a0*/  VIADD R14, R4, 0x406 ;  /* 0x00000406040e7836 */ /* 0x000fe20000000000 */
[----:B------:R-:W-:Y:S01]  /*122b0*/  R2UR UR43, R15 ;  /* 0x000000000f2b72ca */ /* 0x000fe200000e0000 */
[----:B------:R-:W-:-:S02]  /*122c0*/  WARPGROUP.DEPBAR.LE gsb0, 0x0 ;  /* 0x00008000000079c5 */ /* 0x000fc40000010000 */
[----:B------:R-:W-:-:S06]  /*122d0*/  WARPGROUP.ARRIVE ;  /* 0x00000000000079c5 */ /* 0x000fcc0000000000 */
[----:B------:R-:W-:Y:S01]  /*122e0*/  HGMMA.64x16x16.F32.BF16 R24, gdesc[UR44], R24, gsb0 ;  /* 0x002000002c1879f0 */ /* 0x000fe20008001818 */
[----:B------:R-:W-:Y:S01]  /*122f0*/  R2UR UR46, R6 ;  /* 0x00000000062e72ca */ /* 0x000fe200000e0000 */
[----:B------:R-:W-:Y:S01]  /*12300*/  UMOV UR44, UR40 ;  /* 0x00000028002c7c82 */ /* 0x000fe20008000000 */
[----:B------:R-:W-:Y:S01]  /*12310*/  R2UR UR47, R7 ;  /* 0x00000000072f72ca */ /* 0x000fe200000e0000 */
[----:B------:R-:W-:Y:S01]  /*12320*/  UMOV UR45, UR41 ;  /* 0x00000029002d7c82 */ /* 0x000fe20008000000 */
[----:B------:R-:W-:Y:S02]  /*12330*/  VIADD R6, R4, 0x6 ;  /* 0x0000000604067836 */ /* 0x000fe40000000000 */
[----:B------:R-:W-:-:S03]  /*12340*/  IMAD.MOV.U32 R7, RZ, RZ, 0x40000040 ;  /* 0x40000040ff077424 */ /* 0x000fc600078e00ff */
        /* <DEDUP_REMOVED lines=10> */
[----:B------:R-:W-:Y:S01]  /*123f0*/  UIADD3 UR4, UR56, 0x6, URZ ;  /* 0x0000000638047890 */ /* 0x000fe2000fffe03f */
[----:B------:R-:W-:Y:S01]  /*12400*/  R2UR UR6, R6 ;  /* 0x00000000060672ca */ /* 0x000fe200000e0000 */
[----:B------:R-:W-:Y:S01]  /*12410*/  VIADD R6, R4, 0x186 ;  /* 0x0000018604067836 */ /* 0x000fe20000000000 */
[----:B------:R-:W-:Y:S01]  /*12420*/  R2UR UR7, R7 ;  /* 0x00000000070772ca */ /* 0x000fe200000e0000 */
[----:B------:R-:W-:-:S03]  /*12430*/  IMAD.MOV.U32 R7, RZ, RZ, 0x40000040 ;  /* 0x40000040ff077424 */ /* 0x000fc600078e00ff */
[----:B------:R-:W-:Y:S01]  /*12440*/  UMOV UR48, UR4 ;  /* 0x0000000400307c82 */ /* 0x000fe20008000000 */
[----:B------:R-:W-:Y:S01]  /*12450*/  IMAD.MOV.U32 R15, RZ, RZ, 0x40000040 ;  /* 0x40000040ff0f7424 */ /* 0x000fe200078e00ff */
[----:B--2---:R-:W-:Y:S01]  /*12460*/  IADD3 R3, R162, 0xb0, -R3 ;  /* 0x000000b0a2037810 */ /* 0x004fe20007ffe803 */
[----:B------:R-:W-:Y:S01]  /*12470*/  IMAD.U32 R82, RZ, RZ, UR48 ;  /* 0x00000030ff527e24 */ /* 0x000fe2000f8e00ff */
        /* <DEDUP_REMOVED lines=47> */
[----:B------:R-:W-:Y:S01]  /*12770*/  UMOV UR5, UR45 ;  /* 0x0000002d00057c82 */ /* 0x000fe20008000000 */
[----:B------:R-:W-:Y:S02]  /*12780*/  WARPGROUP.DEPBAR.LE gsb0, 0x0 ;  /* 0x00008000000079c5 */ /* 0x000fe40000010000 */
[----:B------:R-:W-:-:S06]  /*12790*/  WARPGROUP.ARRIVE ;  /* 0x00000000000079c5 */ /* 0x000fcc0000000000 */
[----:B------:R-:W-:Y:S01]  /*127a0*/  HGMMA.64x16x16.F32.BF16 R104, gdesc[UR4], R104, gsb0 ;  /* 0x00200000046879f0 */ /* 0x000fe20008001868 */
        /* <DEDUP_REMOVED lines=17> */
[----:B------:R-:W-:Y:S01]  /*128c0*/  IMAD.MOV.U32 R7, RZ, RZ, 0x40000040 ;  /* 0x40000040ff077424 */ /* 0x000fe200078e00ff */
[----:B------:R-:W-:Y:S02]  /*128d0*/  WARPGROUP.DEPBAR.LE gsb0, 0x0 ;  /* 0x00008000000079c5 */ /* 0x000fe40000010000 */
[----:B------:R-:W-:-:S06]  /*128e0*/  WARPGROUP.ARRIVE ;  /* 0x00000000000079c5 */ /* 0x000fcc0000000000 */
[----:B------:R-:W-:Y:S01]  /*128f0*/  HGMMA.64x16x16.F32.BF16 R64, gdesc[UR20], R64, gsb0 ;  /* 0x00200000144079f0 */ /* 0x000fe20008001840 */
[----:B------:R-:W-:Y:S02]  /*12900*/  R2UR UR42, R6 ;  /* 0x00000000062a72ca */ /* 0x000fe400000e0000 */
[----:B------:R-:W-:Y:S01]  /*12910*/  R2UR UR43, R7 ;  /* 0x00000000072b72ca */ /* 0x000fe200000e0000 */
[----:B------:R-:W-:Y:S01]  /*12920*/  UMOV UR40, UR44 ;  /* 0x0000002c00287c82 */ /* 0x000fe20008000000 */
[----:B------:R-:W-:Y:S01]  /*12930*/  UMOV UR41, UR45 ;  /* 0x0000002d00297c82 */ /* 0x000fe20008000000 */
[----:B------:R-:W-:Y:S02]  /*12940*/  WARPGROUP.DEPBAR.LE gsb0, 0x0 ;  /* 0x00008000000079c5 */ /* 0x000fe40000010000 */
[----:B------:R-:W-:-:S08]  /*12950*/  WARPGROUP.ARRIVE ;  /* 0x00000000000079c5 */ /* 0x000fd00000000000 */
[----:B------:R-:W-:Y:S01]  /*12960*/  HGMMA.64x16x16.F32.BF16 R56, gdesc[UR40], R56, gsb0 ;  /* 0x00200000283879f0 */ /* 0x000fe20008001838 */
[----:B------:R-:W-:Y:S01]  /*12970*/  IMAD.MOV.U32 R9, RZ, RZ, 0x40000040 ;  /* 0x40000040ff097424 */ /* 0x000fe200078e00ff */
[----:B------:R-:W-:-:S04]  /*12980*/  R2UR UR26, R8 ;  /* 0x00000000081a72ca */ /* 0x000fc800000e0000 */
[----:B------:R-:W-:Y:S01]  /*12990*/  R2UR UR27, R9 ;  /* 0x00000000091b72ca */ /* 0x000fe200000e0000 */
[----:B------:R-:W-:Y:S01]  /*129a0*/  UMOV UR24, UR44 ;  /* 0x0000002c00187c82 */ /* 0x000fe20008000000 */
[----:B------:R-:W-:Y:S01]  /*129b0*/  UMOV UR25, UR45 ;  /* 0x0000002d00197c82 */ /* 0x000fe20008000000 */
[----:B------:R-:W-:Y:S02]  /*129c0*/  WARPGROUP.DEPBAR.LE gsb0, 0x0 ;  /* 0x00008000000079c5 */ /* 0x000fe40000010000 */
[----:B------:R-:W-:-:S08]  /*129d0*/  WARPGROUP.ARRIVE ;  /* 0x00000000000079c5 */ /* 0x000fd00000000000 */
        /* <DEDUP_REMOVED lines=8> */
[----:B------:R-:W-:Y:S02]  /*12a60*/  VIADD R6, R4, 0x486 ;  /* 0x0000048604067836 */ /* 0x000fe40000000000 */
[----:B------:R-:W-:-:S03]  /*12a70*/  IMAD.MOV.U32 R7, RZ, RZ, 0x40000040 ;  /* 0x40000040ff077424 */ /* 0x000fc600078e00ff */
        /* <DEDUP_REMOVED lines=20> */
[----:B------:R-:W-:Y:S01]  /*12bc0*/  UIADD3 UR8, UR56, 0x400, URZ ;  /* 0x0000040038087890 */ /* 0x000fe2000fffe03f */
[----:B------:R-:W-:-:S06]  /*12bd0*/  UMOV UR45, 0x40000040 ;  /* 0x40000040002d7882 */ /* 0x000fcc0000000000 */
[----:B------:R-:W-:Y:S01]  /*12be0*/  UMOV UR44, UR8 ;  /* 0x00000008002c7c82 */ /* 0x000fe20008000000 */
[----:B------:R-:W-:Y:S02]  /*12bf0*/  WARPGROUP.DEPBAR.LE gsb0, 0x0 ;  /* 0x00008000000079c5 */ /* 0x000fe40000010000 */
[----:B------:R-:W-:-:S06]  /*12c00*/  WARPGROUP.ARRIVE ;  /* 0x00000000000079c5 */ /* 0x000fcc0000000000 */
[----:B------:R-:W-:Y:S01]  /*12c10*/  HGMMA.64x16x16.F32.BF16 R112, gdesc[UR44], R112, gsb0 ;  /* 0x002000002c7079f0 */ /* 0x000fe20008001870 */
[----:B------:R-:W-:Y:S02]  /*12c20*/  VIADD R6, R4, 0x600 ;  /* 0x0000060004067836 */ /* 0x000fe40000000000 */
[----:B------:R-:W-:-:S03]  /*12c30*/  IMAD.MOV.U32 R7, RZ, RZ, 0x40000040 ;  /* 0x40000040ff077424 */ /* 0x000fc600078e00ff */
[----:B------:R-:W-:Y:S02]  /*12c40*/  R2UR UR10, R6 ;  /* 0x00000000060a72ca */ /* 0x000fe400000e0000 */
[----:B------:R-:W-:Y:S01]  /*12c50*/  R2UR UR11, R7 ;  /* 0x00000000070b72ca */ /* 0x000fe200000e0000 */
[----:B------:R-:W-:Y:S01]  /*12c60*/  UMOV UR40, UR44 ;  /* 0x0000002c00287c82 */ /* 0x000fe20008000000 */
[----:B------:R-:W-:Y:S01]  /*12c70*/  UMOV UR41, UR45 ;  /* 0x0000002d00297c82 */ /* 0x000fe20008000000 */
[----:B------:R-:W-:Y:S01]  /*12c80*/  UMOV UR8, UR40 ;  /* 0x0000002800087c82 */ /* 0x000fe20008000000 */
        /* <DEDUP_REMOVED lines=192> */
[----:B------:R-:W-:Y:S01]  /*13890*/  UMOV UR5, 0x40000040 ;  /* 0x4000004000057882 */ /* 0x000fe20000000000 */
        /* <DEDUP_REMOVED lines=61> */
[----:B------:R-:W-:Y:S02]  /*13c70*/  WARPGROUP.DEPBAR.LE gsb0, 0x0 ;  /* 0x00008000000079c5 */ /* 0x000fe40000010000 */
[----:B------:R-:W-:-:S10]  /*13c80*/  WARPGROUP.ARRIVE ;  /* 0x00000000000079c5 */ /* 0x000fd40000000000 */
[----:B------:R-:W-:Y:S01]  /*13c90*/  HGMMA.64x16x16.F32.BF16 R48, gdesc[UR4], R48, gsb0 ;  /* 0x00200000043079f0 */ /* 0x000fe20008001830 */
[C---:B------:R-:W-:Y:S01]  /*13ca0*/  VIADD R6, R4.reuse, 0x984 ;  /* 0x0000098404067836 */ /* 0x040fe20000000000 */
[----:B------:R-:W-:Y:S01]  /*13cb0*/  UMOV UR8, UR4 ;  /* 0x0000000400087c82 */ /* 0x000fe20008000000 */
[----:B------:R-:W-:Y:S01]  /*13cc0*/  IMAD.MOV.U32 R7, RZ, RZ, 0x40000040 ;  /* 0x40000040ff077424 */ /* 0x000fe200078e00ff */
[----:B------:R-:W-:Y:S01]  /*13cd0*/  UMOV UR9, UR5 ;  /* 0x0000000500097c82 */ /* 0x000fe20008000000 */
[----:B------:R-:W-:Y:S01]  /*13ce0*/  VIADD R8, R4, 0xa04 ;  /* 0x00000a0404087836 */ /* 0x000fe20000000000 */
[----:B------:R-:W-:Y:S01]  /*13cf0*/  R2UR UR10, R6 ;  /* 0x00000000060a72ca */ /* 0x000fe200000e0000 */
[----:B------:R-:W-:Y:S01]  /*13d00*/  IMAD.MOV.U32 R9, RZ, RZ, 0x40000040 ;  /* 0x40000040ff097424 */ /* 0x000fe200078e00ff */
[----:B------:R-:W-:Y:S01]  /*13d10*/  R2UR UR11, R7 ;  /* 0x00000000070b72ca */ /* 0x000fe200000e0000 */
[----:B------:R-:W-:Y:S01]  /*13d20*/  UMOV UR12, UR4 ;  /* 0x00000004000c7c82 */ /* 0x000fe20008000000 */
[----:B------:R-:W-:Y:S01]  /*13d30*/  UMOV UR13, UR5 ;  /* 0x00000005000d7c82 */ /* 0x000fe20008000000 */
[----:B------:R-:W-:Y:S01]  /*13d40*/  UMOV UR16, UR4 ;  /* 0x0000000400107c82 */ /* 0x000fe20008000000 */
[----:B------:R-:W-:Y:S01]  /*13d50*/  UMOV UR17, UR5 ;  /* 0x0000000500117c82 */ /* 0x000fe20008000000 */
[----:B------:R-:W-:Y:S01]  /*13d60*/  UIADD3 UR20, UR56, 0x406, URZ ;  /* 0x0000040638147890 */ /* 0x000fe2000fffe03f */
[----:B------:R-:W-:Y:S01]  /*13d70*/  UMOV UR21, 0x40000040 ;  /* 0x4000004000157882 */ /* 0x000fe20000000000 */
[----:B------:R-:W-:Y:S01]  /*13d80*/  IMAD R3, R160, -0xb0, R3 ;  /* 0xffffff50a0037824 */ /* 0x000fe200078e0203 */
[----:B------:R0:W-:Y:S01]  /*13d90*/  STL.64 [R1+0x8], R82 ;  /* 0x0000085201007387 */ /* 0x0001e20000100a00 */
[----:B------:R-:W-:Y:S01]  /*13da0*/  ULDC UR6, c[0x0][0x988] ;  /* 0x0002620000067ab9 */ /* 0x000fe20000000800 */
[----:B------:R-:W-:-:S02]  /*13db0*/  WARPGROUP.DEPBAR.LE gsb0, 0x0 ;  /* 0x00008000000079c5 */ /* 0x000fc40000010000 */
[----:B------:R-:W-:Y:S01]  /*13dc0*/  WARPGROUP.ARRIVE ;  /* 0x00000000000079c5 */ /* 0x000fe20000000000 */
[----:B------:R-:W-:Y:S02]  /*13dd0*/  R2UR UR14, R8 ;  /* 0x00000000080e72ca */ /* 0x000fe400000e0000 */
[----:B------:R-:W-:Y:S01]  /*13de0*/  R2UR UR15, R9 ;  /* 0x00000000090f72ca */ /* 0x000fe200000e0000 */
[----:B------:R-:W-:Y:S02]  /*13df0*/  VIADD R6, R4, 0xa84 ;  /* 0x00000a8404067836 */ /* 0x000fe40000000000 */
[----:B------:R-:W-:Y:S01]  /*13e00*/  IMAD.MOV.U32 R7, RZ, RZ, 0x40000040 ;  /* 0x40000040ff077424 */ /* 0x000fe200078e00ff */
[----:B------:R-:W-:Y:S01]  /*13e10*/  HGMMA.64x16x16.F32.BF16 R40, gdesc[UR8], R40, gsb0 ;  /* 0x00200000082879f0 */ /* 0x000fe20008001828 */
[----:B------:R-:W-:Y:S01]  /*13e20*/  ISETP.GT.AND P2, PT, R3, RZ, PT ;  /* 0x000000ff0300720c */ /* 0x000fe20003f44270 */
[----:B------:R-:W2:Y:S01]  /*13e30*/  LDL R121, [R1+0x4] ;  /* 0x0000040001797983 */ /* 0x000ea20000100800 */
[----:B------:R-:W-:-:S02]  /*13e40*/  WARPGROUP.DEPBAR.LE gsb0, 0x0 ;  /* 0x00008000000079c5 */ /* 0x000fc40000010000 */
[----:B------:R-:W-:-:S06]  /*13e50*/  WARPGROUP.ARRIVE ;  /* 0x00000000000079c5 */ /* 0x000fcc0000000000 */
[----:B------:R-:W-:Y:S01]  /*13e60*/  HGMMA.64x16x16.F32.BF16 R32, gdesc[UR12], R32, gsb0 ;  /* 0x002000000c2079f0 */ /* 0x000fe20008001820 */
[----:B------:R-:W-:Y:S02]  /*13e70*/  R2UR UR18, R6 ;  /* 0x00000000061272ca */ /* 0x000fe400000e0000 */
[----:B------:R-:W-:Y:S01]  /*13e80*/  R2UR UR19, R7 ;  /* 0x00000000071372ca */ /* 0x000fe200000e0000 */
[----:B------:R-:W-:Y:S01]  /*13e90*/  VIADD R8, R4, 0x586 ;  /* 0x0000058604087836 */ /* 0x000fe20000000000 */
[----:B------:R-:W-:Y:S02]  /*13ea0*/  WARPGROUP.DEPBAR.LE gsb0, 0x0 ;  /* 0x00008000000079c5 */ /* 0x000fe40000010000 */
[----:B------:R-:W-:-:S09]  /*13eb0*/  WARPGROUP.ARRIVE ;  /* 0x00000000000079c5 */ /* 0x000fd20000000000 */
[----:B------:R-:W-:Y:S01]  /*13ec0*/  HGMMA.64x16x16.F32.BF16 R24, gdesc[UR16], R24, gsb0 ;  /* 0x00200000101879f0 */ /* 0x000fe20008001818 */
[----:B------:R-:W-:Y:S01]  /*13ed0*/  IMAD.MOV.U32 R9, RZ, RZ, 0x40000040 ;  /* 0x40000040ff097424 */ /* 0x000fe200078e00ff */
[----:B------:R-:W-:-:S04]  /*13ee0*/  R2UR UR22, R8 ;  /* 0x00000000081672ca */ /* 0x000fc800000e0000 */
[----:B------:R-:W-:Y:S01]  /*13ef0*/  R2UR UR23, R9 ;  /* 0x00000000091772ca */ /* 0x000fe200000e0000 */
[----:B------:R-:W-:Y:S02]  /*13f00*/  WARPGROUP.DEPBAR.LE gsb0, 0x0 ;  /* 0x00008000000079c5 */ /* 0x000fe40000010000 */
[----:B------:R-:W-:-:S10]  /*13f10*/  WARPGROUP.ARRIVE ;  /* 0x00000000000079c5 */ /* 0x000fd40000000000 */
        /* <DEDUP_REMOVED lines=45> */
[----:B------:R-:W-:Y:S01]  /*141f0*/  UMOV UR12, UR20 ;  /* 0x00000014000c7c82 */ /* 0x000fe20008000000 */
[----:B------:R-:W-:Y:S01]  /*14200*/  UMOV UR13, UR21 ;  /* 0x00000015000d7c82 */ /* 0x000fe20008000000 */
[----:B------:R-:W-:Y:S02]  /*14210*/  ISETP.GT.AND P3, PT, R3, 0x1, PT ;  /* 0x000000010300780c */ /* 0x000fe40003f64270 */
[----:B------:R-:W-:Y:S02]  /*14220*/  FSEL R114, R114, -INF , P2 ;  /* 0xff80000072727808 */ /* 0x000fe40001000000 */
[----:B------:R-:W-:Y:S02]  /*14230*/  FSEL R112, R112, -INF , P2 ;  /* 0xff80000070707808 */ /* 0x000fe40001000000 */
[----:B------:R-:W-:Y:S02]  /*14240*/  FSEL R115, R115, -INF , P3 ;  /* 0xff80000073737808 */ /* 0x000fe40001800000 */
[----:B------:R-:W-:-:S02]  /*14250*/  FSEL R113, R113, -INF , P3 ;  /* 0xff80000071717808 */ /* 0x000fc40001800000 */
[----:B------:R-:W-:Y:S01]  /*14260*/  ISETP.GT.AND P2, PT, R3, 0x10, PT ;  /* 0x000000100300780c */ /* 0x000fe20003f44270 */
[----:B------:R-:W-:Y:S02]  /*14270*/  WARPGROUP.DEPBAR.LE gsb0, 0x0 ;  /* 0x00008000000079c5 */ /* 0x000fe40000010000 */
[----:B------:R-:W-:-:S06]  /*14280*/  WARPGROUP.ARRIVE ;  /* 0x00000000000079c5 */ /* 0x000fcc0000000000 */
[----:B------:R-:W-:Y:S01]  /*14290*/  HGMMA.64x16x16.F32.BF16 R48, gdesc[UR12], R48, gsb0 ;  /* 0x002000000c3079f0 */ /* 0x000fe20008001830 */
[----:B------:R-:W-:Y:S02]  /*142a0*/  ISETP.GT.AND P3, PT, R3, 0x11, PT ;  /* 0x000000110300780c */ /* 0x000fe40003f64270 */
[----:B------:R-:W-:Y:S02]  /*142b0*/  FSEL R106, R106, -INF , P2 ;  /* 0xff8000006a6a7808 */ /* 0x000fe40001000000 */
[----:B------:R-:W-:Y:S02]  /*142c0*/  FSEL R104, R104, -INF , P2 ;  /* 0xff80000068687808 */ /* 0x000fe40001000000 */
[----:B------:R-:W-:Y:S02]  /*142d0*/  FSEL R8, R107, -INF , P3 ;  /* 0xff8000006b087808 */ /* 0x000fe40001800000 */
[----:B------:R-:W-:Y:S02]  /*142e0*/  FSEL R86, R105, -INF , P3 ;  /* 0xff80000069567808 */ /* 0x000fe40001800000 */
[----:B------:R-:W-:-:S02]  /*142f0*/  ISETP.GT.AND P2, PT, R3, 0x20, PT ;  /* 0x000000200300780c */ /* 0x000fc40003f44270 */
[----:B------:R-:W-:Y:S02]  /*14300*/  ISETP.GT.AND P3, PT, R3, 0x21, PT ;  /* 0x000000210300780c */ /* 0x000fe40003f64270 */
[----:B------:R-:W-:Y:S02]  /*14310*/  FSEL R98, R98, -INF , P2 ;  /* 0xff80000062627808 */ /* 0x000fe40001000000 */
[----:B------:R-:W-:Y:S02]  /*14320*/  FSEL R96, R96, -INF , P2 ;  /* 0xff80000060607808 */ /* 0x000fe40001000000 */
[----:B------:R-:W-:Y:S02]  /*14330*/  FSEL R12, R99, -INF , P3 ;  /* 0xff800000630c7808 */ /* 0x000fe40001800000 */
[----:B------:R-:W-:Y:S02]  /*14340*/  FSEL R122, R97, -INF , P3 ;  /* 0xff800000617a7808 */ /* 0x000fe40001800000 */
[----:B------:R-:W-:-:S02]  /*14350*/  ISETP.GT.AND P2, PT, R3, 0x30, PT ;  /* 0x000000300300780c */ /* 0x000fc40003f44270 */
[----:B------:R-:W-:Y:S02]  /*14360*/  ISETP.GT.AND P3, PT, R3, 0x31, PT ;  /* 0x000000310300780c */ /* 0x000fe40003f64270 */
[----:B------:R-:W-:Y:S01]  /*14370*/  FSEL R126, R88, -INF , P2 ;  /* 0xff800000587e7808 */ /* 0x000fe20001000000 */
[----:B------:R-:W-:Y:S01]  /*14380*/  VIADD R88, R4, 0x986 ;  /* 0x0000098604587836 */ /* 0x000fe20000000000 */
[----:B------:R-:W-:Y:S01]  /*14390*/  FSEL R128, R89, -INF , P3 ;  /* 0xff80000059807808 */ /* 0x000fe20001800000 */
        /* <DEDUP_REMOVED lines=8> */
[C---:B------:R-:W-:Y:S02]  /*14420*/  ISETP.GT.AND P4, PT, R3.reuse, 0x8, PT ;  /* 0x000000080300780c */ /* 0x040fe40003f84270 */
[----:B------:R-:W-:Y:S02]  /*14430*/  ISETP.GT.AND P5, PT, R3, 0x9, PT ;  /* 0x000000090300780c */ /* 0x000fe40003fa4270 */
[----:B------:R-:W-:Y:S02]  /*14440*/  FSEL R116, R116, -INF , P4 ;  /* 0xff80000074747808 */ /* 0x000fe40002000000 */
[----:B------:R-:W-:Y:S02]  /*14450*/  FMNMX.FTZ R5, R112, R113, !PT ;  /* 0x0000007170057209 */ /* 0x000fe40007810000 */
[----:B0-----:R-:W-:Y:S02]  /*14460*/  FSEL R82, R117, -INF , P5 ;  /* 0xff80000075527808 */ /* 0x001fe40002800000 */
[----:B------:R-:W-:-:S04]  /*14470*/  FMNMX.FTZ R5, R116, R5, !PT ;  /* 0x0000000574057209 */ /* 0x000fc80007810000 */
[----:B------:R-:W-:Y:S02]  /*14480*/  FMNMX.FTZ R5, R82, R5, !PT ;  /* 0x0000000552057209 */ /* 0x000fe40007810000 */
[----:B------:R-:W-:Y:S02]  /*14490*/  FSEL R118, R118, -INF , P4 ;  /* 0xff80000076767808 */ /* 0x000fe40002000000 */
[----:B------:R-:W-:Y:S02]  /*144a0*/  ISETP.GT.AND P4, PT, R3, 0x18, PT ;  /* 0x000000180300780c */ /* 0x000fe40003f84270 */
[----:B------:R-:W-:Y:S02]  /*144b0*/  FMNMX.FTZ R5, R104, R5, !PT ;  /* 0x0000000568057209 */ /* 0x000fe40007810000 */
[----:B------:R-:W-:Y:S02]  /*144c0*/  FSEL R6, R119, -INF , P5 ;  /* 0xff80000077067808 */ /* 0x000fe40002800000 */
[----:B------:R-:W-:-:S02]  /*144d0*/  ISETP.GT.AND P5, PT, R3, 0x19, PT ;  /* 0x000000190300780c */ /* 0x000fc40003fa4270 */
[----:B------:R-:W-:Y:S02]  /*144e0*/  FSEL R108, R108, -INF , P4 ;  /* 0xff8000006c6c7808 */ /* 0x000fe40002000000 */
[----:B------:R-:W-:Y:S02]  /*144f0*/  FMNMX.FTZ R5, R86, R5, !PT ;  /* 0x0000000556057209 */ /* 0x000fe40007810000 */
[----:B------:R-:W-:Y:S02]  /*14500*/  FSEL R120, R109, -INF , P5 ;  /* 0xff8000006d787808 */ /* 0x000fe40002800000 */
[----:B------:R-:W-:Y:S01]  /*14510*/  FMNMX.FTZ R5, R108, R5, !PT ;  /* 0x000000056c057209 */ /* 0x000fe20007810000 */
[----:B------:R-:W-:Y:S02]  /*14520*/  VIADD R80, R4, 0xa06 ;  /* 0x00000a0604507836 */ /* 0x000fe40000000000 */
[----:B------:R-:W-:Y:S01]  /*14530*/  IMAD.MOV.U32 R81, RZ, RZ, 0x40000040 ;  /* 0x40000040ff517424 */ /* 0x000fe200078e00ff */
[----:B------:R-:W-:-:S02]  /*14540*/  FMNMX.FTZ R5, R120, R5, !PT ;  /* 0x0000000578057209 */ /* 0x000fc40007810000 */
[----:B------:R-:W-:Y:S02]  /*14550*/  FSEL R110, R110, -INF , P4 ;  /* 0xff8000006e6e7808 */ /* 0x000fe40002000000 */
[----:B------:R-:W-:Y:S02]  /*14560*/  ISETP.GT.AND P4, PT, R3, 0x28, PT ;  /* 0x000000280300780c */ /* 0x000fe40003f84270 */
[----:B------:R-:W-:Y:S02]  /*14570*/  FMNMX.FTZ R5, R96, R5, !PT ;  /* 0x0000000560057209 */ /* 0x000fe40007810000 */
[----:B------:R-:W-:Y:S02]  /*14580*/  R2UR UR22, R80 ;  /* 0x00000000501672ca */ /* 0x000fe400000e0000 */
[----:B------:R-:W-:Y:S02]  /*14590*/  R2UR UR23, R81 ;  /* 0x00000000511772ca */ /* 0x000fe400000e0000 */
[----:B------:R-:W-:-:S02]  /*145a0*/  FSEL R10, R111, -INF , P5 ;  /* 0xff8000006f0a7808 */ /* 0x000fc40002800000 */
[----:B------:R-:W-:Y:S02]  /*145b0*/  ISETP.GT.AND P5, PT, R3, 0x29, PT ;  /* 0x000000290300780c */ /* 0x000fe40003fa4270 */
[----:B------:R-:W-:Y:S02]  /*145c0*/  FSEL R100, R100, -INF , P4 ;  /* 0xff80000064647808 */ /* 0x000fe40002000000 */
[----:B------:R-:W-:Y:S01]  /*145d0*/  FMNMX.FTZ R5, R122, R5, !PT ;  /* 0x000000057a057209 */ /* 0x000fe20007810000 */
[----:B------:R-:W-:Y:S02]  /*145e0*/  WARPGROUP.DEPBAR.LE gsb0, 0x0 ;  /* 0x00008000000079c5 */ /* 0x000fe40000010000 */
[----:B------:R-:W-:Y:S01]  /*145f0*/  WARPGROUP.ARRIVE ;  /* 0x00000000000079c5 */ /* 0x000fe20000000000 */
[----:B------:R-:W-:Y:S02]  /*14600*/  FSEL R124, R101, -INF , P5 ;  /* 0xff800000657c7808 */ /* 0x000fe40002800000 */
[----:B------:R-:W-:-:S03]  /*14610*/  FMNMX.FTZ R5, R100, R5, !PT ;  /* 0x0000000564057209 */ /* 0x000fc60007810000 */
[----:B------:R-:W-:Y:S01]  /*14620*/  HGMMA.64x16x16.F32.BF16 R32, gdesc[UR20], R32, gsb0 ;  /* 0x00200000142079f0 */ /* 0x000fe20008001820 */
        /* <DEDUP_REMOVED lines=9> */
[----:B------:R-:W-:Y:S02]  /*146c0*/  FSEL R130, R93, -INF , P5 ;  /* 0xff8000005d827808 */ /* 0x000fe40002800000 */
[----:B------:R-:W-:Y:S02]  /*146d0*/  ISETP.GT.AND P2, PT, R3, 0x40, PT ;  /* 0x000000400300780c */ /* 0x000fe40003f44270 */
[----:B------:R-:W-:-:S02]  /*146e0*/  FMNMX.FTZ R5, R92, R5, !PT ;  /* 0x000000055c057209 */ /* 0x000fc40007810000 */
[----:B------:R-:W-:Y:S02]  /*146f0*/  FSEL R20, R91, -INF , P3 ;  /* 0xff8000005b147808 */ /* 0x000fe40001800000 */
[C---:B------:R-:W-:Y:S02]  /*14700*/  ISETP.GT.AND P3, PT, R3.reuse, 0x41, PT ;  /* 0x000000410300780c */ /* 0x040fe40003f64270 */
[----:B------:R-:W-:Y:S02]  /*14710*/  FSEL R88, R72, -INF , P2 ;  /* 0xff80000048587808 */ /* 0x000fe40001000000 */
[----:B------:R-:W-:Y:S02]  /*14720*/  FMNMX.FTZ R5, R130, R5, !PT ;  /* 0x0000000582057209 */ /* 0x000fe40007810000 */
[----:B------:R-:W-:Y:S02]  /*14730*/  FSEL R94, R94, -INF , P4 ;  /* 0xff8000005e5e7808 */ /* 0x000fe40002000000 */
[----:B------:R-:W-:-:S02]  /*14740*/  ISETP.GT.AND P4, PT, R3, 0x48, PT ;  /* 0x000000480300780c */ /* 0x000fc40003f84270 */
[----:B------:R-:W-:Y:S02]  /*14750*/  FSEL R132, R73, -INF , P3 ;  /* 0xff80000049847808 */ /* 0x000fe40001800000 */
[----:B------:R-:W-:Y:S02]  /*14760*/  FMNMX.FTZ R5, R88, R5, !PT ;  /* 0x0000000558057209 */ /* 0x000fe40007810000 */
[----:B------:R-:W-:Y:S02]  /*14770*/  FSEL R84, R95, -INF , P5 ;  /* 0xff8000005f547808 */ /* 0x000fe40002800000 */
[----:B------:R-:W-:Y:S02]  /*14780*/  ISETP.GT.AND P5, PT, R3, 0x49, PT ;  /* 0x000000490300780c */ /* 0x000fe40003fa4270 */
[----:B------:R-:W-:Y:S02]  /*14790*/  FSEL R134, R76, -INF , P4 ;  /* 0xff8000004c867808 */ /* 0x000fe40002000000 */
[----:B------:R-:W-:-:S02]  /*147a0*/  FMNMX.FTZ R5, R132, R5, !PT ;  /* 0x0000000584057209 */ /* 0x000fc40007810000 */
[----:B------:R-:W-:Y:S02]  /*147b0*/  FSEL R74, R74, -INF , P2 ;  /* 0xff8000004a4a7808 */ /* 0x000fe40001000000 */
        /* <DEDUP_REMOVED lines=12> */
[----:B------:R-:W-:Y:S02]  /*14880*/  ISETP.GT.AND P5, PT, R3, 0x59, PT ;  /* 0x000000590300780c */ /* 0x000fe40003fa4270 */
[----:B------:R-:W-:Y:S02]  /*14890*/  FSEL R140, R68, -INF , P4 ;  /* 0xff800000448c7808 */ /* 0x000fe40002000000 */
[----:B------:R-:W-:Y:S01]  /*148a0*/  FMNMX.FTZ R7, R138, R5, !PT ;  /* 0x000000058a077209 */ /* 0x000fe20007810000 */
[----:B------:R-:W-:Y:S01]  /*148b0*/  VIADD R4, R4, 0xa86 ;  /* 0x00000a8604047836 */ /* 0x000fe20000000000 */
[----:B------:R-:W-:Y:S01]  /*148c0*/  FSEL R68, R71, -INF , P5 ;  /* 0xff80000047447808 */ /* 0x000fe20002800000 */
[----:B------:R-:W-:Y:S01]  /*148d0*/  IMAD.MOV.U32 R5, RZ, RZ, 0x40000040 ;  /* 0x40000040ff057424 */ /* 0x000fe200078e00ff */
[----:B------:R-:W-:-:S02]  /*148e0*/  FSEL R142, R69, -INF , P5 ;  /* 0xff800000458e7808 */ /* 0x000fc40002800000 */
[----:B------:R-:W-:Y:S02]  /*148f0*/  ISETP.GT.AND P5, PT, R3, 0x60, PT ;  /* 0x000000600300780c */ /* 0x000fe40003fa4270 */
[----:B------:R-:W-:Y:S02]  /*14900*/  FMNMX.FTZ R7, R140, R7, !PT ;  /* 0x000000078c077209 */ /* 0x000fe40007810000 */
[----:B------:R-:W-:Y:S02]  /*14910*/  FSEL R70, R70, -INF , P4 ;  /* 0xff80000046467808 */ /* 0x000fe40002000000 */
[----:B------:R-:W-:Y:S02]  /*14920*/  R2UR UR22, R4 ;  /* 0x00000000041672ca */ /* 0x000fe400000e0000 */
[----:B------:R-:W-:Y:S02]  /*14930*/  R2UR UR23, R5 ;  /* 0x00000000051772ca */ /* 0x000fe400000e0000 */
[----:B------:R-:W-:-:S02]  /*14940*/  ISETP.GT.AND P4, PT, R3, 0x61, PT ;  /* 0x000000610300780c */ /* 0x000fc40003f84270 */
[----:B------:R-:W-:Y:S02]  /*14950*/  FSEL R146, R56, -INF , P5 ;  /* 0xff80000038927808 */ /* 0x000fe40002800000 */
[----:B------:R-:W-:Y:S02]  /*14960*/  FMNMX.FTZ R7, R142, R7, !PT ;  /* 0x000000078e077209 */ /* 0x000fe40007810000 */
[----:B------:R-:W-:Y:S01]  /*14970*/  FSEL R64, R67, -INF , P3 ;  /* 0xff80000043407808 */ /* 0x000fe20001800000 */
[----:B------:R-:W-:Y:S02]  /*14980*/  WARPGROUP.DEPBAR.LE gsb0, 0x0 ;  /* 0x00008000000079c5 */ /* 0x000fe40000010000 */
[----:B------:R-:W-:Y:S02]  /*14990*/  ISETP.GT.AND P3, PT, R3, 0x68, PT ;  /* 0x000000680300780c */ /* 0x000fe40003f64270 */
[----:B------:R-:W-:Y:S02]  /*149a0*/  FSEL R144, R57, -INF , P4 ;  /* 0xff80000039907808 */ /* 0x000fe40002000000 */
[----:B------:R-:W-:Y:S01]  /*149b0*/  FMNMX.FTZ R7, R146, R7, !PT ;  /* 0x0000000792077209 */ /* 0x000fe20007810000 */
[----:B------:R-:W-:Y:S01]  /*149c0*/  WARPGROUP.ARRIVE ;  /* 0x00000000000079c5 */ /* 0x000fe20000000000 */
[----:B------:R-:W-:-:S02]  /*149d0*/  FSEL R66, R66, -INF , P2 ;  /* 0xff80000042427808 */ /* 0x000fc40001000000 */
[C---:B------:R-:W-:Y:S02]  /*149e0*/  ISETP.GT.AND P2, PT, R3.reuse, 0x69, PT ;  /* 0x000000690300780c */ /* 0x040fe40003f44270 */
[----:B------:R-:W-:Y:S01]  /*149f0*/  FSEL R152, R60, -INF , P3 ;  /* 0xff8000003c987808 */ /* 0x000fe20001800000 */
[----:B------:R-:W-:Y:S01]  /*14a00*/  HGMMA.64x16x16.F32.BF16 R24, gdesc[UR20], R24, gsb0 ;  /* 0x00200000141879f0 */ /* 0x000fe20008001818 */
[----:B------:R-:W-:Y:S02]  /*14a10*/  FMNMX.FTZ R7, R144, R7, !PT ;  /* 0x0000000790077209 */ /* 0x000fe40007810000 */
[----:B------:R-:W-:Y:S02]  /*14a20*/  FSEL R58, R58, -INF , P5 ;  /* 0xff8000003a3a7808 */ /* 0x000fe40002800000 */
[----:B------:R-:W-:Y:S02]  /*14a30*/  ISETP.GT.AND P5, PT, R3, 0x70, PT ;  /* 0x000000700300780c */ /* 0x000fe40003fa4270 */
[----:B------:R-:W-:-:S02]  /*14a40*/  FSEL R154, R61, -INF , P2 ;  /* 0xff8000003d9a7808 */ /* 0x000fc40001000000 */
[----:B------:R-:W-:Y:S02]  /*14a50*/  FMNMX.FTZ R7, R152, R7, !PT ;  /* 0x0000000798077209 */ /* 0x000fe40007810000 */
[----:B------:R-:W-:Y:S02]  /*14a60*/  FSEL R4, R59, -INF , P4 ;  /* 0xff8000003b047808 */ /* 0x000fe40002000000 */
[----:B------:R-:W-:Y:S02]  /*14a70*/  ISETP.GT.AND P4, PT, R3, 0x71, PT ;  /* 0x000000710300780c */ /* 0x000fe40003f84270 */
[----:B------:R-:W-:Y:S02]  /*14a80*/  FSEL R148, R48, -INF , P5 ;  /* 0xff80000030947808 */ /* 0x000fe40002800000 */
[----:B------:R-:W-:Y:S02]  /*14a90*/  FMNMX.FTZ R7, R154, R7, !PT ;  /* 0x000000079a077209 */ /* 0x000fe40007810000 */
[----:B------:R-:W-:-:S02]  /*14aa0*/  FSEL R62, R62, -INF , P3 ;  /* 0xff8000003e3e7808 */ /* 0x000fc40001800000 */
[----:B------:R-:W-:Y:S02]  /*14ab0*/  ISETP.GT.AND P3, PT, R3, 0x78, PT ;  /* 0x000000780300780c */ /* 0x000fe40003f64270 */
[----:B------:R-:W-:Y:S02]  /*14ac0*/  FSEL R60, R49, -INF , P4 ;  /* 0xff800000313c7808 */ /* 0x000fe40002000000 */
        /* <DEDUP_REMOVED lines=10> */
[C---:B------:R-:W-:Y:S02]  /*14b70*/  ISETP.GT.AND P4, PT, R3.reuse, 0x81, PT ;  /* 0x000000810300780c */ /* 0x040fe40003f84270 */
[----:B------:R-:W-:Y:S02]  /*14b80*/  FSEL R156, R40, -INF , P5 ;  /* 0xff800000289c7808 */ /* 0x000fe40002800000 */
[----:B------:R-:W-:Y:S02]  /*14b90*/  FMNMX.FTZ R7, R150, R7, !PT ;  /* 0x0000000796077209 */ /* 0x000fe40007810000 */
[----:B------:R-:W-:Y:S02]  /*14ba0*/  FSEL R54, R54, -INF , P3 ;  /* 0xff80000036367808 */ /* 0x000fe40001800000 */
[----:B------:R-:W-:Y:S02]  /*14bb0*/  ISETP.GT.AND P3, PT, R3, 0x88, PT ;  /* 0x000000880300780c */ /* 0x000fe40003f64270 */
[----:B------:R-:W-:-:S02]  /*14bc0*/  FSEL R158, R41, -INF , P4 ;  /* 0xff800000299e7808 */ /* 0x000fc40002000000 */
[----:B------:R-:W-:Y:S02]  /*14bd0*/  FMNMX.FTZ R7, R156, R7, !PT ;  /* 0x000000079c077209 */ /* 0x000fe40007810000 */
[----:B------:R-:W-:Y:S02]  /*14be0*/  FSEL R40, R55, -INF , P2 ;  /* 0xff80000037287808 */ /* 0x000fe40001000000 */
[C---:B------:R-:W-:Y:S02]  /*14bf0*/  ISETP.GT.AND P2, PT, R3.reuse, 0x89, PT ;  /* 0x000000890300780c */ /* 0x040fe40003f44270 */
[----:B------:R-:W-:Y:S02]  /*14c00*/  FSEL R162, R44, -INF , P3 ;  /* 0xff8000002ca27808 */ /* 0x000fe40001800000 */
[----:B------:R-:W-:Y:S02]  /*14c10*/  FMNMX.FTZ R7, R158, R7, !PT ;  /* 0x000000079e077209 */ /* 0x000fe40007810000 */
[----:B------:R-:W-:-:S02]  /*14c20*/  ISETP.GT.AND P6, PT, R3, 0x90, PT ;  /* 0x000000900300780c */ /* 0x000fc40003fc4270 */
[----:B------:R-:W-:Y:S02]  /*14c30*/  FSEL R164, R45, -INF , P2 ;  /* 0xff8000002da47808 */ /* 0x000fe40001000000 */
[----:B------:R-:W-:Y:S02]  /*14c40*/  FMNMX.FTZ R7, R162, R7, !PT ;  /* 0x00000007a2077209 */ /* 0x000fe40007810000 */
[C---:B------:R-:W-:Y:S02]  /*14c50*/  ISETP.GT.AND P1, PT, R3.reuse, 0x91, PT ;  /* 0x000000910300780c */ /* 0x040fe40003f24270 */
[----:B------:R-:W-:Y:S02]  /*14c60*/  FSEL R166, R32, -INF , P6 ;  /* 0xff80000020a67808 */ /* 0x000fe40003000000 */
[----:B------:R-:W-:Y:S02]  /*14c70*/  FMNMX.FTZ R7, R164, R7, !PT ;  /* 0x00000007a4077209 */ /* 0x000fe40007810000 */
        /* <DEDUP_REMOVED lines=9> */
[----:B------:R-:W-:Y:S02]  /*14d10*/  FMNMX.FTZ R7, R174, R7, !PT ;  /* 0x00000007ae077209 */ /* 0x000fe40007810000 */
[----:B------:R-:W-:Y:S01]  /*14d20*/  ISETP.GT.AND P3, PT, R3, 0xa0, PT ;  /* 0x000000a00300780c */ /* 0x000fe20003f64270 */
[----:B------:R-:W-:Y:S02]  /*14d30*/  WARPGROUP.DEPBAR.LE gsb0, 0x0 ;  /* 0x00008000000079c5 */ /* 0x000fe40000010000 */
[----:B------:R-:W-:Y:S02]  /*14d40*/  FSEL R44, R43, -INF , P4 ;  /* 0xff8000002b2c7808 */ /* 0x000fe40002000000 */
[----:B------:R-:W-:-:S02]  /*14d50*/  FSEL R172, R24, -INF , P3 ;  /* 0xff80000018ac7808 */ /* 0x000fc40001800000 */
[----:B------:R-:W-:Y:S02]  /*14d60*/  FMNMX.FTZ R7, R206, R7, !PT ;  /* 0x00000007ce077209 */ /* 0x000fe40007810000 */
[----:B------:R-:W-:Y:S02]  /*14d70*/  ISETP.GT.AND P4, PT, R3, 0xa1, PT ;  /* 0x000000a10300780c */ /* 0x000fe40003f84270 */
[----:B------:R-:W-:Y:S02]  /*14d80*/  FSEL R42, R42, -INF , P5 ;  /* 0xff8000002a2a7808 */ /* 0x000fe40002800000 */
[----:B------:R-:W-:Y:S02]  /*14d90*/  FSEL R204, R25, -INF , P4 ;  /* 0xff80000019cc7808 */ /* 0x000fe40002000000 */
[----:B------:R-:W-:Y:S02]  /*14da0*/  FMNMX.FTZ R7, R172, R7, !PT ;  /* 0x00000007ac077209 */ /* 0x000fe40007810000 */
[----:B------:R-:W-:-:S02]  /*14db0*/  ISETP.GT.AND P5, PT, R3, 0xa8, PT ;  /* 0x000000a80300780c */ /* 0x000fc40003fa4270 */
[----:B------:R-:W-:Y:S02]  /*14dc0*/  FMNMX.FTZ R7, R204, R7, !PT ;  /* 0x00000007cc077209 */ /* 0x000fe40007810000 */
[----:B------:R-:W-:Y:S02]  /*14dd0*/  FSEL R170, R28, -INF , P5 ;  /* 0xff8000001caa7808 */ /* 0x000fe40002800000 */
[----:B------:R-:W-:Y:S02]  /*14de0*/  ISETP.GT.AND P6, PT, R3, 0xa9, PT ;  /* 0x000000a90300780c */ /* 0x000fe40003fc4270 */
[----:B------:R-:W-:Y:S02]  /*14df0*/  FMNMX.FTZ R7, R170, R7, !PT ;  /* 0x00000007aa077209 */ /* 0x000fe40007810000 */
[----:B------:R-:W-:-:S04]  /*14e00*/  FSEL R36, R29, -INF , P6 ;  /* 0xff8000001d247808 */ /* 0x000fc80003000000 */
[----:B------:R-:W-:-:S05]  /*14e10*/  FMNMX.FTZ R5, R36, R7, !PT ;  /* 0x0000000724057209 */ /* 0x000fca0007810000 */
[----:B------:R-:W0:Y:S02]  /*14e20*/  SHFL.BFLY PT, R24, R5, 0x2, 0x1f ;  /* 0x0c401f0005187f89 */ /* 0x000e2400000e0000 */
[----:B0-----:R-:W-:-:S05]  /*14e30*/  FMNMX.FTZ R15, R5, R24, !PT ;  /* 0x00000018050f7209 */ /* 0x001fca0007810000 */
[----:B------:R-:W0:Y:S01]  /*14e40*/  SHFL.BFLY PT, R24, R15, 0x1, 0x1f ;  /* 0x0c201f000f187f89 */ /* 0x000e2200000e0000 */
[----:B------:R-:W-:Y:S01]  /*14e50*/  IMAD.U32 R9, RZ, RZ, UR6 ;  /* 0x00000006ff097e24 */ /* 0x000fe2000f8e00ff */
[----:B------:R-:W-:Y:S02]  /*14e60*/  P2R R21, PR, RZ, 0x1 ;  /* 0x00000001ff157803 */ /* 0x000fe40000000000 */
[----:B0-----:R-:W-:-:S04]  /*14e70*/  FMNMX.FTZ R7, R15, R24, !PT ;  /* 0x000000180f077209 */ /* 0x001fc80007810000 */
[C---:B------:R-:W-:Y:S01]  /*14e80*/  FSETP.NEU.FTZ.AND P0, PT, R7.reuse, -INF , PT ;  /* 0xff8000000700780b */ /* 0x040fe20003f1d000 */
[----:B------:R-:W-:-:S05]  /*14e90*/  FMUL.FTZ R45, R7, R9 ;  /* 0x00000009072d7220 */ /* 0x000fca0000410000 */
[----:B------:R-:W-:Y:S02]  /*14ea0*/  FSEL R45, R45, RZ, P0 ;  /* 0x000000ff2d2d7208 */ /* 0x000fe40000000000 */
[----:B------:R-:W-:Y:S02]  /*14eb0*/  ISETP.NE.AND P0, PT, R21, RZ, PT ;  /* 0x000000ff1500720c */ /* 0x000fe40003f05270 */
        /* <DEDUP_REMOVED lines=9> */
[----:B------:R-:W-:Y:S02]  /*14f50*/  FMNMX.FTZ R29, R102, R29, !PT ;  /* 0x0000001d661d7209 */ /* 0x000fe40007810000 */
[----:B------:R-:W-:Y:S02]  /*14f60*/  P2R R33, PR, RZ, 0x2 ;  /* 0x00000002ff217803 */ /* 0x000fe40000000000 */
[----:B------:R-:W-:Y:S02]  /*14f70*/  FMNMX.FTZ R29, R14, R29, !PT ;  /* 0x0000001d0e1d7209 */ /* 0x000fe40007810000 */
[----:B------:R-:W-:Y:S02]  /*14f80*/  ISETP.GT.AND P1, PT, R3, 0x90, PT ;  /* 0x000000900300780c */ /* 0x000fe40003f24270 */
[----:B------:R-:W-:Y:S02]  /*14f90*/  FMNMX.FTZ R29, R90, R29, !PT ;  /* 0x0000001d5a1d7209 */ /* 0x000fe40007810000 */
[----:B------:R-:W-:-:S02]  /*14fa0*/  FSEL R34, R34, -INF , P1 ;  /* 0xff80000022227808 */ /* 0x000fc40000800000 */
[----:B------:R-:W-:Y:S02]  /*14fb0*/  ISETP.NE.AND P1, PT, R33, RZ, PT ;  /* 0x000000ff2100720c */ /* 0x000fe40003f25270 */
[----:B------:R-:W-:-:S04]  /*14fc0*/  FMNMX.FTZ R33, R20, R29, !PT ;  /* 0x0000001d14217209 */ /* 0x000fc80007810000 */
[----:B------:R-:W-:-:S04]  /*14fd0*/  FMNMX.FTZ R33, R94, R33, !PT ;  /* 0x000000215e217209 */ /* 0x000fc80007810000 */
[----:B------:R-:W-:-:S04]  /*14fe0*/  FMNMX.FTZ R33, R84, R33, !PT ;  /* 0x0000002154217209 */ /* 0x000fc80007810000 */
[----:B------:R-:W-:Y:S02]  /*14ff0*/  FMNMX.FTZ R33, R74, R33, !PT ;  /* 0x000000214a217209 */ /* 0x000fe40007810000 */
[----:B------:R-:W-:Y:S02]  /*15000*/  FSEL R24, R35, -INF , P1 ;  /* 0xff80000023187808 */ /* 0x000fe40000800000 */
        /* <DEDUP_REMOVED lines=22> */
[----:B------:R-:W-:Y:S01]  /*15170*/  FMNMX.FTZ R47, R24, R43, !PT ;  /* 0x0000002b182f7209 */ /* 0x000fe20007810000 */
[----:B------:R-:W-:-:S03]  /*15180*/  FFMA.FTZ R196, R80, R9, -R45 ;  /* 0x0000000950c47223 */ /* 0x000fc6000001082d */
[----:B------:R-:W-:Y:S02]  /*15190*/  FMNMX.FTZ R47, R38, R47, !PT ;  /* 0x0000002f262f7209 */ /* 0x000fe40007810000 */
[----:B------:R-:W-:Y:S02]  /*151a0*/  FSEL R80, R26, -INF , P3 ;  /* 0xff8000001a507808 */ /* 0x000fe40001800000 */
[----:B------:R-:W-:Y:S01]  /*151b0*/  FMNMX.FTZ R47, R28, R47, !PT ;  /* 0x0000002f1c2f7209 */ /* 0x000fe20007810000 */
[--C-:B------:R-:W-:Y:S01]  /*151c0*/  FFMA.FTZ R5, R82, R9, -R45.reuse ;  /* 0x0000000952057223 */ /* 0x100fe2000001082d */
[----:B------:R-:W-:Y:S02]  /*151d0*/  FSEL R82, R27, -INF , P4 ;  /* 0xff8000001b527808 */ /* 0x000fe40002000000 */
[----:B------:R-:W-:Y:S02]  /*151e0*/  FMNMX.FTZ R47, R80, R47, !PT ;  /* 0x0000002f502f7209 */ /* 0x000fe40007810000 */
[----:B------:R-:W-:Y:S01]  /*151f0*/  ISETP.NE.AND P1, PT, R11, RZ, PT ;  /* 0x000000ff0b00720c */ /* 0x000fe20003f25270 */
[----:B------:R-:W-:Y:S01]  /*15200*/  FFMA.FTZ R11, R86, R9, -R45 ;  /* 0x00000009560b7223 */ /* 0x000fe2000001082d */
[----:B------:R-:W-:-:S02]  /*15210*/  FSEL R86, R30, -INF , P5 ;  /* 0xff8000001e567808 */ /* 0x000fc40002800000 */
[----:B------:R-:W-:Y:S01]  /*15220*/  FMNMX.FTZ R47, R82, R47, !PT ;  /* 0x0000002f522f7209 */ /* 0x000fe20007810000 */
[----:B------:R-:W-:Y:S01]  /*15230*/  FFMA.FTZ R27, R60, R9, -R45 ;  /* 0x000000093c1b7223 */ /* 0x000fe2000001082d */
[----:B------:R-:W-:Y:S02]  /*15240*/  FSEL R60, R31, -INF , P6 ;  /* 0xff8000001f3c7808 */ /* 0x000fe40003000000 */
[----:B------:R-:W-:-:S04]  /*15250*/  FMNMX.FTZ R47, R86, R47, !PT ;  /* 0x0000002f562f7209 */ /* 0x000fc80007810000 */
[----:B------:R-:W-:Y:S01]  /*15260*/  FMNMX.FTZ R51, R60, R47, !PT ;  /* 0x0000002f3c337209 */ /* 0x000fe20007810000 */
[----:B------:R-:W-:-:S04]  /*15270*/  FFMA.FTZ R30, R56, R9, -R45 ;  /* 0x00000009381e7223 */ /* 0x000fc8000001082d */
[----:B------:R-:W0:Y:S01]  /*15280*/  SHFL.BFLY PT, R56, R51, 0x2, 0x1f ;  /* 0x0c401f0033387f89 */ /* 0x000e2200000e0000 */
[-CC-:B------:R-:W-:Y:S01]  /*15290*/  FFMA.FTZ R176, R112, R9.reuse, -R45.reuse ;  /* 0x0000000970b07223 */ /* 0x180fe2000001082d */
[----:B------:R-:W-:Y:S01]  /*152a0*/  FFMA.FTZ R3, R113, R9, -R45 ;  /* 0x0000000971037223 */ /* 0x000fe2000001082d */
[----:B0-----:R-:W-:-:S05]  /*152b0*/  FMNMX.FTZ R56, R51, R56, !PT ;  /* 0x0000003833387209 */ /* 0x001fca0007810000 */
[----:B------:R-:W0:Y:S01]  /*152c0*/  SHFL.BFLY PT, R55, R56, 0x1, 0x1f ;  /* 0x0c201f0038377f89 */ /* 0x000e2200000e0000 */
[-CC-:B------:R-:W-:Y:S01]  /*152d0*/  FFMA.FTZ R178, R116, R9.reuse, -R45.reuse ;  /* 0x0000000974b27223 */ /* 0x180fe2000001082d */
[----:B------:R-:W-:Y:S01]  /*152e0*/  MUFU.EX2 R176, R176 ;  /* 0x000000b000b07308 */ /* 0x000fe20000000800 */
[-CC-:B------:R-:W-:Y:S01]  /*152f0*/  FFMA.FTZ R190, R92, R9.reuse, -R45.reuse ;  /* 0x000000095cbe7223 */ /* 0x180fe2000001082d */
[----:B------:R-:W-:-:S06]  /*15300*/  FFMA.FTZ R180, R104, R9, -R45 ;  /* 0x0000000968b47223 */ /* 0x000fcc000001082d */
[----:B------:R-:W1:Y:S08]  /*15310*/  MUFU.EX2 R3, R3 ;  /* 0x0000000300037308 */ /* 0x000e700000000800 */
[----:B------:R-:W3:Y:S01]  /*15320*/  MUFU.EX2 R178, R178 ;  /* 0x000000b200b27308 */ /* 0x000ee20000000800 */
[----:B0-----:R-:W-:-:S07]  /*15330*/  FMNMX.FTZ R92, R56, R55, !PT ;  /* 0x00000037385c7209 */ /* 0x001fce0007810000 */
[----:B------:R-:W0:Y:S01]  /*15340*/  MUFU.EX2 R5, R5 ;  /* 0x0000000500057308 */ /* 0x000e220000000800 */
[C---:B------:R-:W-:Y:S01]  /*15350*/  FSETP.NEU.FTZ.AND P2, PT, R92.reuse, -INF , PT ;  /* 0xff8000005c00780b */ /* 0x040fe20003f5d000 */
[-C--:B------:R-:W-:Y:S01]  /*15360*/  FMUL.FTZ R57, R92, R9.reuse ;  /* 0x000000095c397220 */ /* 0x080fe20000410000 */
[----:B------:R-:W-:-:S05]  /*15370*/  FFMA.FTZ R182, R108, R9, -R45 ;  /* 0x000000096cb67223 */ /* 0x000fca000001082d */
[----:B------:R-:W4:Y:S01]  /*15380*/  MUFU.EX2 R180, R180 ;  /* 0x000000b400b47308 */ /* 0x000f220000000800 */
[----:B------:R-:W-:Y:S01]  /*15390*/  FSEL R57, R57, RZ, P2 ;  /* 0x000000ff39397208 */ /* 0x000fe20001000000 */
[----:B-1----:R-:W-:Y:S01]  /*153a0*/  FADD.FTZ R59, R176, R3 ;  /* 0x00000003b03b7221 */ /* 0x002fe20000010000 */
[----:B------:R-:W-:Y:S01]  /*153b0*/  ISETP.NE.AND P0, PT, R13, RZ, PT ;  /* 0x000000ff0d00720c */ /* 0x000fe20003f05270 */
[-CC-:B------:R-:W-:Y:S01]  /*153c0*/  FFMA.FTZ R13, R120, R9.reuse, -R45.reuse ;  /* 0x00000009780d7223 */ /* 0x180fe2000001082d */
[-CC-:B------:R-:W-:Y:S01]  /*153d0*/  FFMA.FTZ R184, R96, R9.reuse, -R45.reuse ;  /* 0x0000000960b87223 */ /* 0x180fe2000001082d */
[-CC-:B------:R-:W-:Y:S02]  /*153e0*/  FFMA.FTZ R15, R122, R9.reuse, -R45.reuse ;  /* 0x000000097a0f7223 */ /* 0x180fe4000001082d */
[----:B------:R-:W1:Y:S01]  /*153f0*/  MUFU.EX2 R11, R11 ;  /* 0x0000000b000b7308 */ /* 0x000e620000000800 */
[-CC-:B------:R-:W-:Y:S01]  /*15400*/  FFMA.FTZ R186, R100, R9.reuse, -R45.reuse ;  /* 0x0000000964ba7223 */ /* 0x180fe2000001082d */
        /* <DEDUP_REMOVED lines=28> */
[-C--:B------:R-:W-:Y:S01]  /*155d0*/  FFMA.FTZ R45, R36, R9.reuse, -R45 ;  /* 0x00000009242d7223 */ /* 0x080fe2000001082d */
[----:B------:R-:W2:Y:S01]  /*155e0*/  MUFU.EX2 R182, R182 ;  /* 0x000000b600b67308 */ /* 0x000ea20000000800 */
[-CC-:B------:R-:W-:Y:S01]  /*155f0*/  FFMA.FTZ R177, R114, R9.reuse, -R57.reuse ;  /* 0x0000000972b17223 */ /* 0x180fe20000010839 */
[-CC-:B------:R-:W-:Y:S01]  /*15600*/  FFMA.FTZ R36, R115, R9.reuse, -R57.reuse ;  /* 0x0000000973247223 */ /* 0x180fe20000010839 */
[-C--:B------:R-:W-:Y:S01]  /*15610*/  FFMA.FTZ R197, R66, R9.reuse, -R57 ;  /* 0x0000000942c57223 */ /* 0x080fe20000010839 */
[----:B---3--:R-:W-:Y:S01]  /*15620*/  FADD.FTZ R66, R178, R59 ;  /* 0x0000003bb2427221 */ /* 0x008fe20000010000 */
[----:B------:R-:W-:-:S03]  /*15630*/  FFMA.FTZ R179, R118, R9, -R57 ;  /* 0x0000000976b37223 */ /* 0x000fc60000010839 */
[----:B------:R-:W3:Y:S01]  /*15640*/  MUFU.EX2 R13, R13 ;  /* 0x0000000d000d7308 */ /* 0x000ee20000000800 */
[----:B0-----:R-:W-:Y:S01]  /*15650*/  FADD.FTZ R59, R5, R66 ;  /* 0x00000042053b7221 */ /* 0x001fe20000010000 */
[----:B------:R-:W-:-:S03]  /*15660*/  FFMA.FTZ R6, R6, R9, -R57 ;  /* 0x0000000906067223 */ /* 0x000fc60000010839 */
[----:B----4-:R-:W-:-:S03]  /*15670*/  FADD.FTZ R66, R180, R59 ;  /* 0x0000003bb4427221 */ /* 0x010fc60000010000 */
[----:B------:R-:W-:Y:S01]  /*15680*/  MUFU.EX2 R177, R177 ;  /* 0x000000b100b17308 */ /* 0x000fe20000000800 */
[----:B------:R-:W-:-:S07]  /*15690*/  FFMA.FTZ R181, R106, R9, -R57 ;  /* 0x000000096ab57223 */ /* 0x000fce0000010839 */
[----:B------:R-:W0:Y:S01]  /*156a0*/  MUFU.EX2 R36, R36 ;  /* 0x0000002400247308 */ /* 0x000e220000000800 */
[----:B-1----:R-:W-:-:S07]  /*156b0*/  FADD.FTZ R59, R11, R66 ;  /* 0x000000420b3b7221 */ /* 0x002fce0000010000 */
[----:B------:R-:W1:Y:S01]  /*156c0*/  MUFU.EX2 R184, R184 ;  /* 0x000000b800b87308 */ /* 0x000e620000000800 */
[-CC-:B------:R-:W-:Y:S01]  /*156d0*/  FFMA.FTZ R8, R8, R9.reuse, -R57.reuse ;  /* 0x0000000908087223 */ /* 0x180fe20000010839 */
[----:B------:R-:W-:-:S06]  /*156e0*/  FFMA.FTZ R66, R68, R9, -R57 ;  /* 0x0000000944427223 */ /* 0x000fcc0000010839 */
[----:B------:R-:W4:Y:S01]  /*156f0*/  MUFU.EX2 R179, R179 ;  /* 0x000000b300b37308 */ /* 0x000f220000000800 */
[----:B--2---:R-:W-:-:S07]  /*15700*/  FADD.FTZ R68, R182, R59 ;  /* 0x0000003bb6447221 */ /* 0x004fce0000010000 */
[----:B------:R-:W2:Y:S01]  /*15710*/  MUFU.EX2 R15, R15 ;  /* 0x0000000f000f7308 */ /* 0x000ea20000000800 */
[----:B------:R-:W-:-:S07]  /*15720*/  FFMA.FTZ R183, R110, R9, -R57 ;  /* 0x000000096eb77223 */ /* 0x000fce0000010839 */
[----:B------:R-:W2:Y:S01]  /*15730*/  MUFU.EX2 R6, R6 ;  /* 0x0000000600067308 */ /* 0x000ea20000000800 */
[----:B---3--:R-:W-:Y:S01]  /*15740*/  FADD.FTZ R59, R13, R68 ;  /* 0x000000440d3b7221 */ /* 0x008fe20000010000 */
[----:B------:R-:W-:-:S06]  /*15750*/  FFMA.FTZ R201, R58, R9, -R57 ;  /* 0x000000093ac97223 */ /* 0x000fcc0000010839 */
[----:B------:R-:W3:Y:S01]  /*15760*/  MUFU.EX2 R186, R186 ;  /* 0x000000ba00ba7308 */ /* 0x000ee20000000800 */
[----:B0-----:R-:W-:Y:S01]  /*15770*/  FADD.FTZ R58, R177, R36 ;  /* 0x00000024b13a7221 */ /* 0x001fe20000010000 */
[----:B------:R-:W-:-:S06]  /*15780*/  FFMA.FTZ R10, R10, R9, -R57 ;  /* 0x000000090a0a7223 */ /* 0x000fcc0000010839 */
[----:B------:R-:W0:Y:S01]  /*15790*/  MUFU.EX2 R181, R181 ;  /* 0x000000b500b57308 */ /* 0x000e220000000800 */
[----:B-1----:R-:W-:-:S07]  /*157a0*/  FADD.FTZ R68, R184, R59 ;  /* 0x0000003bb8447221 */ /* 0x002fce0000010000 */
[----:B------:R-:W1:Y:S01]  /*157b0*/  MUFU.EX2 R21, R124 ;  /* 0x0000007c00157308 */ /* 0x000e620000000800 */
[----:B----4-:R-:W-:Y:S01]  /*157c0*/  FADD.FTZ R59, R179, R58 ;  /* 0x0000003ab33b7221 */ /* 0x010fe20000010000 */
[----:B------:R-:W-:-:S06]  /*157d0*/  FFMA.FTZ R185, R98, R9, -R57 ;  /* 0x0000000962b97223 */ /* 0x000fcc0000010839 */
[----:B------:R-:W4:Y:S01]  /*157e0*/  MUFU.EX2 R8, R8 ;  /* 0x0000000800087308 */ /* 0x000f220000000800 */
[----:B--2---:R-:W-:-:S07]  /*157f0*/  FADD.FTZ R61, R15, R68 ;  /* 0x000000440f3d7221 */ /* 0x004fce0000010000 */
[----:B------:R-:W2:Y:S01]  /*15800*/  MUFU.EX2 R188, R188 ;  /* 0x000000bc00bc7308 */ /* 0x000ea20000000800 */
[----:B------:R-:W-:Y:S01]  /*15810*/  FADD.FTZ R58, R6, R59 ;  /* 0x0000003b063a7221 */ /* 0x000fe20000010000 */
[----:B------:R-:W-:-:S06]  /*15820*/  FFMA.FTZ R12, R12, R9, -R57 ;  /* 0x000000090c0c7223 */ /* 0x000fcc0000010839 */
[----:B------:R-:W2:Y:S01]  /*15830*/  MUFU.EX2 R183, R183 ;  /* 0x000000b700b77308 */ /* 0x000ea20000000800 */
[----:B---3--:R-:W-:-:S07]  /*15840*/  FADD.FTZ R68, R186, R61 ;  /* 0x0000003dba447221 */ /* 0x008fce0000010000 */
        /* <DEDUP_REMOVED lines=9> */
[----:B------:R-:W-:Y:S01]  /*158e0*/  FFMA.FTZ R203, R62, R9, -R57 ;  /* 0x000000093ecb7223 */ /* 0x000fe20000010839 */
[----:B--2---:R-:W-:-:S06]  /*158f0*/  FADD.FTZ R62, R188, R61 ;  /* 0x0000003dbc3e7221 */ /* 0x004fcc0000010000 */
        /* <DEDUP_REMOVED lines=14> */
[----:B--2---:R-:W-:Y:S01]  /*159e0*/  FADD.FTZ R61, R29, R62 ;  /* 0x0000003e1d3d7221 */ /* 0x004fe20000010000 */
[----:B------:R-:W-:-:S06]  /*159f0*/  FFMA.FTZ R205, R50, R9, -R57 ;  /* 0x0000000932cd7223 */ /* 0x000fcc0000010839 */
        /* <DEDUP_REMOVED lines=9> */
[----:B-1----:R-:W-:Y:S01]  /*15a90*/  FADD.FTZ R61, R33, R58 ;  /* 0x0000003a213d7221 */ /* 0x002fe20000010000 */
[----:B------:R-:W-:-:S06]  /*15aa0*/  @!P1 VIADD R0, R0, 0x34840 ;  /* 0x0003484000009836 */ /* 0x000fcc0000000000 */
[----:B------:R-:W1:Y:S01]  /*15ab0*/  MUFU.EX2 R196, R196 ;  /* 0x000000c400c47308 */ /* 0x000e620000000800 */
[----:B----4-:R-:W-:Y:S01]  /*15ac0*/  FADD.FTZ R58, R14, R59 ;  /* 0x0000003b0e3a7221 */ /* 0x010fe20000010000 */
[----:B------:R-:W-:-:S06]  /*15ad0*/  FFMA.FTZ R72, R72, R9, -R57 ;  /* 0x0000000948487223 */ /* 0x000fcc0000010839 */
[----:B------:R-:W4:Y:S01]  /*15ae0*/  MUFU.EX2 R191, R191 ;  /* 0x000000bf00bf7308 */ /* 0x000f220000000800 */
[----:B--2---:R-:W-:Y:S01]  /*15af0*/  FADD.FTZ R62, R194, R61 ;  /* 0x0000003dc23e7221 */ /* 0x004fe20000010000 */
[----:B------:R-:W-:-:S06]  /*15b00*/  @!P1 PRMT R50, RZ, 0x654, R0 ;  /* 0x00000654ff329816 */ /* 0x000fcc0000000000 */
[----:B------:R-:W2:Y:S01]  /*15b10*/  MUFU.EX2 R37, R138 ;  /* 0x0000008a00257308 */ /* 0x000ea20000000800 */
[----:B------:R-:W-:Y:S01]  /*15b20*/  FADD.FTZ R59, R189, R58 ;  /* 0x0000003abd3b7221 */ /* 0x000fe20000010000 */
[----:B------:R-:W-:-:S06]  /*15b30*/  FFMA.FTZ R195, R78, R9, -R57 ;  /* 0x000000094ec37223 */ /* 0x000fcc0000010839 */
[----:B------:R-:W2:Y:S01]  /*15b40*/  MUFU.EX2 R56, R56 ;  /* 0x0000003800387308 */ /* 0x000ea20000000800 */
[----:B---3--:R-:W-:Y:S01]  /*15b50*/  FADD.FTZ R61, R35, R62 ;  /* 0x0000003e233d7221 */ /* 0x008fe20000010000 */
[----:B------:R0:W-:Y:S06]  /*15b60*/  @!P1 SYNCS.ARRIVE.TRANS64.RED.A1T0 RZ, [R50+URZ], RZ ;  /* 0x000000ff32ff99a7 */ /* 0x0001ec000810043f */
[----:B------:R-:W3:Y:S01]  /*15b70*/  MUFU.EX2 R198, R198 ;  /* 0x000000c600c67308 */ /* 0x000ee20000000800 */
[----:B------:R-:W-:Y:S01]  /*15b80*/  FFMA.FTZ R74, R76, R9, -R57 ;  /* 0x000000094c4a7223 */ /* 0x000fe20000010839 */
[----:B0-----:R-:W-:-:S06]  /*15b90*/  FADD.FTZ R50, R20, R59 ;  /* 0x0000003b14327221 */ /* 0x001fcc0000010000 */
[----:B------:R-:W0:Y:S01]  /*15ba0*/  MUFU.EX2 R193, R193 ;  /* 0x000000c100c17308 */ /* 0x000e220000000800 */
[----:B------:R-:W-:Y:S01]  /*15bb0*/  FFMA.FTZ R207, R54, R9, -R57 ;  /* 0x0000000936cf7223 */ /* 0x000fe20000010839 */
[----:B-1----:R-:W-:-:S06]  /*15bc0*/  FADD.FTZ R54, R196, R61 ;  /* 0x0000003dc4367221 */ /* 0x002fcc0000010000 */
[----:B------:R-:W1:Y:S01]  /*15bd0*/  MUFU.EX2 R39, R142 ;  /* 0x0000008e00277308 */ /* 0x000e620000000800 */
[----:B----4-:R-:W-:-:S07]  /*15be0*/  FADD.FTZ R59, R191, R50 ;  /* 0x00000032bf3b7221 */ /* 0x010fce0000010000 */
        /* <DEDUP_REMOVED lines=13> */
[----:B------:R-:W-:Y:S01]  /*15cc0*/  FFMA.FTZ R42, R24, R9, -R57 ;  /* 0x00000009182a7223 */ /* 0x000fe20000010839 */
[----:B----4-:R-:W-:-:S05]  /*15cd0*/  FADD.FTZ R24, R72, R59 ;  /* 0x0000003b48187221 */ /* 0x010fca0000010000 */
[----:B------:R-:W1:Y:S01]  /*15ce0*/  MUFU.EX2 R197, R197 ;  /* 0x000000c500c57308 */ /* 0x000e620000000800 */
[----:B------:R-:W-:Y:S01]  /*15cf0*/  FFMA.FTZ R211, R46, R9, -R57 ;  /* 0x000000092ed37223 */ /* 0x000fe20000010839 */
[----:B--2---:R-:W-:Y:S01]  /*15d00*/  FADD.FTZ R46, R200, R61 ;  /* 0x0000003dc82e7221 */ /* 0x004fe20000010000 */
[----:B------:R-:W-:-:S05]  /*15d10*/  FADD.FTZ R59, R195, R24 ;  /* 0x00000018c33b7221 */ /* 0x000fca0000010000 */
[----:B------:R-:W2:Y:S01]  /*15d20*/  MUFU.EX2 R64, R64 ;  /* 0x0000004000407308 */ /* 0x000ea20000000800 */
[----:B---3--:R-:W-:Y:S01]  /*15d30*/  FADD.FTZ R61, R41, R46 ;  /* 0x0000002e293d7221 */ /* 0x008fe20000010000 */
[----:B------:R-:W-:Y:S01]  /*15d40*/  FFMA.FTZ R46, R28, R9, -R57 ;  /* 0x000000091c2e7223 */ /* 0x000fe20000010839 */
[----:B0-----:R-:W-:-:S05]  /*15d50*/  FADD.FTZ R28, R74, R59 ;  /* 0x0000003b4a1c7221 */ /* 0x001fca0000010000 */
[----:B------:R-:W0:Y:S01]  /*15d60*/  MUFU.EX2 R199, R199 ;  /* 0x000000c700c77308 */ /* 0x000e220000000800 */
[----:B------:R-:W-:Y:S01]  /*15d70*/  FFMA.FTZ R4, R4, R9, -R57 ;  /* 0x0000000904047223 */ /* 0x000fe20000010839 */
[----:B-1----:R-:W-:-:S06]  /*15d80*/  FADD.FTZ R59, R197, R28 ;  /* 0x0000001cc53b7221 */ /* 0x002fcc0000010000 */
[----:B------:R-:W1:Y:S01]  /*15d90*/  MUFU.EX2 R66, R66 ;  /* 0x0000004200427308 */ /* 0x000e620000000800 */
[----:B--2---:R-:W-:Y:S01]  /*15da0*/  FADD.FTZ R28, R64, R59 ;  /* 0x0000003b401c7221 */ /* 0x004fe20000010000 */
[----:B------:R-:W-:-:S06]  /*15db0*/  FFMA.FTZ R48, R48, R9, -R57 ;  /* 0x0000000930307223 */ /* 0x000fcc0000010839 */
[----:B------:R-:W2:Y:S01]  /*15dc0*/  MUFU.EX2 R201, R201 ;  /* 0x000000c900c97308 */ /* 0x000ea20000000800 */
[----:B------:R-:W-:Y:S01]  /*15dd0*/  FFMA.FTZ R44, R44, R9, -R57 ;  /* 0x000000092c2c7223 */ /* 0x000fe20000010839 */
[----:B------:R-:W-:Y:S01]  /*15de0*/  F2FP.BF16.F32.PACK_AB R176, R3, R176 ;  /* 0x000000b003b0723e */ /* 0x000fe200000010ff */
[----:B0-----:R-:W-:-:S05]  /*15df0*/  FADD.FTZ R3, R199, R28 ;  /* 0x0000001cc7037221 */ /* 0x001fca0000010000 */
[----:B------:R-:W0:Y:S08]  /*15e00*/  MUFU.EX2 R4, R4 ;  /* 0x0000000400047308 */ /* 0x000e300000000800 */
[----:B------:R-:W3:Y:S01]  /*15e10*/  MUFU.EX2 R203, R203 ;  /* 0x000000cb00cb7308 */ /* 0x000ee20000000800 */
[----:B------:R-:W-:-:S07]  /*15e20*/  FFMA.FTZ R52, R52, R9, -R57 ;  /* 0x0000000934347223 */ /* 0x000fce0000010839 */
[----:B------:R-:W-:Y:S08]  /*15e30*/  MUFU.EX2 R48, R48 ;  /* 0x0000003000307308 */ /* 0x000ff00000000800 */
[----:B------:R1:W-:Y:S02]  /*15e40*/  MUFU.EX2 R24, R44 ;  /* 0x0000002c00187308 */ /* 0x0003e40000000800 */
[----:B-1----:R-:W-:-:S06]  /*15e50*/  FADD.FTZ R44, R66, R3 ;  /* 0x00000003422c7221 */ /* 0x002fcc0000010000 */
[----:B------:R-:W-:Y:S01]  /*15e60*/  MUFU.EX2 R205, R205 ;  /* 0x000000cd00cd7308 */ /* 0x000fe20000000800 */
[----:B--2---:R-:W-:Y:S01]  /*15e70*/  FADD.FTZ R3, R201, R44 ;  /* 0x0000002cc9037221 */ /* 0x004fe20000010000 */
[----:B------:R-:W-:-:S06]  /*15e80*/  FFMA.FTZ R40, R40, R9, -R57 ;  /* 0x0000000928287223 */ /* 0x000fcc0000010839 */
[----:B------:R-:W1:Y:S01]  /*15e90*/  MUFU.EX2 R202, R202 ;  /* 0x000000ca00ca7308 */ /* 0x000e620000000800 */
[----:B0-----:R-:W-:Y:S01]  /*15ea0*/  FADD.FTZ R44, R4, R3 ;  /* 0x00000003042c7221 */ /* 0x001fe20000010000 */
[----:B------:R-:W-:-:S06]  /*15eb0*/  FFMA.FTZ R32, R32, R9, -R57 ;  /* 0x0000000920207223 */ /* 0x000fcc0000010839 */
[----:B------:R-:W-:Y:S01]  /*15ec0*/  MUFU.EX2 R0, R52 ;  /* 0x0000003400007308 */ /* 0x000fe20000000800 */
[----:B---3--:R-:W-:-:S07]  /*15ed0*/  FADD.FTZ R3, R203, R44 ;  /* 0x0000002ccb037221 */ /* 0x008fce0000010000 */
[----:B------:R-:W0:Y:S08]  /*15ee0*/  MUFU.EX2 R43, R154 ;  /* 0x0000009a002b7308 */ /* 0x000e300000000800 */
[----:B------:R-:W2:Y:S08]  /*15ef0*/  MUFU.EX2 R207, R207 ;  /* 0x000000cf00cf7308 */ /* 0x000eb00000000800 */
[----:B------:R-:W3:Y:S08]  /*15f00*/  MUFU.EX2 R26, R26 ;  /* 0x0000001a001a7308 */ /* 0x000ef00000000800 */
[----:B------:R-:W4:Y:S08]  /*15f10*/  MUFU.EX2 R27, R27 ;  /* 0x0000001b001b7308 */ /* 0x000f300000000800 */
[----:B------:R-:W4:Y:S08]  /*15f20*/  MUFU.EX2 R40, R40 ;  /* 0x0000002800287308 */ /* 0x000f300000000800 */
[----:B------:R0:W-:Y:S01]  /*15f30*/  MUFU.EX2 R28, R32 ;  /* 0x00000020001c7308 */ /* 0x0001e20000000800 */
[----:B-1----:R-:W-:Y:S01]  /*15f40*/  FADD.FTZ R50, R202, R61 ;  /* 0x0000003dca327221 */ /* 0x002fe20000010000 */
[----:B0-----:R-:W-:-:S06]  /*15f50*/  FADD.FTZ R32, R48, R3 ;  /* 0x0000000330207221 */ /* 0x001fcc0000010000 */
[----:B------:R-:W0:Y:S01]  /*15f60*/  MUFU.EX2 R209, R209 ;  /* 0x000000d100d17308 */ /* 0x000e220000000800 */
[----:B------:R-:W-:Y:S01]  /*15f70*/  FADD.FTZ R3, R205, R32 ;  /* 0x00000020cd037221 */ /* 0x000fe20000010000 */
[----:B------:R-:W-:-:S03]  /*15f80*/  FADD.FTZ R61, R43, R50 ;  /* 0x000000322b3d7221 */ /* 0x000fc60000010000 */
[----:B------:R-:W-:-:S03]  /*15f90*/  FADD.FTZ R32, R0, R3 ;  /* 0x0000000300207221 */ /* 0x000fc60000010000 */
[----:B------:R-:W1:Y:S01]  /*15fa0*/  MUFU.EX2 R211, R211 ;  /* 0x000000d300d37308 */ /* 0x000e620000000800 */
[----:B------:R-:W-:Y:S01]  /*15fb0*/  FFMA.FTZ R34, R34, R9, -R57 ;  /* 0x0000000922227223 */ /* 0x000fe20000010839 */
[----:B--2---:R-:W-:Y:S01]  /*15fc0*/  FADD.FTZ R3, R207, R32 ;  /* 0x00000020cf037221 */ /* 0x004fe20000010000 */
[----:B---3--:R-:W-:-:S05]  /*15fd0*/  FADD.FTZ R50, R26, R61 ;  /* 0x0000003d1a327221 */ /* 0x008fca0000010000 */
[----:B------:R4:W-:Y:S01]  /*15fe0*/  MUFU.EX2 R55, R204 ;  /* 0x000000cc00377308 */ /* 0x0009e20000000800 */
[----:B------:R-:W-:-:S07]  /*15ff0*/  FFMA.FTZ R38, R38, R9, -R57 ;  /* 0x0000000926267223 */ /* 0x000fce0000010839 */
[----:B------:R-:W2:Y:S01]  /*16000*/  MUFU.EX2 R30, R30 ;  /* 0x0000001e001e7308 */ /* 0x000ea20000000800 */
[----:B----4-:R-:W-:Y:S01]  /*16010*/  F2FP.BF16.F32.PACK_AB R204, R27, R26 ;  /* 0x0000001a1bcc723e */ /* 0x010fe200000010ff */
[----:B------:R-:W-:-:S04]  /*16020*/  FADD.FTZ R26, R40, R3 ;  /* 0x00000003281a7221 */ /* 0x000fc80000010000 */
[----:B0-----:R-:W-:Y:S02]  /*16030*/  FADD.FTZ R3, R209, R26 ;  /* 0x0000001ad1037221 */ /* 0x001fe40000010000 */
[----:B------:R-:W0:Y:S02]  /*16040*/  MUFU.EX2 R31, R31 ;  /* 0x0000001f001f7308 */ /* 0x000e240000000800 */
[----:B------:R-:W-:-:S06]  /*16050*/  FADD.FTZ R26, R24, R3 ;  /* 0x00000003181a7221 */ /* 0x000fcc0000010000 */
[----:B------:R-:W3:Y:S01]  /*16060*/  MUFU.EX2 R34, R34 ;  /* 0x0000002200227308 */ /* 0x000ee20000000800 */
[----:B------:R-:W-:Y:S01]  /*16070*/  FADD.FTZ R59, R27, R50 ;  /* 0x000000321b3b7221 */ /* 0x000fe20000010000 */
[----:B-1----:R-:W-:-:S06]  /*16080*/  FADD.FTZ R3, R211, R26 ;  /* 0x0000001ad3037221 */ /* 0x002fcc0000010000 */
[----:B------:R-:W1:Y:S01]  /*16090*/  MUFU.EX2 R208, R208 ;  /* 0x000000d000d07308 */ /* 0x000e620000000800 */
[----:B------:R-:W-:-:S07]  /*160a0*/  FFMA.FTZ R80, R80, R9, -R57 ;  /* 0x0000000950507223 */ /* 0x000fce0000010839 */
[----:B------:R-:W4:Y:S01]  /*160b0*/  MUFU.EX2 R213, R42 ;  /* 0x0000002a00d57308 */ /* 0x000f220000000800 */
[----:B--2---:R-:W-:Y:S01]  /*160c0*/  FADD.FTZ R50, R30, R59 ;  /* 0x0000003b1e327221 */ /* 0x004fe20000010000 */
[----:B------:R-:W-:-:S06]  /*160d0*/  FADD.FTZ R3, R28, R3 ;  /* 0x000000031c037221 */ /* 0x000fcc0000010000 */
[----:B------:R-:W2:Y:S08]  /*160e0*/  MUFU.EX2 R47, R47 ;  /* 0x0000002f002f7308 */ /* 0x000eb00000000800 */
[----:B------:R-:W2:Y:S01]  /*160f0*/  MUFU.EX2 R38, R38 ;  /* 0x0000002600267308 */ /* 0x000ea20000000800 */
[----:B------:R-:W-:Y:S01]  /*16100*/  FFMA.FTZ R82, R82, R9, -R57 ;  /* 0x0000000952527223 */ /* 0x000fe20000010839 */
[----:B------:R-:W-:Y:S01]  /*16110*/  F2FP.BF16.F32.PACK_AB R178, R5, R178 ;  /* 0x000000b205b2723e */ /* 0x000fe200000010ff */
[----:B0-----:R-:W-:Y:S01]  /*16120*/  FADD.FTZ R5, R31, R50 ;  /* 0x000000321f057221 */ /* 0x001fe20000010000 */
[----:B------:R-:W-:-:S04]  /*16130*/  F2FP.BF16.F32.PACK_AB R179, R6, R179 ;  /* 0x000000b306b3723e */ /* 0x000fc800000010ff */
[----:B------:R-:W0:Y:S01]  /*16140*/  MUFU.EX2 R210, R210 ;  /* 0x000000d200d27308 */ /* 0x000e220000000800 */
[----:B---3--:R-:W-:Y:S01]  /*16150*/  FADD.FTZ R6, R34, R3 ;  /* 0x0000000322067221 */ /* 0x008fe20000010000 */
[----:B------:R-:W-:-:S06]  /*16160*/  FFMA.FTZ R86, R86, R9, -R57 ;  /* 0x0000000956567223 */ /* 0x000fcc0000010839 */
[----:B------:R-:W3:Y:S01]  /*16170*/  MUFU.EX2 R215, R46 ;  /* 0x0000002e00d77308 */ /* 0x000ee20000000800 */
[----:B-1----:R-:W-:Y:S01]  /*16180*/  FADD.FTZ R50, R208, R5 ;  /* 0x00000005d0327221 */ /* 0x002fe20000010000 */
[----:B----4-:R-:W-:-:S06]  /*16190*/  FADD.FTZ R3, R213, R6 ;  /* 0x00000006d5037221 */ /* 0x010fcc0000010000 */
[----:B------:R-:W1:Y:S01]  /*161a0*/  MUFU.EX2 R49, R49 ;  /* 0x0000003100317308 */ /* 0x000e620000000800 */
[----:B------:R-:W-:-:S07]  /*161b0*/  FFMA.FTZ R57, R60, R9, -R57 ;  /* 0x000000093c397223 */ /* 0x000fce0000010839 */
[----:B------:R-:W4:Y:S01]  /*161c0*/  MUFU.EX2 R80, R80 ;  /* 0x0000005000507308 */ /* 0x000f220000000800 */
[----:B--2---:R-:W-:Y:S01]  /*161d0*/  FADD.FTZ R5, R47, R50 ;  /* 0x000000322f057221 */ /* 0x004fe20000010000 */
[----:B------:R-:W-:-:S06]  /*161e0*/  FADD.FTZ R6, R38, R3 ;  /* 0x0000000326067221 */ /* 0x000fcc0000010000 */
[----:B------:R-:W2:Y:S08]  /*161f0*/  MUFU.EX2 R212, R212 ;  /* 0x000000d400d47308 */ /* 0x000eb00000000800 */
[----:B------:R-:W2:Y:S01]  /*16200*/  MUFU.EX2 R217, R82 ;  /* 0x0000005200d97308 */ /* 0x000ea20000000800 */
[----:B0-----:R-:W-:Y:S01]  /*16210*/  FADD.FTZ R44, R210, R5 ;  /* 0x00000005d22c7221 */ /* 0x001fe20000010000 */
[----:B---3--:R-:W-:-:S06]  /*16220*/  FADD.FTZ R3, R215, R6 ;  /* 0x00000006d7037221 */ /* 0x008fcc0000010000 */
[----:B------:R-:W0:Y:S08]  /*16230*/  MUFU.EX2 R51, R51 ;  /* 0x0000003300337308 */ /* 0x000e300000000800 */
[----:B------:R-:W3:Y:S01]  /*16240*/  MUFU.EX2 R86, R86 ;  /* 0x0000005600567308 */ /* 0x000ee20000000800 */
[----:B-1----:R-:W-:Y:S01]  /*16250*/  FADD.FTZ R5, R49, R44 ;  /* 0x0000002c31057221 */ /* 0x002fe20000010000 */
[----:B----4-:R-:W-:-:S06]  /*16260*/  FADD.FTZ R6, R80, R3 ;  /* 0x0000000350067221 */ /* 0x010fcc0000010000 */
[----:B------:R-:W1:Y:S08]  /*16270*/  MUFU.EX2 R214, R214 ;  /* 0x000000d600d67308 */ /* 0x000e700000000800 */
[----:B------:R-:W4:Y:S01]  /*16280*/  MUFU.EX2 R57, R57 ;  /* 0x0000003900397308 */ /* 0x000f220000000800 */
[----:B--2---:R-:W-:Y:S01]  /*16290*/  FADD.FTZ R44, R212, R5 ;  /* 0x00000005d42c7221 */ /* 0x004fe20000010000 */
[----:B------:R-:W-:-:S06]  /*162a0*/  FADD.FTZ R3, R217, R6 ;  /* 0x00000006d9037221 */ /* 0x000fcc0000010000 */
[----:B------:R-:W2:Y:S01]  /*162b0*/  MUFU.EX2 R53, R53 ;  /* 0x0000003500357308 */ /* 0x000ea20000000800 */
[----:B------:R-:W-:Y:S01]  /*162c0*/  F2FP.BF16.F32.PACK_AB R205, R0, R205 ;  /* 0x000000cd00cd723e */ /* 0x000fe200000010ff */
[----:B0-----:R-:W-:Y:S01]  /*162d0*/  FADD.FTZ R5, R51, R44 ;  /* 0x0000002c33057221 */ /* 0x001fe20000010000 */
[----:B---3--:R-:W-:-:S05]  /*162e0*/  FADD.FTZ R0, R86, R3 ;  /* 0x0000000356007221 */ /* 0x008fca0000010000 */
[----:B------:R-:W0:Y:S01]  /*162f0*/  MUFU.EX2 R216, R216 ;  /* 0x000000d800d87308 */ /* 0x000e220000000800 */
[----:B-1----:R-:W-:Y:S01]  /*16300*/  FADD.FTZ R32, R214, R5 ;  /* 0x00000005d6207221 */ /* 0x002fe20000010000 */
[----:B----4-:R-:W-:Y:S01]  /*16310*/  FADD.FTZ R225, R57, R0 ;  /* 0x0000000039e17221 */ /* 0x010fe20000010000 */
[----:B------:R-:W-:-:S05]  /*16320*/  VIADD R0, R160, 0xfffffffe ;  /* 0xfffffffea0007836 */ /* 0x000fca0000000000 */
[----:B------:R-:W1:Y:S01]  /*16330*/  MUFU.EX2 R218, R218 ;  /* 0x000000da00da7308 */ /* 0x000e620000000800 */
[----:B--2---:R-:W-:Y:S01]  /*16340*/  FADD.FTZ R5, R53, R32 ;  /* 0x0000002035057221 */ /* 0x004fe20000010000 */
[----:B------:R-:W-:Y:S02]  /*16350*/  ISETP.GE.AND P2, PT, R0, R121, PT ;  /* 0x000000790000720c */ /* 0x000fe40003f46270 */
[----:B------:R-:W-:-:S04]  /*16360*/  F2FP.BF16.F32.PACK_AB R206, R31, R30 ;  /* 0x0000001e1fce723e */ /* 0x000fc800000010ff */
[----:B------:R-:W2:Y:S01]  /*16370*/  MUFU.EX2 R45, R45 ;  /* 0x0000002d002d7308 */ /* 0x000ea20000000800 */
[----:B0-----:R-:W-:-:S04]  /*16380*/  FADD.FTZ R30, R216, R5 ;  /* 0x00000005d81e7221 */ /* 0x001fc80000010000 */
[----:B------:R-:W-:Y:S01]  /*16390*/  FADD.FTZ R5, R55, R30 ;  /* 0x0000001e37057221 */ /* 0x000fe20000010000 */
[----:B------:R-:W-:-:S03]  /*163a0*/  IMAD.U32 R236, RZ, RZ, UR44 ;  /* 0x0000002cffec7e24 */ /* 0x000fc6000f8e00ff */
[----:B-1----:R-:W-:Y:S01]  /*163b0*/  FADD.FTZ R226, R218, R5 ;  /* 0x00000005dae27221 */ /* 0x002fe20000010000 */
[----:B------:R-:W-:Y:S02]  /*163c0*/  IMAD.U32 R237, RZ, RZ, UR45 ;  /* 0x0000002dffed7e24 */ /* 0x000fe4000f8e00ff */
[----:B------:R-:W-:Y:S02]  /*163d0*/  IMAD.U32 R234, RZ, RZ, UR40 ;  /* 0x00000028ffea7e24 */ /* 0x000fe4000f8e00ff */
[----:B------:R-:W-:Y:S01]  /*163e0*/  IMAD.U32 R235, RZ, RZ, UR41 ;  /* 0x00000029ffeb7e24 */ /* 0x000fe2000f8e00ff */
[----:B------:R-:W-:Y:S01]  /*163f0*/  F2FP.BF16.F32.PACK_AB R188, R25, R188 ;  /* 0x000000bc19bc723e */ /* 0x000fe200000010ff */
[--C-:B------:R-:W-:Y:S01]  /*16400*/  IMAD.MOV.U32 R85, RZ, RZ, R87.reuse ;  /* 0x000000ffff557224 */ /* 0x100fe200078e0057 */
[----:B------:R-:W-:Y:S01]  /*16410*/  F2FP.BF16.F32.PACK_AB R190, R29, R190 ;  /* 0x000000be1dbe723e */ /* 0x000fe200000010ff */
[----:B--2---:R-:W-:Y:S01]  /*16420*/  FADD.FTZ R226, R45, R226 ;  /* 0x000000e22de27221 */ /* 0x004fe20000010000 */
[----:B------:R-:W-:Y:S01]  /*16430*/  F2FP.BF16.F32.PACK_AB R192, R33, R192 ;  /* 0x000000c021c0723e */ /* 0x000fe200000010ff */
[--C-:B------:R-:W-:Y:S01]  /*16440*/  IMAD.MOV.U32 R84, RZ, RZ, R87.reuse ;  /* 0x000000ffff547224 */ /* 0x100fe200078e0057 */
        /* <DEDUP_REMOVED lines=69> */
[----:B------:R-:W-:-:S02]  /*168a0*/  IMAD.MOV.U32 R50, RZ, RZ, R87 ;  /* 0x000000ffff327224 */ /* 0x000fc400078e0057 */
[--C-:B------:R-:W-:Y:S02]  /*168b0*/  IMAD.MOV.U32 R49, RZ, RZ, R87.reuse ;  /* 0x000000ffff317224 */ /* 0x100fe400078e0057 */
[--C-:B------:R-:W-:Y:S02]  /*168c0*/  IMAD.MOV.U32 R48, RZ, RZ, R87.reuse ;  /* 0x000000ffff307224 */ /* 0x100fe400078e0057 */
[--C-:B------:R-:W-:Y:S02]  /*168d0*/  IMAD.MOV.U32 R47, RZ, RZ, R87.reuse ;  /* 0x000000ffff2f7224 */ /* 0x100fe400078e0057 */
[--C-:B------:R-:W-:Y:S02]  /*168e0*/  IMAD.MOV.U32 R46, RZ, RZ, R87.reuse ;  /* 0x000000ffff2e7224 */ /* 0x100fe400078e0057 */
[--C-:B------:R-:W-:Y:S02]  /*168f0*/  IMAD.MOV.U32 R45, RZ, RZ, R87.reuse ;  /* 0x000000ffff2d7224 */ /* 0x100fe400078e0057 */
        /* <DEDUP_REMOVED lines=20> */
[----:B------:R-:W-:Y:S01]  /*16a40*/  IMAD.MOV.U32 R24, RZ, RZ, R87 ;  /* 0x000000ffff187224 */ /* 0x000fe200078e0057 */
[----:B------:R-:W-:Y:S06]  /*16a50*/  @!P2 BRA `(.L_x_600) ;  /* 0x0000005c00d8a947 */ /* 0x000fec0003800000 */
[----:B------:R-:W-:Y:S01]  /*16a60*/  IMAD.MOV.U32 R3, RZ, RZ, R92 ;  /* 0x000000ffff037224 */ /* 0x000fe200078e005c */
[----:B------:R-:W-:Y:S01]  /*16a70*/  CS2R R86, SRZ ;  /* 0x0000000000567805 */ /* 0x000fe2000001ff00 */
        /* <DEDUP_REMOVED lines=33> */
[----:B------:R-:W-:-:S07]  /*16c90*/  CS2R R24, SRZ ;  /* 0x0000000000187805 */ /* 0x000fce000001ff00 */
.L_x_610:
[----:B------:R-:W2:Y:S01]  /*16ca0*/  LDL R7, [R1+0x28] ;  /* 0x0000280001077983 */ /* 0x000ea20000100800 */
[----:B------:R-:W-:Y:S01]  /*16cb0*/  VIADD R222, R6, 0x1 ;  /* 0x0000000106de7836 */ /* 0x000fe20000000000 */
[----:B------:R-:W-:Y:S05]  /*16cc0*/  YIELD ;  /* 0x0000000000007946 */ /* 0x000fea0003800000 */
[----:B------:R-:W-:-:S04]  /*16cd0*/  ISETP.NE.AND P3, PT, R222, 0x2, PT ;  /* 0x00000002de00780c */ /* 0x000fc80003f65270 */
[----:B------:R-:W-:Y:S02]  /*16ce0*/  SEL R8, RZ, 0x1, P3 ;  /* 0x00000001ff087807 */ /* 0x000fe40001800000 */
[----:B------:R-:W-:Y:S02]  /*16cf0*/  SEL R222, R222, RZ, P3 ;  /* 0x000000ffdede7207 */ /* 0x000fe40001800000 */
[----:B------:R-:W-:Y:S02]  /*16d00*/  LOP3.LUT R233, R5, R8, RZ, 0x3c, !PT ;  /* 0x0000000805e97212 */ /* 0x000fe400078e3cff */
[----:B--2---:R-:W-:-:S13]  /*16d10*/  ISETP.NE.AND P2, PT, R7, RZ, PT ;  /* 0x000000ff0700720c */ /* 0x004fda0003f45270 */
[----:B------:R-:W-:Y:S05]  /*16d20*/  @P2 BRA `(.L_x_601) ;  /* 0x0000000000302947 */ /* 0x000fea0003800000 */
[----:B------:R-:W-:Y:S05]  /*16d30*/  @!P0 BRA `(.L_x_602) ;  /* 0x0000000000048947 */ /* 0x000fea0003800000 */
[----:B------:R-:W-:Y:S01]  /*16d40*/  BPT.TRAP 0x1 ;  /* 0x000000040000795c */ /* 0x000fe20000300000 */
.L_x_602:
[----:B------:R-:W-:Y:S01]  /*16d50*/  IMAD R7, R222, 0x8, R2 ;  /* 0x00000008de077824 */ /* 0x000fe200078e0202 */
[----:B------:R-:W-:-:S04]  /*16d60*/  SHF.L.U32 R8, R233, 0x1f, RZ ;  /* 0x0000001fe9087819 */ /* 0x000fc800000006ff */
[----:B------:R0:W1:Y:S01]  /*16d70*/  SYNCS.PHASECHK.TRANS64.TRYWAIT P3, [R7+URZ+0x34830], R8 ;  /* 0x03483008070075a7 */ /* 0x000062000806017f */
[----:B------:R-:W-:Y:S05]  /*16d80*/  @!P0 BRA `(.L_x_603) ;  /* 0x0000000000048947 */ /* 0x000fea0003800000 */
[----:B------:R-:W-:Y:S01]  /*16d90*/  BPT.TRAP 0x1 ;  /* 0x000000040000795c */ /* 0x000fe20000300000 */
.L_x_603:
[----:B------:R-:W-:Y:S04]  /*16da0*/  BSSY B0, `(.L_x_601) ;  /* 0x0000004000007945 */ /* 0x000fe80003800000 */
[----:B-1----:R-:W-:Y:S05]  /*16db0*/  @P3 BRA `(.L_x_604) ;  /* 0x0000000000083947 */ /* 0x002fea0003800000 */
[----:B------:R-:W1:Y:S02]  /*16dc0*/  SYNCS.PHASECHK.TRANS64.TRYWAIT P3, [R7+URZ+0x34830], R8 ;  /* 0x03483008070075a7 */ /* 0x000e64000806017f */
[----:B-1----:R-:W-:Y:S05]  /*16dd0*/  @!P3 BRA `(.L_x_605) ;  /* 0x0000011c0028b947 */ /* 0x002fea0003800000 */
.L_x_604:
[----:B------:R-:W-:Y:S05]  /*16de0*/  BSYNC B0 ;  /* 0x0000000000007941 */ /* 0x000fea0003800000 */
.L_x_601:
[----:B01----:R-:W2:Y:S04]  /*16df0*/  LDL R8, [R1+0x2c] ;  /* 0x00002c0001087983 */ /* 0x003ea80000100800 */
[----:B------:R-:W3:Y:S01]  /*16e00*/  LDL.64 R20, [R1+0x20] ;  /* 0x0000200001147983 */ /* 0x000ee20000100a00 */
[----:B------:R-:W0:Y:S01]  /*16e10*/  S2R R7, SR_TID.X ;  /* 0x0000000000077919 */ /* 0x000e220000002100 */
[----:B------:R-:W-:Y:S05]  /*16e20*/  WARPSYNC.ALL ;  /* 0x0000000000007948 */ /* 0x000fea0003800000 */
[----:B------:R-:W-:Y:S01]  /*16e30*/  IMAD.MOV.U32 R11, RZ, RZ, 0x40000040 ;  /* 0x40000040ff0b7424 */ /* 0x000fe200078e00ff */
[----:B0-----:R-:W-:-:S05]  /*16e40*/  SHF.R.U32.HI R7, RZ, 0x7, R7 ;  /* 0x00000007ff077819 */ /* 0x001fca0000011607 */
[----:B------:R-:W-:-:S05]  /*16e50*/  VIADD R7, R7, 0x8 ;  /* 0x0000000807077836 */ /* 0x000fca0000000000 */
[----:B------:R0:W-:Y:S01]  /*16e60*/  BAR.SYNC.DEFER_BLOCKING R7, 0x100 ;  /* 0x000400070000751d */ /* 0x0001e20000010000 */
[----:B------:R-:W-:-:S05]  /*16e70*/  R2UR UR35, R11 ;  /* 0x000000000b2372ca */ /* 0x000fca00000e0000 */
[----:B------:R-:W-:Y:S01]  /*16e80*/  WARPGROUP.ARRIVE ;  /* 0x00000000000079c5 */ /* 0x000fe20000000000 */
[----:B------:R-:W-:-:S05]  /*16e90*/  IMAD.MOV.U32 R13, RZ, RZ, 0x40000040 ;  /* 0x40000040ff0d7424 */ /* 0x000fca00078e00ff */
[----:B------:R-:W-:Y:S01]  /*16ea0*/  R2UR UR43, R13 ;  /* 0x000000000d2b72ca */ /* 0x000fe200000e0000 */
[----:B------:R-:W-:-:S05]  /*16eb0*/  IMAD.MOV.U32 R15, RZ, RZ, 0x40000040 ;  /* 0x40000040ff0f7424 */ /* 0x000fca00078e00ff */
[----:B------:R-:W-:Y:S01]  /*16ec0*/  R2UR UR47, R15 ;  /* 0x000000000f2f72ca */ /* 0x000fe200000e0000 */
[----:B------:R-:W-:-:S05]  /*16ed0*/  IMAD.MOV.U32 R9, RZ, RZ, 0x40000040 ;  /* 0x40000040ff097424 */ /* 0x000fca00078e00ff */
[----:B------:R-:W-:Y:S01]  /*16ee0*/  R2UR UR51, R9 ;  /* 0x00000000093372ca */ /* 0x000fe200000e0000 */
[----:B--2---:R-:W-:Y:S01]  /*16ef0*/  IMAD R10, R222, 0xb00, R8 ;  /* 0x00000b00de0a7824 */ /* 0x004fe200078e0208 */
[----:B---3--:R-:W-:Y:S02]  /*16f00*/  R2UR UR8, R20 ;  /* 0x00000000140872ca */ /* 0x008fe400000e0000 */
[----:B------:R-:W-:Y:S02]  /*16f10*/  R2UR UR9, R21 ;  /* 0x00000000150972ca */ /* 0x000fe400000e0000 */
[----:B------:R-:W-:-:S09]  /*16f20*/  R2UR UR34, R10 ;  /* 0x000000000a2272ca */ /* 0x000fd200000e0000 */
[----:B------:R-:W-:Y:S02]  /*16f30*/  UMOV UR32, UR8 ;  /* 0x0000000800207c82 */ /* 0x000fe40008000000 */
[----:B------:R-:W-:Y:S02]  /*16f40*/  UMOV UR33, UR9 ;  /* 0x0000000900217c82 */ /* 0x000fe40008000000 */
[----:B------:R-:W-:Y:S01]  /*16f50*/  HGMMA.64x16x16.F32.BF16 R168, gdesc[UR32], RZ, !UPT, gsb0 ;  /* 0x0020000020a879f0 */ /* 0x000fe2000c0018ff */
[----:B------:R-:W-:-:S05]  /*16f60*/  VIADD R12, R10, 0x80 ;  /* 0x000000800a0c7836 */ /* 0x000fca0000000000 */
[----:B------:R-:W-:Y:S01]  /*16f70*/  R2UR UR42, R12 ;  /* 0x000000000c2a72ca */ /* 0x000fe200000e0000 */
[----:B------:R-:W-:Y:S01]  /*16f80*/  UMOV UR40, UR8 ;  /* 0x0000000800287c82 */ /* 0x000fe20008000000 */
[----:B------:R-:W-:Y:S01]  /*16f90*/  UMOV UR41, UR9 ;  /* 0x0000000900297c82 */ /* 0x000fe20008000000 */
[----:B------:R-:W-:Y:S02]  /*16fa0*/  WARPGROUP.DEPBAR.LE gsb0, 0x0 ;  /* 0x00008000000079c5 */ /* 0x000fe40000010000 */
[----:B------:R-:W-:-:S08]  /*16fb0*/  WARPGROUP.ARRIVE ;  /* 0x00000000000079c5 */ /* 0x000fd00000000000 */
        /* <DEDUP_REMOVED lines=13> */
[----:B-----5:R-:W-:-:S08]  /*17090*/  WARPGROUP.ARRIVE ;  /* 0x00000000000079c5 */ /* 0x020fd00000000000 */
[----:B------:R-:W-:Y:S01]  /*170a0*/  HGMMA.64x16x16.F32.BF16 R144, gdesc[UR48], RZ, !UPT, gsb0 ;  /* 0x00200000309079f0 */ /* 0x000fe2000c0018ff */
[----:B------:R-:W-:Y:S01]  /*170b0*/  VIADD R12, R10, 0x200 ;  /* 0x000002000a0c7836 */ /* 0x000fe20000000000 */
[----:B------:R-:W-:-:S04]  /*170c0*/  R2UR UR55, R13 ;  /* 0x000000000d3772ca */ /* 0x000fc800000e0000 */
[----:B------:R-:W-:Y:S01]  /*170d0*/  R2UR UR54, R12 ;  /* 0x000000000c3672ca */ /* 0x000fe200000e0000 */
[----:B------:R-:W-:Y:S01]  /*170e0*/  UMOV UR52, UR8 ;  /* 0x0000000800347c82 */ /* 0x000fe20008000000 */
[----:B------:R-:W-:Y:S01]  /*170f0*/  UMOV UR53, UR9 ;  /* 0x0000000900357c82 */ /* 0x000fe20008000000 */
[----:B------:R-:W-:Y:S02]  /*17100*/  WARPGROUP.DEPBAR.LE gsb0, 0x0 ;  /* 0x00008000000079c5 */ /* 0x000fe40000010000 */
[----:B------:R-:W-:-:S08]  /*17110*/  WARPGROUP.ARRIVE ;  /* 0x00000000000079c5 */ /* 0x000fd00000000000 */
[----:B------:R-:W-:Y:S01]  /*17120*/  HGMMA.64x16x16.F32.BF16 R136, gdesc[UR52], RZ, !UPT, gsb0 ;  /* 0x00200000348879f0 */ /* 0x000fe2000c0018ff */
[----:B------:R-:W-:Y:S01]  /*17130*/  VIADD R8, R10, 0x280 ;  /* 0x000002800a087836 */ /* 0x000fe20000000000 */
[----:B------:R-:W-:-:S04]  /*17140*/  R2UR UR23, R9 ;  /* 0x00000000091772ca */ /* 0x000fc800000e0000 */
[----:B------:R-:W-:Y:S02]  /*17150*/  R2UR UR22, R8 ;  /* 0x00000000081672ca */ /* 0x000fe400000e0000 */
[----:B------:R-:W-:Y:S01]  /*17160*/  MOV R21, UR21 ;  /* 0x0000001500157c02 */ /* 0x000fe20008000f00 */
[----:B------:R-:W-:Y:S01]  /*17170*/  UMOV UR21, UR9 ;  /* 0x0000000900157c82 */ /* 0x000fe20008000000 */
[----:B------:R-:W-:Y:S01]  /*17180*/  MOV R20, UR20 ;  /* 0x0000001400147c02 */ /* 0x000fe20008000f00 */
[----:B------:R-:W-:Y:S01]  /*17190*/  UMOV UR20, UR8 ;  /* 0x0000000800147c82 */ /* 0x000fe20008000000 */
[----:B------:R-:W-:Y:S02]  /*171a0*/  WARPGROUP.DEPBAR.LE gsb0, 0x0 ;  /* 0x00008000000079c5 */ /* 0x000fe40000010000 */
[----:B------:R-:W-:-:S06]  /*171b0*/  WARPGROUP.ARRIVE ;  /* 0x00000000000079c5 */ /* 0x000fcc0000000000 */
[----:B------:R-:W-:Y:S01]  /*171c0*/  HGMMA.64x16x16.F32.BF16 R128, gdesc[UR20], RZ, !UPT, gsb0 ;  /* 0x00200000148079f0 */ /* 0x000fe2000c0018ff */
[----:B------:R1:W-:Y:S01]  /*171d0*/  STL.64 [R1+0xa0], R2 ;  /* 0x0000a00201007387 */ /* 0x0003e20000100a00 */
[----:B------:R-:W-:Y:S01]  /*171e0*/  VIADD R14, R10, 0x300 ;  /* 0x000003000a0e7836 */ /* 0x000fe20000000000 */
[----:B------:R-:W-:Y:S02]  /*171f0*/  R2UR UR7, R15 ;  /* 0x000000000f0772ca */ /* 0x000fe400000e0000 */
[----:B-1----:R-:W2:Y:S02]  /*17200*/  LDL.64 R2, [R1+0x18] ;  /* 0x0000180001027983 */ /* 0x002ea40000100a00 */
[----:B------:R-:W-:Y:S02]  /*17210*/  R2UR UR6, R14 ;  /* 0x000000000e0672ca */ /* 0x000fe400000e0000 */
[----:B------:R-:W-:Y:S01]  /*17220*/  MOV R228, UR5 ;  /* 0x0000000500e47c02 */ /* 0x000fe20008000f00 */
[----:B------:R-:W-:Y:S01]  /*17230*/  UMOV UR5, UR9 ;  /* 0x0000000900057c82 */ /* 0x000fe20008000000 */
[----:B------:R-:W-:Y:S01]  /*17240*/  MOV R227, UR4 ;  /* 0x0000000400e37c02 */ /* 0x000fe20008000f00 */
[----:B------:R-:W-:Y:S01]  /*17250*/  UMOV UR4, UR8 ;  /* 0x0000000800047c82 */ /* 0x000fe20008000000 */
[----:B------:R-:W-:-:S02]  /*17260*/  WARPGROUP.DEPBAR.LE gsb0, 0x0 ;  /* 0x00008000000079c5 */ /* 0x000fc40000010000 */
[----:B------:R-:W-:-:S06]  /*17270*/  WARPGROUP.ARRIVE ;  /* 0x00000000000079c5 */ /* 0x000fcc0000000000 */
[----:B------:R-:W-:Y:S01]  /*17280*/  HGMMA.64x16x16.F32.BF16 R120, gdesc[UR4], RZ, !UPT, gsb0 ;  /* 0x00200000047879f0 */ /* 0x000fe2000c0018ff */
[C---:B------:R-:W-:Y:S02]  /*17290*/  VIADD R8, R10.reuse, 0x400 ;  /* 0x000004000a087836 */ /* 0x040fe40000000000 */
[----:B------:R-:W-:Y:S01]  /*172a0*/  VIADD R12, R10, 0x380 ;  /* 0x000003800a0c7836 */ /* 0x000fe20000000000 */
[----:B------:R-:W-:Y:S02]  /*172b0*/  R2UR UR59, R9 ;  /* 0x00000000093b72ca */ /* 0x000fe400000e0000 */
[----:B------:R-:W-:Y:S02]  /*172c0*/  R2UR UR58, R8 ;  /* 0x00000000083a72ca */ /* 0x000fe400000e0000 */
[----:B------:R-:W-:Y:S02]  /*172d0*/  R2UR UR10, R12 ;  /* 0x000000000c0a72ca */ /* 0x000fe400000e0000 */
[----:B------:R-:W-:Y:S01]  /*172e0*/  R2UR UR11, R13 ;  /* 0x000000000d0b72ca */ /* 0x000fe200000e0000 */
[----:B------:R-:W-:Y:S01]  /*172f0*/  UMOV UR56, UR8 ;  /* 0x0000000800387c82 */ /* 0x000fe20008000000 */
[----:B------:R-:W-:-:S05]  /*17300*/  UMOV UR57, UR9 ;  /* 0x0000000900397c82 */ /* 0x000fca0008000000 */
[----:B------:R-:W-:Y:S02]  /*17310*/  MOV R11, UR59 ;  /* 0x0000003b000b7c02 */ /* 0x000fe40008000f00 */
[----:B0-----:R-:W-:Y:S02]  /*17320*/  MOV R7, UR58 ;  /* 0x0000003a00077c02 */ /* 0x001fe40008000f00 */
[----:B------:R-:W-:Y:S02]  /*17330*/  UMOV UR58, UR10 ;  /* 0x0000000a003a7c82 */ /* 0x000fe40008000000 */
[----:B------:R-:W-:Y:S01]  /*17340*/  UMOV UR59, UR11 ;  /* 0x0000000b003b7c82 */ /* 0x000fe20008000000 */
[----:B------:R-:W-:Y:S02]  /*17350*/  WARPGROUP.DEPBAR.LE gsb0, 0x0 ;  /* 0x00008000000079c5 */ /* 0x000fe40000010000 */
[----:B------:R-:W-:-:S06]  /*17360*/  WARPGROUP.ARRIVE ;  /* 0x00000000000079c5 */ /* 0x000fcc0000000000 */
[----:B------:R-:W-:Y:S01]  /*17370*/  HGMMA.64x16x16.F32.BF16 R112, gdesc[UR56], RZ, !UPT, gsb0 ;  /* 0x00200000387079f0 */ /* 0x000fe2000c0018ff */
[----:B------:R-:W-:Y:S02]  /*17380*/  R2UR UR59, R11 ;  /* 0x000000000b3b72ca */ /* 0x000fe400000e0000 */
[----:B------:R-:W-:Y:S01]  /*17390*/  R2UR UR58, R7 ;  /* 0x00000000073a72ca */ /* 0x000fe200000e0000 */
[----:B------:R-:W-:Y:S01]  /*173a0*/  UMOV UR56, UR8 ;  /* 0x0000000800387c82 */ /* 0x000fe20008000000 */
[----:B------:R-:W-:Y:S01]  /*173b0*/  UMOV UR57, UR9 ;  /* 0x0000000900397c82 */ /* 0x000fe20008000000 */
[----:B------:R-:W-:-:S05]  /*173c0*/  VIADD R8, R10, 0x2 ;  /* 0x000000020a087836 */ /* 0x000fca0000000000 */
[----:B------:R-:W-:Y:S01]  /*173d0*/  R2UR UR14, R8 ;  /* 0x00000000080e72ca */ /* 0x000fe200000e0000 */
[----:B------:R-:W-:Y:S01]  /*173e0*/  VIADD R8, R10, 0x102 ;  /* 0x000001020a087836 */ /* 0x000fe20000000000 */
[----:B------:R-:W-:-:S04]  /*173f0*/  MOV R231, UR38 ;  /* 0x0000002600e77c02 */ /* 0x000fc80008000f00 */
[----:B------:R-:W-:Y:S01]  /*17400*/  R2UR UR38, R8 ;  /* 0x00000000082672ca */ /* 0x000fe200000e0000 */
[----:B------:R-:W-:Y:S01]  /*17410*/  VIADD R8, R10, 0x282 ;  /* 0x000002820a087836 */ /* 0x000fe20000000000 */
[----:B------:R-:W-:Y:S02]  /*17420*/  MOV R232, UR39 ;  /* 0x0000002700e87c02 */ /* 0x000fe40008000f00 */
[C---:B------:R-:W-:Y:S02]  /*17430*/  R2UR UR15, R9.reuse ;  /* 0x00000000090f72ca */ /* 0x040fe400000e0000 */
[----:B------:R-:W-:Y:S02]  /*17440*/  R2UR UR39, R9 ;  /* 0x00000000092772ca */ /* 0x000fe400000e0000 */
[----:B------:R-:W-:Y:S01]  /*17450*/  R2UR UR34, R8 ;  /* 0x00000000082272ca */ /* 0x000fe200000e0000 */
[----:B------:R-:W-:Y:S02]  /*17460*/  WARPGROUP.DEPBAR.LE gsb0, 0x0 ;  /* 0x00008000000079c5 */ /* 0x000fe40000010000 */
[----:B------:R-:W-:-:S06]  /*17470*/  WARPGROUP.ARRIVE ;  /* 0x00000000000079c5 */ /* 0x000fcc0000000000 */
[----:B------:R-:W-:Y:S01]  /*17480*/  HGMMA.64x16x16.F32.BF16 R104, gdesc[UR56], RZ, !UPT, gsb0 ;  /* 0x00200000386879f0 */ /* 0x000fe2000c0018ff */
[----:B------:R-:W-:Y:S01]  /*17490*/  R2UR UR35, R9 ;  /* 0x00000000092372ca */ /* 0x000fe200000e0000 */
[----:B------:R-:W-:Y:S02]  /*174a0*/  VIADD R8, R10, 0x382 ;  /* 0x000003820a087836 */ /* 0x000fe40000000000 */
[----:B------:R-:W-:-:S03]  /*174b0*/  IMAD.MOV.U32 R9, RZ, RZ, 0x40000040 ;  /* 0x40000040ff097424 */ /* 0x000fc600078e00ff */
[----:B------:R-:W-:Y:S01]  /*174c0*/  R2UR UR46, R8 ;  /* 0x00000000082e72ca */ /* 0x000fe200000e0000 */
[----:B------:R-:W-:Y:S01]  /*174d0*/  VIADD R8, R10, 0x482 ;  /* 0x000004820a087836 */ /* 0x000fe20000000000 */
[----:B------:R-:W-:Y:S01]  /*174e0*/  R2UR UR47, R9 ;  /* 0x00000000092f72ca */ /* 0x000fe200000e0000 */
[----:B------:R-:W-:-:S03]  /*174f0*/  IMAD.MOV.U32 R9, RZ, RZ, 0x40000040 ;  /* 0x40000040ff097424 */ /* 0x000fc600078e00ff */
[----:B------:R-:W-:Y:S01]  /*17500*/  R2UR UR54, R8 ;  /* 0x00000000083672ca */ /* 0x000fe200000e0000 */
[----:B------:R-:W-:Y:S01]  /*17510*/  VIADD R8, R10, 0x4 ;  /* 0x000000040a087836 */ /* 0x000fe20000000000 */
[----:B------:R-:W-:Y:S01]  /*17520*/  R2UR UR55, R9 ;  /* 0x00000000093772ca */ /* 0x000fe200000e0000 */
[----:B------:R-:W-:-:S03]  /*17530*/  IMAD.MOV.U32 R9, RZ, RZ, 0x40000040 ;  /* 0x40000040ff097424 */ /* 0x000fc600078e00ff */
[----:B------:R-:W-:Y:S01]  /*17540*/  R2UR UR6, R8 ;  /* 0x00000000080672ca */ /* 0x000fe200000e0000 */
[C---:B------:R-:W-:Y:S01]  /*17550*/  VIADD R8, R10.reuse, 0x104 ;  /* 0x000001040a087836 */ /* 0x040fe20000000000 */
[----:B------:R-:W-:Y:S01]  /*17560*/  R2UR UR7, R9 ;  /* 0x00000000090772ca */ /* 0x000fe200000e0000 */
[----:B------:R-:W-:Y:S02]  /*17570*/  IMAD.MOV.U32 R9, RZ, RZ, 0x40000040 ;  /* 0x40000040ff097424 */ /* 0x000fe400078e00ff */
[----:B------:R-:W-:Y:S01]  /*17580*/  VIADD R12, R10, 0x480 ;  /* 0x000004800a0c7836 */ /* 0x000fe20000000000 */
[----:B------:R-:W-:Y:S02]  /*17590*/  R2UR UR58, R8 ;  /* 0x00000000083a72ca */ /* 0x000fe400000e0000 */
[----:B------:R-:W-:Y:S02]  /*175a0*/  R2UR UR59, R9 ;  /* 0x00000000093b72ca */ /* 0x000fe400000e0000 */
[----:B------:R-:W-:-:S02]  /*175b0*/  R2UR UR12, R12 ;  /* 0x000000000c0c72ca */ /* 0x000fc400000e0000 */
[----:B------:R-:W-:Y:S01]  /*175c0*/  R2UR UR13, R13 ;  /* 0x000000000d0d72ca */ /* 0x000fe200000e0000 */
[----:B------:R-:W-:Y:S01]  /*175d0*/  UMOV UR56, UR8 ;  /* 0x0000000800387c82 */ /* 0x000fe20008000000 */
[----:B------:R-:W-:-:S05]  /*175e0*/  UMOV UR57, UR9 ;  /* 0x0000000900397c82 */ /* 0x000fca0008000000 */
[----:B------:R-:W-:Y:S02]  /*175f0*/  MOV R8, UR58 ;  /* 0x0000003a00087c02 */ /* 0x000fe40008000f00 */
[----:B------:R-:W-:Y:S02]  /*17600*/  MOV R7, UR59 ;  /* 0x0000003b00077c02 */ /* 0x000fe40008000f00 */
[----:B------:R-:W-:Y:S02]  /*17610*/  UMOV UR58, UR12 ;  /* 0x0000000c003a7c82 */ /* 0x000fe40008000000 */
[----:B------:R-:W-:Y:S01]  /*17620*/  UMOV UR59, UR13 ;  /* 0x0000000d003b7c82 */ /* 0x000fe20008000000 */
[----:B------:R-:W-:Y:S02]  /*17630*/  WARPGROUP.DEPBAR.LE gsb0, 0x0 ;  /* 0x00008000000079c5 */ /* 0x000fe40000010000 */
[----:B------:R-:W-:-:S06]  /*17640*/  WARPGROUP.ARRIVE ;  /* 0x00000000000079c5 */ /* 0x000fcc0000000000 */
[----:B------:R-:W-:Y:S01]  /*17650*/  HGMMA.64x16x16.F32.BF16 R96, gdesc[UR56], RZ, !UPT, gsb0 ;  /* 0x00200000386079f0 */ /* 0x000fe2000c0018ff */
[----:B------:R-:W-:Y:S01]  /*17660*/  VIADD R14, R10, 0x500 ;  /* 0x000005000a0e7836 */ /* 0x000fe20000000000 */
[----:B------:R-:W-:-:S04]  /*17670*/  R2UR UR11, R15 ;  /* 0x000000000f0b72ca */ /* 0x000fc800000e0000 */
[----:B------:R-:W-:Y:S01]  /*17680*/  R2UR UR10, R14 ;  /* 0x000000000e0a72ca */ /* 0x000fe200000e0000 */
[----:B------:R-:W-:Y:S02]  /*17690*/  WARPGROUP.DEPBAR.LE gsb0, 0x0 ;  /* 0x00008000000079c5 */ /* 0x000fe40000010000 */
[----:B------:R-:W-:-:S10]  /*176a0*/  WARPGROUP.ARRIVE ;  /* 0x00000000000079c5 */ /* 0x000fd40000000000 */
[----:B------:R-:W-:Y:S01]  /*176b0*/  HGMMA.64x16x16.F32.BF16 R88, gdesc[UR8], RZ, !UPT, gsb0 ;  /* 0x00200000085879f0 */ /* 0x000fe2000c0018ff */
[----:B--2---:R-:W-:Y:S02]  /*176c0*/  R2UR UR4, R2 ;  /* 0x00000000020472ca */ /* 0x004fe400000e0000 */
[----:B------:R-:W-:Y:S01]  /*176d0*/  R2UR UR5, R3 ;  /* 0x00000000030572ca */ /* 0x000fe200000e0000 */
[C---:B------:R-:W-:Y:S01]  /*176e0*/  VIADD R12, R10.reuse, 0x82 ;  /* 0x000000820a0c7836 */ /* 0x040fe20000000000 */
[C---:B------:R-:W-:Y:S02]  /*176f0*/  R2UR UR19, R13.reuse ;  /* 0x000000000d1372ca */ /* 0x040fe400000e0000 */
[----:B------:R-:W-:Y:S02]  /*17700*/  MOV R230, UR37 ;  /* 0x0000002500e67c02 */ /* 0x000fe40008000f00 */
[----:B------:R-:W-:Y:S02]  /*17710*/  MOV R229, UR36 ;  /* 0x0000002400e57c02 */ /* 0x000fe40008000f00 */
[----:B------:R-:W-:Y:S01]  /*17720*/  R2UR UR31, R13 ;  /* 0x000000000d1f72ca */ /* 0x000fe200000e0000 */
[----:B------:R-:W-:Y:S01]  /*17730*/  VIADD R14, R10, 0x182 ;  /* 0x000001820a0e7836 */ /* 0x000fe20000000000 */
[----:B------:R-:W-:Y:S01]  /*17740*/  R2UR UR27, R15 ;  /* 0x000000000f1b72ca */ /* 0x000fe200000e0000 */
[----:B------:R-:W-:Y:S01]  /*17750*/  UMOV UR12, UR4 ;  /* 0x00000004000c7c82 */ /* 0x000fe20008000000 */
[----:B------:R-:W-:-:S02]  /*17760*/  WARPGROUP.DEPBAR.LE gsb0, 0x0 ;  /* 0x00008000000079c5 */ /* 0x000fc40000010000 */
[----:B------:R-:W-:Y:S01]  /*17770*/  WARPGROUP.ARRIVE ;  /* 0x00000000000079c5 */ /* 0x000fe20000000000 */
[----:B------:R-:W-:Y:S01]  /*17780*/  UMOV UR13, UR5 ;  /* 0x00000005000d7c82 */ /* 0x000fe20008000000 */
[----:B------:R-:W-:Y:S01]  /*17790*/  UMOV UR16, UR4 ;  /* 0x0000000400107c82 */ /* 0x000fe20008000000 */
[----:B------:R-:W-:Y:S01]  /*177a0*/  UMOV UR28, UR4 ;  /* 0x00000004001c7c82 */ /* 0x000fe20008000000 */
[----:B------:R-:W-:Y:S01]  /*177b0*/  UMOV UR32, UR4 ;  /* 0x0000000400207c82 */ /* 0x000fe20008000000 */
[----:B------:R-:W2:Y:S01]  /*177c0*/  LDL.64 R2, [R1+0x10] ;  /* 0x0000100001027983 */ /* 0x000ea20000100a00 */
[----:B------:R-:W-:Y:S01]  /*177d0*/  HGMMA.64x16x16.F32.BF16 R168, gdesc[UR12], R168, gsb0 ;  /* 0x002000000ca879f0 */ /* 0x000fe200080018a8 */
[----:B------:R-:W-:Y:S01]  /*177e0*/  R2UR UR18, R12 ;  /* 0x000000000c1272ca */ /* 0x000fe200000e0000 */
[----:B------:R-:W-:Y:S01]  /*177f0*/  UMOV UR17, UR5 ;  /* 0x0000000500117c82 */ /* 0x000fe20008000000 */
[----:B------:R-:W-:Y:S02]  /*17800*/  WARPGROUP.DEPBAR.LE gsb0, 0x0 ;  /* 0x00008000000079c5 */ /* 0x000fe40000010000 */
[----:B------:R-:W-:-:S09]  /*17810*/  WARPGROUP.ARRIVE ;  /* 0x00000000000079c5 */ /* 0x000fd20000000000 */
[----:B------:R-:W-:Y:S01]  /*17820*/  HGMMA.64x16x16.F32.BF16 R160, gdesc[UR16], R160, gsb0 ;  /* 0x0020000010a079f0 */ /* 0x000fe200080018a0 */
[----:B------:R-:W-:Y:S01]  /*17830*/  UMOV UR36, UR4 ;  /* 0x0000000400247c82 */ /* 0x000fe20008000000 */
[----:B------:R-:W-:Y:S01]  /*17840*/  UMOV UR37, UR5 ;  /* 0x0000000500257c82 */ /* 0x000fe20008000000 */
        /* <DEDUP_REMOVED lines=11> */
[----:B------:R-:W-:Y:S01]  /*17900*/  VIADD R12, R10, 0x502 ;  /* 0x000005020a0c7836 */ /* 0x000fe20000000000 */
        /* <DEDUP_REMOVED lines=15> */
[----:B------:R-:W-:Y:S02]  /*17a00*/  R2UR UR10, R12 ;  /* 0x000000000c0a72ca */ /* 0x000fe400000e0000 */
[----:B------:R-:W-:Y:S02]  /*17a10*/  R2UR UR11, R13 ;  /* 0x000000000d0b72ca */ /* 0x000fe400000e0000 */
[----:B------:R-:W-:-:S09]  /*17a20*/  R2UR UR26, R14 ;  /* 0x000000000e1a72ca */ /* 0x000fd200000e0000 */
[----:B------:R-:W-:Y:S01]  /*17a30*/  MOV R14, UR10 ;  /* 0x0000000a000e7c02 */ /* 0x000fe20008000f00 */
[----:B------:R-:W-:Y:S01]  /*17a40*/  UMOV UR10, UR24 ;  /* 0x00000018000a7c82 */ /* 0x000fe20008000000 */
[----:B------:R-:W-:Y:S01]  /*17a50*/  MOV R15, UR11 ;  /* 0x0000000b000f7c02 */ /* 0x000fe20008000f00 */
[----:B------:R-:W-:Y:S01]  /*17a60*/  UMOV UR11, UR25 ;  /* 0x00000019000b7c82 */ /* 0x000fe20008000000 */
[----:B------:R-:W-:Y:S01]  /*17a70*/  UMOV UR24, UR4 ;  /* 0x0000000400187c82 */ /* 0x000fe20008000000 */
[----:B------:R-:W-:Y:S01]  /*17a80*/  UMOV UR25, UR5 ;  /* 0x0000000500197c82 */ /* 0x000fe20008000000 */
[----:B------:R-:W-:Y:S02]  /*17a90*/  WARPGROUP.DEPBAR.LE gsb0, 0x0 ;  /* 0x00008000000079c5 */ /* 0x000fe40000010000 */
[----:B------:R-:W-:-:S06]  /*17aa0*/  WARPGROUP.ARRIVE ;  /* 0x00000000000079c5 */ /* 0x000fcc0000000000 */
[----:B------:R-:W-:Y:S01]  /*17ab0*/  HGMMA.64x16x16.F32.BF16 R144, gdesc[UR24], R144, gsb0 ;  /* 0x00200000189079f0 */ /* 0x000fe20008001890 */
[----:B------:R-:W-:Y:S02]  /*17ac0*/  UMOV UR29, UR5 ;  /* 0x00000005001d7c82 */ /* 0x000fe40008000000 */
[----:B------:R-:W-:Y:S02]  /*17ad0*/  WARPGROUP.DEPBAR.LE gsb0, 0x0 ;  /* 0x00008000000079c5 */ /* 0x000fe40000010000 */
[----:B------:R-:W-:-:S06]  /*17ae0*/  WARPGROUP.ARRIVE ;  /* 0x00000000000079c5 */ /* 0x000fcc0000000000 */
[----:B------:R-:W-:Y:S01]  /*17af0*/  HGMMA.64x16x16.F32.BF16 R136, gdesc[UR28], R136, gsb0 ;  /* 0x002000001c8879f0 */ /* 0x000fe20008001888 */
[----:B------:R-:W-:Y:S02]  /*17b00*/  UMOV UR33, UR5 ;  /* 0x0000000500217c82 */ /* 0x000fe40008000000 */
        /* <DEDUP_REMOVED lines=25> */
[----:B------:R-:W-:Y:S01]  /*17ca0*/  UMOV UR20, UR4 ;  /* 0x0000000400147c82 */ /* 0x000fe20008000000 */
[----:B------:R-:W-:Y:S01]  /*17cb0*/  UMOV UR21, UR5 ;  /* 0x0000000500157c82 */ /* 0x000fe20008000000 */
[----:B------:R-:W-:Y:S02]  /*17cc0*/  VIADD R12, R10, 0x284 ;  /* 0x000002840a0c7836 */ /* 0x000fe40000000000 */
[----:B------:R-:W-:Y:S01]  /*17cd0*/  IMAD.MOV.U32 R13, RZ, RZ, 0x40000040 ;  /* 0x40000040ff0d7424 */ /* 0x000fe200078e00ff */
[----:B------:R-:W-:Y:S02]  /*17ce0*/  WARPGROUP.DEPBAR.LE gsb0, 0x0 ;  /* 0x00008000000079c5 */ /* 0x000fe40000010000 */
[----:B------:R-:W-:-:S06]  /*17cf0*/  WARPGROUP.ARRIVE ;  /* 0x00000000000079c5 */ /* 0x000fcc0000000000 */
[----:B------:R-:W-:Y:S01]  /*17d00*/  HGMMA.64x16x16.F32.BF16 R88, gdesc[UR20], R88, gsb0 ;  /* 0x00200000145879f0 */ /* 0x000fe20008001858 */
[----:B------:R-:W-:Y:S02]  /*17d10*/  R2UR UR14, R12 ;  /* 0x000000000c0e72ca */ /* 0x000fe400000e0000 */
[----:B------:R-:W-:Y:S02]  /*17d20*/  R2UR UR15, R13 ;  /* 0x000000000d0f72ca */ /* 0x000fe400000e0000 */
[----:B--2---:R-:W-:Y:S02]  /*17d30*/  R2UR UR36, R2 ;  /* 0x00000000022472ca */ /* 0x004fe400000e0000 */
[----:B------:R-:W-:Y:S02]  /*17d40*/  R2UR UR37, R3 ;  /* 0x00000000032572ca */ /* 0x000fe400000e0000 */
[----:B------:R0:W5:Y:S05]  /*17d50*/  LDL.LU.64 R2, [R1+0xa0] ;  /* 0x0000a00001027983 */ /* 0x00016a0000300a00 */
[----:B------:R-:W-:Y:S01]  /*17d60*/  MOV R9, UR14 ;  /* 0x0000000e00097c02 */ /* 0x000fe20008000f00 */
[----:B------:R-:W-:Y:S01]  /*17d70*/  UMOV UR14, UR6 ;  /* 0x00000006000e7c82 */ /* 0x000fe20008000000 */
[----:B------:R-:W-:Y:S01]  /*17d80*/  MOV R11, UR15 ;  /* 0x0000000f000b7c02 */ /* 0x000fe20008000f00 */
[----:B------:R-:W-:Y:S01]  /*17d90*/  UMOV UR15, UR7 ;  /* 0x00000007000f7c82 */ /* 0x000fe20008000000 */
[----:B------:R-:W-:-:S02]  /*17da0*/  UMOV UR12, UR36 ;  /* 0x00000024000c7c82 */ /* 0x000fc40008000000 */
        /* <DEDUP_REMOVED lines=25> */
[----:B------:R-:W-:Y:S01]  /*17f40*/  R2UR UR15, R11 ;  /* 0x000000000b0f72ca */ /* 0x000fe200000e0000 */
[----:B------:R-:W-:Y:S01]  /*17f50*/  UMOV UR12, UR36 ;  /* 0x00000024000c7c82 */ /* 0x000fe20008000000 */
[----:B------:R-:W-:Y:S01]  /*17f60*/  R2UR UR14, R9 ;  /* 0x00000000090e72ca */ /* 0x000fe200000e0000 */
[----:B------:R-:W-:Y:S01]  /*17f70*/  UMOV UR13, UR37 ;  /* 0x00000025000d7c82 */ /* 0x000fe20008000000 */
[----:B------:R-:W2:Y:S01]  /*17f80*/  LDL.64 R14, [R1+0x8] ;  /* 0x00000800010e7983 */ /* 0x000ea20000100a00 */
[----:B------:R-:W-:-:S02]  /*17f90*/  WARPGROUP.DEPBAR.LE gsb0, 0x0 ;  /* 0x00008000000079c5 */ /* 0x000fc40000010000 */
[----:B------:R-:W-:-:S06]  /*17fa0*/  WARPGROUP.ARRIVE ;  /* 0x00000000000079c5 */ /* 0x000fcc0000000000 */
[----:B------:R-:W-:Y:S01]  /*17fb0*/  HGMMA.64x16x16.F32.BF16 R136, gdesc[UR8], R136, gsb0 ;  /* 0x00200000088879f0 */ /* 0x000fe20008001888 */
[----:B------:R-:W-:Y:S02]  /*17fc0*/  VIADD R12, R10, 0x304 ;  /* 0x000003040a0c7836 */ /* 0x000fe40000000000 */
        /* <DEDUP_REMOVED lines=8> */
[----:B------:R-:W-:Y:S01]  /*18050*/  VIADD R8, R10, 0x386 ;  /* 0x000003860a087836 */ /* 0x000fe20000000000 */
[----:B------:R-:W-:Y:S02]  /*18060*/  WARPGROUP.DEPBAR.LE gsb0, 0x0 ;  /* 0x00008000000079c5 */ /* 0x000fe40000010000 */
[----:B------:R-:W-:-:S07]  /*18070*/  WARPGROUP.ARRIVE ;  /* 0x00000000000079c5 */ /* 0x000fce0000000000 */
[----:B------:R-:W-:Y:S01]  /*18080*/  HGMMA.64x16x16.F32.BF16 R120, gdesc[UR16], R120, gsb0 ;  /* 0x00200000107879f0 */ /* 0x000fe20008001878 */
[----:B------:R-:W-:Y:S02]  /*18090*/  IMAD.MOV.U32 R9, RZ, RZ, 0x40000040 ;  /* 0x40000040ff097424 */ /* 0x000fe400078e00ff */
[----:B------:R-:W-:Y:S02]  /*180a0*/  VIADD R12, R10, 0x384 ;  /* 0x000003840a0c7836 */ /* 0x000fe40000000000 */
[----:B------:R-:W-:Y:S01]  /*180b0*/  IMAD.MOV.U32 R13, RZ, RZ, 0x40000040 ;  /* 0x40000040ff0d7424 */ /* 0x000fe200078e00ff */
        /* <DEDUP_REMOVED lines=41> */
[----:B------:R-:W-:Y:S01]  /*18350*/  IMAD.MOV.U32 R13, RZ, RZ, 0x40000040 ;  /* 0x40000040ff0d7424 */ /* 0x000fe200078e00ff */
[----:B--2---:R-:W-:Y:S02]  /*18360*/  R2UR UR12, R14 ;  /* 0x000000000e0c72ca */ /* 0x004fe400000e0000 */
[----:B------:R-:W-:Y:S02]  /*18370*/  R2UR UR13, R15 ;  /* 0x000000000f0d72ca */ /* 0x000fe400000e0000 */
[----:B------:R-:W-:Y:S02]  /*18380*/  R2UR UR42, R12 ;  /* 0x000000000c2a72ca */ /* 0x000fe400000e0000 */
[----:B------:R-:W-:-:S07]  /*18390*/  R2UR UR43, R13 ;  /* 0x000000000d2b72ca */ /* 0x000fce00000e0000 */
        /* <DEDUP_REMOVED lines=47> */
[----:B------:R-:W-:-:S11]  /*18690*/  R2UR UR39, R13 ;  /* 0x000000000d2772ca */ /* 0x000fd600000e0000 */
        /* <DEDUP_REMOVED lines=52> */
[----:B------:R-:W-:Y:S01]  /*189e0*/  IMAD.MOV.U32 R13, RZ, RZ, 0x40000040 ;  /* 0x40000040ff0d7424 */ /* 0x000fe200078e00ff */
[----:B------:R-:W-:Y:S02]  /*189f0*/  R2UR UR38, R236 ;  /* 0x00000000ec2672ca */ /* 0x000fe400000e0000 */
        /* <DEDUP_REMOVED lines=8> */
[C---:B------:R-:W-:Y:S02]  /*18a80*/  VIADD R8, R10.reuse, 0x602 ;  /* 0x000006020a087836 */ /* 0x040fe40000000000 */
[----:B------:R-:W-:Y:S02]  /*18a90*/  IMAD.MOV.U32 R9, RZ, RZ, 0x40000040 ;  /* 0x40000040ff097424 */ /* 0x000fe400078e00ff */
[----:B------:R-:W-:Y:S02]  /*18aa0*/  VIADD R12, R10, 0x600 ;  /* 0x000006000a0c7836 */ /* 0x000fe40000000000 */
[----:B------:R-:W-:Y:S01]  /*18ab0*/  IMAD.MOV.U32 R13, RZ, RZ, 0x40000040 ;  /* 0x40000040ff0d7424 */ /* 0x000fe200078e00ff */
[----:B------:R-:W-:Y:S02]  /*18ac0*/  R2UR UR58, R8 ;  /* 0x00000000083a72ca */ /* 0x000fe400000e0000 */
[----:B------:R-:W-:-:S02]  /*18ad0*/  R2UR UR59, R9 ;  /* 0x00000000093b72ca */ /* 0x000fc400000e0000 */
[----:B------:R-:W-:Y:S02]  /*18ae0*/  R2UR UR6, R12 ;  /* 0x000000000c0672ca */ /* 0x000fe400000e0000 */
        /* <DEDUP_REMOVED lines=94> */
[----:B------:R-:W-:Y:S01]  /*190d0*/  R2UR UR6, R12 ;  /* 0x000000000c0672ca */ /* 0x000fe200000e0000 */
[----:B------:R-:W-:Y:S01]  /*190e0*/  VIADD R12, R10, 0x702 ;  /* 0x000007020a0c7836 */ /* 0x000fe20000000000 */
[----:B------:R-:W-:Y:S01]  /*190f0*/  R2UR UR7, R13 ;  /* 0x000000000d0772ca */ /* 0x000fe200000e0000 */
[----:B------:R-:W-:-:S03]  /*19100*/  IMAD.MOV.U32 R13, RZ, RZ, 0x40000040 ;  /* 0x40000040ff0d7424 */ /* 0x000fc600078e00ff */
[----:B------:R-:W-:Y:S02]  /*19110*/  R2UR UR10, R12 ;  /* 0x000000000c0a72ca */ /* 0x000fe400000e0000 */
[----:B------:R-:W-:Y:S01]  /*19120*/  R2UR UR11, R13 ;  /* 0x000000000d0b72ca */ /* 0x000fe200000e0000 */
[----:B------:R-:W-:Y:S01]  /*19130*/  UMOV UR8, UR38 ;  /* 0x0000002600087c82 */ /* 0x000fe20008000000 */
[----:B------:R-:W-:-:S09]  /*19140*/  UMOV UR9, UR39 ;  /* 0x0000002700097c82 */ /* 0x000fd20008000000 */
[----:B------:R-:W-:Y:S01]  /*19150*/  MOV R9, UR10 ;  /* 0x0000000a00097c02 */ /* 0x000fe20008000f00 */
[----:B------:R-:W-:Y:S01]  /*19160*/  UMOV UR10, UR4 ;  /* 0x00000004000a7c82 */ /* 0x000fe20008000000 */
[----:B------:R-:W-:Y:S01]  /*19170*/  MOV R11, UR11 ;  /* 0x0000000b000b7c02 */ /* 0x000fe20008000f00 */
[----:B------:R-:W-:Y:S01]  /*19180*/  UMOV UR11, UR5 ;  /* 0x00000005000b7c82 */ /* 0x000fe20008000000 */
[----:B------:R-:W-:Y:S02]  /*19190*/  WARPGROUP.DEPBAR.LE gsb0, 0x0 ;  /* 0x00008000000079c5 */ /* 0x000fe40000010000 */
[----:B------:R-:W-:-:S06]  /*191a0*/  WARPGROUP.ARRIVE ;  /* 0x00000000000079c5 */ /* 0x000fcc0000000000 */
[----:B------:R-:W-:Y:S01]  /*191b0*/  HGMMA.64x16x16.F32.BF16 R88, gdesc[UR8], R88, gsb0 ;  /* 0x00200000085879f0 */ /* 0x000fe20008001858 */
[----:B------:R-:W-:Y:S02]  /*191c0*/  R2UR UR36, R234 ;  /* 0x00000000ea2472ca */ /* 0x000fe400000e0000 */
[----:B------:R-:W-:-:S11]  /*191d0*/  R2UR UR37, R235 ;  /* 0x00000000eb2572ca */ /* 0x000fd600000e0000 */
[----:B------:R-:W-:Y:S02]  /*191e0*/  UMOV UR56, UR36 ;  /* 0x0000002400387c82 */ /* 0x000fe40008000000 */
[----:B------:R-:W-:Y:S01]  /*191f0*/  UMOV UR57, UR37 ;  /* 0x0000002500397c82 */ /* 0x000fe20008000000 */
[----:B------:R-:W-:Y:S02]  /*19200*/  VIADD R12, R10, 0x782 ;  /* 0x000007820a0c7836 */ /* 0x000fe40000000000 */
[----:B------:R-:W-:-:S03]  /*19210*/  IMAD.MOV.U32 R13, RZ, RZ, 0x40000040 ;  /* 0x40000040ff0d7424 */ /* 0x000fc600078e00ff */
[----:B------:R-:W-:Y:S01]  /*19220*/  R2UR UR14, R12 ;  /* 0x000000000c0e72ca */ /* 0x000fe200000e0000 */
[----:B------:R-:W-:Y:S02]  /*19230*/  WARPGROUP.DEPBAR.LE gsb0, 0x0 ;  /* 0x00008000000079c5 */ /* 0x000fe40000010000 */
[----:B------:R-:W-:-:S06]  /*19240*/  WARPGROUP.ARRIVE ;  /* 0x00000000000079c5 */ /* 0x000fcc0000000000 */
[----:B------:R-:W-:Y:S01]  /*19250*/  HGMMA.64x16x16.F32.BF16 R168, gdesc[UR56], R168, gsb0 ;  /* 0x0020000038a879f0 */ /* 0x000fe200080018a8 */
        /* <DEDUP_REMOVED lines=15> */
[----:B------:R-:W-:Y:S02]  /*19350*/  R2UR UR59, R8 ;  /* 0x00000000083b72ca */ /* 0x000fe400000e0000 */
[----:B------:R-:W-:Y:S02]  /*19360*/  R2UR UR58, R7 ;  /* 0x00000000073a72ca */ /* 0x000fe400000e0000 */
        /* <DEDUP_REMOVED lines=8> */
[----:B------:R-:W-:Y:S01]  /*193f0*/  UMOV UR56, UR36 ;  /* 0x0000002400387c82 */ /* 0x000fe20008000000 */
[----:B------:R-:W-:Y:S01]  /*19400*/  UMOV UR57, UR37 ;  /* 0x0000002500397c82 */ /* 0x000fe20008000000 */
[----:B------:R-:W-:Y:S01]  /*19410*/  R2UR UR42, R12 ;  /* 0x000000000c2a72ca */ /* 0x000fe200000e0000 */
[----:B------:R-:W-:Y:S01]  /*19420*/  VIADD R12, R10, 0x584 ;  /* 0x000005840a0c7836 */ /* 0x000fe20000000000 */
        /* <DEDUP_REMOVED lines=31> */
[----:B------:R-:W-:Y:S02]  /*19620*/  R2UR UR11, R11 ;  /* 0x000000000b0b72ca */ /* 0x000fe400000e0000 */
[----:B------:R-:W-:Y:S01]  /*19630*/  R2UR UR10, R9 ;  /* 0x00000000090a72ca */ /* 0x000fe200000e0000 */
[----:B------:R-:W-:Y:S02]  /*19640*/  WARPGROUP.DEPBAR.LE gsb0, 0x0 ;  /* 0x00008000000079c5 */ /* 0x000fe40000010000 */
[----:B------:R-:W-:-:S06]  /*19650*/  WARPGROUP.ARRIVE ;  /* 0x00000000000079c5 */ /* 0x000fcc0000000000 */
[----:B------:R-:W-:Y:S01]  /*19660*/  MOV R11, UR59 ;  /* 0x0000003b000b7c02 */ /* 0x000fe20008000f00 */
[----:B------:R-:W-:Y:S01]  /*19670*/  UMOV UR59, UR5 ;  /* 0x00000005003b7c82 */ /* 0x000fe20008000000 */
[----:B------:R-:W-:Y:S01]  /*19680*/  MOV R9, UR58 ;  /* 0x0000003a00097c02 */ /* 0x000fe20008000f00 */
[----:B------:R-:W-:Y:S01]  /*19690*/  UMOV UR58, UR4 ;  /* 0x00000004003a7c82 */ /* 0x000fe20008000000 */
[----:B------:R-:W-:Y:S01]  /*196a0*/  UMOV UR4, UR36 ;  /* 0x0000002400047c82 */ /* 0x000fe20008000000 */
[----:B------:R-:W-:Y:S02]  /*196b0*/  UMOV UR5, UR37 ;  /* 0x0000002500057c82 */ /* 0x000fe40008000000 */
[----:B------:R-:W-:Y:S01]  /*196c0*/  HGMMA.64x16x16.F32.BF16 R152, gdesc[UR4], R152, gsb0 ;  /* 0x00200000049879f0 */ /* 0x000fe20008001898 */
[----:B------:R-:W-:Y:S01]  /*196d0*/  UMOV UR8, UR36 ;  /* 0x0000002400087c82 */ /* 0x000fe20008000000 */
[----:B------:R-:W-:Y:S01]  /*196e0*/  UMOV UR9, UR37 ;  /* 0x0000002500097c82 */ /* 0x000fe20008000000 */
[----:B------:R-:W-:-:S02]  /*196f0*/  WARPGROUP.DEPBAR.LE gsb0, 0x0 ;  /* 0x00008000000079c5 */ /* 0x000fc40000010000 */
        /* <DEDUP_REMOVED lines=120> */
[----:B------:R-:W-:Y:S02]  /*19e80*/  R2UR UR21, R21 ;  /* 0x00000000151572ca */ /* 0x000fe400000e0000 */
[----:B------:R-:W-:Y:S02]  /*19e90*/  R2UR UR20, R20 ;  /* 0x00000000141472ca */ /* 0x000fe400000e0000 */
[----:B------:R-:W-:Y:S02]  /*19ea0*/  R2UR UR22, R12 ;  /* 0x000000000c1672ca */ /* 0x000fe400000e0000 */
[----:B------:R-:W-:Y:S01]  /*19eb0*/  R2UR UR23, R13 ;  /* 0x000000000d1772ca */ /* 0x000fe200000e0000 */
[----:B------:R-:W-:-:S02]  /*19ec0*/  WARPGROUP.DEPBAR.LE gsb0, 0x0 ;  /* 0x00008000000079c5 */ /* 0x000fc40000010000 */
        /* <DEDUP_REMOVED lines=93> */
[----:B------:R-:W-:Y:S02]  /*1a4a0*/  R2UR UR38, R231 ;  /* 0x00000000e72672ca */ /* 0x000fe400000e0000 */
[----:B------:R-:W-:Y:S02]  /*1a4b0*/  R2UR UR37, R230 ;  /* 0x00000000e62572ca */ /* 0x000fe400000e0000 */
[----:B------:R-:W-:Y:S01]  /*1a4c0*/  R2UR UR36, R229 ;  /* 0x00000000e52472ca */ /* 0x000fe200000e0000 */
[----:B------:R-:W-:Y:S02]  /*1a4d0*/  WARPGROUP.DEPBAR.LE gsb0, 0x0 ;  /* 0x00008000000079c5 */ /* 0x000fe40000010000 */
[----:B0-----:R-:W-:-:S12]  /*1a4e0*/  @P2 BRA `(.L_x_606) ;  /* 0x0000000000282947 */ /* 0x001fd80003800000 */
[----:B------:R-:W-:Y:S05]  /*1a4f0*/  @!P0 BRA `(.L_x_607) ;  /* 0x0000000000048947 */ /* 0x000fea0003800000 */
[----:B------:R-:W-:Y:S01]  /*1a500*/  BPT.TRAP 0x1 ;  /* 0x000000040000795c */ /* 0x000fe20000300000 */
.L_x_607:
[----:B------:R-:W-:Y:S01]  /*1a510*/  SHF.L.U32 R5, R5, 0x1f, RZ ;  /* 0x0000001f05057819 */ /* 0x000fe200000006ff */
[----:B-----5:R-:W-:-:S04]  /*1a520*/  IMAD R7, R6, 0x8, R2 ;  /* 0x0000000806077824 */ /* 0x020fc800078e0202 */
[----:B------:R0:W1:Y:S01]  /*1a530*/  SYNCS.PHASECHK.TRANS64.TRYWAIT P2, [R7+URZ+0x34850], R5 ;  /* 0x03485005070075a7 */ /* 0x000062000804017f */
[----:B------:R-:W-:Y:S05]  /*1a540*/  @!P0 BRA `(.L_x_608) ;  /* 0x0000000000048947 */ /* 0x000fea0003800000 */
[----:B------:R-:W-:Y:S01]  /*1a550*/  BPT.TRAP 0x1 ;  /* 0x000000040000795c */ /* 0x000fe20000300000 */
.L_x_608:
[----:B-1----:R-:W-:Y:S05]  /*1a560*/  @P2 BRA `(.L_x_606) ;  /* 0x0000000000082947 */ /* 0x002fea0003800000 */
[----:B------:R-:W1:Y:S02]  /*1a570*/  SYNCS.PHASECHK.TRANS64.TRYWAIT P2, [R7+URZ+0x34850], R5 ;  /* 0x03485005070075a7 */ /* 0x000e64000804017f */
[----:B-1----:R-:W-:Y:S05]  /*1a580*/  @!P2 BRA `(.L_x_609) ;  /* 0x000000e40050a947 */ /* 0x002fea0003800000 */
.L_x_606:
[----:B01---5:R-:W-:Y:S01]  /*1a590*/  VIADD R5, R2, 0x400 ;  /* 0x0000040002057836 */ /* 0x023fe20000000000 */
[----:B------:R-:W-:Y:S05]  /*1a5a0*/  WARPSYNC.ALL ;  /* 0x0000000000007948 */ /* 0x000fea0003800000 */
[----:B------:R-:W-:Y:S01]  /*1a5b0*/  SHF.R.U32.HI R5, RZ, 0x4, R5 ;  /* 0x00000004ff057819 */ /* 0x000fe20000011605 */
[----:B------:R-:W-:Y:S01]  /*1a5c0*/  IMAD.MOV.U32 R9, RZ, RZ, 0x40000040 ;  /* 0x40000040ff097424 */ /* 0x000fe200078e00ff */
[----:B------:R-:W-:Y:S01]  /*1a5d0*/  WARPGROUP.ARRIVE ;  /* 0x00000000000079c5 */ /* 0x000fe20000000000 */
[----:B------:R-:W-:Y:S01]  /*1a5e0*/  IMAD.MOV.U32 R11, RZ, RZ, 0x40000040 ;  /* 0x40000040ff0b7424 */ /* 0x000fe200078e00ff */
[----:B------:R-:W-:Y:S01]  /*1a5f0*/  LOP3.LUT R5, R5, 0x3fff, RZ, 0xc0, !PT ;  /* 0x00003fff05057812 */ /* 0x000fe200078ec0ff */
[----:B------:R-:W-:Y:S01]  /*1a600*/  IMAD.MOV.U32 R15, RZ, RZ, 0x40000040 ;  /* 0x40000040ff0f7424 */ /* 0x000fe200078e00ff */
[----:B------:R-:W-:Y:S01]  /*1a610*/  R2UR UR7, R9 ;  /* 0x00000000090772ca */ /* 0x000fe200000e0000 */
[----:B------:R-:W-:Y:S01]  /*1a620*/  IMAD.U32 R9, RZ, RZ, UR61 ;  /* 0x0000003dff097e24 */ /* 0x000fe2000f8e00ff */
[----:B------:R-:W-:Y:S01]  /*1a630*/  LOP3.LUT R5, R5, 0x5800000, RZ, 0xfc, !PT ;  /* 0x0580000005057812 */ /* 0x000fe200078efcff */
[----:B------:R-:W0:Y:S01]  /*1a640*/  S2R R227, SR_TID.X ;  /* 0x0000000000e37919 */ /* 0x000e220000002100 */
[----:B------:R-:W-:-:S03]  /*1a650*/  FMNMX.FTZ R13, R170, R3, !PT ;  /* 0x00000003aa0d7209 */ /* 0x000fc60007810000 */
[----:B------:R-:W-:Y:S01]  /*1a660*/  IMAD R8, R6, 0xb00, R5 ;  /* 0x00000b0006087824 */ /* 0x000fe200078e0205 */
[----:B------:R-:W-:Y:S02]  /*1a670*/  FMNMX.FTZ R5, R168, R4, !PT ;  /* 0x00000004a8057209 */ /* 0x000fe40007810000 */
[----:B------:R-:W-:Y:S01]  /*1a680*/  FMNMX.FTZ R13, R171, R13, !PT ;  /* 0x0000000dab0d7209 */ /* 0x000fe20007810000 */
[C---:B------:R-:W-:Y:S01]  /*1a690*/  VIADD R10, R8.reuse, 0x80 ;  /* 0x00000080080a7836 */ /* 0x040fe20000000000 */
[C---:B------:R-:W-:Y:S01]  /*1a6a0*/  R2UR UR6, R8.reuse ;  /* 0x00000000080672ca */ /* 0x040fe200000e0000 */
[----:B------:R-:W-:Y:S01]  /*1a6b0*/  VIADD R14, R8, 0x300 ;  /* 0x00000300080e7836 */ /* 0x000fe20000000000 */
[----:B------:R-:W-:Y:S02]  /*1a6c0*/  FMNMX.FTZ R5, R169, R5, !PT ;  /* 0x00000005a9057209 */ /* 0x000fe40007810000 */
[----:B------:R-:W-:Y:S02]  /*1a6d0*/  FMNMX.FTZ R13, R174, R13, !PT ;  /* 0x0000000dae0d7209 */ /* 0x000fe40007810000 */
[----:B------:R-:W-:-:S04]  /*1a6e0*/  FMNMX.FTZ R5, R172, R5, !PT ;  /* 0x00000005ac057209 */ /* 0x000fc80007810000 */
[----:B------:R-:W-:-:S03]  /*1a6f0*/  FMNMX.FTZ R5, R173, R5, !PT ;  /* 0x00000005ad057209 */ /* 0x000fc60007810000 */
[----:B------:R-:W-:Y:S01]  /*1a700*/  HGMMA.64x128x16.F32.BF16 R24, R176, gdesc[UR4].tnspB, R24, gsb0 ;  /* 0x41e00004b0187df0 */ /* 0x000fe20008001818 */
[----:B------:R-:W-:Y:S01]  /*1a710*/  R2UR UR6, R10 ;  /* 0x000000000a0672ca */ /* 0x000fe200000e0000 */
[----:B------:R-:W-:Y:S01]  /*1a720*/  VIADD R10, R8, 0x100 ;  /* 0x00000100080a7836 */ /* 0x000fe20000000000 */
[----:B------:R-:W-:Y:S01]  /*1a730*/  R2UR UR7, R11 ;  /* 0x000000000b0772ca */ /* 0x000fe200000e0000 */
[----:B------:R-:W-:Y:S01]  /*1a740*/  IMAD.MOV.U32 R11, RZ, RZ, 0x40000040 ;  /* 0x40000040ff0b7424 */ /* 0x000fe200078e00ff */
[----:B------:R-:W-:-:S04]  /*1a750*/  FMNMX.FTZ R5, R160, R5, !PT ;  /* 0x00000005a0057209 */ /* 0x000fc80007810000 */
[----:B------:R-:W-:Y:S02]  /*1a760*/  FMNMX.FTZ R5, R161, R5, !PT ;  /* 0x00000005a1057209 */ /* 0x000fe40007810000 */
[----:B0-----:R-:W-:Y:S02]  /*1a770*/  SHF.R.U32.HI R227, RZ, 0x7, R227 ;  /* 0x00000007ffe37819 */ /* 0x001fe400000116e3 */
        /* <DEDUP_REMOVED lines=35> */
[----:B------:R-:W-:-:S04]  /*1a9b0*/  FMNMX.FTZ R5, R101, R5, !PT ;  /* 0x0000000565057209 */ /* 0x000fc80007810000 */
[----:B------:R-:W-:Y:S01]  /*1a9c0*/  FMNMX.FTZ R5, R88, R5, !PT ;  /* 0x0000000558057209 */ /* 0x000fe20007810000 */
[----:B------:R-:W-:Y:S01]  /*1a9d0*/  HGMMA.64x128x16.F32.BF16 R24, R180, gdesc[UR4].tnspB, R24, gsb0 ;  /* 0x41e00004b4187df0 */ /* 0x000fe20008001818 */
[----:B------:R-:W-:Y:S01]  /*1a9e0*/  R2UR UR6, R10 ;  /* 0x000000000a0672ca */ /* 0x000fe200000e0000 */
[----:B------:R-:W-:Y:S01]  /*1a9f0*/  VIADD R10, R8, 0x180 ;  /* 0x00000180080a7836 */ /* 0x000fe20000000000 */
[----:B------:R-:W-:Y:S01]  /*1aa00*/  R2UR UR7, R11 ;  /* 0x000000000b0772ca */ /* 0x000fe200000e0000 */
[----:B------:R-:W-:Y:S01]  /*1aa10*/  IMAD.MOV.U32 R11, RZ, RZ, 0x40000040 ;  /* 0x40000040ff0b7424 */ /* 0x000fe200078e00ff */
[----:B------:R-:W-:-:S04]  /*1aa20*/  FMNMX.FTZ R5, R89, R5, !PT ;  /* 0x0000000559057209 */ /* 0x000fc80007810000 */
[----:B------:R-:W-:-:S04]  /*1aa30*/  FMNMX.FTZ R5, R92, R5, !PT ;  /* 0x000000055c057209 */ /* 0x000fc80007810000 */
[----:B------:R-:W-:-:S05]  /*1aa40*/  FMNMX.FTZ R5, R93, R5, !PT ;  /* 0x000000055d057209 */ /* 0x000fca0007810000 */
[----:B------:R-:W0:Y:S02]  /*1aa50*/  SHFL.BFLY PT, R7, R5, 0x2, 0x1f ;  /* 0x0c401f0005077f89 */ /* 0x000e2400000e0000 */
[----:B0-----:R-:W-:-:S05]  /*1aa60*/  FMNMX.FTZ R7, R5, R7, !PT ;  /* 0x0000000705077209 */ /* 0x001fca0007810000 */
[----:B------:R-:W0:Y:S02]  /*1aa70*/  SHFL.BFLY PT, R5, R7, 0x1, 0x1f ;  /* 0x0c201f0007057f89 */ /* 0x000e2400000e0000 */
[----:B0-----:R-:W-:-:S05]  /*1aa80*/  FMNMX.FTZ R7, R7, R5, !PT ;  /* 0x0000000507077209 */ /* 0x001fca0007810000 */
[----:B------:R-:W-:-:S04]  /*1aa90*/  FADD.FTZ R4, -R7, R4 ;  /* 0x0000000407047221 */ /* 0x000fc80000010100 */
[----:B------:R-:W-:-:S06]  /*1aaa0*/  FMUL.FTZ R4, R4, R9 ;  /* 0x0000000904047220 */ /* 0x000fcc0000410000 */
[----:B------:R-:W-:Y:S01]  /*1aab0*/  MUFU.EX2 R4, R4 ;  /* 0x0000000400047308 */ /* 0x000fe20000000800 */
        /* <DEDUP_REMOVED lines=18> */
[----:B------:R-:W-:Y:S01]  /*1abe0*/  FMUL.FTZ R10, R7, R9 ;  /* 0x00000009070a7220 */ /* 0x000fe20000410000 */
[----:B------:R-:W-:-:S03]  /*1abf0*/  R2UR UR7, R11 ;  /* 0x000000000b0772ca */ /* 0x000fc600000e0000 */
        /* <DEDUP_REMOVED lines=24> */
[----:B------:R-:W-:Y:S01]  /*1ad80*/  FFMA.FTZ R101, R101, R9, -R10 ;  /* 0x0000000965657223 */ /* 0x000fe2000001080a */
[----:B------:R-:W0:Y:S08]  /*1ad90*/  MUFU.EX2 R176, R176 ;  /* 0x000000b000b07308 */ /* 0x000e300000000800 */
[----:B------:R-:W-:Y:S08]  /*1ada0*/  MUFU.EX2 R5, R5 ;  /* 0x0000000500057308 */ /* 0x000ff00000000800 */
[----:B------:R-:W-:Y:S01]  /*1adb0*/  MUFU.EX2 R178, R178 ;  /* 0x000000b200b27308 */ /* 0x000fe20000000800 */
[----:B------:R-:W-:-:S02]  /*1adc0*/  WARPGROUP.DEPBAR.LE gsb0, 0x0 ;  /* 0x00008000000079c5 */ /* 0x000fc40000010000 */
[----:B------:R-:W-:Y:S01]  /*1add0*/  WARPGROUP.ARRIVE ;  /* 0x00000000000079c5 */ /* 0x000fe20000000000 */
[-CC-:B------:R-:W-:Y:S01]  /*1ade0*/  FFMA.FTZ R192, R136, R9.reuse, -R10.reuse ;  /* 0x0000000988c07223 */ /* 0x180fe2000001080a */
[----:B------:R-:W-:-:S03]  /*1adf0*/  FFMA.FTZ R194, R140, R9, -R10 ;  /* 0x000000098cc27223 */ /* 0x000fc6000001080a */
[----:B------:R-:W-:Y:S01]  /*1ae00*/  MUFU.EX2 R12, R12 ;  /* 0x0000000c000c7308 */ /* 0x000fe20000000800 */
[----:B------:R-:W-:Y:S01]  /*1ae10*/  HGMMA.64x128x16.F32.BF16 R24, R196, gdesc[UR4].tnspB, R24, gsb0 ;  /* 0x41e00004c4187df0 */ /* 0x000fe20008001818 */
[----:B------:R-:W-:Y:S02]  /*1ae20*/  R2UR UR6, R14 ;  /* 0x000000000e0672ca */ /* 0x000fe400000e0000 */
[----:B------:R-:W-:Y:S02]  /*1ae30*/  R2UR UR7, R15 ;  /* 0x000000000f0772ca */ /* 0x000fe400000e0000 */
[----:B------:R-:W-:Y:S02]  /*1ae40*/  FMNMX.FTZ R14, R175, R13, !PT ;  /* 0x0000000daf0e7209 */ /* 0x000fe40007810000 */
[----:B------:R-:W-:Y:S02]  /*1ae50*/  MUFU.EX2 R180, R180 ;  /* 0x000000b400b47308 */ /* 0x000fe40000000800 */
[----:B------:R-:W-:-:S04]  /*1ae60*/  FMNMX.FTZ R14, R162, R14, !PT ;  /* 0x0000000ea20e7209 */ /* 0x000fc80007810000 */
[----:B------:R-:W-:Y:S01]  /*1ae70*/  FMNMX.FTZ R14, R163, R14, !PT ;  /* 0x0000000ea30e7209 */ /* 0x000fe20007810000 */
[----:B0-----:R-:W-:Y:S01]  /*1ae80*/  FFMA.FTZ R226, R4, R226, R176 ;  /* 0x000000e204e27223 */ /* 0x001fe200000100b0 */
        /* <DEDUP_REMOVED lines=12> */
[----:B------:R-:W-:Y:S01]  /*1af50*/  VIADD R14, R8, 0x380 ;  /* 0x00000380080e7836 */ /* 0x000fe20000000000 */
[----:B------:R-:W-:Y:S02]  /*1af60*/  MUFU.EX2 R21, R21 ;  /* 0x0000001500157308 */ /* 0x000fe40000000800 */
[----:B------:R-:W-:-:S04]  /*1af70*/  FMNMX.FTZ R15, R150, R15, !PT ;  /* 0x0000000f960f7209 */ /* 0x000fc80007810000 */
[----:B------:R-:W-:Y:S01]  /*1af80*/  FMNMX.FTZ R136, R151, R15, !PT ;  /* 0x0000000f97887209 */ /* 0x000fe20007810000 */
[----:B------:R-:W-:Y:S01]  /*1af90*/  IMAD.MOV.U32 R15, RZ, RZ, 0x40000040 ;  /* 0x40000040ff0f7424 */ /* 0x000fe200078e00ff */
[----:B------:R-:W-:Y:S02]  /*1afa0*/  MUFU.EX2 R186, R186 ;  /* 0x000000ba00ba7308 */ /* 0x000fe40000000800 */
[----:B------:R-:W-:-:S04]  /*1afb0*/  FMNMX.FTZ R136, R138, R136, !PT ;  /* 0x000000888a887209 */ /* 0x000fc80007810000 */
[----:B------:R-:W-:Y:S02]  /*1afc0*/  FMNMX.FTZ R136, R139, R136, !PT ;  /* 0x000000888b887209 */ /* 0x000fe40007810000 */
[----:B------:R-:W-:Y:S02]  /*1afd0*/  MUFU.EX2 R13, R157 ;  /* 0x0000009d000d7308 */ /* 0x000fe40000000800 */
[----:B------:R-:W-:-:S06]  /*1afe0*/  FMNMX.FTZ R136, R142, R136, !PT ;  /* 0x000000888e887209 */ /* 0x000fcc0007810000 */
        /* <DEDUP_REMOVED lines=12> */
[-CC-:B------:R-:W-:Y:S01]  /*1b0b0*/  FFMA.FTZ R128, R129, R9.reuse, -R10.reuse ;  /* 0x0000000981807223 */ /* 0x180fe2000001080a */
[----:B------:R-:W-:Y:S02]  /*1b0c0*/  FFMA.FTZ R198, R132, R9, -R10 ;  /* 0x0000000984c67223 */ /* 0x000fe4000001080a */
[----:B------:R-:W-:Y:S01]  /*1b0d0*/  MUFU.EX2 R100, R100 ;  /* 0x0000006400647308 */ /* 0x000fe20000000800 */
[----:B------:R-:W-:Y:S01]  /*1b0e0*/  HGMMA.64x128x16.F32.BF16 R24, R200, gdesc[UR4].tnspB, R24, gsb0 ;  /* 0x41e00004c8187df0 */ /* 0x000fe20008001818 */
[----:B------:R-:W-:Y:S02]  /*1b0f0*/  R2UR UR6, R14 ;  /* 0x000000000e0672ca */ /* 0x000fe400000e0000 */
[----:B------:R-:W-:Y:S02]  /*1b100*/  R2UR UR7, R15 ;  /* 0x000000000f0772ca */ /* 0x000fe400000e0000 */
[----:B------:R-:W-:-:S02]  /*1b110*/  FMNMX.FTZ R15, R143, R136, !PT ;  /* 0x000000888f0f7209 */ /* 0x000fc40007810000 */
        /* <DEDUP_REMOVED lines=23> */
[----:B------:R-:W-:Y:S01]  /*1b290*/  FMNMX.FTZ R129, R98, R129, !PT ;  /* 0x0000008162817209 */ /* 0x000fe20007810000 */
[----:B------:R-:W-:Y:S02]  /*1b2a0*/  WARPGROUP.DEPBAR.LE gsb0, 0x0 ;  /* 0x00008000000079c5 */ /* 0x000fe40000010000 */
[----:B------:R-:W-:Y:S01]  /*1b2b0*/  WARPGROUP.ARRIVE ;  /* 0x00000000000079c5 */ /* 0x000fe20000000000 */
[--C-:B------:R-:W-:Y:S01]  /*1b2c0*/  FFMA.FTZ R200, R120, R9, -R10.reuse ;  /* 0x0000000978c87223 */ /* 0x100fe2000001080a */
[----:B------:R-:W-:Y:S01]  /*1b2d0*/  FMNMX.FTZ R120, R99, R129, !PT ;  /* 0x0000008163787209 */ /* 0x000fe20007810000 */
[-CC-:B------:R-:W-:Y:S01]  /*1b2e0*/  FFMA.FTZ R202, R124, R9.reuse, -R10.reuse ;  /* 0x000000097cca7223 */ /* 0x180fe2000001080a */
[----:B------:R-:W-:Y:S02]  /*1b2f0*/  FFMA.FTZ R124, R125, R9, -R10 ;  /* 0x000000097d7c7223 */ /* 0x000fe4000001080a */
[----:B------:R-:W-:Y:S01]  /*1b300*/  HGMMA.64x128x16.F32.BF16 R24, R204, gdesc[UR4].tnspB, R24, gsb0 ;  /* 0x41e00004cc187df0 */ /* 0x000fe20008001818 */
[----:B------:R-:W-:Y:S01]  /*1b310*/  FMNMX.FTZ R120, R102, R120, !PT ;  /* 0x0000007866787209 */ /* 0x000fe20007810000 */
[----:B------:R-:W-:Y:S03]  /*1b320*/  MUFU.EX2 R200, R200 ;  /* 0x000000c800c87308 */ /* 0x000fe60000000800 */
[----:B------:R-:W-:-:S04]  /*1b330*/  FMNMX.FTZ R125, R103, R120, !PT ;  /* 0x00000078677d7209 */ /* 0x000fc80007810000 */
[----:B------:R-:W-:Y:S01]  /*1b340*/  FMNMX.FTZ R125, R90, R125, !PT ;  /* 0x0000007d5a7d7209 */ /* 0x000fe20007810000 */
[----:B------:R0:W-:Y:S03]  /*1b350*/  MUFU.EX2 R120, R113 ;  /* 0x0000007100787308 */ /* 0x0001e60000000800 */
[----:B------:R-:W-:-:S05]  /*1b360*/  FMNMX.FTZ R125, R91, R125, !PT ;  /* 0x0000007d5b7d7209 */ /* 0x000fca0007810000 */
[----:B------:R-:W-:Y:S01]  /*1b370*/  MUFU.EX2 R202, R202 ;  /* 0x000000ca00ca7308 */ /* 0x000fe20000000800 */
[----:B0-----:R-:W-:-:S05]  /*1b380*/  IMAD.MOV.U32 R113, RZ, RZ, 0x40000040 ;  /* 0x40000040ff717424 */ /* 0x001fca00078e00ff */
[----:B------:R-:W-:Y:S02]  /*1b390*/  R2UR UR7, R113 ;  /* 0x00000000710772ca */ /* 0x000fe400000e0000 */
[----:B------:R-:W-:Y:S01]  /*1b3a0*/  FMNMX.FTZ R113, R94, R125, !PT ;  /* 0x0000007d5e717209 */ /* 0x000fe20007810000 */
[----:B------:R-:W-:Y:S03]  /*1b3b0*/  MUFU.EX2 R124, R124 ;  /* 0x0000007c007c7308 */ /* 0x000fe60000000800 */
[----:B------:R-:W-:Y:S01]  /*1b3c0*/  FMNMX.FTZ R113, R95, R113, !PT ;  /* 0x000000715f717209 */ /* 0x000fe20007810000 */
[----:B------:R-:W-:Y:S02]  /*1b3d0*/  WARPGROUP.DEPBAR.LE gsb0, 0x0 ;  /* 0x00008000000079c5 */ /* 0x000fe40000010000 */
[-CC-:B------:R-:W-:Y:S01]  /*1b3e0*/  FFMA.FTZ R204, R112, R9.reuse, -R10.reuse ;  /* 0x0000000970cc7223 */ /* 0x180fe2000001080a */
[----:B------:R-:W-:Y:S01]  /*1b3f0*/  VIADD R112, R8, 0x400 ;  /* 0x0000040008707836 */ /* 0x000fe20000000000 */
[----:B------:R-:W-:Y:S01]  /*1b400*/  WARPGROUP.ARRIVE ;  /* 0x00000000000079c5 */ /* 0x000fe20000000000 */
[----:B------:R-:W-:-:S02]  /*1b410*/  FFMA.FTZ R206, R116, R9, -R10 ;  /* 0x0000000974ce7223 */ /* 0x000fc4000001080a */
[----:B------:R-:W0:Y:S01]  /*1b420*/  SHFL.BFLY PT, R116, R113, 0x2, 0x1f ;  /* 0x0c401f0071747f89 */ /* 0x000e2200000e0000 */
[----:B------:R-:W-:Y:S01]  /*1b430*/  R2UR UR6, R112 ;  /* 0x00000000700672ca */ /* 0x000fe200000e0000 */
[----:B------:R-:W-:Y:S01]  /*1b440*/  FFMA.FTZ R112, R117, R9, -R10 ;  /* 0x0000000975707223 */ /* 0x000fe2000001080a */
[----:B------:R-:W-:Y:S08]  /*1b450*/  MUFU.EX2 R204, R204 ;  /* 0x000000cc00cc7308 */ /* 0x000ff00000000800 */
[----:B------:R-:W-:Y:S03]  /*1b460*/  MUFU.EX2 R206, R206 ;  /* 0x000000ce00ce7308 */ /* 0x000fe60000000800 */
[----:B------:R-:W-:Y:S05]  /*1b470*/  HGMMA.64x128x16.F32.BF16 R24, R208, gdesc[UR4].tnspB, R24, gsb0 ;  /* 0x41e00004d0187df0 */ /* 0x000fea0008001818 */
[----:B------:R-:W-:Y:S01]  /*1b480*/  MUFU.EX2 R112, R112 ;  /* 0x0000007000707308 */ /* 0x000fe20000000800 */
[----:B0-----:R-:W-:-:S05]  /*1b490*/  FMNMX.FTZ R113, R113, R116, !PT ;  /* 0x0000007471717209 */ /* 0x001fca0007810000 */
[----:B------:R-:W0:Y:S01]  /*1b4a0*/  SHFL.BFLY PT, R116, R113, 0x1, 0x1f ;  /* 0x0c201f0071747f89 */ /* 0x000e2200000e0000 */
[----:B------:R-:W-:Y:S02]  /*1b4b0*/  WARPGROUP.DEPBAR.LE gsb0, 0x0 ;  /* 0x00008000000079c5 */ /* 0x000fe40000010000 */
[-CC-:B------:R-:W-:Y:S01]  /*1b4c0*/  FFMA.FTZ R210, R108, R9.reuse, -R10.reuse ;  /* 0x000000096cd27223 */ /* 0x180fe2000001080a */
[-CC-:B------:R-:W-:Y:S01]  /*1b4d0*/  FFMA.FTZ R108, R88, R9.reuse, -R10.reuse ;  /* 0x00000009586c7223 */ /* 0x180fe2000001080a */
[-CC-:B------:R-:W-:Y:S01]  /*1b4e0*/  FFMA.FTZ R88, R92, R9.reuse, -R10.reuse ;  /* 0x000000095c587223 */ /* 0x180fe2000001080a */
[-CC-:B------:R-:W-:Y:S01]  /*1b4f0*/  FFMA.FTZ R208, R104, R9.reuse, -R10.reuse ;  /* 0x0000000968d07223 */ /* 0x180fe2000001080a */
[----:B0-----:R-:W-:Y:S01]  /*1b500*/  FMNMX.FTZ R92, R113, R116, !PT ;  /* 0x00000074715c7209 */ /* 0x001fe20007810000 */
[-CC-:B------:R-:W-:Y:S01]  /*1b510*/  FFMA.FTZ R104, R105, R9.reuse, -R10.reuse ;  /* 0x0000000969687223 */ /* 0x180fe2000001080a */
[-CC-:B------:R-:W-:Y:S01]  /*1b520*/  FFMA.FTZ R105, R109, R9.reuse, -R10.reuse ;  /* 0x000000096d697223 */ /* 0x180fe2000001080a */
[-CC-:B------:R-:W-:Y:S01]  /*1b530*/  FFMA.FTZ R109, R89, R9.reuse, -R10.reuse ;  /* 0x00000009596d7223 */ /* 0x180fe2000001080a */
[----:B------:R0:W-:Y:S01]  /*1b540*/  MUFU.EX2 R113, R88 ;  /* 0x0000005800717308 */ /* 0x0001e20000000800 */
[-C--:B------:R-:W-:Y:S01]  /*1b550*/  FFMA.FTZ R10, R93, R9.reuse, -R10 ;  /* 0x000000095d0a7223 */ /* 0x080fe2000001080a */
[----:B------:R-:W-:Y:S01]  /*1b560*/  IMAD.MOV.U32 R89, RZ, RZ, 0x40000040 ;  /* 0x40000040ff597424 */ /* 0x000fe200078e00ff */
[----:B------:R-:W-:Y:S01]  /*1b570*/  WARPGROUP.ARRIVE ;  /* 0x00000000000079c5 */ /* 0x000fe20000000000 */
[----:B------:R-:W-:-:S03]  /*1b580*/  FMUL.FTZ R116, R92, R9 ;  /* 0x000000095c747220 */ /* 0x000fc60000410000 */
[----:B------:R-:W-:Y:S01]  /*1b590*/  R2UR UR7, R89 ;  /* 0x00000000590772ca */ /* 0x000fe200000e0000 */
[-CC-:B------:R-:W-:Y:S01]  /*1b5a0*/  FFMA.FTZ R199, R134, R9.reuse, -R116.reuse ;  /* 0x0000000986c77223 */ /* 0x180fe20000010874 */
[----:B0-----:R-:W-:Y:S01]  /*1b5b0*/  FADD.FTZ R88, -R92, R3 ;  /* 0x000000035c587221 */ /* 0x001fe20000010100 */
[----:B------:R-:W2:Y:S01]  /*1b5c0*/  LDL R134, [R1+0x4] ;  /* 0x0000040001867983 */ /* 0x000ea20000100800 */
[----:B------:R0:W-:Y:S01]  /*1b5d0*/  MUFU.EX2 R3, R10 ;  /* 0x0000000a00037308 */ /* 0x0001e20000000800 */
[----:B------:R-:W-:Y:S02]  /*1b5e0*/  IMAD.MOV.U32 R89, RZ, RZ, 0x40000040 ;  /* 0x40000040ff597424 */ /* 0x000fe400078e00ff */
[-CC-:B------:R-:W-:Y:S01]  /*1b5f0*/  FFMA.FTZ R177, R170, R9.reuse, -R116.reuse ;  /* 0x00000009aab17223 */ /* 0x180fe20000010874 */
[-CC-:B------:R-:W-:Y:S01]  /*1b600*/  FFMA.FTZ R93, R171, R9.reuse, -R116.reuse ;  /* 0x00000009ab5d7223 */ /* 0x180fe20000010874 */
[-CC-:B------:R-:W-:Y:S01]  /*1b610*/  FFMA.FTZ R179, R174, R9.reuse, -R116.reuse ;  /* 0x00000009aeb37223 */ /* 0x180fe20000010874 */
[-CC-:B------:R-:W-:Y:S01]  /*1b620*/  FFMA.FTZ R117, R175, R9.reuse, -R116.reuse ;  /* 0x00000009af757223 */ /* 0x180fe20000010874 */
[-CC-:B------:R-:W-:Y:S01]  /*1b630*/  FFMA.FTZ R181, R162, R9.reuse, -R116.reuse ;  /* 0x00000009a2b57223 */ /* 0x180fe20000010874 */
[-C--:B------:R-:W-:Y:S01]  /*1b640*/  FFMA.FTZ R197, R130, R9.reuse, -R116 ;  /* 0x0000000982c57223 */ /* 0x080fe20000010874 */
[----:B------:R-:W-:Y:S01]  /*1b650*/  MUFU.EX2 R177, R177 ;  /* 0x000000b100b17308 */ /* 0x000fe20000000800 */
[----:B0-----:R-:W-:Y:S01]  /*1b660*/  FMUL.FTZ R10, R88, R9 ;  /* 0x00000009580a7220 */ /* 0x001fe20000410000 */
[----:B------:R-:W-:-:S02]  /*1b670*/  VIADD R88, R8, 0x480 ;  /* 0x0000048008587836 */ /* 0x000fc40000000000 */
[-CC-:B------:R-:W-:Y:S01]  /*1b680*/  FFMA.FTZ R125, R163, R9.reuse, -R116.reuse ;  /* 0x00000009a37d7223 */ /* 0x180fe20000010874 */
[-CC-:B------:R-:W-:Y:S01]  /*1b690*/  FFMA.FTZ R201, R122, R9.reuse, -R116.reuse ;  /* 0x000000097ac97223 */ /* 0x180fe20000010874 */
[-CC-:B------:R-:W-:Y:S01]  /*1b6a0*/  FFMA.FTZ R183, R166, R9.reuse, -R116.reuse ;  /* 0x00000009a6b77223 */ /* 0x180fe20000010874 */
[-CC-:B------:R-:W-:Y:S01]  /*1b6b0*/  FFMA.FTZ R141, R167, R9.reuse, -R116.reuse ;  /* 0x00000009a78d7223 */ /* 0x180fe20000010874 */
[----:B------:R-:W-:Y:S01]  /*1b6c0*/  R2UR UR6, R88 ;  /* 0x00000000580672ca */ /* 0x000fe200000e0000 */
[----:B------:R-:W-:Y:S01]  /*1b6d0*/  VIADD R88, R8, 0x500 ;  /* 0x0000050008587836 */ /* 0x000fe20000000000 */
        /* <DEDUP_REMOVED lines=10> */
[-C--:B------:R-:W-:Y:S01]  /*1b780*/  FFMA.FTZ R191, R150, R9.reuse, -R116 ;  /* 0x0000000996bf7223 */ /* 0x080fe20000010874 */
[----:B------:R-:W-:Y:S01]  /*1b790*/  HGMMA.64x128x16.F32.BF16 R24, R212, gdesc[UR4].tnspB, R24, gsb0 ;  /* 0x41e00004d4187df0 */ /* 0x000fe20008001818 */
[----:B------:R-:W-:Y:S01]  /*1b7a0*/  R2UR UR6, R88 ;  /* 0x00000000580672ca */ /* 0x000fe200000e0000 */
[----:B------:R-:W-:Y:S01]  /*1b7b0*/  @!P1 IMAD R88, R222, 0x8, R2 ;  /* 0x00000008de589824 */ /* 0x000fe200078e0202 */
[----:B------:R-:W-:Y:S01]  /*1b7c0*/  R2UR UR7, R89 ;  /* 0x00000000590772ca */ /* 0x000fe200000e0000 */
[-CC-:B------:R-:W-:Y:S01]  /*1b7d0*/  FFMA.FTZ R205, R114, R9.reuse, -R116.reuse ;  /* 0x0000000972cd7223 */ /* 0x180fe20000010874 */
[----:B------:R-:W3:Y:S01]  /*1b7e0*/  MUFU.EX2 R179, R179 ;  /* 0x000000b300b37308 */ /* 0x000ee20000000800 */
[----:B------:R-:W-:Y:S01]  /*1b7f0*/  @!P1 VIADD R88, R88, 0x34840 ;  /* 0x0003484058589836 */ /* 0x000fe20000000000 */
[----:B------:R-:W-:Y:S01]  /*1b800*/  IADD3 R89, -R227, 0xb, RZ ;  /* 0x0000000be3597810 */ /* 0x000fe20007ffe1ff */
[-CC-:B------:R-:W-:Y:S01]  /*1b810*/  FFMA.FTZ R133, R151, R9.reuse, -R116.reuse ;  /* 0x0000000997857223 */ /* 0x180fe20000010874 */
[-CC-:B------:R-:W-:Y:S01]  /*1b820*/  FFMA.FTZ R209, R106, R9.reuse, -R116.reuse ;  /* 0x000000096ad17223 */ /* 0x180fe20000010874 */
[-C--:B------:R-:W-:Y:S01]  /*1b830*/  FFMA.FTZ R193, R138, R9.reuse, -R116 ;  /* 0x000000098ac17223 */ /* 0x080fe20000010874 */
[----:B------:R-:W-:Y:S01]  /*1b840*/  @!P1 PRMT R130, RZ, 0x654, R88 ;  /* 0x00000654ff829816 */ /* 0x000fe20000000058 */
[----:B------:R-:W-:Y:S01]  /*1b850*/  FFMA.FTZ R211, R110, R9, -R116 ;  /* 0x000000096ed37223 */ /* 0x000fe20000010874 */
[----:B------:R-:W4:Y:S01]  /*1b860*/  MUFU.EX2 R117, R117 ;  /* 0x0000007500757308 */ /* 0x000f220000000800 */
[----:B0-----:R-:W-:Y:S01]  /*1b870*/  FFMA.FTZ R122, R10, R225, R177 ;  /* 0x000000e10a7a7223 */ /* 0x001fe200000100b1 */
[----:B------:R-:W-:Y:S01]  /*1b880*/  FADD.FTZ R131, R5, R226 ;  /* 0x000000e205837221 */ /* 0x000fe20000010000 */
[-CC-:B------:R-:W-:Y:S01]  /*1b890*/  FFMA.FTZ R137, R139, R9.reuse, -R116.reuse ;  /* 0x000000098b897223 */ /* 0x180fe20000010874 */
[-CC-:B------:R-:W-:Y:S01]  /*1b8a0*/  FFMA.FTZ R195, R142, R9.reuse, -R116.reuse ;  /* 0x000000098ec37223 */ /* 0x180fe20000010874 */
[-CC-:B------:R-:W-:Y:S01]  /*1b8b0*/  FFMA.FTZ R115, R115, R9.reuse, -R116.reuse ;  /* 0x0000000973737223 */ /* 0x180fe20000010874 */
[----:B------:R-:W-:-:S02]  /*1b8c0*/  FFMA.FTZ R135, R135, R9, -R116 ;  /* 0x0000000987877223 */ /* 0x000fc40000010874 */
[----:B------:R-:W0:Y:S01]  /*1b8d0*/  MUFU.EX2 R181, R181 ;  /* 0x000000b500b57308 */ /* 0x000e220000000800 */
[----:B-1----:R-:W-:Y:S01]  /*1b8e0*/  FADD.FTZ R122, R93, R122 ;  /* 0x0000007a5d7a7221 */ /* 0x002fe20000010000 */
[----:B------:R-:W-:-:S06]  /*1b8f0*/  FADD.FTZ R131, R178, R131 ;  /* 0x00000083b2837221 */ /* 0x000fcc0000010000 */
[----:B------:R-:W1:Y:S08]  /*1b900*/  MUFU.EX2 R125, R125 ;  /* 0x0000007d007d7308 */ /* 0x000e700000000800 */
        /* <DEDUP_REMOVED lines=9> */
[----:B------:R-:W-:Y:S08]  /*1b9a0*/  MUFU.EX2 R197, R197 ;  /* 0x000000c500c57308 */ /* 0x000ff00000000800 */
[----:B------:R-:W-:Y:S08]  /*1b9b0*/  MUFU.EX2 R8, R8 ;  /* 0x0000000800087308 */ /* 0x000ff00000000800 */
[----:B------:R-:W-:Y:S01]  /*1b9c0*/  MUFU.EX2 R199, R199 ;  /* 0x000000c700c77308 */ /* 0x000fe20000000800 */
[----:B------:R-:W-:-:S07]  /*1b9d0*/  F2FP.BF16.F32.PACK_AB R176, R5, R176 ;  /* 0x000000b005b0723e */ /* 0x000fce00000010ff */
[----:B------:R-:W-:Y:S08]  /*1b9e0*/  MUFU.EX2 R208, R208 ;  /* 0x000000d000d07308 */ /* 0x000ff00000000800 */
[----:B------:R-:W-:Y:S01]  /*1b9f0*/  MUFU.EX2 R104, R104 ;  /* 0x0000006800687308 */ /* 0x000fe20000000800 */
[----:B------:R-:W-:Y:S02]  /*1ba00*/  WARPGROUP.DEPBAR.LE gsb0, 0x0 ;  /* 0x00008000000079c5 */ /* 0x000fe40000010000 */
[----:B------:R-:W-:Y:S01]  /*1ba10*/  WARPGROUP.ARRIVE ;  /* 0x00000000000079c5 */ /* 0x000fe20000000000 */
[-CC-:B------:R-:W-:Y:S01]  /*1ba20*/  FFMA.FTZ R114, R107, R9.reuse, -R116.reuse ;  /* 0x000000096b727223 */ /* 0x180fe20000010874 */
[----:B------:R-:W-:-:S03]  /*1ba30*/  FFMA.FTZ R138, R143, R9, -R116 ;  /* 0x000000098f8a7223 */ /* 0x000fc60000010874 */
[----:B------:R-:W2:Y:S01]  /*1ba40*/  MUFU.EX2 R133, R133 ;  /* 0x0000008500857308 */ /* 0x000ea20000000800 */
[----:B------:R-:W-:Y:S01]  /*1ba50*/  HGMMA.64x128x16.F32.BF16 R24, R216, gdesc[UR4].tnspB, R24, gsb0 ;  /* 0x41e00004d8187df0 */ /* 0x000fe20008001818 */
[----:B---3--:R-:W-:Y:S01]  /*1ba60*/  FADD.FTZ R122, R179, R122 ;  /* 0x0000007ab37a7221 */ /* 0x008fe20000010000 */
[----:B------:R-:W-:-:S03]  /*1ba70*/  FADD.FTZ R131, R12, R131 ;  /* 0x000000830c837221 */ /* 0x000fc60000010000 */
[----:B----4-:R-:W-:Y:S02]  /*1ba80*/  FADD.FTZ R122, R117, R122 ;  /* 0x0000007a757a7221 */ /* 0x010fe40000010000 */
[----:B------:R-:W3:Y:S02]  /*1ba90*/  MUFU.EX2 R193, R193 ;  /* 0x000000c100c17308 */ /* 0x000ee40000000800 */
[----:B0-----:R-:W-:-:S04]  /*1baa0*/  FADD.FTZ R122, R181, R122 ;  /* 0x0000007ab57a7221 */ /* 0x001fc80000010000 */
[----:B-1----:R-:W-:Y:S02]  /*1bab0*/  FADD.FTZ R122, R125, R122 ;  /* 0x0000007a7d7a7221 */ /* 0x002fe40000010000 */
[----:B------:R-:W0:Y:S02]  /*1bac0*/  MUFU.EX2 R137, R137 ;  /* 0x0000008900897308 */ /* 0x000e240000000800 */
[----:B------:R-:W-:-:S04]  /*1bad0*/  FADD.FTZ R122, R183, R122 ;  /* 0x0000007ab77a7221 */ /* 0x000fc80000010000 */
[----:B------:R-:W-:Y:S02]  /*1bae0*/  FADD.FTZ R122, R141, R122 ;  /* 0x0000007a8d7a7221 */ /* 0x000fe40000010000 */
[----:B------:R-:W1:Y:S02]  /*1baf0*/  MUFU.EX2 R195, R195 ;  /* 0x000000c300c37308 */ /* 0x000e640000000800 */
[----:B------:R-:W-:-:S04]  /*1bb00*/  FADD.FTZ R122, R185, R122 ;  /* 0x0000007ab97a7221 */ /* 0x000fc80000010000 */
[----:B------:R-:W-:Y:S02]  /*1bb10*/  FADD.FTZ R122, R129, R122 ;  /* 0x0000007a817a7221 */ /* 0x000fe40000010000 */
[----:B------:R-:W4:Y:S01]  /*1bb20*/  MUFU.EX2 R138, R138 ;  /* 0x0000008a008a7308 */ /* 0x000f220000000800 */
[----:B------:R-:W-:Y:S02]  /*1bb30*/  F2FP.BF16.F32.PACK_AB R177, R93, R177 ;  /* 0x000000b15db1723e */ /* 0x000fe400000010ff */
[----:B------:R-:W-:-:S05]  /*1bb40*/  F2FP.BF16.F32.PACK_AB R178, R12, R178 ;  /* 0x000000b20cb2723e */ /* 0x000fca00000010ff */
[----:B------:R-:W4:Y:S01]  /*1bb50*/  MUFU.EX2 R88, R135 ;  /* 0x0000008700587308 */ /* 0x000f220000000800 */
[----:B------:R-:W-:-:S07]  /*1bb60*/  FFMA.FTZ R203, R126, R9, -R116 ;  /* 0x000000097ecb7223 */ /* 0x000fce0000010874 */
[----:B------:R-:W4:Y:S08]  /*1bb70*/  MUFU.EX2 R201, R201 ;  /* 0x000000c900c97308 */ /* 0x000f300000000800 */
[----:B------:R-:W-:Y:S08]  /*1bb80*/  MUFU.EX2 R210, R210 ;  /* 0x000000d200d27308 */ /* 0x000ff00000000800 */
[----:B------:R-:W-:Y:S08]  /*1bb90*/  MUFU.EX2 R105, R105 ;  /* 0x0000006900697308 */ /* 0x000ff00000000800 */
[----:B------:R-:W-:Y:S08]  /*1bba0*/  MUFU.EX2 R108, R108 ;  /* 0x0000006c006c7308 */ /* 0x000ff00000000800 */
[----:B------:R-:W-:Y:S01]  /*1bbb0*/  MUFU.EX2 R109, R109 ;  /* 0x0000006d006d7308 */ /* 0x000fe20000000800 */
[----:B------:R-:W-:-:S02]  /*1bbc0*/  WARPGROUP.DEPBAR.LE gsb0, 0x0 ;  /* 0x00008000000079c5 */ /* 0x000fc40000010000 */
[----:B------:R3:W-:Y:S06]  /*1bbd0*/  BAR.ARV R89, 0x100 ;  /* 0x000400590000751d */ /* 0x0007ec0000002000 */
[----:B------:R0:W-:Y:S02]  /*1bbe0*/  @!P1 SYNCS.ARRIVE.TRANS64.RED.A1T0 RZ, [R130+URZ], RZ ;  /* 0x000000ff82ff99a7 */ /* 0x0001e4000810043f */
[----:B0-----:R-:W-:-:S04]  /*1bbf0*/  @!P1 IMAD R130, R6, 0x8, R2 ;  /* 0x0000000806829824 */ /* 0x001fc800078e0202 */
[----:B------:R-:W-:-:S05]  /*1bc00*/  @!P1 VIADD R130, R130, 0x34860 ;  /* 0x0003486082829836 */ /* 0x000fca0000000000 */
[----:B------:R-:W-:-:S04]  /*1bc10*/  @!P1 PRMT R130, RZ, 0x654, R130 ;  /* 0x00000654ff829816 */ /* 0x000fc80000000082 */
[----:B------:R0:W-:Y:S01]  /*1bc20*/  @!P1 SYNCS.ARRIVE.TRANS64.RED.A1T0 RZ, [R130+URZ], RZ ;  /* 0x000000ff82ff99a7 */ /* 0x0001e2000810043f */
[----:B------:R-:W-:Y:S01]  /*1bc30*/  FFMA.FTZ R6, R123, R9, -R116 ;  /* 0x000000097b067223 */ /* 0x000fe20000010874 */
[----:B0-----:R-:W-:-:S04]  /*1bc40*/  FADD.FTZ R130, R180, R131 ;  /* 0x00000083b4827221 */ /* 0x001fc80000010000 */
[----:B------:R-:W-:-:S04]  /*1bc50*/  FADD.FTZ R123, R11, R130 ;  /* 0x000000820b7b7221 */ /* 0x000fc80000010000 */
[----:B------:R-:W-:-:S04]  /*1bc60*/  FADD.FTZ R123, R182, R123 ;  /* 0x0000007bb67b7221 */ /* 0x000fc80000010000 */
[----:B------:R-:W-:-:S04]  /*1bc70*/  FADD.FTZ R123, R20, R123 ;  /* 0x0000007b147b7221 */ /* 0x000fc80000010000 */
[----:B------:R-:W-:-:S04]  /*1bc80*/  FADD.FTZ R118, R184, R123 ;  /* 0x0000007bb8767221 */ /* 0x000fc80000010000 */
[----:B------:R-:W-:Y:S01]  /*1bc90*/  FADD.FTZ R107, R21, R118 ;  /* 0x00000076156b7221 */ /* 0x000fe20000010000 */
[----:B------:R-:W-:-:S03]  /*1bca0*/  FADD.FTZ R123, R187, R122 ;  /* 0x0000007abb7b7221 */ /* 0x000fc60000010000 */
[----:B------:R-:W-:Y:S01]  /*1bcb0*/  FADD.FTZ R106, R186, R107 ;  /* 0x0000006bba6a7221 */ /* 0x000fe20000010000 */
[-C--:B---3--:R-:W-:Y:S01]  /*1bcc0*/  FFMA.FTZ R89, R127, R9.reuse, -R116 ;  /* 0x000000097f597223 */ /* 0x088fe20000010874 */
[----:B------:R-:W-:Y:S02]  /*1bcd0*/  FADD.FTZ R110, R132, R123 ;  /* 0x0000007b846e7221 */ /* 0x000fe40000010000 */
[----:B------:R-:W-:Y:S01]  /*1bce0*/  FADD.FTZ R127, R13, R106 ;  /* 0x0000006a0d7f7221 */ /* 0x000fe20000010000 */
[----:B------:R-:W-:Y:S01]  /*1bcf0*/  FFMA.FTZ R106, R99, R9, -R116 ;  /* 0x00000009636a7223 */ /* 0x000fe20000010874 */
[----:B------:R-:W-:Y:S02]  /*1bd00*/  FADD.FTZ R99, R189, R110 ;  /* 0x0000006ebd637221 */ /* 0x000fe40000010000 */
[----:B------:R-:W-:Y:S02]  /*1bd10*/  FADD.FTZ R127, R188, R127 ;  /* 0x0000007fbc7f7221 */ /* 0x000fe40000010000 */
[----:B------:R-:W-:-:S02]  /*1bd20*/  FADD.FTZ R110, R140, R99 ;  /* 0x000000638c6e7221 */ /* 0x000fc40000010000 */
[----:B------:R-:W-:Y:S01]  /*1bd30*/  FADD.FTZ R127, R144, R127 ;  /* 0x0000007f907f7221 */ /* 0x000fe20000010000 */
[-C--:B------:R-:W-:Y:S01]  /*1bd40*/  FFMA.FTZ R99, R90, R9.reuse, -R116 ;  /* 0x000000095a637223 */ /* 0x080fe20000010874 */
[----:B------:R-:W-:Y:S02]  /*1bd50*/  FADD.FTZ R110, R191, R110 ;  /* 0x0000006ebf6e7221 */ /* 0x000fe40000010000 */
[----:B------:R-:W-:Y:S01]  /*1bd60*/  FADD.FTZ R90, R190, R127 ;  /* 0x0000007fbe5a7221 */ /* 0x000fe20000010000 */
[----:B------:R-:W-:Y:S02]  /*1bd70*/  FFMA.FTZ R107, R98, R9, -R116 ;  /* 0x00000009626b7223 */ /* 0x000fe40000010874 */
[----:B------:R0:W-:Y:S01]  /*1bd80*/  MUFU.EX2 R98, R115 ;  /* 0x0000007300627308 */ /* 0x0001e20000000800 */
[----:B--2---:R-:W-:Y:S01]  /*1bd90*/  FADD.FTZ R110, R133, R110 ;  /* 0x0000006e856e7221 */ /* 0x004fe20000010000 */
[----:B0-----:R-:W-:-:S03]  /*1bda0*/  FADD.FTZ R115, R145, R90 ;  /* 0x0000005a91737221 */ /* 0x001fc60000010000 */
[----:B------:R-:W-:Y:S01]  /*1bdb0*/  FADD.FTZ R110, R193, R110 ;  /* 0x0000006ec16e7221 */ /* 0x000fe20000010000 */
[----:B------:R-:W-:-:S03]  /*1bdc0*/  FADD.FTZ R115, R192, R115 ;  /* 0x00000073c0737221 */ /* 0x000fc60000010000 */
[----:B------:R-:W-:Y:S01]  /*1bdd0*/  FADD.FTZ R110, R137, R110 ;  /* 0x0000006e896e7221 */ /* 0x000fe20000010000 */
[----:B------:R-:W-:-:S03]  /*1bde0*/  FADD.FTZ R115, R14, R115 ;  /* 0x000000730e737221 */ /* 0x000fc60000010000 */
[----:B-1----:R-:W-:Y:S01]  /*1bdf0*/  FADD.FTZ R93, R195, R110 ;  /* 0x0000006ec35d7221 */ /* 0x002fe20000010000 */
[----:B------:R-:W-:-:S03]  /*1be00*/  FADD.FTZ R115, R194, R115 ;  /* 0x00000073c2737221 */ /* 0x000fc60000010000 */
[----:B----4-:R-:W-:Y:S01]  /*1be10*/  FADD.FTZ R12, R138, R93 ;  /* 0x0000005d8a0c7221 */ /* 0x010fe20000010000 */
[----:B------:R-:W-:Y:S01]  /*1be20*/  FADD.FTZ R115, R136, R115 ;  /* 0x0000007388737221 */ /* 0x000fe20000010000 */
[----:B------:R-:W-:Y:S02]  /*1be30*/  F2FP.BF16.F32.PACK_AB R180, R11, R180 ;  /* 0x000000b40bb4723e */ /* 0x000fe400000010ff */
[----:B------:R-:W-:Y:S01]  /*1be40*/  FADD.FTZ R11, R197, R12 ;  /* 0x0000000cc50b7221 */ /* 0x000fe20000010000 */
[----:B------:R-:W-:Y:S01]  /*1be50*/  FADD.FTZ R115, R196, R115 ;  /* 0x00000073c4737221 */ /* 0x000fe20000010000 */
[----:B------:R-:W0:Y:S02]  /*1be60*/  MUFU.EX2 R6, R6 ;  /* 0x0000000600067308 */ /* 0x000e240000000800 */
[----:B------:R-:W-:Y:S01]  /*1be70*/  FADD.FTZ R12, R8, R11 ;  /* 0x0000000b080c7221 */ /* 0x000fe20000010000 */
[----:B------:R-:W-:Y:S01]  /*1be80*/  FADD.FTZ R115, R128, R115 ;  /* 0x0000007380737221 */ /* 0x000fe20000010000 */
[----:B------:R-:W-:-:S02]  /*1be90*/  F2FP.BF16.F32.PACK_AB R182, R20, R182 ;  /* 0x000000b614b6723e */ /* 0x000fc400000010ff */
[----:B------:R-:W-:Y:S01]  /*1bea0*/  FADD.FTZ R11, R199, R12 ;  /* 0x0000000cc70b7221 */ /* 0x000fe20000010000 */
[----:B------:R-:W-:Y:S01]  /*1beb0*/  FADD.FTZ R20, R198, R115 ;  /* 0x00000073c6147221 */ /* 0x000fe20000010000 */
[----:B------:R-:W1:Y:S01]  /*1bec0*/  MUFU.EX2 R203, R203 ;  /* 0x000000cb00cb7308 */ /* 0x000e620000000800 */
[----:B------:R-:W-:Y:S01]  /*1bed0*/  F2FP.BF16.F32.PACK_AB R186, R13, R186 ;  /* 0x000000ba0dba723e */ /* 0x000fe200000010ff */
[----:B------:R-:W-:Y:S01]  /*1bee0*/  FADD.FTZ R12, R88, R11 ;  /* 0x0000000b580c7221 */ /* 0x000fe20000010000 */
[----:B------:R-:W-:-:S05]  /*1bef0*/  FADD.FTZ R13, R15, R20 ;  /* 0x000000140f0d7221 */ /* 0x000fca0000010000 */
[----:B------:R-:W2:Y:S01]  /*1bf00*/  MUFU.EX2 R89, R89 ;  /* 0x0000005900597308 */ /* 0x000ea20000000800 */
[----:B------:R-:W-:Y:S01]  /*1bf10*/  FADD.FTZ R20, R200, R13 ;  /* 0x0000000dc8147221 */ /* 0x000fe20000010000 */
[----:B------:R-:W-:-:S06]  /*1bf20*/  FADD.FTZ R11, R201, R12 ;  /* 0x0000000cc90b7221 */ /* 0x000fcc0000010000 */
[----:B------:R-:W3:Y:S01]  /*1bf30*/  MUFU.EX2 R205, R205 ;  /* 0x000000cd00cd7308 */ /* 0x000ee20000000800 */
[----:B------:R-:W-:Y:S01]  /*1bf40*/  FADD.FTZ R13, R121, R20 ;  /* 0x00000014790d7221 */ /* 0x000fe20000010000 */
[----:B0-----:R-:W-:Y:S01]  /*1bf50*/  FADD.FTZ R12, R6, R11 ;  /* 0x0000000b060c7221 */ /* 0x001fe20000010000 */
[----:B------:R-:W-:Y:S02]  /*1bf60*/  FFMA.FTZ R119, R119, R9, -R116 ;  /* 0x0000000977777223 */ /* 0x000fe40000010874 */
[----:B------:R-:W-:Y:S01]  /*1bf70*/  FADD.FTZ R13, R202, R13 ;  /* 0x0000000dca0d7221 */ /* 0x000fe20000010000 */
[----:B-1----:R-:W-:Y:S02]  /*1bf80*/  FADD.FTZ R12, R203, R12 ;  /* 0x0000000ccb0c7221 */ /* 0x002fe40000010000 */
[----:B------:R-:W0:Y:S01]  /*1bf90*/  MUFU.EX2 R207, R207 ;  /* 0x000000cf00cf7308 */ /* 0x000e220000000800 */
[----:B------:R-:W-:Y:S01]  /*1bfa0*/  FADD.FTZ R13, R124, R13 ;  /* 0x0000000d7c0d7221 */ /* 0x000fe20000010000 */
[----:B--2---:R-:W-:-:S06]  /*1bfb0*/  FADD.FTZ R12, R89, R12 ;  /* 0x0000000c590c7221 */ /* 0x004fcc0000010000 */
[----:B------:R-:W1:Y:S01]  /*1bfc0*/  MUFU.EX2 R90, R119 ;  /* 0x00000077005a7308 */ /* 0x000e620000000800 */
[----:B------:R-:W-:Y:S01]  /*1bfd0*/  FADD.FTZ R13, R204, R13 ;  /* 0x0000000dcc0d7221 */ /* 0x000fe20000010000 */
[----:B---3--:R-:W-:-:S06]  /*1bfe0*/  FADD.FTZ R11, R205, R12 ;  /* 0x0000000ccd0b7221 */ /* 0x008fcc0000010000 */
[----:B------:R-:W2:Y:S01]  /*1bff0*/  MUFU.EX2 R209, R209 ;  /* 0x000000d100d17308 */ /* 0x000ea20000000800 */
[----:B------:R-:W-:Y:S01]  /*1c000*/  FADD.FTZ R13, R120, R13 ;  /* 0x0000000d780d7221 */ /* 0x000fe20000010000 */
[----:B------:R-:W-:Y:S01]  /*1c010*/  FADD.FTZ R12, R98, R11 ;  /* 0x0000000b620c7221 */ /* 0x000fe20000010000 */
[----:B------:R-:W-:-:S05]  /*1c020*/  FFMA.FTZ R111, R111, R9, -R116 ;  /* 0x000000096f6f7223 */ /* 0x000fca0000010874 */
[----:B------:R-:W3:Y:S01]  /*1c030*/  MUFU.EX2 R5, R114 ;  /* 0x0000007200057308 */ /* 0x000ee20000000800 */
[----:B------:R-:W-:Y:S01]  /*1c040*/  FADD.FTZ R13, R206, R13 ;  /* 0x0000000dce0d7221 */ /* 0x000fe20000010000 */
[----:B0-----:R-:W-:Y:S01]  /*1c050*/  FADD.FTZ R11, R207, R12 ;  /* 0x0000000ccf0b7221 */ /* 0x001fe20000010000 */
[----:B------:R-:W-:-:S05]  /*1c060*/  F2FP.BF16.F32.PACK_AB R197, R8, R197 ;  /* 0x000000c508c5723e */ /* 0x000fca00000010ff */
[----:B------:R-:W0:Y:S01]  /*1c070*/  MUFU.EX2 R211, R211 ;  /* 0x000000d300d37308 */ /* 0x000e220000000800 */
[----:B------:R-:W-:Y:S01]  /*1c080*/  FADD.FTZ R13, R112, R13 ;  /* 0x0000000d700d7221 */ /* 0x000fe20000010000 */
[----:B-1----:R-:W-:-:S06]  /*1c090*/  FADD.FTZ R8, R90, R11 ;  /* 0x0000000b5a087221 */ /* 0x002fcc0000010000 */
[----:B------:R-:W1:Y:S01]  /*1c0a0*/  MUFU.EX2 R111, R111 ;  /* 0x0000006f006f7308 */ /* 0x000e620000000800 */
[----:B------:R-:W-:Y:S01]  /*1c0b0*/  FADD.FTZ R13, R208, R13 ;  /* 0x0000000dd00d7221 */ /* 0x000fe20000010000 */
[----:B--2---:R-:W-:Y:S01]  /*1c0c0*/  FADD.FTZ R8, R209, R8 ;  /* 0x00000008d1087221 */ /* 0x004fe20000010000 */
[----:B------:R-:W-:-:S05]  /*1c0d0*/  FFMA.FTZ R102, R102, R9, -R116 ;  /* 0x0000000966667223 */ /* 0x000fca0000010874 */
[----:B------:R-:W2:Y:S01]  /*1c0e0*/  MUFU.EX2 R107, R107 ;  /* 0x0000006b006b7308 */ /* 0x000ea20000000800 */
[----:B------:R-:W-:Y:S01]  /*1c0f0*/  FADD.FTZ R13, R104, R13 ;  /* 0x0000000d680d7221 */ /* 0x000fe20000010000 */
[----:B---3--:R-:W-:Y:S01]  /*1c100*/  FADD.FTZ R8, R5, R8 ;  /* 0x0000000805087221 */ /* 0x008fe20000010000 */
[----:B------:R-:W-:Y:S01]  /*1c110*/  FFMA.FTZ R103, R103, R9, -R116 ;  /* 0x0000000967677223 */ /* 0x000fe20000010874 */
[----:B------:R-:W-:-:S04]  /*1c120*/  F2FP.BF16.F32.PACK_AB R201, R6, R201 ;  /* 0x000000c906c9723e */ /* 0x000fc800000010ff */
[----:B------:R-:W3:Y:S01]  /*1c130*/  MUFU.EX2 R106, R106 ;  /* 0x0000006a006a7308 */ /* 0x000ee20000000800 */
[----:B------:R-:W-:Y:S01]  /*1c140*/  FADD.FTZ R6, R210, R13 ;  /* 0x0000000dd2067221 */ /* 0x000fe20000010000 */
[----:B0-----:R-:W-:-:S06]  /*1c150*/  FADD.FTZ R8, R211, R8 ;  /* 0x00000008d3087221 */ /* 0x001fcc0000010000 */
[----:B------:R-:W0:Y:S01]  /*1c160*/  MUFU.EX2 R102, R102 ;  /* 0x0000006600667308 */ /* 0x000e220000000800 */
[----:B------:R-:W-:Y:S01]  /*1c170*/  FADD.FTZ R11, R105, R6 ;  /* 0x00000006690b7221 */ /* 0x000fe20000010000 */
[----:B-1----:R-:W-:Y:S01]  /*1c180*/  FADD.FTZ R8, R111, R8 ;  /* 0x000000086f087221 */ /* 0x002fe20000010000 */
[----:B------:R-:W-:-:S05]  /*1c190*/  FFMA.FTZ R91, R91, R9, -R116 ;  /* 0x000000095b5b7223 */ /* 0x000fca0000010874 */
[----:B------:R-:W1:Y:S01]  /*1c1a0*/  MUFU.EX2 R103, R103 ;  /* 0x0000006700677308 */ /* 0x000e620000000800 */
[----:B------:R-:W-:Y:S01]  /*1c1b0*/  FADD.FTZ R6, R96, R11 ;  /* 0x0000000b60067221 */ /* 0x000fe20000010000 */
[----:B--2---:R-:W-:Y:S01]  /*1c1c0*/  FADD.FTZ R11, R107, R8 ;  /* 0x000000086b0b7221 */ /* 0x004fe20000010000 */
[----:B------:R-:W-:-:S05]  /*1c1d0*/  FFMA.FTZ R94, R94, R9, -R116 ;  /* 0x000000095e5e7223 */ /* 0x000fca0000010874 */
[----:B------:R-:W2:Y:S01]  /*1c1e0*/  MUFU.EX2 R99, R99 ;  /* 0x0000006300637308 */ /* 0x000ea20000000800 */
[----:B------:R-:W-:Y:S01]  /*1c1f0*/  FADD.FTZ R13, R97, R6 ;  /* 0x00000006610d7221 */ /* 0x000fe20000010000 */
[----:B---3--:R-:W-:Y:S01]  /*1c200*/  FADD.FTZ R11, R106, R11 ;  /* 0x0000000b6a0b7221 */ /* 0x008fe20000010000 */
[----:B------:R-:W-:-:S05]  /*1c210*/  FFMA.FTZ R95, R95, R9, -R116 ;  /* 0x000000095f5f7223 */ /* 0x000fca0000010874 */
[----:B------:R-:W3:Y:S01]  /*1c220*/  MUFU.EX2 R91, R91 ;  /* 0x0000005b005b7308 */ /* 0x000ee20000000800 */
[----:B------:R-:W-:Y:S01]  /*1c230*/  FADD.FTZ R6, R100, R13 ;  /* 0x0000000d64067221 */ /* 0x000fe20000010000 */
[----:B0-----:R-:W-:Y:S01]  /*1c240*/  FADD.FTZ R8, R102, R11 ;  /* 0x0000000b66087221 */ /* 0x001fe20000010000 */
[----:B------:R-:W-:-:S05]  /*1c250*/  F2FP.BF16.F32.PACK_AB R209, R5, R209 ;  /* 0x000000d105d1723e */ /* 0x000fca00000010ff */
[----:B------:R-:W0:Y:S01]  /*1c260*/  MUFU.EX2 R219, R94 ;  /* 0x0000005e00db7308 */ /* 0x000e220000000800 */
[----:B------:R-:W-:Y:S01]  /*1c270*/  FADD.FTZ R5, R101, R6 ;  /* 0x0000000665057221 */ /* 0x000fe20000010000 */
[----:B-1----:R-:W-:Y:S01]  /*1c280*/  FADD.FTZ R8, R103, R8 ;  /* 0x0000000867087221 */ /* 0x002fe20000010000 */
[----:B------:R-:W-:-:S05]  /*1c290*/  ISETP.GT.AND P2, PT, R0, R134, PT ;  /* 0x000000860000720c */ /* 0x000fca0003f44270 */
[----:B------:R-:W1:Y:S01]  /*1c2a0*/  MUFU.EX2 R95, R95 ;  /* 0x0000005f005f7308 */ /* 0x000e620000000800 */
[----:B------:R-:W-:Y:S01]  /*1c2b0*/  FADD.FTZ R6, R108, R5 ;  /* 0x000000056c067221 */ /* 0x000fe20000010000 */
[----:B--2---:R-:W-:-:S03]  /*1c2c0*/  FADD.FTZ R8, R99, R8 ;  /* 0x0000000863087221 */ /* 0x004fc60000010000 */
[----:B------:R-:W-:Y:S01]  /*1c2d0*/  FADD.FTZ R6, R109, R6 ;  /* 0x000000066d067221 */ /* 0x000fe20000010000 */
[----:B---3--:R-:W-:-:S03]  /*1c2e0*/  FADD.FTZ R8, R91, R8 ;  /* 0x000000085b087221 */ /* 0x008fc60000010000 */
[----:B------:R-:W-:Y:S01]  /*1c2f0*/  FADD.FTZ R6, R113, R6 ;  /* 0x0000000671067221 */ /* 0x000fe20000010000 */
[----:B0-----:R-:W-:Y:S01]  /*1c300*/  FADD.FTZ R8, R219, R8 ;  /* 0x00000008db087221 */ /* 0x001fe20000010000 */
[C---:B------:R-:W-:Y:S01]  /*1c310*/  F2FP.BF16.F32.PACK_AB R218, R3.reuse, R113 ;  /* 0x0000007103da723e */ /* 0x040fe200000010ff */
[-C--:B------:R-:W-:Y:S01]  /*1c320*/  FMUL.FTZ R24, R24, R4.reuse ;  /* 0x0000000418187220 */ /* 0x080fe20000410000 */
        /* <DEDUP_REMOVED lines=32> */
[----:B------:R-:W-:Y:S01]  /*1c530*/  F2FP.BF16.F32.PACK_AB R179, R117, R179 ;  /* 0x000000b375b3723e */ /* 0x000fe200000010ff */
[----:B-1----:R-:W-:Y:S01]  /*1c540*/  FADD.FTZ R225, R95, R8 ;  /* 0x000000085fe17221 */ /* 0x002fe20000010000 */
[----:B------:R-:W-:Y:S01]  /*1c550*/  F2FP.BF16.F32.PACK_AB R181, R125, R181 ;  /* 0x000000b57db5723e */ /* 0x000fe200000010ff */
[----:B------:R-:W-:Y:S01]  /*1c560*/  VIADD R0, R0, 0xffffffff ;  /* 0xffffffff00007836 */ /* 0x000fe20000000000 */
[----:B------:R-:W-:Y:S01]  /*1c570*/  F2FP.BF16.F32.PACK_AB R183, R141, R183 ;  /* 0x000000b78db7723e */ /* 0x000fe200000010ff */
[----:B------:R-:W-:Y:S01]  /*1c580*/  FMUL.FTZ R26, R26, R10 ;  /* 0x0000000a1a1a7220 */ /* 0x000fe20000410000 */
[----:B------:R-:W-:Y:S01]  /*1c590*/  F2FP.BF16.F32.PACK_AB R184, R21, R184 ;  /* 0x000000b815b8723e */ /* 0x000fe200000010ff */
[-C--:B------:R-:W-:Y:S01]  /*1c5a0*/  FMUL.FTZ R27, R27, R10.reuse ;  /* 0x0000000a1b1b7220 */ /* 0x080fe20000410000 */
[----:B------:R-:W-:Y:S01]  /*1c5b0*/  F2FP.BF16.F32.PACK_AB R185, R129, R185 ;  /* 0x000000b981b9723e */ /* 0x000fe200000010ff */
[-C--:B------:R-:W-:Y:S01]  /*1c5c0*/  FMUL.FTZ R30, R30, R10.reuse ;  /* 0x0000000a1e1e7220 */ /* 0x080fe20000410000 */
[----:B------:R-:W-:Y:S01]  /*1c5d0*/  F2FP.BF16.F32.PACK_AB R187, R132, R187 ;  /* 0x000000bb84bb723e */ /* 0x000fe200000010ff */
[----:B------:R-:W-:Y:S01]  /*1c5e0*/  FMUL.FTZ R31, R31, R10 ;  /* 0x0000000a1f1f7220 */ /* 0x000fe20000410000 */
        /* <DEDUP_REMOVED lines=56> */
[----:B------:R-:W-:-:S02]  /*1c970*/  IMAD.MOV.U32 R5, RZ, RZ, R233 ;  /* 0x000000ffff057224 */ /* 0x000fc400078e00e9 */
[----:B------:R-:W-:Y:S02]  /*1c980*/  IMAD.MOV.U32 R6, RZ, RZ, R222 ;  /* 0x000000ffff067224 */ /* 0x000fe400078e00de */
[----:B------:R-:W-:Y:S02]  /*1c990*/  IMAD.MOV.U32 R3, RZ, RZ, R92 ;  /* 0x000000ffff037224 */ /* 0x000fe400078e005c */
[----:B------:R-:W-:Y:S01]  /*1c9a0*/  IMAD.MOV.U32 R4, RZ, RZ, R7 ;  /* 0x000000ffff047224 */ /* 0x000fe200078e0007 */
[----:B------:R-:W-:Y:S06]  /*1c9b0*/  @P2 BRA `(.L_x_610) ;  /* 0xffffffa000b82947 */ /* 0x000fec000383ffff */
.L_x_600:
[----:B------:R-:W-:Y:S05]  /*1c9c0*/  WARPSYNC.ALL ;  /* 0x0000000000007948 */ /* 0x000fea0003800000 */
[----:B------:R-:W-:Y:S06]  /*1c9d0*/  BAR.ARV 0x8, 0x180 ;  /* 0x0206000000007b1d */ /* 0x000fec0000002000 */
[----:B------:R-:W-:Y:S05]  /*1c9e0*/  @!P0 BRA `(.L_x_611) ;  /* 0x0000000000048947 */ /* 0x000fea0003800000 */
[----:B------:R-:W-:Y:S01]  /*1c9f0*/  BPT.TRAP 0x1 ;  /* 0x000000040000795c */ /* 0x000fe20000300000 */
.L_x_611:
[----:B------:R-:W-:Y:S01]  /*1ca00*/  IMAD R11, R222, 0x8, R2 ;  /* 0x00000008de0b7824 */ /* 0x000fe200078e0202 */
[----:B------:R-:W-:-:S04]  /*1ca10*/  SHF.L.U32 R0, R233, 0x1f, RZ ;  /* 0x0000001fe9007819 */ /* 0x000fc800000006ff */
[----:B------:R0:W1:Y:S01]  /*1ca20*/  SYNCS.PHASECHK.TRANS64.TRYWAIT P2, [R11+URZ+0x34850], R0 ;  /* 0x034850000b0075a7 */ /* 0x000062000804017f */
[----:B------:R-:W-:Y:S05]  /*1ca30*/  @!P0 BRA `(.L_x_612) ;  /* 0x0000000000048947 */ /* 0x000fea0003800000 */
[----:B------:R-:W-:Y:S01]  /*1ca40*/  BPT.TRAP 0x1 ;  /* 0x000000040000795c */ /* 0x000fe20000300000 */
.L_x_612:
[----:B------:R-:W-:-:S05]  /*1ca50*/  VIADD R2, R2, 0x400 ;  /* 0x0000040002027836 */ /* 0x000fca0000000000 */
[----:B------:R-:W-:-:S04]  /*1ca60*/  SHF.R.U32.HI R2, RZ, 0x4, R2 ;  /* 0x00000004ff027819 */ /* 0x000fc80000011602 */
[----:B------:R-:W-:-:S04]  /*1ca70*/  LOP3.LUT R2, R2, 0x3fff, RZ, 0xc0, !PT ;  /* 0x00003fff02027812 */ /* 0x000fc800078ec0ff */
[----:B------:R-:W-:Y:S01]  /*1ca80*/  LOP3.LUT R3, R2, 0x5800000, RZ, 0xfc, !PT ;  /* 0x0580000002037812 */ /* 0x000fe200078efcff */
[----:B-1----:R-:W-:Y:S06]  /*1ca90*/  @P2 BRA `(.L_x_613) ;  /* 0x0000000000082947 */ /* 0x002fec0003800000 */
[----:B------:R-:W1:Y:S02]  /*1caa0*/  SYNCS.PHASECHK.TRANS64.TRYWAIT P0, [R11+URZ+0x34850], R0 ;  /* 0x034850000b0075a7 */ /* 0x000e64000800017f */
[----:B-1----:R-:W-:Y:S05]  /*1cab0*/  @!P0 BRA `(.L_x_614) ;  /* 0x000000c000188947 */ /* 0x002fea0003800000 */
.L_x_613:
[----:B------:R-:W-:Y:S01]  /*1cac0*/  IMAD R2, R222, 0xb00, R3 ;  /* 0x00000b00de027824 */ /* 0x000fe200078e0203 */
[----:B------:R-:W2:Y:S01]  /*1cad0*/  LDL.LU R15, [R1+0x78] ;  /* 0x00007800010f7983 */ /* 0x000ea20000300800 */
[----:B------:R-:W-:Y:S01]  /*1cae0*/  IMAD.MOV.U32 R3, RZ, RZ, 0x40000040 ;  /* 0x40000040ff037424 */ /* 0x000fe200078e00ff */
[----:B------:R-:W-:Y:S05]  /*1caf0*/  WARPSYNC.ALL ;  /* 0x0000000000007948 */ /* 0x000fea0003800000 */
[C---:B------:R-:W-:Y:S01]  /*1cb00*/  R2UR UR6, R2.reuse ;  /* 0x00000000020672ca */ /* 0x040fe200000e0000 */
[----:B------:R-:W-:Y:S01]  /*1cb10*/  WARPGROUP.ARRIVE ;  /* 0x00000000000079c5 */ /* 0x000fe20000000000 */
[----:B------:R-:W-:Y:S01]  /*1cb20*/  R2UR UR7, R3 ;  /* 0x00000000030772ca */ /* 0x000fe200000e0000 */
[----:B------:R-:W-:Y:S01]  /*1cb30*/  VIADD R4, R2, 0x80 ;  /* 0x0000008002047836 */ /* 0x000fe20000000000 */
[----:B01----:R-:W0:Y:S01]  /*1cb40*/  SHFL.BFLY PT, R0, R225, 0x2, 0x1f ;  /* 0x0c401f00e1007f89 */ /* 0x003e2200000e0000 */
[----:B------:R-:W-:-:S02]  /*1cb50*/  IMAD.MOV.U32 R5, RZ, RZ, 0x40000040 ;  /* 0x40000040ff057424 */ /* 0x000fc400078e00ff */
[----:B------:R-:W-:Y:S02]  /*1cb60*/  IMAD.MOV.U32 R3, RZ, RZ, 0x40000040 ;  /* 0x40000040ff037424 */ /* 0x000fe400078e00ff */
[----:B------:R-:W-:Y:S02]  /*1cb70*/  @!P1 VIADD R10, R11, 0x34860 ;  /* 0x000348600b0a9836 */ /* 0x000fe40000000000 */
[----:B------:R-:W-:Y:S02]  /*1cb80*/  IMAD.MOV.U32 R93, RZ, RZ, RZ ;  /* 0x000000ffff5d7224 */ /* 0x000fe400078e00ff */
[----:B------:R-:W-:Y:S01]  /*1cb90*/  IMAD.MOV.U32 R6, RZ, RZ, RZ ;  /* 0x000000ffff067224 */ /* 0x000fe200078e00ff */
[----:B------:R-:W-:Y:S01]  /*1cba0*/  @!P1 PRMT R10, RZ, 0x654, R10 ;  /* 0x00000654ff0a9816 */ /* 0x000fe2000000000a */
[----:B------:R-:W-:Y:S01]  /*1cbb0*/  HGMMA.64x128x16.F32.BF16 R24, R176, gdesc[UR4].tnspB, R24, gsb0 ;  /* 0x41e00004b0187df0 */ /* 0x000fe20008001818 */
[----:B------:R-:W-:Y:S01]  /*1cbc0*/  R2UR UR6, R4 ;  /* 0x00000000040672ca */ /* 0x000fe200000e0000 */
[----:B------:R-:W-:Y:S01]  /*1cbd0*/  VIADD R4, R2, 0x100 ;  /* 0x0000010002047836 */ /* 0x000fe20000000000 */
[----:B------:R-:W-:Y:S01]  /*1cbe0*/  R2UR UR7, R5 ;  /* 0x00000000050772ca */ /* 0x000fe200000e0000 */
[----:B------:R-:W-:-:S02]  /*1cbf0*/  IMAD.MOV.U32 R5, RZ, RZ, 0x40000040 ;  /* 0x40000040ff057424 */ /* 0x000fc400078e00ff */
[----:B------:R-:W-:-:S05]  /*1cc00*/  VIADD R222, R222, 0x1 ;  /* 0x00000001dede7836 */ /* 0x000fca0000000000 */
[----:B------:R-:W-:-:S04]  /*1cc10*/  ISETP.NE.AND P2, PT, R222, 0x2, PT ;  /* 0x00000002de00780c */ /* 0x000fc80003f45270 */
[----:B------:R-:W-:Y:S01]  /*1cc20*/  SEL R222, R222, RZ, P2 ;  /* 0x000000ffdede7207 */ /* 0x000fe20001000000 */
[----:B------:R-:W-:Y:S02]  /*1cc30*/  WARPGROUP.DEPBAR.LE gsb0, 0x0 ;  /* 0x00008000000079c5 */ /* 0x000fe40000010000 */
[----:B------:R-:W-:-:S06]  /*1cc40*/  WARPGROUP.ARRIVE ;  /* 0x00000000000079c5 */ /* 0x000fcc0000000000 */
        /* <DEDUP_REMOVED lines=59> */
[----:B0-----:R-:W-:Y:S01]  /*1d000*/  FADD.FTZ R2, R0, R225 ;  /* 0x000000e100027221 */ /* 0x001fe20000010000 */
[----:B------:R-:W-:Y:S02]  /*1d010*/  R2UR UR7, R3 ;  /* 0x00000000030772ca */ /* 0x000fe400000e0000 */
[----:B------:R-:W0:Y:S04]  /*1d020*/  SHFL.BFLY PT, R3, R226, 0x2, 0x1f ;  /* 0x0c401f00e2037f89 */ /* 0x000e2800000e0000 */
[----:B------:R-:W1:Y:S01]  /*1d030*/  SHFL.BFLY PT, R5, R2, 0x1, 0x1f ;  /* 0x0c201f0002057f89 */ /* 0x000e6200000e0000 */
[----:B0-----:R-:W-:Y:S01]  /*1d040*/  FADD.FTZ R3, R3, R226 ;  /* 0x000000e203037221 */ /* 0x001fe20000010000 */
[----:B-1----:R-:W-:-:S04]  /*1d050*/  FADD.FTZ R13, R2, R5 ;  /* 0x00000005020d7221 */ /* 0x002fc80000010000 */
[----:B------:R-:W0:Y:S01]  /*1d060*/  SHFL.BFLY PT, R0, R3, 0x1, 0x1f ;  /* 0x0c201f0003007f89 */ /* 0x000e2200000e0000 */
[----:B------:R-:W-:-:S13]  /*1d070*/  FSETP.NE.FTZ.AND P3, PT, R13, RZ, PT ;  /* 0x000000ff0d00720b */ /* 0x000fda0003f75000 */
[----:B------:R-:W1:Y:S01]  /*1d080*/  @P3 MUFU.LG2 R8, R13 ;  /* 0x0000000d00083308 */ /* 0x000e620000000c00 */
[----:B------:R-:W-:Y:S01]  /*1d090*/  @P3 FMUL.FTZ R14, R9, 0.69314718246459960938 ;  /* 0x3f317218090e3820 */ /* 0x000fe20000410000 */
[----:B0-----:R-:W-:-:S06]  /*1d0a0*/  FADD.FTZ R12, R3, R0 ;  /* 0x00000000030c7221 */ /* 0x001fcc0000010000 */
[----:B------:R-:W-:Y:S01]  /*1d0b0*/  @P3 MUFU.RCP R6, R13 ;  /* 0x0000000d00063308 */ /* 0x000fe20000001000 */
[----:B------:R-:W-:Y:S01]  /*1d0c0*/  SEL R0, RZ, 0x1, P2 ;  /* 0x00000001ff007807 */ /* 0x000fe20001000000 */
[----:B------:R-:W-:Y:S01]  /*1d0d0*/  IMAD.MOV.U32 R3, RZ, RZ, -0x800000 ;  /* 0xff800000ff037424 */ /* 0x000fe200078e00ff */
[----:B------:R-:W-:Y:S02]  /*1d0e0*/  FSETP.NE.FTZ.AND P0, PT, R12, RZ, PT ;  /* 0x000000ff0c00720b */ /* 0x000fe40003f15000 */
[----:B------:R-:W-:Y:S01]  /*1d0f0*/  LOP3.LUT R233, R233, R0, RZ, 0x3c, !PT ;  /* 0x00000000e9e97212 */ /* 0x000fe200078e3cff */
[----:B------:R-:W-:-:S10]  /*1d100*/  IMAD.MOV.U32 R0, RZ, RZ, -0x800000 ;  /* 0xff800000ff007424 */ /* 0x000fd400078e00ff */
[----:B------:R-:W0:Y:S01]  /*1d110*/  @P0 MUFU.LG2 R4, R12 ;  /* 0x0000000c00040308 */ /* 0x000e220000000c00 */
[----:B------:R-:W-:Y:S01]  /*1d120*/  @P0 FMUL.FTZ R2, R9, 0.69314718246459960938 ;  /* 0x3f31721809020820 */ /* 0x000fe20000410000 */
[----:B-1----:R-:W-:-:S04]  /*1d130*/  @P3 FMUL.FTZ R9, R8, 0.69314718246459960938 ;  /* 0x3f31721808093820 */ /* 0x002fc80000410000 */
[----:B------:R-:W-:Y:S02]  /*1d140*/  @P3 FFMA.FTZ R0, R14, R92, R9 ;  /* 0x0000005c0e003223 */ /* 0x000fe40000010009 */
[----:B------:R-:W1:Y:S01]  /*1d150*/  @P0 MUFU.RCP R93, R12 ;  /* 0x0000000c005d0308 */ /* 0x000e620000001000 */
[----:B0-----:R-:W-:-:S04]  /*1d160*/  @P0 FMUL.FTZ R5, R4, 0.69314718246459960938 ;  /* 0x3f31721804050820 */ /* 0x001fc80000410000 */
[----:B------:R-:W-:Y:S01]  /*1d170*/  @P0 FFMA.FTZ R3, R2, R7, R5 ;  /* 0x0000000702030223 */ /* 0x000fe20000010005 */
[----:B------:R-:W-:Y:S01]  /*1d180*/  PLOP3.LUT P0, PT, PT, PT, PT, 0x8, 0x0 ;  /* 0x000000000000781c */ /* 0x000fe20003f0e170 */
[----:B------:R-:W-:Y:S02]  /*1d190*/  WARPGROUP.DEPBAR.LE gsb0, 0x0 ;  /* 0x00008000000079c5 */ /* 0x000fe40000010000 */
[----:B------:R-:W-:-:S06]  /*1d1a0*/  WARPGROUP.ARRIVE ;  /* 0x00000000000079c5 */ /* 0x000fcc0000000000 */
[----:B------:R-:W-:Y:S03]  /*1d1b0*/  HGMMA.64x128x16.F32.BF16 R24, R216, gdesc[UR4].tnspB, R24, gsb0 ;  /* 0x41e00004d8187df0 */ /* 0x000fe60008001818 */
[----:B------:R-:W-:Y:S02]  /*1d1c0*/  WARPGROUP.DEPBAR.LE gsb0, 0x0 ;  /* 0x00008000000079c5 */ /* 0x000fe40000010000 */
[----:B------:R0:W-:Y:S01]  /*1d1d0*/  @!P1 SYNCS.ARRIVE.TRANS64.RED.A1T0 RZ, [R10+URZ], RZ ;  /* 0x000000ff0aff99a7 */ /* 0x0001e2000810043f */
[-C--:B-1----:R-:W-:Y:S01]  /*1d1e0*/  FMUL.FTZ R20, R24, R93.reuse ;  /* 0x0000005d18147220 */ /* 0x082fe20000410000 */
        /* <DEDUP_REMOVED lines=62> */
[----:B0-----:R-:W-:-:S07]  /*1d5d0*/  FMUL.FTZ R87, R87, R6 ;  /* 0x0000000657577220 */ /* 0x001fce0000410000 */
.L_x_554:
[----:B------:R-:W-:Y:S05]  /*1d5e0*/  WARPSYNC.ALL ;  /* 0x0000000000007948 */ /* 0x000fea0003800000 */
[----:B------:R-:W0:Y:S08]  /*1d5f0*/  S2UR UR5, SR_CgaCtaId ;  /* 0x00000000000579c3 */ /* 0x000e300000008800 */
[----:B------:R-:W-:Y:S06]  /*1d600*/  BAR.SYNC.DEFER_BLOCKING 0x5, 0x180 ;  /* 0x0146000000007b1d */ /* 0x000fec0000010000 */
[----:B------:R-:W-:Y:S01]  /*1d610*/  UMOV UR4, 0x400 ;  /* 0x0000040000047882 */ /* 0x000fe20000000000 */
[----:B------:R-:W-:Y:S01]  /*1d620*/  BSSY B0, `(.L_x_615) ;  /* 0x0000336000007945 */ /* 0x000fe20003800000 */
[----:B0-----:R-:W-:-:S06]  /*1d630*/  ULEA UR4, UR5, UR4, 0x18 ;  /* 0x0000000405047291 */ /* 0x001fcc000f8ec03f */
[----:B------:R-:W-:-:S05]  /*1d640*/  IMAD.U32 R2, RZ, RZ, UR4 ;  /* 0x00000004ff027e24 */ /* 0x000fca000f8e00ff */
[----:B------:R0:W1:Y:S01]  /*1d650*/  LDS.128 R148, [R2+0x348d0] ;  /* 0x0348d00002947984 */ /* 0x0000620000000c00 */
[----:B------:R-:W-:Y:S06]  /*1d660*/  BAR.ARV 0x4, 0x180 ;  /* 0x0106000000007b1d */ /* 0x000fec0000002000 */
[----:B------:R-:W-:Y:S05]  /*1d670*/  @P0 BRA `(.L_x_616) ;  /* 0x0000002400600947 */ /* 0x000fea0003800000 */
[----:B------:R-:W2:Y:S01]  /*1d680*/  LDL R4, [R1+0x98] ;  /* 0x0000980001047983 */ /* 0x000ea20000100800 */
[----:B------:R-:W-:-:S03]  /*1d690*/  ULDC UR4, c[0x0][0xad4] ;  /* 0x0002b50000047ab9 */ /* 0x000fc60000000800 */
[----:B------:R-:W3:Y:S04]  /*1d6a0*/  LDL.LU R32, [R1+0x70] ;  /* 0x0000700001207983 */ /* 0x000ee80000300800 */
[----:B------:R-:W4:Y:S01]  /*1d6b0*/  LDL R108, [R1+0x60] ;  /* 0x00006000016c7983 */ /* 0x000f220000100800 */
[----:B------:R-:W0:Y:S01]  /*1d6c0*/  S2R R5, SR_SWINHI ;  /* 0x0000000000057919 */ /* 0x000e220000002f00 */
[----:B------:R-:W-:Y:S02]  /*1d6d0*/  MOV R98, R2 ;  /* 0x0000000200627202 */ /* 0x000fe40000000f00 */
[----:B0-----:R-:W-:-:S03]  /*1d6e0*/  MOV R99, R5 ;  /* 0x0000000500637202 */ /* 0x001fc60000000f00 */
[----:B--2---:R-:W-:-:S03]  /*1d6f0*/  IMAD.WIDE R8, R4, 0x2, R98 ;  /* 0x0000000204087825 */ /* 0x004fc600078e0262 */
[C---:B------:R-:W-:Y:S02]  /*1d700*/  IADD3 R105, P5, R8.reuse, 0x4060, RZ ;  /* 0x0000406008697810 */ /* 0x040fe40007fbe0ff */
[----:B------:R-:W-:Y:S02]  /*1d710*/  IADD3 R33, P0, R8, 0x60, RZ ;  /* 0x0000006008217810 */ /* 0x000fe40007f1e0ff */
[----:B------:R-:W-:-:S03]  /*1d720*/  LOP3.LUT R10, R105, 0x380, RZ, 0xc0, !PT ;  /* 0x00000380690a7812 */ /* 0x000fc600078ec0ff */
[----:B------:R-:W-:Y:S01]  /*1d730*/  IMAD.X R5, RZ, RZ, R9, P0 ;  /* 0x000000ffff057224 */ /* 0x000fe200000e0609 */
[----:B------:R-:W-:Y:S02]  /*1d740*/  SHF.R.U64 R10, R10, 0x3, RZ ;  /* 0x000000030a0a7819 */ /* 0x000fe400000012ff */
[----:B---3--:R-:W-:Y:S02]  /*1d750*/  ISETP.NE.AND P0, PT, R32, RZ, PT ;  /* 0x000000ff2000720c */ /* 0x008fe40003f05270 */
[----:B------:R-:W-:Y:S02]  /*1d760*/  IADD3 R101, P3, R8, 0x4020, RZ ;  /* 0x0000402008657810 */ /* 0x000fe40007f7e0ff */
[----:B------:R-:W-:Y:S02]  /*1d770*/  LOP3.LUT R24, R10, R105, RZ, 0x3c, !PT ;  /* 0x000000690a187212 */ /* 0x000fe400078e3cff */
[----:B------:R-:W-:Y:S02]  /*1d780*/  IADD3 R103, P4, R8, 0x4040, RZ ;  /* 0x0000404008677810 */ /* 0x000fe40007f9e0ff */
[----:B------:R-:W-:Y:S01]  /*1d790*/  SEL R105, R32, UR4, P0 ;  /* 0x0000000420697c07 */ /* 0x000fe20008000000 */
[----:B------:R-:W-:Y:S05]  /*1d7a0*/  WARPSYNC.ALL ;  /* 0x0000000000007948 */ /* 0x000fea0003800000 */
[----:B------:R-:W-:-:S02]  /*1d7b0*/  LOP3.LUT R4, R101, 0x380, RZ, 0xc0, !PT ;  /* 0x0000038065047812 */ /* 0x000fc400078ec0ff */
[----:B------:R-:W-:Y:S02]  /*1d7c0*/  LOP3.LUT R6, R103, 0x380, RZ, 0xc0, !PT ;  /* 0x0000038067067812 */ /* 0x000fe400078ec0ff */
[----:B------:R-:W-:Y:S01]  /*1d7d0*/  IADD3 R35, P2, R8, 0x4000, RZ ;  /* 0x0000400008237810 */ /* 0x000fe20007f5e0ff */
[--C-:B------:R-:W-:Y:S01]  /*1d7e0*/  IMAD.X R25, RZ, RZ, R9.reuse, P5 ;  /* 0x000000ffff197224 */ /* 0x100fe200028e0609 */
[----:B------:R-:W-:Y:S02]  /*1d7f0*/  SHF.R.U64 R4, R4, 0x3, RZ ;  /* 0x0000000304047819 */ /* 0x000fe400000012ff */
[C---:B------:R-:W-:Y:S02]  /*1d800*/  IADD3 R11, P1, R8.reuse, 0x20, RZ ;  /* 0x00000020080b7810 */ /* 0x040fe40007f3e0ff */
[----:B------:R-:W-:Y:S02]  /*1d810*/  LOP3.LUT R7, R8, 0x380, RZ, 0xc0, !PT ;  /* 0x0000038008077812 */ /* 0x000fe400078ec0ff */
[----:B------:R-:W-:Y:S01]  /*1d820*/  LOP3.LUT R10, R33, 0x380, RZ, 0xc0, !PT ;  /* 0x00000380210a7812 */ /* 0x000fe200078ec0ff */
[--C-:B------:R-:W-:Y:S01]  /*1d830*/  IMAD.X R27, RZ, RZ, R9.reuse, P4 ;  /* 0x000000ffff1b7224 */ /* 0x100fe200020e0609 */
[----:B------:R-:W-:Y:S01]  /*1d840*/  SHF.R.U64 R6, R6, 0x3, RZ ;  /* 0x0000000306067819 */ /* 0x000fe200000012ff */
[----:B------:R-:W-:Y:S01]  /*1d850*/  IMAD.X R29, RZ, RZ, R9, P3 ;  /* 0x000000ffff1d7224 */ /* 0x000fe200018e0609 */
[----:B------:R-:W-:Y:S01]  /*1d860*/  IADD3 R31, P5, R8, 0x40, RZ ;  /* 0x00000040081f7810 */ /* 0x000fe20007fbe0ff */
[----:B------:R-:W-:Y:S01]  /*1d870*/  ULDC.64 UR6, c[0x0][0xc08] ;  /* 0x0003020000067ab9 */ /* 0x000fe20000000a00 */
[----:B------:R-:W-:Y:S01]  /*1d880*/  LOP3.LUT R28, R4, R101, RZ, 0x3c, !PT ;  /* 0x00000065041c7212 */ /* 0x000fe200078e3cff */
[----:B----4-:R-:W-:Y:S01]  /*1d890*/  IMAD.SHL.U32 R107, R108, 0x4, RZ ;  /* 0x000000046c6b7824 */ /* 0x010fe200078e00ff */
[----:B------:R-:W-:Y:S01]  /*1d8a0*/  LOP3.LUT R12, R35, 0x380, RZ, 0xc0, !PT ;  /* 0x00000380230c7812 */ /* 0x000fe200078ec0ff */
[----:B------:R-:W-:Y:S01]  /*1d8b0*/  ULDC.64 UR4, c[0x0][0xc00] ;  /* 0x0003000000047ab9 */ /* 0x000fe20000000a00 */
[----:B------:R-:W-:-:S02]  /*1d8c0*/  LOP3.LUT R4, R11, 0x380, RZ, 0xc0, !PT ;  /* 0x000003800b047812 */ /* 0x000fc400078ec0ff */
[----:B------:R-:W-:Y:S02]  /*1d8d0*/  SHF.R.U64 R7, R7, 0x3, RZ ;  /* 0x0000000307077819 */ /* 0x000fe400000012ff */
[----:B------:R-:W-:Y:S02]  /*1d8e0*/  LOP3.LUT R26, R6, R103, RZ, 0x3c, !PT ;  /* 0x00000067061a7212 */ /* 0x000fe400078e3cff */
[----:B------:R-:W-:Y:S02]  /*1d8f0*/  LOP3.LUT R6, R31, 0x380, RZ, 0xc0, !PT ;  /* 0x000003801f067812 */ /* 0x000fe400078ec0ff */
[----:B------:R-:W-:Y:S02]  /*1d900*/  SHF.R.U64 R12, R12, 0x3, RZ ;  /* 0x000000030c0c7819 */ /* 0x000fe400000012ff */
[----:B------:R-:W-:Y:S02]  /*1d910*/  SHF.R.U64 R4, R4, 0x3, RZ ;  /* 0x0000000304047819 */ /* 0x000fe400000012ff */
[----:B------:R-:W-:-:S02]  /*1d920*/  LOP3.LUT R8, R7, R8, RZ, 0x3c, !PT ;  /* 0x0000000807087212 */ /* 0x000fc400078e3cff */
[----:B------:R-:W-:Y:S02]  /*1d930*/  SHF.R.U64 R10, R10, 0x3, RZ ;  /* 0x000000030a0a7819 */ /* 0x000fe400000012ff */
[----:B------:R-:W-:Y:S02]  /*1d940*/  SHF.R.U64 R6, R6, 0x3, RZ ;  /* 0x0000000306067819 */ /* 0x000fe400000012ff */
[----:B------:R-:W-:Y:S01]  /*1d950*/  LOP3.LUT R14, R12, R35, RZ, 0x3c, !PT ;  /* 0x000000230c0e7212 */ /* 0x000fe200078e3cff */
[--C-:B------:R-:W-:Y:S01]  /*1d960*/  IMAD.X R15, RZ, RZ, R9.reuse, P2 ;  /* 0x000000ffff0f7224 */ /* 0x100fe200010e0609 */
[----:B------:R-:W-:Y:S01]  /*1d970*/  LOP3.LUT R12, R4, R11, RZ, 0x3c, !PT ;  /* 0x0000000b040c7212 */ /* 0x000fe200078e3cff */
[--C-:B------:R-:W-:Y:S01]  /*1d980*/  IMAD.X R13, RZ, RZ, R9.reuse, P1 ;  /* 0x000000ffff0d7224 */ /* 0x100fe200008e0609 */
[----:B------:R-:W-:Y:S01]  /*1d990*/  LOP3.LUT R4, R10, R33, RZ, 0x3c, !PT ;  /* 0x000000210a047212 */ /* 0x000fe200078e3cff */
[----:B------:R-:W-:Y:S01]  /*1d9a0*/  IMAD.X R7, RZ, RZ, R9, P5 ;  /* 0x000000ffff077224 */ /* 0x000fe200028e0609 */
[----:B------:R-:W-:-:S02]  /*1d9b0*/  MOV R30, R8 ;  /* 0x00000008001e7202 */ /* 0x000fc40000000f00 */
[----:B------:R-:W-:Y:S02]  /*1d9c0*/  LOP3.LUT R6, R6, R31, RZ, 0x3c, !PT ;  /* 0x0000001f06067212 */ /* 0x000fe400078e3cff */
[----:B------:R-:W-:Y:S02]  /*1d9d0*/  F2FP.BF16.F32.PACK_AB R8, R21, R20 ;  /* 0x000000141508723e */ /* 0x000fe400000010ff */
[----:B------:R-:W-:Y:S02]  /*1d9e0*/  F2FP.BF16.F32.PACK_AB R9, R85, R84 ;  /* 0x000000545509723e */ /* 0x000fe400000010ff */
[----:B------:R-:W-:Y:S02]  /*1d9f0*/  F2FP.BF16.F32.PACK_AB R10, R89, R88 ;  /* 0x00000058590a723e */ /* 0x000fe400000010ff */
[----:B------:R-:W-:Y:S01]  /*1da00*/  F2FP.BF16.F32.PACK_AB R11, R95, R94 ;  /* 0x0000005e5f0b723e */ /* 0x000fe200000010ff */
[----:B------:R-:W-:Y:S01]  /*1da10*/  BAR.SYNC.DEFER_BLOCKING 0x1, 0x100 ;  /* 0x0044000000007b1d */ /* 0x000fe20000010000 */
[----:B------:R-:W-:-:S02]  /*1da20*/  MOV R35, R4 ;  /* 0x0000000400237202 */ /* 0x000fc40000000f00 */
[----:B------:R-:W-:Y:S02]  /*1da30*/  MOV R33, R6 ;  /* 0x0000000600217202 */ /* 0x000fe40000000f00 */
[----:B------:R-:W-:Y:S02]  /*1da40*/  MOV R100, R12 ;  /* 0x0000000c00647202 */ /* 0x000fe40000000f00 */
[----:B------:R-:W-:Y:S02]  /*1da50*/  F2FP.BF16.F32.PACK_AB R4, R91, R90 ;  /* 0x0000005a5b04723e */ /* 0x000fe400000010ff */
[----:B------:R-:W-:Y:S02]  /*1da60*/  F2FP.BF16.F32.PACK_AB R5, R97, R96 ;  /* 0x000000606105723e */ /* 0x000fe400000010ff */
[----:B------:R-:W-:Y:S02]  /*1da70*/  F2FP.BF16.F32.PACK_AB R6, R37, R36 ;  /* 0x000000242506723e */ /* 0x000fe400000010ff */
[----:B------:R-:W-:-:S02]  /*1da80*/  F2FP.BF16.F32.PACK_AB R7, R39, R38 ;  /* 0x000000262707723e */ /* 0x000fc400000010ff */
[----:B------:R-:W-:Y:S02]  /*1da90*/  MOV R34, R14 ;  /* 0x0000000e00227202 */ /* 0x000fe40000000f00 */
[----:B------:R-:W-:Y:S02]  /*1daa0*/  MOV R102, R24 ;  /* 0x0000001800667202 */ /* 0x000fe40000000f00 */
[----:B------:R-:W-:Y:S02]  /*1dab0*/  MOV R103, R26 ;  /* 0x0000001a00677202 */ /* 0x000fe40000000f00 */
[----:B------:R-:W-:Y:S01]  /*1dac0*/  F2FP.BF16.F32.PACK_AB R12, R49, R48 ;  /* 0x00000030310c723e */ /* 0x000fe200000010ff */
[----:B------:R0:W-:Y:S01]  /*1dad0*/  STSM.16.M88.4 [R30], R8 ;  /* 0x000000081e007844 */ /* 0x0001e20000000200 */
[----:B------:R-:W-:Y:S02]  /*1dae0*/  F2FP.BF16.F32.PACK_AB R13, R51, R50 ;  /* 0x00000032330d723e */ /* 0x000fe400000010ff */
[----:B------:R-:W-:-:S02]  /*1daf0*/  F2FP.BF16.F32.PACK_AB R14, R53, R52 ;  /* 0x00000034350e723e */ /* 0x000fc400000010ff */
[----:B------:R-:W-:Y:S02]  /*1db00*/  F2FP.BF16.F32.PACK_AB R15, R55, R54 ;  /* 0x00000036370f723e */ /* 0x000fe400000010ff */
[----:B------:R-:W-:Y:S02]  /*1db10*/  F2FP.BF16.F32.PACK_AB R24, R57, R56 ;  /* 0x000000383918723e */ /* 0x000fe400000010ff */
[----:B------:R-:W-:Y:S02]  /*1db20*/  F2FP.BF16.F32.PACK_AB R25, R59, R58 ;  /* 0x0000003a3b19723e */ /* 0x000fe400000010ff */
[----:B------:R-:W-:Y:S02]  /*1db30*/  F2FP.BF16.F32.PACK_AB R26, R61, R60 ;  /* 0x0000003c3d1a723e */ /* 0x000fe400000010ff */
[----:B------:R-:W-:Y:S02]  /*1db40*/  F2FP.BF16.F32.PACK_AB R27, R63, R62 ;  /* 0x0000003e3f1b723e */ /* 0x000fe400000010ff */
[----:B0-----:R-:W-:-:S02]  /*1db50*/  F2FP.BF16.F32.PACK_AB R8, R41, R40 ;  /* 0x000000282908723e */ /* 0x001fc400000010ff */
[----:B------:R-:W-:Y:S02]  /*1db60*/  F2FP.BF16.F32.PACK_AB R9, R43, R42 ;  /* 0x0000002a2b09723e */ /* 0x000fe400000010ff */
[----:B------:R-:W-:Y:S02]  /*1db70*/  F2FP.BF16.F32.PACK_AB R10, R45, R44 ;  /* 0x0000002c2d0a723e */ /* 0x000fe400000010ff */
[----:B------:R-:W-:Y:S01]  /*1db80*/  F2FP.BF16.F32.PACK_AB R11, R47, R46 ;  /* 0x0000002e2f0b723e */ /* 0x000fe200000010ff */
[----:B------:R0:W-:Y:S01]  /*1db90*/  STSM.16.M88.4 [R100], R4 ;  /* 0x0000000464007844 */ /* 0x0001e20000000200 */
[----:B------:R-:W-:-:S03]  /*1dba0*/  MOV R104, R28 ;  /* 0x0000001c00687202 */ /* 0x000fc60000000f00 */
[----:B------:R2:W-:Y:S01]  /*1dbb0*/  STSM.16.M88.4 [R33], R8 ;  /* 0x0000000821007844 */ /* 0x0005e20000000200 */
[----:B------:R-:W-:Y:S02]  /*1dbc0*/  F2FP.BF16.F32.PACK_AB R28, R65, R64 ;  /* 0x00000040411c723e */ /* 0x000fe400000010ff */
[----:B------:R-:W-:Y:S01]  /*1dbd0*/  F2FP.BF16.F32.PACK_AB R29, R67, R66 ;  /* 0x00000042431d723e */ /* 0x000fe200000010ff */
[----:B------:R3:W-:Y:S01]  /*1dbe0*/  STSM.16.M88.4 [R35], R12 ;  /* 0x0000000c23007844 */ /* 0x0007e20000000200 */
[----:B------:R-:W-:Y:S02]  /*1dbf0*/  F2FP.BF16.F32.PACK_AB R30, R69, R68 ;  /* 0x00000044451e723e */ /* 0x000fe400000010ff */
[----:B------:R-:W-:Y:S01]  /*1dc00*/  F2FP.BF16.F32.PACK_AB R31, R71, R70 ;  /* 0x00000046471f723e */ /* 0x000fe200000010ff */
[----:B------:R4:W-:Y:S01]  /*1dc10*/  STSM.16.M88.4 [R34], R24 ;  /* 0x0000001822007844 */ /* 0x0009e20000000200 */
[----:B------:R-:W-:Y:S02]  /*1dc20*/  F2FP.BF16.F32.PACK_AB R32, R73, R72 ;  /* 0x000000484920723e */ /* 0x000fe400000010ff */
[----:B0-----:R-:W-:-:S02]  /*1dc30*/  F2FP.BF16.F32.PACK_AB R4, R81, R80 ;  /* 0x000000505104723e */ /* 0x001fc400000010ff */
[----:B------:R-:W-:Y:S02]  /*1dc40*/  F2FP.BF16.F32.PACK_AB R5, R83, R82 ;  /* 0x000000525305723e */ /* 0x000fe400000010ff */
[----:B--2---:R-:W-:Y:S02]  /*1dc50*/  F2FP.BF16.F32.PACK_AB R33, R75, R74 ;  /* 0x0000004a4b21723e */ /* 0x004fe400000010ff */
[----:B------:R-:W-:Y:S02]  /*1dc60*/  F2FP.BF16.F32.PACK_AB R6, R93, R92 ;  /* 0x0000005c5d06723e */ /* 0x000fe400000010ff */
[----:B---3--:R-:W-:Y:S02]  /*1dc70*/  F2FP.BF16.F32.PACK_AB R35, R79, R78 ;  /* 0x0000004e4f23723e */ /* 0x008fe400000010ff */
[----:B------:R-:W-:Y:S02]  /*1dc80*/  F2FP.BF16.F32.PACK_AB R7, R87, R86 ;  /* 0x000000565707723e */ /* 0x000fe400000010ff */
[----:B----4-:R-:W-:Y:S01]  /*1dc90*/  F2FP.BF16.F32.PACK_AB R34, R77, R76 ;  /* 0x0000004c4d22723e */ /* 0x010fe200000010ff */
[----:B------:R-:W-:Y:S01]  /*1dca0*/  STSM.16.M88.4 [R104], R28 ;  /* 0x0000001c68007844 */ /* 0x000fe20000000200 */
[----:B------:R-:W-:-:S03]  /*1dcb0*/  ISETP.GT.AND P2, PT, R105, 0x1, PT ;  /* 0x000000016900780c */ /* 0x000fc60003f44270 */
[----:B------:R-:W-:Y:S04]  /*1dcc0*/  STSM.16.M88.4 [R103], R32 ;  /* 0x0000002067007844 */ /* 0x000fe80000000200 */
[----:B------:R0:W-:Y:S01]  /*1dcd0*/  STSM.16.M88.4 [R102], R4 ;  /* 0x0000000466007844 */ /* 0x0001e20000000200 */
[----:B------:R-:W-:Y:S01]  /*1dce0*/  BAR.SYNC.DEFER_BLOCKING 0x1, 0x100 ;  /* 0x0044000000007b1d */ /* 0x000fe20000010000 */
[----:B------:R-:W-:Y:S01]  /*1dcf0*/  ISETP.NE.U32.AND P3, PT, RZ, UR6, PT ;  /* 0x00000006ff007c0c */ /* 0x000fe2000bf65070 */
[----:B0-----:R-:W-:-:S05]  /*1dd00*/  IMAD.MOV.U32 R6, RZ, RZ, 0x9b8 ;  /* 0x000009b8ff067424 */ /* 0x001fca00078e00ff */
[----:B------:R-:W-:Y:S02]  /*1dd10*/  SEL R6, R6, 0x978, P2 ;  /* 0x0000097806067807 */ /* 0x000fe40001000000 */
[----:B------:R-:W-:Y:S02]  /*1dd20*/  ISETP.NE.AND.EX P3, PT, RZ, UR7, PT, P3 ;  /* 0x00000007ff007c0c */ /* 0x000fe4000bf65330 */
[----:B------:R0:W2:Y:S01]  /*1dd30*/  LDC.64 R24, c[0x0][R6+0x220] ;  /* 0x0000880006187b82 */ /* 0x0000a20000000a00 */
[----:B------:R-:W-:-:S07]  /*1dd40*/  SHF.R.S32.HI R106, RZ, 0x1f, R108 ;  /* 0x0000001fff6a7819 */ /* 0x000fce000001146c */
[----:B------:R0:W3:Y:S08]  /*1dd50*/  LDC.64 R12, c[0x0][R6+0x218] ;  /* 0x00008600060c7b82 */ /* 0x0000f00000000a00 */
[----:B------:R0:W4:Y:S01]  /*1dd60*/  LDC.64 R14, c[0x0][R6+0x228] ;  /* 0x00008a00060e7b82 */ /* 0x0001220000000a00 */
[----:B------:R-:W-:Y:S02]  /*1dd70*/  SHF.L.U64.HI R8, R108, 0x2, R106 ;  /* 0x000000026c087819 */ /* 0x000fe4000001026a */
[----:B------:R-:W-:-:S04]  /*1dd80*/  IADD3 R100, P1, R107, UR4, RZ ;  /* 0x000000046b647c10 */ /* 0x000fc8000ff3e0ff */
[----:B------:R-:W-:Y:S02]  /*1dd90*/  IADD3.X R101, R8, UR5, RZ, P1, !PT ;  /* 0x0000000508657c10 */ /* 0x000fe40008ffe4ff */
[----:B------:R-:W-:-:S04]  /*1dda0*/  @P3 IADD3 R26, P1, R107, UR6, RZ ;  /* 0x000000066b1a3c10 */ /* 0x000fc8000ff3e0ff */
[----:B------:R-:W-:Y:S02]  /*1ddb0*/  @P3 IADD3.X R27, R8, UR7, RZ, P1, !PT ;  /* 0x00000007081b3c10 */ /* 0x000fe40008ffe4ff */
[----:B------:R-:W1:Y:S01]  /*1ddc0*/  LDC R8, c[0x0][0xbe8] ;  /* 0x0002fa00ff087b82 */ /* 0x000e620000000800 */
[----:B------:R-:W-:-:S04]  /*1ddd0*/  ISETP.NE.U32.AND P0, PT, RZ, UR4, PT ;  /* 0x00000004ff007c0c */ /* 0x000fc8000bf05070 */
[----:B------:R-:W-:Y:S01]  /*1dde0*/  ISETP.NE.AND.EX P0, PT, RZ, UR5, PT, P0 ;  /* 0x00000005ff007c0c */ /* 0x000fe2000bf05300 */
[----:B------:R-:W-:Y:S01]  /*1ddf0*/  ULDC UR6, c[0x0][0xa88] ;  /* 0x0002a20000067ab9 */ /* 0x000fe20000000800 */
[----:B------:R-:W-:Y:S02]  /*1de00*/  IMAD.MOV.U32 R11, RZ, RZ, RZ ;  /* 0x000000ffff0b7224 */ /* 0x000fe400078e00ff */
[----:B------:R-:W-:Y:S01]  /*1de10*/  IMAD.U32 R9, RZ, RZ, UR6 ;  /* 0x00000006ff097e24 */ /* 0x000fe2000f8e00ff */
[----:B------:R-:W-:-:S05]  /*1de20*/  ULDC.64 UR8, c[0x0][0x208] ;  /* 0x0000820000087ab9 */ /* 0x000fca0000000a00 */
[----:B------:R0:W5:Y:S04]  /*1de30*/  @P3 LDG.E R9, desc[UR8][R26.64] ;  /* 0x000000081a093981 */ /* 0x000168000c1e1900 */
[----:B------:R0:W5:Y:S01]  /*1de40*/  @P0 LDG.E R11, desc[UR8][R100.64] ;  /* 0x00000008640b0981 */ /* 0x000162000c1e1900 */
[----:B-1----:R-:W-:Y:S01]  /*1de50*/  ISETP.NE.AND P1, PT, R8, 0x1, PT ;  /* 0x000000010800780c */ /* 0x002fe20003f25270 */
[----:B0-234-:R-:W-:-:S12]  /*1de60*/  @P3 BRA `(.L_x_617) ;  /* 0x0000000000143947 */ /* 0x01dfd80003800000 */
[----:B------:R-:W-:Y:S05]  /*1de70*/  @!P0 BRA `(.L_x_617) ;  /* 0x0000000000108947 */ /* 0x000fea0003800000 */
[----:B------:R-:W-:Y:S02]  /*1de80*/  ULDC.64 UR6, c[0x0][0x208] ;  /* 0x0000820000067ab9 */ /* 0x000fe40000000a00 */
[----:B------:R-:W2:Y:S04]  /*1de90*/  LDG.E R4, desc[UR6][R100.64] ;  /* 0x0000000664047981 */ /* 0x000ea8000c1e1900 */
[----:B-----5:R-:W2:Y:S02]  /*1dea0*/  LDG.E R9, desc[UR6][R100.64+0x4] ;  /* 0x0000040664097981 */ /* 0x020ea4000c1e1900 */
[----:B--2---:R-:W-:-:S07]  /*1deb0*/  IMAD.IADD R9, R9, 0x1, -R4 ;  /* 0x0000000109097824 */ /* 0x004fce00078e0a04 */
.L_x_617:
[----:B------:R-:W2:Y:S04]  /*1dec0*/  LDL R102, [R1+0x6c] ;  /* 0x00006c0001667983 */ /* 0x000ea80000100800 */
[----:B------:R-:W3:Y:S04]  /*1ded0*/  LDL R28, [R1+0x94] ;  /* 0x00009400011c7983 */ /* 0x000ee80000100800 */
[----:B------:R-:W3:Y:S04]  /*1dee0*/  LDL R103, [R1+0x7c] ;  /* 0x00007c0001677983 */ /* 0x000ee80000100800 */
[----:B------:R-:W4:Y:S01]  /*1def0*/  LDL R100, [R1+0x80] ;  /* 0x0000800001647983 */ /* 0x000f220000100800 */
[----:B------:R-:W0:Y:S03]  /*1df00*/  LDC.64 R6, c[0x0][R6+0x210] ;  /* 0x0000840006067b82 */ /* 0x000e260000000a00 */
[----:B------:R-:W4:Y:S01]  /*1df10*/  LDL R30, [R1+0x90] ;  /* 0x00009000011e7983 */ /* 0x000f220000100800 */
[----:B------:R-:W-:-:S04]  /*1df20*/  ISETP.NE.U32.AND P0, PT, RZ, UR4, PT ;  /* 0x00000004ff007c0c */ /* 0x000fc8000bf05070 */
[----:B------:R-:W1:Y:S01]  /*1df30*/  @P1 LDC R26, c[0x0][0xbec] ;  /* 0x0002fb00ff1a1b82 */ /* 0x000e620000000800 */
[----:B------:R-:W-:-:S04]  /*1df40*/  ISETP.NE.AND.EX P0, PT, RZ, UR5, PT, P0 ;  /* 0x00000005ff007c0c */ /* 0x000fc8000bf05300 */
[----:B------:R-:W-:-:S03]  /*1df50*/  SEL R10, R108, RZ, !P0 ;  /* 0x000000ff6c0a7207 */ /* 0x000fc60004000000 */
[----:B------:R-:W0:Y:S01]  /*1df60*/  @P1 LDC R33, c[0x0][0xbf0] ;  /* 0x0002fc00ff211b82 */ /* 0x000e220000000800 */
[----:B------:R-:W-:-:S07]  /*1df70*/  SEL R27, R106, RZ, !P0 ;  /* 0x000000ff6a1b7207 */ /* 0x000fce0004000000 */
[----:B------:R-:W1:Y:S01]  /*1df80*/  LDC.64 R4, c[0x0][0xba8] ;  /* 0x0002ea00ff047b82 */ /* 0x000e620000000a00 */
[-C--:B------:R-:W-:Y:S01]  /*1df90*/  IMAD R25, R25, R10.reuse, RZ ;  /* 0x0000000a19197224 */ /* 0x080fe200078e02ff */
[----:B------:R-:W0:Y:S03]  /*1dfa0*/  S2R R32, SR_TID.X ;  /* 0x0000000000207919 */ /* 0x000e260000002100 */
[C---:B------:R-:W-:Y:S02]  /*1dfb0*/  IMAD R31, R24.reuse, R27, R25 ;  /* 0x0000001b181f7224 */ /* 0x040fe400078e0219 */
[----:B------:R-:W-:-:S04]  /*1dfc0*/  IMAD.WIDE.U32 R24, R24, R10, RZ ;  /* 0x0000000a18187225 */ /* 0x000fc800078e00ff */
[----:B------:R-:W-:Y:S01]  /*1dfd0*/  IMAD.IADD R31, R25, 0x1, R31 ;  /* 0x00000001191f7824 */ /* 0x000fe200078e021f */
[----:B-1----:R-:W1:Y:S08]  /*1dfe0*/  @!P2 LDC R4, c[0x0][0xb50] ;  /* 0x0002d400ff04ab82 */ /* 0x002e700000000800 */
[----:B------:R-:W1:Y:S01]  /*1dff0*/  @!P2 LDC R5, c[0x0][0xb54] ;  /* 0x0002d500ff05ab82 */ /* 0x000e620000000800 */
[----:B0-----:R-:W-:-:S02]  /*1e000*/  VIADD R32, R32, 0xffffff80 ;  /* 0xffffff8020207836 */ /* 0x001fc40000000000 */
[----:B-----5:R-:W-:Y:S01]  /*1e010*/  IMAD R9, R9, R8, RZ ;  /* 0x0000000809097224 */ /* 0x020fe200078e02ff */
[----:B------:R-:W-:Y:S01]  /*1e020*/  ULDC.64 UR6, c[0x0][0x208] ;  /* 0x0000820000067ab9 */ /* 0x000fe20000000a00 */
[-C--:B--2---:R-:W-:Y:S02]  /*1e030*/  IMAD R29, R13, R102.reuse, RZ ;  /* 0x000000660d1d7224 */ /* 0x084fe400078e02ff */
[----:B------:R-:W-:-:S04]  /*1e040*/  IMAD.WIDE.U32 R12, R12, R102, RZ ;  /* 0x000000660c0c7225 */ /* 0x000fc800078e00ff */
[----:B---3--:R-:W-:Y:S01]  /*1e050*/  IMAD R101, R103, 0x80, R28 ;  /* 0x0000008067657824 */ /* 0x008fe200078e021c */
[----:B------:R-:W-:-:S03]  /*1e060*/  IADD3 R25, P0, P3, R24, R12, R11 ;  /* 0x0000000c18197210 */ /* 0x000fc60007b1e00b */
[----:B------:R-:W-:Y:S01]  /*1e070*/  @P1 IMAD.HI.U32 R24, R101, R26, RZ ;  /* 0x0000001a65181227 */ /* 0x000fe200078e00ff */
[----:B----4-:R-:W-:-:S03]  /*1e080*/  SEL R27, R100, RZ, P2 ;  /* 0x000000ff641b7207 */ /* 0x010fc60001000000 */
[----:B------:R-:W-:Y:S02]  /*1e090*/  IMAD.IADD R35, R13, 0x1, R29 ;  /* 0x000000010d237824 */ /* 0x000fe400078e021d */
[----:B------:R-:W-:Y:S01]  /*1e0a0*/  IMAD.MOV.U32 R13, RZ, RZ, R101 ;  /* 0x000000ffff0d7224 */ /* 0x000fe200078e0065 */
[----:B------:R-:W-:Y:S01]  /*1e0b0*/  @P1 SHF.R.U32.HI R13, RZ, R33, R24 ;  /* 0x00000021ff0d1219 */ /* 0x000fe20000011618 */
[-C--:B------:R-:W-:Y:S01]  /*1e0c0*/  IMAD R29, R15, R27.reuse, RZ ;  /* 0x0000001b0f1d7224 */ /* 0x080fe200078e02ff */
[----:B------:R-:W-:Y:S01]  /*1e0d0*/  SHF.R.S32.HI R12, RZ, 0x1f, R11 ;  /* 0x0000001fff0c7819 */ /* 0x000fe2000001140b */
[----:B------:R-:W-:-:S04]  /*1e0e0*/  IMAD.WIDE.U32 R14, R14, R27, RZ ;  /* 0x0000001b0e0e7225 */ /* 0x000fc800078e00ff */
[----:B------:R-:W-:Y:S01]  /*1e0f0*/  IMAD.MOV R27, RZ, RZ, -R13 ;  /* 0x000000ffff1b7224 */ /* 0x000fe200078e0a0d */
[----:B------:R-:W-:Y:S01]  /*1e100*/  IADD3.X R24, R31, R35, R12, P0, P3 ;  /* 0x000000231f187210 */ /* 0x000fe200007e640c */
[----:B------:R-:W-:Y:S01]  /*1e110*/  IMAD.IADD R29, R15, 0x1, R29 ;  /* 0x000000010f1d7824 */ /* 0x000fe200078e021d */
[----:B------:R-:W-:Y:S02]  /*1e120*/  IADD3 R14, P0, P3, R13, R25, R14 ;  /* 0x000000190d0e7210 */ /* 0x000fe40007b1e00e */
[----:B------:R-:W-:Y:S01]  /*1e130*/  SHF.R.S32.HI R15, RZ, 0x1f, R13 ;  /* 0x0000001fff0f7819 */ /* 0x000fe2000001140d */
[----:B------:R-:W-:-:S03]  /*1e140*/  IMAD R13, R8, R27, R101 ;  /* 0x0000001b080d7224 */ /* 0x000fc600078e0265 */
[----:B------:R-:W-:Y:S01]  /*1e150*/  IADD3.X R15, R15, R24, R29, P0, P3 ;  /* 0x000000180f0f7210 */ /* 0x000fe200007e641d */
[----:B------:R-:W-:Y:S01]  /*1e160*/  IMAD R7, R7, R13, RZ ;  /* 0x0000000d07077224 */ /* 0x000fe200078e02ff */
[----:B------:R-:W-:-:S05]  /*1e170*/  SHF.R.S32.HI R25, RZ, 0x1f, R13 ;  /* 0x0000001fff197819 */ /* 0x000fca000001140d */
[C---:B------:R-:W-:Y:S02]  /*1e180*/  IMAD R25, R6.reuse, R25, R7 ;  /* 0x0000001906197224 */ /* 0x040fe400078e0207 */
[----:B------:R-:W-:Y:S01]  /*1e190*/  IMAD.WIDE.U32 R6, R6, R13, R14 ;  /* 0x0000000d06067225 */ /* 0x000fe200078e000e */
[----:B------:R-:W-:-:S03]  /*1e1a0*/  SHF.R.S32.HI R28, RZ, 0x1f, R32 ;  /* 0x0000001fff1c7819 */ /* 0x000fc60000011420 */
[----:B------:R-:W-:Y:S01]  /*1e1b0*/  IMAD.IADD R7, R7, 0x1, R25 ;  /* 0x0000000107077824 */ /* 0x000fe200078e0219 */
[----:B-1----:R-:W-:Y:S02]  /*1e1c0*/  LEA R13, P0, R6, R4, 0x2 ;  /* 0x00000004060d7211 */ /* 0x002fe400078010ff */
[----:B------:R-:W-:Y:S02]  /*1e1d0*/  LEA.HI R28, R28, R32, RZ, 0x7 ;  /* 0x000000201c1c7211 */ /* 0x000fe400078f38ff */
[----:B------:R-:W-:Y:S02]  /*1e1e0*/  LEA.HI.X R7, R6, R5, R7, 0x2, P0 ;  /* 0x0000000506077211 */ /* 0x000fe400000f1407 */
[----:B------:R-:W-:Y:S01]  /*1e1f0*/  LOP3.LUT R28, R28, 0xffffff80, RZ, 0xc0, !PT ;  /* 0xffffff801c1c7812 */ /* 0x000fe200078ec0ff */
[----:B------:R-:W-:Y:S01]  /*1e200*/  SHFL.IDX PT, R4, R13, RZ, 0x1c1f ;  /* 0x001c1fff0d047589 */ /* 0x000fe200000e0000 */
[----:B------:R-:W-:-:S03]  /*1e210*/  IMAD R24, R103, 0x80, R30 ;  /* 0x0000008067187824 */ /* 0x000fc600078e021e */
[----:B------:R-:W0:Y:S01]  /*1e220*/  SHFL.IDX PT, R5, R7, RZ, 0x1c1f ;  /* 0x001c1fff07057589 */ /* 0x000e2200000e0000 */
[----:B------:R-:W-:-:S03]  /*1e230*/  IMAD.IADD R28, R32, 0x1, -R28 ;  /* 0x00000001201c7824 */ /* 0x000fc600078e0a1c */
[----:B------:R-:W-:Y:S04]  /*1e240*/  SHFL.IDX PT, R14, R13, 0x1, 0x1c1f ;  /* 0x003c1f000d0e7f89 */ /* 0x000fe800000e0000 */
[----:B------:R-:W1:Y:S01]  /*1e250*/  SHFL.IDX PT, R15, R7, 0x1, 0x1c1f ;  /* 0x003c1f00070f7f89 */ /* 0x000e6200000e0000 */
[----:B------:R-:W-:Y:S01]  /*1e260*/  LOP3.LUT P0, RZ, R28, 0x3, RZ, 0xc0, !PT ;  /* 0x000000031cff7812 */ /* 0x000fe2000780c0ff */
[----:B------:R-:W-:-:S03]  /*1e270*/  VIADD R6, R24, 0x8 ;  /* 0x0000000818067836 */ /* 0x000fc60000000000 */
[-C--:B------:R-:W-:Y:S02]  /*1e280*/  ISETP.GE.OR P3, PT, R24, R9.reuse, P0 ;  /* 0x000000091800720c */ /* 0x080fe40000766670 */
[----:B------:R-:W-:-:S11]  /*1e290*/  ISETP.GE.OR P0, PT, R6, R9, P0 ;  /* 0x000000090600720c */ /* 0x000fd60000706670 */
[----:B0-----:R0:W-:Y:S04]  /*1e2a0*/  @!P3 ST.E desc[UR6][R4.64], R3 ;  /* 0x000000030400b985 */ /* 0x0011e8000c101906 */
[----:B-1----:R0:W-:Y:S01]  /*1e2b0*/  @!P0 ST.E desc[UR6][R14.64], R0 ;  /* 0x000000000e008985 */ /* 0x0021e2000c101906 */
[----:B------:R-:W-:Y:S05]  /*1e2c0*/  @P2 BRA `(.L_x_618) ;  /* 0x0000000800d42947 */ /* 0x000fea0003800000 */
[----:B------:R-:W-:Y:S01]  /*1e2d0*/  IMAD.SHL.U32 R28, R22, 0x40, RZ ;  /* 0x00000040161c7824 */ /* 0x000fe200078e00ff */
[----:B------:R-:W1:Y:S01]  /*1e2e0*/  S2R R104, SR_TID.X ;  /* 0x0000000000687919 */ /* 0x000e620000002100 */
[----:B0-----:R-:W0:Y:S01]  /*1e2f0*/  @P1 LDC R15, c[0x0][0xbec] ;  /* 0x0002fb00ff0f1b82 */ /* 0x001e220000000800 */
[----:B------:R-:W-:Y:S01]  /*1e300*/  ULDC.64 UR4, c[0x0][0x208] ;  /* 0x0000820000047ab9 */ /* 0x000fe20000000a00 */
[----:B------:R-:W-:-:S04]  /*1e310*/  IMAD.IADD R3, R16, 0x1, R28 ;  /* 0x0000000110037824 */ /* 0x000fc800078e021c */
[----:B------:R-:W-:Y:S02]  /*1e320*/  IMAD.WIDE R98, R3, 0x2, R98 ;  /* 0x0000000203627825 */ /* 0x000fe400078e0262 */
[----:B------:R-:W2:Y:S01]  /*1e330*/  @P1 LDC R21, c[0x0][0xbf0] ;  /* 0x0002fc00ff151b82 */ /* 0x000ea20000000800 */
[C---:B------:R-:W-:Y:S02]  /*1e340*/  IADD3 R25, P5, R98.reuse, 0x1000, RZ ;  /* 0x0000100062197810 */ /* 0x040fe40007fbe0ff */
[----:B------:R-:W-:Y:S02]  /*1e350*/  IADD3 R29, P0, R98, 0x2000, RZ ;  /* 0x00002000621d7810 */ /* 0x000fe40007f1e0ff */
[----:B------:R-:W-:Y:S02]  /*1e360*/  LOP3.LUT R24, R25, 0x380, RZ, 0xc0, !PT ;  /* 0x0000038019187812 */ /* 0x000fe400078ec0ff */
[----:B------:R-:W-:Y:S02]  /*1e370*/  LOP3.LUT R28, R29, 0x380, RZ, 0xc0, !PT ;  /* 0x000003801d1c7812 */ /* 0x000fe400078ec0ff */
[----:B------:R-:W-:-:S02]  /*1e380*/  SHF.R.U64 R24, R24, 0x3, RZ ;  /* 0x0000000318187819 */ /* 0x000fc400000012ff */
[----:B------:R-:W-:Y:S02]  /*1e390*/  SHF.R.U64 R28, R28, 0x3, RZ ;  /* 0x000000031c1c7819 */ /* 0x000fe400000012ff */
[----:B------:R-:W-:Y:S01]  /*1e3a0*/  LOP3.LUT R24, R24, R25, RZ, 0x3c, !PT ;  /* 0x0000001918187212 */ /* 0x000fe200078e3cff */
[--C-:B------:R-:W-:Y:S01]  /*1e3b0*/  IMAD.X R25, RZ, RZ, R99.reuse, P5 ;  /* 0x000000ffff197224 */ /* 0x100fe200028e0663 */
[----:B------:R-:W-:Y:S01]  /*1e3c0*/  LOP3.LUT R28, R28, R29, RZ, 0x3c, !PT ;  /* 0x0000001d1c1c7212 */ /* 0x000fe200078e3cff */
[----:B------:R-:W-:Y:S01]  /*1e3d0*/  IMAD.X R29, RZ, RZ, R99, P0 ;  /* 0x000000ffff1d7224 */ /* 0x000fe200000e0663 */
[C---:B------:R-:W-:Y:S02]  /*1e3e0*/  IADD3 R33, P2, R98.reuse, 0x3000, RZ ;  /* 0x0000300062217810 */ /* 0x040fe40007f5e0ff */
[C---:B------:R-:W-:Y:S01]  /*1e3f0*/  IADD3 R37, P3, R98.reuse, 0x4000, RZ ;  /* 0x0000400062257810 */ /* 0x040fe20007f7e0ff */
[----:B------:R-:W5:Y:S01]  /*1e400*/  LD.E.128 R24, desc[UR4][R24.64] ;  /* 0x0000000418187980 */ /* 0x000f62000c101d00 */
[----:B------:R-:W-:-:S02]  /*1e410*/  IADD3 R41, P4, R98, 0x5000, RZ ;  /* 0x0000500062297810 */ /* 0x000fc40007f9e0ff */
[----:B------:R-:W-:Y:S01]  /*1e420*/  IADD3 R45, P5, R98, 0x6000, RZ ;  /* 0x00006000622d7810 */ /* 0x000fe20007fbe0ff */
[----:B-1----:R-:W-:Y:S01]  /*1e430*/  VIADD R104, R104, 0xffffff80 ;  /* 0xffffff8068687836 */ /* 0x002fe20000000000 */
[----:B------:R-:W-:Y:S01]  /*1e440*/  IADD3 R3, P0, R98, 0x7000, RZ ;  /* 0x0000700062037810 */ /* 0x000fe20007f1e0ff */
[----:B------:R-:W5:Y:S01]  /*1e450*/  LD.E.128 R28, desc[UR4][R28.64] ;  /* 0x000000041c1c7980 */ /* 0x000f62000c101d00 */
[----:B------:R-:W-:Y:S02]  /*1e460*/  LOP3.LUT R32, R33, 0x380, RZ, 0xc0, !PT ;  /* 0x0000038021207812 */ /* 0x000fe400078ec0ff */
[----:B------:R-:W-:Y:S01]  /*1e470*/  LOP3.LUT R36, R37, 0x380, RZ, 0xc0, !PT ;  /* 0x0000038025247812 */ /* 0x000fe200078ec0ff */
[----:B------:R-:W-:Y:S01]  /*1e480*/  IMAD.X R49, RZ, RZ, R99, P0 ;  /* 0x000000ffff317224 */ /* 0x000fe200000e0663 */
[----:B------:R-:W-:Y:S02]  /*1e490*/  LOP3.LUT R40, R41, 0x380, RZ, 0xc0, !PT ;  /* 0x0000038029287812 */ /* 0x000fe400078ec0ff */
[----:B------:R-:W-:-:S02]  /*1e4a0*/  LOP3.LUT R44, R45, 0x380, RZ, 0xc0, !PT ;  /* 0x000003802d2c7812 */ /* 0x000fc400078ec0ff */
[----:B------:R-:W-:Y:S02]  /*1e4b0*/  LOP3.LUT R0, R3, 0x380, RZ, 0xc0, !PT ;  /* 0x0000038003007812 */ /* 0x000fe400078ec0ff */
[----:B------:R-:W-:Y:S02]  /*1e4c0*/  LOP3.LUT R5, R98, 0x380, RZ, 0xc0, !PT ;  /* 0x0000038062057812 */ /* 0x000fe400078ec0ff */
[----:B------:R-:W-:Y:S02]  /*1e4d0*/  SHF.R.U64 R32, R32, 0x3, RZ ;  /* 0x0000000320207819 */ /* 0x000fe400000012ff */
[----:B------:R-:W-:Y:S02]  /*1e4e0*/  SHF.R.U64 R36, R36, 0x3, RZ ;  /* 0x0000000324247819 */ /* 0x000fe400000012ff */
[----:B------:R-:W-:Y:S02]  /*1e4f0*/  SHF.R.U64 R40, R40, 0x3, RZ ;  /* 0x0000000328287819 */ /* 0x000fe400000012ff */
[----:B------:R-:W-:-:S02]  /*1e500*/  SHF.R.U64 R44, R44, 0x3, RZ ;  /* 0x000000032c2c7819 */ /* 0x000fc400000012ff */
[----:B------:R-:W-:Y:S02]  /*1e510*/  SHF.R.U64 R0, R0, 0x3, RZ ;  /* 0x0000000300007819 */ /* 0x000fe400000012ff */
[----:B------:R-:W-:Y:S02]  /*1e520*/  SHF.R.U64 R5, R5, 0x3, RZ ;  /* 0x0000000305057819 */ /* 0x000fe400000012ff */
        /* <DEDUP_REMOVED lines=8> */
[----:B------:R-:W-:Y:S01]  /*1e5b0*/  SHF.R.S32.HI R14, RZ, 0x1f, R104 ;  /* 0x0000001fff0e7819 */ /* 0x000fe20000011468 */
[----:B------:R-:W5:Y:S01]  /*1e5c0*/  LD.E.128 R32, desc[UR4][R32.64] ;  /* 0x0000000420207980 */ /* 0x000f62000c101d00 */
[----:B------:R-:W-:-:S02]  /*1e5d0*/  LOP3.LUT R48, R0, R3, RZ, 0x3c, !PT ;  /* 0x0000000300307212 */ /* 0x000fc400078e3cff */
[----:B------:R-:W-:Y:S01]  /*1e5e0*/  LOP3.LUT R98, R5, R98, RZ, 0x3c, !PT ;  /* 0x0000006205627212 */ /* 0x000fe200078e3cff */
[----:B------:R-:W5:Y:S01]  /*1e5f0*/  LD.E.128 R36, desc[UR4][R36.64] ;  /* 0x0000000424247980 */ /* 0x000f62000c101d00 */
[----:B------:R-:W-:-:S03]  /*1e600*/  LEA.HI R14, R14, R104, RZ, 0x3 ;  /* 0x000000680e0e7211 */ /* 0x000fc600078f18ff */
[----:B------:R1:W5:Y:S01]  /*1e610*/  LD.E.128 R4, desc[UR4][R98.64] ;  /* 0x0000000462047980 */ /* 0x000362000c101d00 */
[----:B------:R-:W-:-:S03]  /*1e620*/  LOP3.LUT R14, R14, 0xfffffff8, RZ, 0xc0, !PT ;  /* 0xfffffff80e0e7812 */ /* 0x000fc600078ec0ff */
[----:B------:R-:W5:Y:S04]  /*1e630*/  LD.E.128 R40, desc[UR4][R40.64] ;  /* 0x0000000428287980 */ /* 0x000f68000c101d00 */
[----:B------:R-:W5:Y:S04]  /*1e640*/  LD.E.128 R44, desc[UR4][R44.64] ;  /* 0x000000042c2c7980 */ /* 0x000f68000c101d00 */
[----:B------:R-:W5:Y:S01]  /*1e650*/  LD.E.128 R48, desc[UR4][R48.64] ;  /* 0x0000000430307980 */ /* 0x000f62000c101d00 */
[----:B------:R-:W-:Y:S02]  /*1e660*/  ULDC.64 UR4, c[0x0][0xaa0] ;  /* 0x0002a80000047ab9 */ /* 0x000fe40000000a00 */
[----:B------:R-:W-:Y:S01]  /*1e670*/  IMAD R12, R12, UR4, RZ ;  /* 0x000000040c0c7c24 */ /* 0x000fe2000f8e02ff */
[----:B------:R-:W-:Y:S01]  /*1e680*/  @!PT LDS RZ, [RZ] ;  /* 0x00000000fffff984 */ /* 0x000fe20000000800 */
[----:B------:R-:W-:Y:S01]  /*1e690*/  @!PT LDS RZ, [RZ] ;  /* 0x00000000fffff984 */ /* 0x000fe20000000800 */
[----:B------:R-:W-:Y:S01]  /*1e6a0*/  @!PT LDS RZ, [RZ] ;  /* 0x00000000fffff984 */ /* 0x000fe20000000800 */
[----:B------:R-:W-:Y:S01]  /*1e6b0*/  @!PT LDS RZ, [RZ] ;  /* 0x00000000fffff984 */ /* 0x000fe20000000800 */
[----:B------:R3:W-:Y:S06]  /*1e6c0*/  MEMBAR.ALL.CTA ;  /* 0x0000000000007992 */ /* 0x0007ec0000008000 */
[----:B---3--:R-:W3:Y:S01]  /*1e6d0*/  FENCE.VIEW.ASYNC.S ;  /* 0x00000000000073c6 */ /* 0x008ee20000000000 */
[----:B------:R-:W-:-:S02]  /*1e6e0*/  IMAD.IADD R14, R104, 0x1, -R14 ;  /* 0x00000001680e7824 */ /* 0x000fc400078e0a0e */
[C---:B------:R-:W-:Y:S02]  /*1e6f0*/  IMAD R3, R11.reuse, UR5, R12 ;  /* 0x000000050b037c24 */ /* 0x040fe4000f8e020c */
[----:B------:R-:W-:Y:S01]  /*1e700*/  IMAD.WIDE.U32 R12, R11, UR4, RZ ;  /* 0x000000040b0c7c25 */ /* 0x000fe2000f8e00ff */
[----:B------:R-:W-:-:S03]  /*1e710*/  ULDC.64 UR4, c[0x0][0xae8] ;  /* 0x0002ba0000047ab9 */ /* 0x000fc60000000a00 */
[----:B------:R-:W-:Y:S02]  /*1e720*/  IMAD R0, R14, 0x20, R22 ;  /* 0x000000200e007824 */ /* 0x000fe400078e0216 */
[----:B------:R-:W-:Y:S02]  /*1e730*/  IMAD.IADD R13, R13, 0x1, R3 ;  /* 0x000000010d0d7824 */ /* 0x000fe400078e0203 */
[----:B------:R-:W-:Y:S02]  /*1e740*/  IMAD R14, R103, 0x80, R0 ;  /* 0x00000080670e7824 */ /* 0x000fe400078e0200 */
[----:B------:R-:W-:Y:S01]  /*1e750*/  IMAD.WIDE.U32 R12, R102, UR4, R12 ;  /* 0x00000004660c7c25 */ /* 0x000fe2000f8e000c */
[----:B------:R-:W-:-:S03]  /*1e760*/  SHF.R.S32.HI R11, RZ, 0x1f, R10 ;  /* 0x0000001fff0b7819 */ /* 0x000fc6000001140a */
[----:B0-----:R-:W-:-:S04]  /*1e770*/  @P1 IMAD.HI.U32 R0, R14, R15, RZ ;  /* 0x0000000f0e001227 */ /* 0x001fc800078e00ff */
[----:B------:R-:W-:Y:S01]  /*1e780*/  IMAD R13, R102, UR5, R13 ;  /* 0x00000005660d7c24 */ /* 0x000fe2000f8e020d */
[----:B------:R-:W-:Y:S01]  /*1e790*/  ULDC.64 UR4, c[0x0][0xaf0] ;  /* 0x0002bc0000047ab9 */ /* 0x000fe20000000a00 */
[----:B------:R-:W-:Y:S01]  /*1e7a0*/  IMAD.MOV.U32 R3, RZ, RZ, R14 ;  /* 0x000000ffff037224 */ /* 0x000fe200078e000e */
[----:B--2---:R-:W-:Y:S01]  /*1e7b0*/  @P1 SHF.R.U32.HI R3, RZ, R21, R0 ;  /* 0x00000015ff031219 */ /* 0x004fe20000011600 */
[----:B------:R-:W-:-:S03]  /*1e7c0*/  IMAD R11, R11, UR4, RZ ;  /* 0x000000040b0b7c24 */ /* 0x000fc6000f8e02ff */
[----:B------:R-:W-:Y:S01]  /*1e7d0*/  SHF.R.S32.HI R0, RZ, 0x1f, R3 ;  /* 0x0000001fff007819 */ /* 0x000fe20000011403 */
[C---:B------:R-:W-:Y:S02]  /*1e7e0*/  IMAD R15, R10.reuse, UR5, R11 ;  /* 0x000000050a0f7c24 */ /* 0x040fe4000f8e020b */
[----:B------:R-:W-:Y:S01]  /*1e7f0*/  IMAD.WIDE.U32 R10, R10, UR4, R12 ;  /* 0x000000040a0a7c25 */ /* 0x000fe2000f8e000c */
[----:B------:R-:W-:-:S03]  /*1e800*/  ULDC.64 UR4, c[0x0][0xae0] ;  /* 0x0002b80000047ab9 */ /* 0x000fc60000000a00 */
[----:B------:R-:W-:Y:S02]  /*1e810*/  IMAD.MOV R13, RZ, RZ, -R3 ;  /* 0x000000ffff0d7224 */ /* 0x000fe400078e0a03 */
[----:B------:R-:W-:Y:S02]  /*1e820*/  IMAD R12, R0, UR4, RZ ;  /* 0x00000004000c7c24 */ /* 0x000fe4000f8e02ff */
[----:B------:R-:W-:Y:S02]  /*1e830*/  IMAD.IADD R11, R11, 0x1, R15 ;  /* 0x000000010b0b7824 */ /* 0x000fe400078e020f */
[----:B------:R-:W-:Y:S02]  /*1e840*/  VIADD R0, R2, 0x34820 ;  /* 0x0003482002007836 */ /* 0x000fe40000000000 */
[----:B------:R-:W-:Y:S02]  /*1e850*/  IMAD R13, R8, R13, R14 ;  /* 0x0000000d080d7224 */ /* 0x000fe400078e020e */
[C---:B------:R-:W-:Y:S01]  /*1e860*/  IMAD R15, R3.reuse, UR5, R12 ;  /* 0x00000005030f7c24 */ /* 0x040fe2000f8e020c */
[----:B------:R-:W-:Y:S01]  /*1e870*/  PRMT R0, RZ, 0x654, R0 ;  /* 0x00000654ff007816 */ /* 0x000fe20000000000 */
[----:B------:R-:W-:Y:S01]  /*1e880*/  IMAD.WIDE.U32 R10, R3, UR4, R10 ;  /* 0x00000004030a7c25 */ /* 0x000fe2000f8e000a */
[----:B------:R-:W-:Y:S01]  /*1e890*/  SHF.R.S32.HI R3, RZ, 0x1f, R13 ;  /* 0x0000001fff037819 */ /* 0x000fe2000001140d */
[----:B------:R-:W-:Y:S01]  /*1e8a0*/  ULDC.64 UR4, c[0x0][0xad8] ;  /* 0x0002b60000047ab9 */ /* 0x000fe20000000a00 */
[----:B---3--:R0:W-:Y:S01]  /*1e8b0*/  SYNCS.ARRIVE.TRANS64.RED.A1T0 RZ, [R0+URZ], RZ ;  /* 0x000000ff00ff79a7 */ /* 0x0081e2000810043f */
[----:B------:R-:W-:-:S02]  /*1e8c0*/  IMAD.IADD R11, R11, 0x1, R15 ;  /* 0x000000010b0b7824 */ /* 0x000fc400078e020f */
[----:B------:R-:W-:-:S04]  /*1e8d0*/  IMAD.WIDE.U32 R10, R13, UR4, R10 ;  /* 0x000000040d0a7c25 */ /* 0x000fc8000f8e000a */
[----:B0-----:R-:W-:-:S04]  /*1e8e0*/  IMAD R0, R3, UR4, RZ ;  /* 0x0000000403007c24 */ /* 0x001fc8000f8e02ff */
[----:B------:R-:W-:Y:S01]  /*1e8f0*/  IMAD R13, R13, UR5, R0 ;  /* 0x000000050d0d7c24 */ /* 0x000fe2000f8e0200 */
[----:B------:R-:W-:Y:S02]  /*1e900*/  ULDC.64 UR4, c[0x0][0xa80] ;  /* 0x0002a00000047ab9 */ /* 0x000fe40000000a00 */
[----:B------:R-:W-:Y:S01]  /*1e910*/  LEA R3, P0, R10, UR4, 0x1 ;  /* 0x000000040a037c11 */ /* 0x000fe2000f8008ff */
[----:B------:R-:W-:Y:S01]  /*1e920*/  IMAD.IADD R11, R11, 0x1, R13 ;  /* 0x000000010b0b7824 */ /* 0x000fe200078e020d */
[----:B------:R-:W-:Y:S01]  /*1e930*/  UMOV UR4, 0xffffffff ;  /* 0xffffffff00047882 */ /* 0x000fe20000000000 */
[----:B------:R-:W-:-:S03]  /*1e940*/  IMAD R20, R103, 0x80, R22 ;  /* 0x0000008067147824 */ /* 0x000fc600078e0216 */
[----:B------:R-:W-:Y:S02]  /*1e950*/  LEA.HI.X R8, R10, UR5, R11, 0x1, P0 ;  /* 0x000000050a087c11 */ /* 0x000fe400080f0c0b */
[----:B------:R-:W-:Y:S01]  /*1e960*/  SHF.R.S32.HI R21, RZ, 0x1f, R221 ;  /* 0x0000001fff157819 */ /* 0x000fe200000114dd */
[----:B-1----:R-:W-:Y:S06]  /*1e970*/  BRA.DIV UR4, `(.L_x_619) ;  /* 0x000000a2047c7947 */ /* 0x002fec000b800000 */
[----:B------:R0:W1:Y:S04]  /*1e980*/  SHFL.IDX PT, R0, R8, RZ, 0x181f ;  /* 0x00181fff08007589 */ /* 0x00006800000e0000 */
[----:B------:R0:W2:Y:S02]  /*1e990*/  SHFL.IDX PT, R14, R3, RZ, 0x181f ;  /* 0x00181fff030e7589 */ /* 0x0000a400000e0000 */
.L_x_826:
[----:B------:R-:W-:Y:S01]  /*1e9a0*/  ISETP.GE.AND P0, PT, R20, R9, PT ;  /* 0x000000091400720c */ /* 0x000fe20003f06270 */
[----:B------:R-:W-:-:S12]  /*1e9b0*/  BSSY B1, `(.L_x_620) ;  /* 0x000000c000017945 */ /* 0x000fd80003800000 */
[----:B------:R-:W-:Y:S05]  /*1e9c0*/  @P0 BRA `(.L_x_621) ;  /* 0x0000000000280947 */ /* 0x000fea0003800000 */
[----:B------:R-:W-:Y:S01]  /*1e9d0*/  ULDC UR4, c[0x0][0xac8] ;  /* 0x0002b20000047ab9 */ /* 0x000fe20000000800 */
[----:B------:R-:W-:Y:S01]  /*1e9e0*/  ULDC.64 UR6, c[0x0][0x208] ;  /* 0x0000820000067ab9 */ /* 0x000fe20000000a00 */
[----:B------:R-:W-:Y:S02]  /*1e9f0*/  ISETP.GE.AND P0, PT, R16, UR4, PT ;  /* 0x0000000410007c0c */ /* 0x000fe4000bf06270 */
[----:B------:R-:W-:-:S11]  /*1ea00*/  ISETP.GE.AND P1, PT, R221, UR4, PT ;  /* 0x00000004dd007c0c */ /* 0x000fd6000bf26270 */
[CC--:B--2---:R-:W-:Y:S02]  /*1ea10*/  @!P0 LEA R10, P2, R16.reuse, R14.reuse, 0x1 ;  /* 0x0000000e100a8211 */ /* 0x0c4fe400078408ff */
[C---:B------:R-:W-:Y:S02]  /*1ea20*/  @!P1 LEA R14, P3, R221.reuse, R14, 0x1 ;  /* 0x0000000edd0e9211 */ /* 0x040fe400078608ff */
[-C--:B-1----:R-:W-:Y:S02]  /*1ea30*/  @!P0 LEA.HI.X R11, R16, R0.reuse, R17, 0x1, P2 ;  /* 0x00000000100b8211 */ /* 0x082fe400010f0c11 */
[----:B------:R-:W-:-:S03]  /*1ea40*/  @!P1 LEA.HI.X R15, R221, R0, R21, 0x1, P3 ;  /* 0x00000000dd0f9211 */ /* 0x000fc600018f0c15 */
[----:B-----5:R3:W-:Y:S04]  /*1ea50*/  @!P0 ST.E.128 desc[UR6][R10.64], R4 ;  /* 0x000000040a008985 */ /* 0x0207e8000c101d06 */
[----:B------:R3:W-:Y:S02]  /*1ea60*/  @!P1 ST.E.128 desc[UR6][R14.64], R36 ;  /* 0x000000240e009985 */ /* 0x0007e4000c101d06 */
.L_x_621:
[----:B------:R-:W-:Y:S05]  /*1ea70*/  BSYNC B1 ;  /* 0x0000000000017941 */ /* 0x000fea0003800000 */
.L_x_620:
[----:B------:R-:W-:-:S03]  /*1ea80*/  UMOV UR4, 0xffffffff ;  /* 0xffffffff00047882 */ /* 0x000fc60000000000 */
[----:B------:R-:W-:Y:S05]  /*1ea90*/  BRA.DIV UR4, `(.L_x_622) ;  /* 0x000000a204687947 */ /* 0x000fea000b800000 */
[----:B-1----:R1:W4:Y:S04]  /*1eaa0*/  SHFL.IDX PT, R0, R8, 0x1, 0x181f ;  /* 0x00381f0008007f89 */ /* 0x00232800000e0000 */
[----:B--23--:R1:W2:Y:S02]  /*1eab0*/  SHFL.IDX PT, R14, R3, 0x1, 0x181f ;  /* 0x00381f00030e7f89 */ /* 0x00c2a400000e0000 */
.L_x_830:
[----:B-----5:R-:W-:Y:S01]  /*1eac0*/  VIADD R4, R20, 0x20 ;  /* 0x0000002014047836 */ /* 0x020fe20000000000 */
[----:B------:R-:W-:Y:S04]  /*1ead0*/  BSSY B1, `(.L_x_623) ;  /* 0x000000d000017945 */ /* 0x000fe80003800000 */
[----:B------:R-:W-:-:S13]  /*1eae0*/  ISETP.GE.AND P0, PT, R4, R9, PT ;  /* 0x000000090400720c */ /* 0x000fda0003f06270 */
[----:B------:R-:W-:Y:S05]  /*1eaf0*/  @P0 BRA `(.L_x_624) ;  /* 0x0000000000280947 */ /* 0x000fea0003800000 */
[----:B------:R-:W-:Y:S01]  /*1eb00*/  ULDC UR4, c[0x0][0xac8] ;  /* 0x0002b20000047ab9 */ /* 0x000fe20000000800 */
[----:B------:R-:W-:Y:S01]  /*1eb10*/  ULDC.64 UR6, c[0x0][0x208] ;  /* 0x0000820000067ab9 */ /* 0x000fe20000000a00 */
[----:B------:R-:W-:Y:S02]  /*1eb20*/  ISETP.GE.AND P2, PT, R16, UR4, PT ;  /* 0x0000000410007c0c */ /* 0x000fe4000bf46270 */
[----:B------:R-:W-:-:S11]  /*1eb30*/  ISETP.GE.AND P3, PT, R221, UR4, PT ;  /* 0x00000004dd007c0c */ /* 0x000fd6000bf66270 */
[CC--:B--2---:R-:W-:Y:S02]  /*1eb40*/  @!P2 LEA R4, P0, R16.reuse, R14.reuse, 0x1 ;  /* 0x0000000e1004a211 */ /* 0x0c4fe400078008ff */
[C---:B------:R-:W-:Y:S02]  /*1eb50*/  @!P3 LEA R14, P1, R221.reuse, R14, 0x1 ;  /* 0x0000000edd0eb211 */ /* 0x040fe400078208ff */
[-C--:B----4-:R-:W-:Y:S02]  /*1eb60*/  @!P2 LEA.HI.X R5, R16, R0.reuse, R17, 0x1, P0 ;  /* 0x000000001005a211 */ /* 0x090fe400000f0c11 */
[----:B------:R-:W-:-:S03]  /*1eb70*/  @!P3 LEA.HI.X R15, R221, R0, R21, 0x1, P1 ;  /* 0x00000000dd0fb211 */ /* 0x000fc600008f0c15 */
[----:B------:R3:W-:Y:S04]  /*1eb80*/  @!P2 ST.E.128 desc[UR6][R4.64], R24 ;  /* 0x000000180400a985 */ /* 0x0007e8000c101d06 */
[----:B------:R3:W-:Y:S02]  /*1eb90*/  @!P3 ST.E.128 desc[UR6][R14.64], R40 ;  /* 0x000000280e00b985 */ /* 0x0007e4000c101d06 */
.L_x_624:
[----:B------:R-:W-:Y:S05]  /*1eba0*/  BSYNC B1 ;  /* 0x0000000000017941 */ /* 0x000fea0003800000 */
.L_x_623:
[----:B------:R-:W-:-:S03]  /*1ebb0*/  UMOV UR4, 0xffffffff ;  /* 0xffffffff00047882 */ /* 0x000fc60000000000 */
[----:B------:R-:W-:Y:S05]  /*1ebc0*/  BRA.DIV UR4, `(.L_x_625) ;  /* 0x000000a204647947 */ /* 0x000fea000b800000 */
[----:B----4-:R4:W0:Y:S04]  /*1ebd0*/  SHFL.IDX PT, R0, R8, 0x2, 0x181f ;  /* 0x00581f0008007f89 */ /* 0x01082800000e0000 */
[----:B--23--:R4:W2:Y:S02]  /*1ebe0*/  SHFL.IDX PT, R14, R3, 0x2, 0x181f ;  /* 0x00581f00030e7f89 */ /* 0x00c8a400000e0000 */
.L_x_834:
[----:B------:R-:W-:Y:S01]  /*1ebf0*/  VIADD R4, R20, 0x40 ;  /* 0x0000004014047836 */ /* 0x000fe20000000000 */
        /* <DEDUP_REMOVED lines=9> */
[-C--:B0-----:R-:W-:Y:S02]  /*1ec90*/  @!P2 LEA.HI.X R5, R16, R0.reuse, R17, 0x1, P0 ;  /* 0x000000001005a211 */ /* 0x081fe400000f0c11 */
[----:B------:R-:W-:-:S03]  /*1eca0*/  @!P3 LEA.HI.X R15, R221, R0, R21, 0x1, P1 ;  /* 0x00000000dd0fb211 */ /* 0x000fc600008f0c15 */
[----:B------:R3:W-:Y:S04]  /*1ecb0*/  @!P2 ST.E.128 desc[UR6][R4.64], R28 ;  /* 0x0000001c0400a985 */ /* 0x0007e8000c101d06 */
[----:B------:R3:W-:Y:S02]  /*1ecc0*/  @!P3 ST.E.128 desc[UR6][R14.64], R44 ;  /* 0x0000002c0e00b985 */ /* 0x0007e4000c101d06 */
.L_x_627:
[----:B------:R-:W-:Y:S05]  /*1ecd0*/  BSYNC B1 ;  /* 0x0000000000017941 */ /* 0x000fea0003800000 */
.L_x_626:
[----:B------:R-:W-:-:S03]  /*1ece0*/  UMOV UR4, 0xffffffff ;  /* 0xffffffff00047882 */ /* 0x000fc60000000000 */
[----:B------:R-:W-:Y:S05]  /*1ecf0*/  BRA.DIV UR4, `(.L_x_628) ;  /* 0x000000a204607947 */ /* 0x000fea000b800000 */
[----:B0-----:R0:W0:Y:S04]  /*1ed00*/  SHFL.IDX PT, R0, R8, 0x3, 0x181f ;  /* 0x00781f0008007f89 */ /* 0x00102800000e0000 */
[----:B--23--:R2:W3:Y:S02]  /*1ed10*/  SHFL.IDX PT, R14, R3, 0x3, 0x181f ;  /* 0x00781f00030e7f89 */ /* 0x00c4e400000e0000 */
.L_x_838:
[----:B------:R-:W-:-:S05]  /*1ed20*/  VIADD R4, R20, 0x60 ;  /* 0x0000006014047836 */ /* 0x000fca0000000000 */
[----:B------:R-:W-:-:S13]  /*1ed30*/  ISETP.GE.AND P0, PT, R4, R9, PT ;  /* 0x000000090400720c */ /* 0x000fda0003f06270 */
[----:B------:R-:W-:Y:S05]  /*1ed40*/  @P0 BRA `(.L_x_629) ;  /* 0x0000001c000c0947 */ /* 0x000fea0003800000 */
[----:B------:R-:W-:Y:S01]  /*1ed50*/  ULDC UR4, c[0x0][0xac8] ;  /* 0x0002b20000047ab9 */ /* 0x000fe20000000800 */
[----:B------:R-:W-:Y:S01]  /*1ed60*/  ULDC.64 UR6, c[0x0][0x208] ;  /* 0x0000820000067ab9 */ /* 0x000fe20000000a00 */
[----:B------:R-:W-:-:S13]  /*1ed70*/  ISETP.GE.AND P1, PT, R16, UR4, PT ;  /* 0x0000000410007c0c */ /* 0x000fda000bf26270 */
[----:B---3--:R-:W-:-:S04]  /*1ed80*/  @!P1 LEA R4, P0, R16, R14, 0x1 ;  /* 0x0000000e10049211 */ /* 0x008fc800078008ff */
[----:B0-----:R-:W-:Y:S02]  /*1ed90*/  @!P1 LEA.HI.X R5, R16, R0, R17, 0x1, P0 ;  /* 0x0000000010059211 */ /* 0x001fe400000f0c11 */
[----:B------:R-:W-:-:S03]  /*1eda0*/  ISETP.GE.AND P0, PT, R221, UR4, PT ;  /* 0x00000004dd007c0c */ /* 0x000fc6000bf06270 */
[----:B------:R0:W-:Y:S10]  /*1edb0*/  @!P1 ST.E.128 desc[UR6][R4.64], R32 ;  /* 0x0000002004009985 */ /* 0x0001f4000c101d06 */
[----:B------:R-:W-:Y:S05]  /*1edc0*/  @P0 BRA `(.L_x_629) ;  /* 0x0000001800ec0947 */ /* 0x000fea0003800000 */
[----:B------:R-:W-:Y:S01]  /*1edd0*/  LEA R14, P0, R221, R14, 0x1 ;  /* 0x0000000edd0e7211 */ /* 0x000fe200078008ff */
[----:B------:R-:W-:-:S03]  /*1ede0*/  ULDC.64 UR4, c[0x0][0x208] ;  /* 0x0000820000047ab9 */ /* 0x000fc60000000a00 */
[----:B------:R-:W-:-:S05]  /*1edf0*/  LEA.HI.X R15, R221, R0, R21, 0x1, P0 ;  /* 0x00000000dd0f7211 */ /* 0x000fca00000f0c15 */
[----:B------:R3:W-:Y:S01]  /*1ee00*/  ST.E.128 desc[UR4][R14.64], R48 ;  /* 0x000000300e007985 */ /* 0x0007e2000c101d04 */
[----:B------:R-:W-:Y:S05]  /*1ee10*/  BRA `(.L_x_629) ;  /* 0x0000001800d87947 */ /* 0x000fea0003800000 */
.L_x_618:
[----:B------:R-:W2:Y:S01]  /*1ee20*/  LDL R119, [R1+0x40] ;  /* 0x0000400001777983 */ /* 0x000ea20000100800 */
[----:B0-----:R-:W0:Y:S01]  /*1ee30*/  @P1 LDC R0, c[0x0][0xbec] ;  /* 0x0002fb00ff001b82 */ /* 0x001e220000000800 */
[----:B------:R-:W-:Y:S01]  /*1ee40*/  ULDC.64 UR4, c[0x0][0xb08] ;  /* 0x0002c20000047ab9 */ /* 0x000fe20000000a00 */
[----:B------:R-:W-:Y:S01]  /*1ee50*/  SHF.R.S32.HI R3, RZ, 0x1f, R10 ;  /* 0x0000001fff037819 */ /* 0x000fe2000001140a */
[----:B------:R-:W-:Y:S01]  /*1ee60*/  IMAD R12, R12, UR4, RZ ;  /* 0x000000040c0c7c24 */ /* 0x000fe2000f8e02ff */
[----:B------:R-:W-:Y:S01]  /*1ee70*/  ULDC.64 UR6, c[0x0][0xb30] ;  /* 0x0002cc0000067ab9 */ /* 0x000fe20000000a00 */
[----:B------:R-:W-:-:S03]  /*1ee80*/  IMAD.WIDE.U32 R4, R11, UR4, RZ ;  /* 0x000000040b047c25 */ /* 0x000fc6000f8e00ff */
[----:B------:R-:W1:Y:S01]  /*1ee90*/  @P1 LDC R13, c[0x0][0xbf0] ;  /* 0x0002fc00ff0d1b82 */ /* 0x000e620000000800 */
[----:B------:R-:W-:Y:S01]  /*1eea0*/  IMAD R11, R11, UR5, R12 ;  /* 0x000000050b0b7c24 */ /* 0x000fe2000f8e020c */
[----:B------:R-:W-:-:S03]  /*1eeb0*/  ULDC.64 UR4, c[0x0][0xb38] ;  /* 0x0002ce0000047ab9 */ /* 0x000fc60000000a00 */
[----:B------:R-:W-:Y:S02]  /*1eec0*/  IMAD.IADD R5, R5, 0x1, R11 ;  /* 0x0000000105057824 */ /* 0x000fe400078e020b */
[----:B------:R-:W-:-:S04]  /*1eed0*/  IMAD.WIDE.U32 R4, R102, UR4, R4 ;  /* 0x0000000466047c25 */ /* 0x000fc8000f8e0004 */
[----:B------:R-:W-:Y:S01]  /*1eee0*/  IMAD R5, R102, UR5, R5 ;  /* 0x0000000566057c24 */ /* 0x000fe2000f8e0205 */
[----:B------:R-:W-:Y:S02]  /*1eef0*/  ULDC.64 UR4, c[0x0][0xb40] ;  /* 0x0002d00000047ab9 */ /* 0x000fe40000000a00 */
[----:B------:R-:W-:Y:S02]  /*1ef00*/  IMAD R3, R3, UR4, RZ ;  /* 0x0000000403037c24 */ /* 0x000fe4000f8e02ff */
[----:B0-----:R-:W-:-:S04]  /*1ef10*/  @P1 IMAD.HI.U32 R0, R101, R0, RZ ;  /* 0x0000000065001227 */ /* 0x001fc800078e00ff */
[C---:B------:R-:W-:Y:S02]  /*1ef20*/  IMAD R7, R10.reuse, UR5, R3 ;  /* 0x000000050a077c24 */ /* 0x040fe4000f8e0203 */
[----:B------:R-:W-:Y:S01]  /*1ef30*/  IMAD.WIDE.U32 R10, R10, UR4, R4 ;  /* 0x000000040a0a7c25 */ /* 0x000fe2000f8e0004 */
[----:B------:R-:W-:-:S03]  /*1ef40*/  ULDC.64 UR4, c[0x0][0xb48] ;  /* 0x0002d20000047ab9 */ /* 0x000fc60000000a00 */
[----:B------:R-:W-:Y:S01]  /*1ef50*/  IMAD.MOV.U32 R3, RZ, RZ, R101 ;  /* 0x000000ffff037224 */ /* 0x000fe200078e0065 */
[----:B-1----:R-:W-:Y:S01]  /*1ef60*/  @P1 SHF.R.U32.HI R3, RZ, R13, R0 ;  /* 0x0000000dff031219 */ /* 0x002fe20000011600 */
[----:B------:R-:W-:-:S03]  /*1ef70*/  IMAD.IADD R11, R11, 0x1, R7 ;  /* 0x000000010b0b7824 */ /* 0x000fc600078e0207 */
[--C-:B------:R-:W-:Y:S01]  /*1ef80*/  SHF.R.S32.HI R0, RZ, 0x1f, R3.reuse ;  /* 0x0000001fff007819 */ /* 0x100fe20000011403 */
[----:B------:R-:W-:Y:S02]  /*1ef90*/  IMAD.MOV R7, RZ, RZ, -R3 ;  /* 0x000000ffff077224 */ /* 0x000fe400078e0a03 */
[----:B------:R-:W-:-:S04]  /*1efa0*/  IMAD.WIDE.U32 R4, R100, UR4, R10 ;  /* 0x0000000464047c25 */ /* 0x000fc8000f8e000a */
[----:B------:R-:W-:Y:S02]  /*1efb0*/  IMAD R7, R8, R7, R101 ;  /* 0x0000000708077224 */ /* 0x000fe400078e0265 */
[----:B------:R-:W-:Y:S02]  /*1efc0*/  IMAD R0, R0, UR6, RZ ;  /* 0x0000000600007c24 */ /* 0x000fe4000f8e02ff */
[----:B------:R-:W-:Y:S01]  /*1efd0*/  IMAD R5, R100, UR5, R5 ;  /* 0x0000000564057c24 */ /* 0x000fe2000f8e0205 */
[----:B------:R-:W-:Y:S01]  /*1efe0*/  ULDC.64 UR4, c[0x0][0xb28] ;  /* 0x0002ca0000047ab9 */ /* 0x000fe20000000a00 */
[C---:B------:R-:W-:Y:S01]  /*1eff0*/  IMAD R11, R3.reuse, UR7, R0 ;  /* 0x00000007030b7c24 */ /* 0x040fe2000f8e0200 */
[----:B------:R-:W-:Y:S01]  /*1f000*/  SHF.R.S32.HI R0, RZ, 0x1f, R7 ;  /* 0x0000001fff007819 */ /* 0x000fe20000011407 */
[----:B------:R-:W-:-:S04]  /*1f010*/  IMAD.WIDE.U32 R4, R3, UR6, R4 ;  /* 0x0000000603047c25 */ /* 0x000fc8000f8e0004 */
[----:B------:R-:W-:Y:S02]  /*1f020*/  IMAD R0, R0, UR4, RZ ;  /* 0x0000000400007c24 */ /* 0x000fe4000f8e02ff */
[----:B------:R-:W-:Y:S02]  /*1f030*/  IMAD.IADD R5, R5, 0x1, R11 ;  /* 0x0000000105057824 */ /* 0x000fe400078e020b */
[----:B------:R-:W-:Y:S02]  /*1f040*/  VIADD R8, R2, 0x34820 ;  /* 0x0003482002087836 */ /* 0x000fe40000000000 */
[C---:B------:R-:W-:Y:S02]  /*1f050*/  IMAD R3, R7.reuse, UR5, R0 ;  /* 0x0000000507037c24 */ /* 0x040fe4000f8e0200 */
[----:B------:R-:W-:Y:S01]  /*1f060*/  IMAD.WIDE.U32 R4, R7, UR4, R4 ;  /* 0x0000000407047c25 */ /* 0x000fe2000f8e0004 */
[----:B------:R-:W-:Y:S01]  /*1f070*/  ULDC.64 UR4, c[0x0][0xb00] ;  /* 0x0002c00000047ab9 */ /* 0x000fe20000000a00 */
[----:B------:R-:W-:-:S02]  /*1f080*/  PRMT R8, RZ, 0x654, R8 ;  /* 0x00000654ff087816 */ /* 0x000fc40000000008 */
[----:B------:R-:W-:Y:S01]  /*1f090*/  IMAD.IADD R3, R5, 0x1, R3 ;  /* 0x0000000105037824 */ /* 0x000fe200078e0203 */
[C---:B------:R-:W-:Y:S01]  /*1f0a0*/  LEA R0, P0, R4.reuse, UR4, 0x2 ;  /* 0x0000000404007c11 */ /* 0x040fe2000f8010ff */
[----:B------:R-:W-:Y:S01]  /*1f0b0*/  UMOV UR4, 0xffffffff ;  /* 0xffffffff00047882 */ /* 0x000fe20000000000 */
[----:B------:R0:W-:Y:S02]  /*1f0c0*/  SYNCS.ARRIVE.TRANS64.RED.A1T0 RZ, [R8+URZ], RZ ;  /* 0x000000ff08ff79a7 */ /* 0x0001e4000810043f */
[----:B------:R-:W-:Y:S01]  /*1f0d0*/  LEA.HI.X R4, R4, UR5, R3, 0x2, P0 ;  /* 0x0000000504047c11 */ /* 0x000fe200080f1403 */
[C---:B--2---:R-:W-:Y:S02]  /*1f0e0*/  VIADD R30, R119.reuse, 0x30 ;  /* 0x00000030771e7836 */ /* 0x044fe40000000000 */
[C---:B------:R-:W-:Y:S02]  /*1f0f0*/  VIADD R32, R119.reuse, 0x38 ;  /* 0x0000003877207836 */ /* 0x040fe40000000000 */
[----:B------:R-:W-:-:S02]  /*1f100*/  VIADD R34, R119, 0x40 ;  /* 0x0000004077227836 */ /* 0x000fc40000000000 */
[C---:B------:R-:W-:Y:S02]  /*1f110*/  VIADD R98, R119.reuse, 0x48 ;  /* 0x0000004877627836 */ /* 0x040fe40000000000 */
[C---:B------:R-:W-:Y:S02]  /*1f120*/  VIADD R100, R119.reuse, 0x50 ;  /* 0x0000005077647836 */ /* 0x040fe40000000000 */
[C---:B------:R-:W-:Y:S02]  /*1f130*/  VIADD R102, R119.reuse, 0x58 ;  /* 0x0000005877667836 */ /* 0x040fe40000000000 */
[C---:B------:R-:W-:Y:S02]  /*1f140*/  VIADD R104, R119.reuse, 0x60 ;  /* 0x0000006077687836 */ /* 0x040fe40000000000 */
[C---:B------:R-:W-:Y:S02]  /*1f150*/  VIADD R106, R119.reuse, 0x68 ;  /* 0x00000068776a7836 */ /* 0x040fe40000000000 */
[----:B------:R-:W-:-:S02]  /*1f160*/  VIADD R108, R119, 0x70 ;  /* 0x00000070776c7836 */ /* 0x000fc40000000000 */
[C---:B------:R-:W-:Y:S02]  /*1f170*/  VIADD R110, R119.reuse, 0x78 ;  /* 0x00000078776e7836 */ /* 0x040fe40000000000 */
[C---:B------:R-:W-:Y:S02]  /*1f180*/  VIADD R7, R119.reuse, 0x8 ;  /* 0x0000000877077836 */ /* 0x040fe40000000000 */
[C---:B------:R-:W-:Y:S02]  /*1f190*/  VIADD R112, R119.reuse, 0x10 ;  /* 0x0000001077707836 */ /* 0x040fe40000000000 */
[C---:B------:R-:W-:Y:S02]  /*1f1a0*/  VIADD R114, R119.reuse, 0x28 ;  /* 0x0000002877727836 */ /* 0x040fe40000000000 */
[C---:B------:R-:W-:Y:S02]  /*1f1b0*/  VIADD R115, R119.reuse, 0x20 ;  /* 0x0000002077737836 */ /* 0x040fe40000000000 */
[----:B------:R-:W-:Y:S01]  /*1f1c0*/  VIADD R117, R119, 0x18 ;  /* 0x0000001877757836 */ /* 0x000fe20000000000 */
[----:B------:R-:W-:-:S02]  /*1f1d0*/  SHF.R.S32.HI R31, RZ, 0x1f, R30 ;  /* 0x0000001fff1f7819 */ /* 0x000fc4000001141e */
[----:B------:R-:W-:Y:S02]  /*1f1e0*/  SHF.R.S32.HI R33, RZ, 0x1f, R32 ;  /* 0x0000001fff217819 */ /* 0x000fe40000011420 */
[----:B------:R-:W-:Y:S02]  /*1f1f0*/  SHF.R.S32.HI R35, RZ, 0x1f, R34 ;  /* 0x0000001fff237819 */ /* 0x000fe40000011422 */
[----:B------:R-:W-:Y:S02]  /*1f200*/  SHF.R.S32.HI R99, RZ, 0x1f, R98 ;  /* 0x0000001fff637819 */ /* 0x000fe40000011462 */
[----:B------:R-:W-:Y:S02]  /*1f210*/  SHF.R.S32.HI R101, RZ, 0x1f, R100 ;  /* 0x0000001fff657819 */ /* 0x000fe40000011464 */
[----:B------:R-:W-:Y:S02]  /*1f220*/  SHF.R.S32.HI R103, RZ, 0x1f, R102 ;  /* 0x0000001fff677819 */ /* 0x000fe40000011466 */
[----:B------:R-:W-:-:S02]  /*1f230*/  SHF.R.S32.HI R105, RZ, 0x1f, R104 ;  /* 0x0000001fff697819 */ /* 0x000fc40000011468 */
[----:B------:R-:W-:Y:S02]  /*1f240*/  SHF.R.S32.HI R107, RZ, 0x1f, R106 ;  /* 0x0000001fff6b7819 */ /* 0x000fe4000001146a */
[----:B------:R-:W-:Y:S02]  /*1f250*/  SHF.R.S32.HI R109, RZ, 0x1f, R108 ;  /* 0x0000001fff6d7819 */ /* 0x000fe4000001146c */
[----:B------:R-:W-:Y:S02]  /*1f260*/  SHF.R.S32.HI R111, RZ, 0x1f, R110 ;  /* 0x0000001fff6f7819 */ /* 0x000fe4000001146e */
[----:B0-----:R-:W-:Y:S02]  /*1f270*/  SHF.R.S32.HI R8, RZ, 0x1f, R7 ;  /* 0x0000001fff087819 */ /* 0x001fe40000011407 */
[----:B------:R-:W-:Y:S02]  /*1f280*/  SHF.R.S32.HI R113, RZ, 0x1f, R112 ;  /* 0x0000001fff717819 */ /* 0x000fe40000011470 */
[----:B------:R-:W-:-:S02]  /*1f290*/  SHF.R.S32.HI R116, RZ, 0x1f, R114 ;  /* 0x0000001fff747819 */ /* 0x000fc40000011472 */
[----:B------:R-:W-:Y:S02]  /*1f2a0*/  SHF.R.S32.HI R118, RZ, 0x1f, R115 ;  /* 0x0000001fff767819 */ /* 0x000fe40000011473 */
[----:B------:R-:W-:Y:S01]  /*1f2b0*/  SHF.R.S32.HI R120, RZ, 0x1f, R117 ;  /* 0x0000001fff787819 */ /* 0x000fe20000011475 */
[----:B------:R-:W-:Y:S06]  /*1f2c0*/  BRA.DIV UR4, `(.L_x_630) ;  /* 0x0000009e04347947 */ /* 0x000fec000b800000 */
[----:B------:R0:W1:Y:S04]  /*1f2d0*/  SHFL.IDX PT, R3, R4, RZ, 0x1c1f ;  /* 0x001c1fff04037589 */ /* 0x00006800000e0000 */
[----:B------:R0:W2:Y:S02]  /*1f2e0*/  SHFL.IDX PT, R14, R0, RZ, 0x1c1f ;  /* 0x001c1fff000e7589 */ /* 0x0000a400000e0000 */
.L_x_841:
[----:B------:R-:W-:Y:S01]  /*1f2f0*/  ISETP.GE.AND P0, PT, R24, R9, PT ;  /* 0x000000091800720c */ /* 0x000fe20003f06270 */
[----:B------:R-:W-:-:S12]  /*1f300*/  BSSY B1, `(.L_x_631) ;  /* 0x0000044000017945 */ /* 0x000fd80003800000 */
[----:B------:R-:W-:Y:S05]  /*1f310*/  @P0 BRA `(.L_x_632) ;  /* 0x0000000400080947 */ /* 0x000fea0003800000 */
[----:B------:R-:W-:Y:S01]  /*1f320*/  ULDC UR4, c[0x0][0xac8] ;  /* 0x0002b20000047ab9 */ /* 0x000fe20000000800 */
[----:B------:R-:W-:Y:S01]  /*1f330*/  ULDC.64 UR6, c[0x0][0x208] ;  /* 0x0000820000067ab9 */ /* 0x000fe20000000a00 */
[----:B------:R-:W-:Y:S02]  /*1f340*/  ISETP.GE.AND P0, PT, R119, UR4, PT ;  /* 0x0000000477007c0c */ /* 0x000fe4000bf06270 */
[----:B------:R-:W-:Y:S02]  /*1f350*/  ISETP.GE.AND P2, PT, R7, UR4, PT ;  /* 0x0000000407007c0c */ /* 0x000fe4000bf46270 */
[----:B------:R-:W-:Y:S02]  /*1f360*/  ISETP.GE.AND P3, PT, R112, UR4, PT ;  /* 0x0000000470007c0c */ /* 0x000fe4000bf66270 */
[----:B------:R-:W-:-:S07]  /*1f370*/  ISETP.GE.AND P1, PT, R117, UR4, PT ;  /* 0x0000000475007c0c */ /* 0x000fce000bf26270 */
[----:B-1----:R-:W-:Y:S02]  /*1f380*/  @!P0 IMAD.MOV.U32 R15, RZ, RZ, R3 ;  /* 0x000000ffff0f8224 */ /* 0x002fe400078e0003 */
[----:B--2---:R-:W-:Y:S01]  /*1f390*/  @!P2 LEA R10, P4, R7, R14, 0x2 ;  /* 0x0000000e070aa211 */ /* 0x004fe200078810ff */
[----:B------:R-:W-:-:S03]  /*1f3a0*/  @!P0 IMAD.WIDE R12, R119, 0x4, R14 ;  /* 0x00000004770c8825 */ /* 0x000fc600078e020e */
[-C--:B------:R-:W-:Y:S02]  /*1f3b0*/  @!P2 LEA.HI.X R11, R7, R3.reuse, R8, 0x2, P4 ;  /* 0x00000003070ba211 */ /* 0x080fe400020f1408 */
[-C--:B------:R-:W-:Y:S01]  /*1f3c0*/  @!P3 LEA R24, P4, R112, R14.reuse, 0x2 ;  /* 0x0000000e7018b211 */ /* 0x080fe200078810ff */
[----:B------:R1:W-:Y:S01]  /*1f3d0*/  @!P0 ST.E.64 desc[UR6][R12.64], R20 ;  /* 0x000000140c008985 */ /* 0x0003e2000c101b06 */
[----:B------:R-:W-:Y:S02]  /*1f3e0*/  ISETP.GE.AND P0, PT, R115, UR4, PT ;  /* 0x0000000473007c0c */ /* 0x000fe4000bf06270 */
[----:B------:R-:W-:Y:S01]  /*1f3f0*/  @!P1 LEA R26, P5, R117, R14, 0x2 ;  /* 0x0000000e751a9211 */ /* 0x000fe200078a10ff */
[----:B------:R2:W-:Y:S01]  /*1f400*/  @!P2 ST.E.64 desc[UR6][R10.64], R88 ;  /* 0x000000580a00a985 */ /* 0x0005e2000c101b06 */
[----:B------:R-:W-:Y:S02]  /*1f410*/  ISETP.GE.AND P2, PT, R114, UR4, PT ;  /* 0x0000000472007c0c */ /* 0x000fe4000bf46270 */
[----:B------:R-:W-:-:S02]  /*1f420*/  @!P3 LEA.HI.X R25, R112, R3, R113, 0x2, P4 ;  /* 0x000000037019b211 */ /* 0x000fc400020f1471 */
[----:B------:R-:W-:Y:S02]  /*1f430*/  @!P1 LEA.HI.X R27, R117, R3, R120, 0x2, P5 ;  /* 0x00000003751b9211 */ /* 0x000fe400028f1478 */
[----:B------:R-:W-:Y:S01]  /*1f440*/  ISETP.GE.AND P4, PT, R30, UR4, PT ;  /* 0x000000041e007c0c */ /* 0x000fe2000bf86270 */
[----:B------:R3:W-:Y:S02]  /*1f450*/  @!P3 ST.E.64 desc[UR6][R24.64], R90 ;  /* 0x0000005a1800b985 */ /* 0x0007e4000c101b06 */
[-C--:B------:R-:W-:Y:S02]  /*1f460*/  @!P0 LEA R28, P3, R115, R14.reuse, 0x2 ;  /* 0x0000000e731c8211 */ /* 0x080fe400078610ff */
[----:B------:R4:W-:Y:S01]  /*1f470*/  @!P1 ST.E.64 desc[UR6][R26.64], R36 ;  /* 0x000000241a009985 */ /* 0x0009e2000c101b06 */
[----:B------:R-:W-:Y:S02]  /*1f480*/  ISETP.GE.AND P1, PT, R32, UR4, PT ;  /* 0x0000000420007c0c */ /* 0x000fe4000bf26270 */
[----:B-1----:R-:W-:-:S02]  /*1f490*/  @!P2 LEA R12, P5, R114, R14, 0x2 ;  /* 0x0000000e720ca211 */ /* 0x002fc400078a10ff */
[-C--:B------:R-:W-:Y:S02]  /*1f4a0*/  @!P0 LEA.HI.X R29, R115, R3.reuse, R118, 0x2, P3 ;  /* 0x00000003731d8211 */ /* 0x080fe400018f1476 */
[----:B------:R-:W-:Y:S02]  /*1f4b0*/  @!P2 LEA.HI.X R13, R114, R3, R116, 0x2, P5 ;  /* 0x00000003720da211 */ /* 0x000fe400028f1474 */
[----:B------:R-:W-:Y:S01]  /*1f4c0*/  ISETP.GE.AND P3, PT, R34, UR4, PT ;  /* 0x0000000422007c0c */ /* 0x000fe2000bf66270 */
[----:B------:R-:W-:Y:S01]  /*1f4d0*/  @!P0 ST.E.64 desc[UR6][R28.64], R40 ;  /* 0x000000281c008985 */ /* 0x000fe2000c101b06 */
[----:B--2---:R-:W-:-:S03]  /*1f4e0*/  @!P4 LEA R10, P0, R30, R14, 0x2 ;  /* 0x0000000e1e0ac211 */ /* 0x004fc600078010ff */
[----:B------:R1:W-:Y:S01]  /*1f4f0*/  @!P2 ST.E.64 desc[UR6][R12.64], R44 ;  /* 0x0000002c0c00a985 */ /* 0x0003e2000c101b06 */
[-C--:B------:R-:W-:Y:S02]  /*1f500*/  @!P1 LEA R20, P5, R32, R14.reuse, 0x2 ;  /* 0x0000000e20149211 */ /* 0x080fe400078a10ff */
[----:B------:R-:W-:Y:S02]  /*1f510*/  ISETP.GE.AND P2, PT, R98, UR4, PT ;  /* 0x0000000462007c0c */ /* 0x000fe4000bf46270 */
[-C--:B------:R-:W-:Y:S02]  /*1f520*/  @!P4 LEA.HI.X R11, R30, R3.reuse, R31, 0x2, P0 ;  /* 0x000000031e0bc211 */ /* 0x080fe400000f141f */
[----:B------:R-:W-:Y:S02]  /*1f530*/  ISETP.GE.AND P0, PT, R100, UR4, PT ;  /* 0x0000000464007c0c */ /* 0x000fe4000bf06270 */
[----:B------:R-:W-:Y:S01]  /*1f540*/  @!P1 LEA.HI.X R21, R32, R3, R33, 0x2, P5 ;  /* 0x0000000320159211 */ /* 0x000fe200028f1421 */
[----:B------:R2:W-:Y:S01]  /*1f550*/  @!P4 ST.E.64 desc[UR6][R10.64], R48 ;  /* 0x000000300a00c985 */ /* 0x0005e2000c101b06 */
[----:B---3--:R-:W-:-:S03]  /*1f560*/  @!P3 LEA R24, P5, R34, R14, 0x2 ;  /* 0x0000000e2218b211 */ /* 0x008fc600078a10ff */
[----:B------:R3:W-:Y:S01]  /*1f570*/  @!P1 ST.E.64 desc[UR6][R20.64], R52 ;  /* 0x0000003414009985 */ /* 0x0007e2000c101b06 */
[----:B------:R-:W-:Y:S02]  /*1f580*/  ISETP.GE.AND P1, PT, R102, UR4, PT ;  /* 0x0000000466007c0c */ /* 0x000fe4000bf26270 */
[-C--:B------:R-:W-:Y:S02]  /*1f590*/  @!P3 LEA.HI.X R25, R34, R3.reuse, R35, 0x2, P5 ;  /* 0x000000032219b211 */ /* 0x080fe400028f1423 */
[-C--:B----4-:R-:W-:Y:S02]  /*1f5a0*/  @!P2 LEA R26, P4, R98, R14.reuse, 0x2 ;  /* 0x0000000e621aa211 */ /* 0x090fe400078810ff */
[----:B-1----:R-:W-:Y:S01]  /*1f5b0*/  @!P0 LEA R12, P5, R100, R14, 0x2 ;  /* 0x0000000e640c8211 */ /* 0x002fe200078a10ff */
[----:B------:R1:W-:Y:S01]  /*1f5c0*/  @!P3 ST.E.64 desc[UR6][R24.64], R56 ;  /* 0x000000381800b985 */ /* 0x0003e2000c101b06 */
[----:B------:R-:W-:Y:S02]  /*1f5d0*/  @!P2 LEA.HI.X R27, R98, R3, R99, 0x2, P4 ;  /* 0x00000003621ba211 */ /* 0x000fe400020f1463 */
[----:B------:R-:W-:-:S02]  /*1f5e0*/  ISETP.GE.AND P3, PT, R104, UR4, PT ;  /* 0x0000000468007c0c */ /* 0x000fc4000bf66270 */
[-C--:B------:R-:W-:Y:S01]  /*1f5f0*/  @!P0 LEA.HI.X R13, R100, R3.reuse, R101, 0x2, P5 ;  /* 0x00000003640d8211 */ /* 0x080fe200028f1465 */
[----:B------:R4:W-:Y:S01]  /*1f600*/  @!P2 ST.E.64 desc[UR6][R26.64], R60 ;  /* 0x0000003c1a00a985 */ /* 0x0009e2000c101b06 */
[----:B------:R-:W-:Y:S02]  /*1f610*/  ISETP.GE.AND P4, PT, R106, UR4, PT ;  /* 0x000000046a007c0c */ /* 0x000fe4000bf86270 */
[----:B--2---:R-:W-:Y:S01]  /*1f620*/  @!P1 LEA R10, P5, R102, R14, 0x2 ;  /* 0x0000000e660a9211 */ /* 0x004fe200078a10ff */
[----:B------:R2:W-:Y:S01]  /*1f630*/  @!P0 ST.E.64 desc[UR6][R12.64], R64 ;  /* 0x000000400c008985 */ /* 0x0005e2000c101b06 */
[----:B------:R-:W-:Y:S02]  /*1f640*/  ISETP.GE.AND P2, PT, R108, UR4, PT ;  /* 0x000000046c007c0c */ /* 0x000fe4000bf46270 */
[----:B------:R-:W-:Y:S02]  /*1f650*/  ISETP.GE.AND P0, PT, R110, UR4, PT ;  /* 0x000000046e007c0c */ /* 0x000fe4000bf06270 */
[----:B------:R-:W-:-:S02]  /*1f660*/  @!P1 LEA.HI.X R11, R102, R3, R103, 0x2, P5 ;  /* 0x00000003660b9211 */ /* 0x000fc400028f1467 */
[----:B---3--:R-:W-:-:S03]  /*1f670*/  @!P3 LEA R20, P5, R104, R14, 0x2 ;  /* 0x0000000e6814b211 */ /* 0x008fc600078a10ff */
[----:B------:R2:W-:Y:S01]  /*1f680*/  @!P1 ST.E.64 desc[UR6][R10.64], R68 ;  /* 0x000000440a009985 */ /* 0x0005e2000c101b06 */
[-C--:B-1----:R-:W-:Y:S02]  /*1f690*/  @!P4 LEA R24, P1, R106, R14.reuse, 0x2 ;  /* 0x0000000e6a18c211 */ /* 0x082fe400078210ff */
[-C--:B------:R-:W-:Y:S02]  /*1f6a0*/  @!P3 LEA.HI.X R21, R104, R3.reuse, R105, 0x2, P5 ;  /* 0x000000036815b211 */ /* 0x080fe400028f1469 */
[-C--:B----4-:R-:W-:Y:S02]  /*1f6b0*/  @!P2 LEA R26, P5, R108, R14.reuse, 0x2 ;  /* 0x0000000e6c1aa211 */ /* 0x090fe400078a10ff */
[-C--:B------:R-:W-:Y:S01]  /*1f6c0*/  @!P4 LEA.HI.X R25, R106, R3.reuse, R107, 0x2, P1 ;  /* 0x000000036a19c211 */ /* 0x080fe200008f146b */
[----:B------:R2:W-:Y:S01]  /*1f6d0*/  @!P3 ST.E.64 desc[UR6][R20.64], R72 ;  /* 0x000000481400b985 */ /* 0x0005e2000c101b06 */
[----:B------:R-:W-:Y:S02]  /*1f6e0*/  @!P0 LEA R14, P1, R110, R14, 0x2 ;  /* 0x0000000e6e0e8211 */ /* 0x000fe400078210ff */
[-C--:B------:R-:W-:Y:S01]  /*1f6f0*/  @!P2 LEA.HI.X R27, R108, R3.reuse, R109, 0x2, P5 ;  /* 0x000000036c1ba211 */ /* 0x080fe200028f146d */
[----:B------:R2:W-:Y:S01]  /*1f700*/  @!P4 ST.E.64 desc[UR6][R24.64], R76 ;  /* 0x0000004c1800c985 */ /* 0x0005e2000c101b06 */
[----:B------:R-:W-:-:S03]  /*1f710*/  @!P0 LEA.HI.X R15, R110, R3, R111, 0x2, P1 ;  /* 0x000000036e0f8211 */ /* 0x000fc600008f146f */
[----:B------:R2:W-:Y:S04]  /*1f720*/  @!P2 ST.E.64 desc[UR6][R26.64], R80 ;  /* 0x000000501a00a985 */ /* 0x0005e8000c101b06 */
[----:B------:R2:W-:Y:S02]  /*1f730*/  @!P0 ST.E.64 desc[UR6][R14.64], R92 ;  /* 0x0000005c0e008985 */ /* 0x0005e4000c101b06 */
.L_x_632:
[----:B------:R-:W-:Y:S05]  /*1f740*/  BSYNC B1 ;  /* 0x0000000000017941 */ /* 0x000fea0003800000 */
.L_x_631:
[----:B------:R-:W-:-:S03]  /*1f750*/  UMOV UR4, 0xffffffff ;  /* 0xffffffff00047882 */ /* 0x000fc60000000000 */
[----:B------:R-:W-:Y:S05]  /*1f760*/  BRA.DIV UR4, `(.L_x_633) ;  /* 0x0000009a04407947 */ /* 0x000fea000b800000 */
[----:B-1----:R1:W3:Y:S04]  /*1f770*/  SHFL.IDX PT, R3, R4, 0x1, 0x1c1f ;  /* 0x003c1f0004037f89 */ /* 0x0022e800000e0000 */
[----:B--2---:R1:W2:Y:S02]  /*1f780*/  SHFL.IDX PT, R14, R0, 0x1, 0x1c1f ;  /* 0x003c1f00000e7f89 */ /* 0x0042a400000e0000 */
.L_x_845:
[----:B------:R-:W-:-:S13]  /*1f790*/  ISETP.GE.AND P0, PT, R6, R9, PT ;  /* 0x000000090600720c */ /* 0x000fda0003f06270 */
[----:B------:R-:W-:Y:S05]  /*1f7a0*/  @P0 BRA `(.L_x_629) ;  /* 0x0000001000740947 */ /* 0x000fea0003800000 */
[----:B------:R-:W-:Y:S01]  /*1f7b0*/  ULDC UR4, c[0x0][0xac8] ;  /* 0x0002b20000047ab9 */ /* 0x000fe20000000800 */
[----:B------:R-:W-:Y:S01]  /*1f7c0*/  ULDC.64 UR6, c[0x0][0x208] ;  /* 0x0000820000067ab9 */ /* 0x000fe20000000a00 */
[----:B------:R-:W-:Y:S02]  /*1f7d0*/  ISETP.GE.AND P5, PT, R119, UR4, PT ;  /* 0x0000000477007c0c */ /* 0x000fe4000bfa6270 */
[----:B------:R-:W-:Y:S02]  /*1f7e0*/  ISETP.GE.AND P0, PT, R7, UR4, PT ;  /* 0x0000000407007c0c */ /* 0x000fe4000bf06270 */
[----:B------:R-:W-:Y:S02]  /*1f7f0*/  ISETP.GE.AND P1, PT, R112, UR4, PT ;  /* 0x0000000470007c0c */ /* 0x000fe4000bf26270 */
[----:B------:R-:W-:Y:S02]  /*1f800*/  ISETP.GE.AND P3, PT, R117, UR4, PT ;  /* 0x0000000475007c0c */ /* 0x000fe4000bf66270 */
[----:B------:R-:W-:-:S05]  /*1f810*/  ISETP.GE.AND P4, PT, R115, UR4, PT ;  /* 0x0000000473007c0c */ /* 0x000fca000bf86270 */
[----:B---3--:R-:W-:Y:S02]  /*1f820*/  @!P5 IMAD.MOV.U32 R15, RZ, RZ, R3 ;  /* 0x000000ffff0fd224 */ /* 0x008fe400078e0003 */
[----:B--2---:R-:W-:Y:S01]  /*1f830*/  @!P0 LEA R6, P2, R7, R14, 0x2 ;  /* 0x0000000e07068211 */ /* 0x004fe200078410ff */
[----:B01----:R-:W-:-:S03]  /*1f840*/  @!P5 IMAD.WIDE R4, R119, 0x4, R14 ;  /* 0x000000047704d825 */ /* 0x003fc600078e020e */
[----:B------:R-:W-:Y:S02]  /*1f850*/  @!P0 LEA.HI.X R7, R7, R3, R8, 0x2, P2 ;  /* 0x0000000307078211 */ /* 0x000fe400010f1408 */
[----:B------:R-:W-:Y:S01]  /*1f860*/  ISETP.GE.AND P2, PT, R114, UR4, PT ;  /* 0x0000000472007c0c */ /* 0x000fe2000bf46270 */
[----:B------:R0:W-:Y:S01]  /*1f870*/  @!P5 ST.E.64 desc[UR6][R4.64], R84 ;  /* 0x000000540400d985 */ /* 0x0001e2000c101b06 */
[----:B------:R-:W-:-:S03]  /*1f880*/  @!P1 LEA R8, P5, R112, R14, 0x2 ;  /* 0x0000000e70089211 */ /* 0x000fc600078a10ff */
[----:B------:R1:W-:Y:S01]  /*1f890*/  @!P0 ST.E.64 desc[UR6][R6.64], R94 ;  /* 0x0000005e06008985 */ /* 0x0003e2000c101b06 */
[CC--:B------:R-:W-:Y:S02]  /*1f8a0*/  @!P3 LEA R10, P0, R117.reuse, R14.reuse, 0x2 ;  /* 0x0000000e750ab211 */ /* 0x0c0fe400078010ff */
[-C--:B------:R-:W-:Y:S02]  /*1f8b0*/  @!P1 LEA.HI.X R9, R112, R3.reuse, R113, 0x2, P5 ;  /* 0x0000000370099211 */ /* 0x080fe400028f1471 */
[-C--:B------:R-:W-:Y:S02]  /*1f8c0*/  @!P3 LEA.HI.X R11, R117, R3.reuse, R120, 0x2, P0 ;  /* 0x00000003750bb211 */ /* 0x080fe400000f1478 */
[----:B------:R-:W-:Y:S01]  /*1f8d0*/  ISETP.GE.AND P0, PT, R30, UR4, PT ;  /* 0x000000041e007c0c */ /* 0x000fe2000bf06270 */
[----:B------:R2:W-:Y:S01]  /*1f8e0*/  @!P1 ST.E.64 desc[UR6][R8.64], R96 ;  /* 0x0000006008009985 */ /* 0x0005e2000c101b06 */
[C---:B------:R-:W-:Y:S02]  /*1f8f0*/  @!P4 LEA R12, P5, R115.reuse, R14, 0x2 ;  /* 0x0000000e730cc211 */ /* 0x040fe400078a10ff */
[----:B------:R-:W-:Y:S01]  /*1f900*/  ISETP.GE.AND P1, PT, R32, UR4, PT ;  /* 0x0000000420007c0c */ /* 0x000fe2000bf26270 */
[----:B------:R3:W-:Y:S01]  /*1f910*/  @!P3 ST.E.64 desc[UR6][R10.64], R38 ;  /* 0x000000260a00b985 */ /* 0x0007e2000c101b06 */
[----:B------:R-:W-:-:S02]  /*1f920*/  @!P4 LEA.HI.X R13, R115, R3, R118, 0x2, P5 ;  /* 0x00000003730dc211 */ /* 0x000fc400028f1476 */
[-C--:B0-----:R-:W-:Y:S02]  /*1f930*/  @!P2 LEA R4, P5, R114, R14.reuse, 0x2 ;  /* 0x0000000e7204a211 */ /* 0x081fe400078a10ff */
[----:B------:R-:W-:Y:S01]  /*1f940*/  ISETP.GE.AND P3, PT, R34, UR4, PT ;  /* 0x0000000422007c0c */ /* 0x000fe2000bf66270 */
[----:B------:R0:W-:Y:S01]  /*1f950*/  @!P4 ST.E.64 desc[UR6][R12.64], R42 ;  /* 0x0000002a0c00c985 */ /* 0x0001e2000c101b06 */
[-C--:B------:R-:W-:Y:S02]  /*1f960*/  @!P2 LEA.HI.X R5, R114, R3.reuse, R116, 0x2, P5 ;  /* 0x000000037205a211 */ /* 0x080fe400028f1474 */
[----:B-1----:R-:W-:Y:S02]  /*1f970*/  @!P0 LEA R6, P5, R30, R14, 0x2 ;  /* 0x0000000e1e068211 */ /* 0x002fe400078a10ff */
[----:B------:R-:W-:Y:S01]  /*1f980*/  ISETP.GE.AND P4, PT, R98, UR4, PT ;  /* 0x0000000462007c0c */ /* 0x000fe2000bf86270 */
[----:B------:R1:W-:Y:S01]  /*1f990*/  @!P2 ST.E.64 desc[UR6][R4.64], R46 ;  /* 0x0000002e0400a985 */ /* 0x0003e2000c101b06 */
[----:B------:R-:W-:-:S02]  /*1f9a0*/  @!P0 LEA.HI.X R7, R30, R3, R31, 0x2, P5 ;  /* 0x000000031e078211 */ /* 0x000fc400028f141f */
[-C--:B------:R-:W-:Y:S02]  /*1f9b0*/  @!P1 LEA R20, P5, R32, R14.reuse, 0x2 ;  /* 0x0000000e20149211 */ /* 0x080fe400078a10ff */
[----:B------:R-:W-:Y:S01]  /*1f9c0*/  ISETP.GE.AND P2, PT, R100, UR4, PT ;  /* 0x0000000464007c0c */ /* 0x000fe2000bf46270 */
[----:B------:R4:W-:Y:S01]  /*1f9d0*/  @!P0 ST.E.64 desc[UR6][R6.64], R50 ;  /* 0x0000003206008985 */ /* 0x0009e2000c101b06 */
[-C--:B------:R-:W-:Y:S02]  /*1f9e0*/  @!P1 LEA.HI.X R21, R32, R3.reuse, R33, 0x2, P5 ;  /* 0x0000000320159211 */ /* 0x080fe400028f1421 */
[----:B--2---:R-:W-:Y:S02]  /*1f9f0*/  @!P3 LEA R8, P5, R34, R14, 0x2 ;  /* 0x0000000e2208b211 */ /* 0x004fe400078a10ff */
[----:B------:R-:W-:Y:S01]  /*1fa00*/  ISETP.GE.AND P0, PT, R102, UR4, PT ;  /* 0x0000000466007c0c */ /* 0x000fe2000bf06270 */
[----:B------:R2:W-:Y:S01]  /*1fa10*/  @!P1 ST.E.64 desc[UR6][R20.64], R54 ;  /* 0x0000003614009985 */ /* 0x0005e2000c101b06 */
[----:B------:R-:W-:-:S02]  /*1fa20*/  @!P3 LEA.HI.X R9, R34, R3, R35, 0x2, P5 ;  /* 0x000000032209b211 */ /* 0x000fc400028f1423 */
[-C--:B---3--:R-:W-:Y:S02]  /*1fa30*/  @!P4 LEA R10, P5, R98, R14.reuse, 0x2 ;  /* 0x0000000e620ac211 */ /* 0x088fe400078a10ff */
[----:B------:R-:W-:Y:S01]  /*1fa40*/  ISETP.GE.AND P1, PT, R104, UR4, PT ;  /* 0x0000000468007c0c */ /* 0x000fe2000bf26270 */
[----:B------:R3:W-:Y:S01]  /*1fa50*/  @!P3 ST.E.64 desc[UR6][R8.64], R58 ;  /* 0x0000003a0800b985 */ /* 0x0007e2000c101b06 */
[----:B------:R-:W-:Y:S02]  /*1fa60*/  @!P4 LEA.HI.X R11, R98, R3, R99, 0x2, P5 ;  /* 0x00000003620bc211 */ /* 0x000fe400028f1463 */
[----:B------:R-:W-:Y:S02]  /*1fa70*/  ISETP.GE.AND P3, PT, R106, UR4, PT ;  /* 0x000000046a007c0c */ /* 0x000fe4000bf66270 */
[-C--:B0-----:R-:W-:Y:S01]  /*1fa80*/  @!P2 LEA R12, P5, R100, R14.reuse, 0x2 ;  /* 0x0000000e640ca211 */ /* 0x081fe200078a10ff */
[----:B------:R0:W-:Y:S01]  /*1fa90*/  @!P4 ST.E.64 desc[UR6][R10.64], R62 ;  /* 0x0000003e0a00c985 */ /* 0x0001e2000c101b06 */
[----:B-1----:R-:W-:-:S02]  /*1faa0*/  @!P0 LEA R4, P4, R102, R14, 0x2 ;  /* 0x0000000e66048211 */ /* 0x002fc400078810ff */
[-C--:B------:R-:W-:Y:S02]  /*1fab0*/  @!P2 LEA.HI.X R13, R100, R3.reuse, R101, 0x2, P5 ;  /* 0x00000003640da211 */ /* 0x080fe400028f1465 */
[----:B------:R-:W-:Y:S02]  /*1fac0*/  ISETP.GE.AND P5, PT, R108, UR4, PT ;  /* 0x000000046c007c0c */ /* 0x000fe4000bfa6270 */
[----:B------:R-:W-:Y:S01]  /*1fad0*/  @!P0 LEA.HI.X R5, R102, R3, R103, 0x2, P4 ;  /* 0x0000000366058211 */ /* 0x000fe200020f1467 */
[----:B------:R0:W-:Y:S01]  /*1fae0*/  @!P2 ST.E.64 desc[UR6][R12.64], R66 ;  /* 0x000000420c00a985 */ /* 0x0001e2000c101b06 */
[----:B----4-:R-:W-:-:S03]  /*1faf0*/  @!P1 LEA R6, P4, R104, R14, 0x2 ;  /* 0x0000000e68069211 */ /* 0x010fc600078810ff */
[----:B------:R0:W-:Y:S01]  /*1fb00*/  @!P0 ST.E.64 desc[UR6][R4.64], R70 ;  /* 0x0000004604008985 */ /* 0x0001e2000c101b06 */
[-C--:B------:R-:W-:Y:S02]  /*1fb10*/  @!P1 LEA.HI.X R7, R104, R3.reuse, R105, 0x2, P4 ;  /* 0x0000000368079211 */ /* 0x080fe400020f1469 */
[-C--:B--2---:R-:W-:Y:S02]  /*1fb20*/  @!P3 LEA R20, P4, R106, R14.reuse, 0x2 ;  /* 0x0000000e6a14b211 */ /* 0x084fe400078810ff */
[----:B------:R-:W-:Y:S01]  /*1fb30*/  ISETP.GE.AND P0, PT, R110, UR4, PT ;  /* 0x000000046e007c0c */ /* 0x000fe2000bf06270 */
[----:B------:R0:W-:Y:S01]  /*1fb40*/  @!P1 ST.E.64 desc[UR6][R6.64], R74 ;  /* 0x0000004a06009985 */ /* 0x0001e2000c101b06 */
[----:B------:R-:W-:Y:S02]  /*1fb50*/  @!P3 LEA.HI.X R21, R106, R3, R107, 0x2, P4 ;  /* 0x000000036a15b211 */ /* 0x000fe400020f146b */
[----:B---3--:R-:W-:-:S03]  /*1fb60*/  @!P5 LEA R8, P4, R108, R14, 0x2 ;  /* 0x0000000e6c08d211 */ /* 0x008fc600078810ff */
[----:B------:R0:W-:Y:S01]  /*1fb70*/  @!P3 ST.E.64 desc[UR6][R20.64], R78 ;  /* 0x0000004e1400b985 */ /* 0x0001e2000c101b06 */
[----:B------:R-:W-:-:S05]  /*1fb80*/  @!P5 LEA.HI.X R9, R108, R3, R109, 0x2, P4 ;  /* 0x000000036c09d211 */ /* 0x000fca00020f146d */
[----:B------:R0:W-:Y:S01]  /*1fb90*/  @!P5 ST.E.64 desc[UR6][R8.64], R82 ;  /* 0x000000520800d985 */ /* 0x0001e2000c101b06 */
[----:B------:R-:W-:Y:S05]  /*1fba0*/  @P0 BRA `(.L_x_629) ;  /* 0x0000000c00740947 */ /* 0x000fea0003800000 */
[----:B------:R-:W-:Y:S01]  /*1fbb0*/  LEA R14, P0, R110, R14, 0x2 ;  /* 0x0000000e6e0e7211 */ /* 0x000fe200078010ff */
[----:B------:R-:W-:-:S03]  /*1fbc0*/  ULDC.64 UR4, c[0x0][0x208] ;  /* 0x0000820000047ab9 */ /* 0x000fc60000000a00 */
[----:B------:R-:W-:-:S05]  /*1fbd0*/  LEA.HI.X R15, R110, R3, R111, 0x2, P0 ;  /* 0x000000036e0f7211 */ /* 0x000fca00000f146f */
[----:B------:R1:W-:Y:S01]  /*1fbe0*/  ST.E.64 desc[UR4][R14.64], R86 ;  /* 0x000000560e007985 */ /* 0x0003e2000c101b04 */
[----:B------:R-:W-:Y:S05]  /*1fbf0*/  BRA `(.L_x_629) ;  /* 0x0000000c00607947 */ /* 0x000fea0003800000 */
.L_x_616:
[----:B------:R-:W2:Y:S01]  /*1fc00*/  LDL R9, [R1+0x60] ;  /* 0x0000600001097983 */ /* 0x000ea20000100800 */
[----:B------:R-:W-:Y:S01]  /*1fc10*/  ULDC.64 UR6, c[0x0][0xc08] ;  /* 0x0003020000067ab9 */ /* 0x000fe20000000a00 */
[----:B------:R-:W-:Y:S02]  /*1fc20*/  ULDC.64 UR4, c[0x0][0xc00] ;  /* 0x0003000000047ab9 */ /* 0x000fe40000000a00 */
[----:B------:R-:W3:Y:S01]  /*1fc30*/  LDL R8, [R1+0x70] ;  /* 0x0000700001087983 */ /* 0x000ee20000100800 */
[----:B------:R-:W-:Y:S01]  /*1fc40*/  ISETP.NE.U32.AND P1, PT, RZ, UR6, PT ;  /* 0x00000006ff007c0c */ /* 0x000fe2000bf25070 */
[----:B------:R-:W-:Y:S01]  /*1fc50*/  IMAD.MOV.U32 R3, RZ, RZ, RZ ;  /* 0x000000ffff037224 */ /* 0x000fe200078e00ff */
[----:B------:R-:W-:Y:S01]  /*1fc60*/  ISETP.NE.U32.AND P0, PT, RZ, UR4, PT ;  /* 0x00000004ff007c0c */ /* 0x000fe2000bf05070 */
[----:B------:R-:W-:Y:S01]  /*1fc70*/  ULDC.64 UR8, c[0x0][0x208] ;  /* 0x0000820000087ab9 */ /* 0x000fe20000000a00 */
[----:B------:R-:W-:Y:S01]  /*1fc80*/  ISETP.NE.AND.EX P1, PT, RZ, UR7, PT, P1 ;  /* 0x00000007ff007c0c */ /* 0x000fe2000bf25310 */
[----:B------:R-:W4:Y:S01]  /*1fc90*/  S2R R28, SR_TID.X ;  /* 0x00000000001c7919 */ /* 0x000f220000002100 */
[----:B------:R-:W-:Y:S01]  /*1fca0*/  ISETP.NE.AND.EX P0, PT, RZ, UR5, PT, P0 ;  /* 0x00000005ff007c0c */ /* 0x000fe2000bf05300 */
[----:B----4-:R-:W-:-:S05]  /*1fcb0*/  VIADD R28, R28, 0xffffff80 ;  /* 0xffffff801c1c7836 */ /* 0x010fca0000000000 */
[----:B------:R-:W-:Y:S01]  /*1fcc0*/  ISETP.GT.AND P3, PT, R28, 0x7f, PT ;  /* 0x0000007f1c00780c */ /* 0x000fe20003f64270 */
[----:B--2---:R-:W-:Y:S01]  /*1fcd0*/  IMAD.SHL.U32 R6, R9, 0x4, RZ ;  /* 0x0000000409067824 */ /* 0x004fe200078e00ff */
[----:B------:R-:W-:-:S04]  /*1fce0*/  SHF.R.S32.HI R26, RZ, 0x1f, R9 ;  /* 0x0000001fff1a7819 */ /* 0x000fc80000011409 */
[----:B------:R-:W-:Y:S02]  /*1fcf0*/  IADD3 R4, P2, R6, UR4, RZ ;  /* 0x0000000406047c10 */ /* 0x000fe4000ff5e0ff */
[----:B------:R-:W-:-:S04]  /*1fd00*/  SHF.L.U64.HI R0, R9, 0x2, R26 ;  /* 0x0000000209007819 */ /* 0x000fc8000001021a */
[----:B------:R-:W-:Y:S02]  /*1fd10*/  IADD3.X R5, R0, UR5, RZ, P2, !PT ;  /* 0x0000000500057c10 */ /* 0x000fe400097fe4ff */
[----:B------:R-:W-:Y:S01]  /*1fd20*/  @P1 IADD3 R6, P2, R6, UR6, RZ ;  /* 0x0000000606061c10 */ /* 0x000fe2000ff5e0ff */
[----:B------:R-:W-:Y:S02]  /*1fd30*/  ULDC UR4, c[0x0][0xa88] ;  /* 0x0002a20000047ab9 */ /* 0x000fe40000000800 */
[----:B------:R2:W5:Y:S01]  /*1fd40*/  @P0 LDG.E R3, desc[UR8][R4.64] ;  /* 0x0000000804030981 */ /* 0x000562000c1e1900 */
[----:B------:R-:W-:Y:S01]  /*1fd50*/  @P1 IADD3.X R7, R0, UR7, RZ, P2, !PT ;  /* 0x0000000700071c10 */ /* 0x000fe200097fe4ff */
[----:B------:R-:W-:Y:S01]  /*1fd60*/  IMAD.U32 R20, RZ, RZ, UR4 ;  /* 0x00000004ff147e24 */ /* 0x000fe2000f8e00ff */
[----:B---3--:R-:W-:-:S05]  /*1fd70*/  ISETP.NE.AND P2, PT, R8, RZ, PT ;  /* 0x000000ff0800720c */ /* 0x008fca0003f45270 */
[----:B------:R2:W5:Y:S08]  /*1fd80*/  @P1 LDG.E R20, desc[UR8][R6.64] ;  /* 0x0000000806141981 */ /* 0x000570000c1e1900 */
[----:B------:R-:W3:Y:S02]  /*1fd90*/  @!P2 LDC R8, c[0x0][0xad4] ;  /* 0x0002b500ff08ab82 */ /* 0x000ee40000000800 */
[----:B---3--:R2:W-:Y:S01]  /*1fda0*/  @!P2 STL [R1+0x70], R8 ;  /* 0x000070080100a387 */ /* 0x0085e20000100800 */
[----:B------:R-:W-:Y:S01]  /*1fdb0*/  ISETP.GT.AND P2, PT, R8, 0x1, PT ;  /* 0x000000010800780c */ /* 0x000fe20003f44270 */
[----:B------:R-:W-:-:S12]  /*1fdc0*/  @P1 BRA `(.L_x_634) ;  /* 0x0000000000141947 */ /* 0x000fd80003800000 */
[----:B------:R-:W-:Y:S05]  /*1fdd0*/  @!P0 BRA `(.L_x_634) ;  /* 0x0000000000108947 */ /* 0x000fea0003800000 */
[----:B------:R-:W-:Y:S02]  /*1fde0*/  ULDC.64 UR4, c[0x0][0x208] ;  /* 0x0000820000047ab9 */ /* 0x000fe40000000a00 */
[----:B--2---:R-:W2:Y:S04]  /*1fdf0*/  LDG.E R7, desc[UR4][R4.64] ;  /* 0x0000000404077981 */ /* 0x004ea8000c1e1900 */
[----:B-----5:R-:W2:Y:S02]  /*1fe00*/  LDG.E R20, desc[UR4][R4.64+0x4] ;  /* 0x0000040404147981 */ /* 0x020ea4000c1e1900 */
[----:B--2---:R-:W-:-:S07]  /*1fe10*/  IMAD.IADD R20, R20, 0x1, -R7 ;  /* 0x0000000114147824 */ /* 0x004fce00078e0a07 */
.L_x_634:
[----:B------:R-:W-:Y:S01]  /*1fe20*/  BSSY B1, `(.L_x_635) ;  /* 0x000003b000017945 */ /* 0x000fe20003800000 */
[----:B------:R-:W-:Y:S02]  /*1fe30*/  SEL R27, R9, RZ, !P0 ;  /* 0x000000ff091b7207 */ /* 0x000fe40004000000 */
[----:B------:R-:W-:Y:S02]  /*1fe40*/  SEL R26, R26, RZ, !P0 ;  /* 0x000000ff1a1a7207 */ /* 0x000fe40004000000 */
[----:B-----5:R-:W-:Y:S01]  /*1fe50*/  SHF.R.S32.HI R24, RZ, 0x1f, R3 ;  /* 0x0000001fff187819 */ /* 0x020fe20000011403 */
[----:B------:R-:W-:Y:S06]  /*1fe60*/  @P3 BRA `(.L_x_636) ;  /* 0x0000000000d83947 */ /* 0x000fec0003800000 */
[----:B--2---:R-:W2:Y:S01]  /*1fe70*/  LDL R4, [R1+0x7c] ;  /* 0x00007c0001047983 */ /* 0x004ea20000100800 */
[----:B------:R-:W3:Y:S01]  /*1fe80*/  LDC R33, c[0x0][0xbe8] ;  /* 0x0002fa00ff217b82 */ /* 0x000ee20000000800 */
[----:B------:R-:W2:Y:S02]  /*1fe90*/  S2R R0, SR_TID.X ;  /* 0x0000000000007919 */ /* 0x000ea40000002100 */
[----:B--2---:R-:W-:Y:S02]  /*1fea0*/  IMAD R0, R4, 0x80, R0 ;  /* 0x0000008004007824 */ /* 0x004fe400078e0200 */
[----:B---3--:R-:W-:Y:S02]  /*1feb0*/  IMAD R4, R20, R33, RZ ;  /* 0x0000002114047224 */ /* 0x008fe400078e02ff */
[----:B------:R-:W-:-:S05]  /*1fec0*/  VIADD R29, R0, 0xffffff80 ;  /* 0xffffff80001d7836 */ /* 0x000fca0000000000 */
[----:B------:R-:W-:-:S13]  /*1fed0*/  ISETP.GE.AND P0, PT, R29, R4, PT ;  /* 0x000000041d00720c */ /* 0x000fda0003f06270 */
[----:B------:R-:W-:Y:S05]  /*1fee0*/  @P0 BRA `(.L_x_636) ;  /* 0x0000000000b80947 */ /* 0x000fea0003800000 */
[----:B------:R-:W2:Y:S01]  /*1fef0*/  LDL R12, [R1+0x6c] ;  /* 0x00006c00010c7983 */ /* 0x000ea20000100800 */
[----:B------:R-:W-:Y:S01]  /*1ff00*/  IMAD.MOV.U32 R14, RZ, RZ, 0x9b8 ;  /* 0x000009b8ff0e7424 */ /* 0x000fe200078e00ff */
[----:B------:R-:W-:Y:S01]  /*1ff10*/  ISETP.GT.AND P0, PT, R8, 0x1, PT ;  /* 0x000000010800780c */ /* 0x000fe20003f04270 */
[----:B------:R-:W3:Y:S01]  /*1ff20*/  LDC.64 R30, c[0x0][0xba8] ;  /* 0x0002ea00ff1e7b82 */ /* 0x000ee20000000a00 */
[----:B------:R-:W4:Y:S01]  /*1ff30*/  LDL.LU R32, [R1+0x80] ;  /* 0x0000800001207983 */ /* 0x000f220000300800 */
[----:B------:R-:W-:Y:S01]  /*1ff40*/  ISETP.NE.AND P1, PT, R33, 0x1, PT ;  /* 0x000000012100780c */ /* 0x000fe20003f25270 */
[----:B------:R-:W-:Y:S01]  /*1ff50*/  IMAD.MOV.U32 R15, RZ, RZ, R29 ;  /* 0x000000ffff0f7224 */ /* 0x000fe200078e001d */
[----:B------:R-:W-:Y:S01]  /*1ff60*/  SEL R14, R14, 0x978, P0 ;  /* 0x000009780e0e7807 */ /* 0x000fe20000000000 */
[----:B------:R-:W-:-:S03]  /*1ff70*/  ULDC.64 UR4, c[0x0][0x208] ;  /* 0x0000820000047ab9 */ /* 0x000fc60000000a00 */
[----:B------:R-:W5:Y:S08]  /*1ff80*/  LDC.64 R6, c[0x0][R14+0x220] ;  /* 0x000088000e067b82 */ /* 0x000f700000000a00 */
[----:B------:R-:W2:Y:S08]  /*1ff90*/  LDC.64 R4, c[0x0][R14+0x218] ;  /* 0x000086000e047b82 */ /* 0x000eb00000000a00 */
[----:B------:R-:W0:Y:S08]  /*1ffa0*/  LDC.64 R8, c[0x0][R14+0x228] ;  /* 0x00008a000e087b82 */ /* 0x000e300000000a00 */
[----:B------:R-:W1:Y:S08]  /*1ffb0*/  @P1 LDC R0, c[0x0][0xbec] ;  /* 0x0002fb00ff001b82 */ /* 0x000e700000000800 */
[----:B------:R-:W0:Y:S08]  /*1ffc0*/  LDC.64 R10, c[0x0][R14+0x210] ;  /* 0x000084000e0a7b82 */ /* 0x000e300000000a00 */
[----:B------:R-:W0:Y:S01]  /*1ffd0*/  @P1 LDC R25, c[0x0][0xbf0] ;  /* 0x0002fc00ff191b82 */ /* 0x000e220000000800 */
[----:B-1----:R-:W-:-:S07]  /*1ffe0*/  @P1 IMAD.HI.U32 R0, R29, R0, RZ ;  /* 0x000000001d001227 */ /* 0x002fce00078e00ff */
[----:B---3--:R-:W1:Y:S01]  /*1fff0*/  @!P0 LDC R30, c[0x0][0xb50] ;  /* 0x0002d400ff1e8b82 */ /* 0x008e620000000800 */
[----:B-----5:R-:W-:-:S07]  /*20000*/  IMAD R7, R7, R27, RZ ;  /* 0x0000001b07077224 */ /* 0x020fce00078e02ff */
[----:B------:R-:W3:Y:S01]  /*20010*/  @!P0 LDC R31, c[0x0][0xb54] ;  /* 0x0002d500ff1f8b82 */ /* 0x000ee20000000800 */
[----:B0-----:R-:W-:Y:S01]  /*20020*/  @P1 SHF.R.U32.HI R15, RZ, R25, R0 ;  /* 0x00000019ff0f1219 */ /* 0x001fe20000011600 */
[----:B------:R-:W-:Y:S02]  /*20030*/  IMAD R25, R6, R26, R7 ;  /* 0x0000001a06197224 */ /* 0x000fe400078e0207 */
[-C--:B--2---:R-:W-:Y:S02]  /*20040*/  IMAD R21, R5, R12.reuse, RZ ;  /* 0x0000000c05157224 */ /* 0x084fe400078e02ff */
[----:B------:R-:W-:Y:S01]  /*20050*/  IMAD.WIDE.U32 R4, R4, R12, RZ ;  /* 0x0000000c04047225 */ /* 0x000fe200078e00ff */
[----:B----4-:R-:W-:-:S03]  /*20060*/  SEL R7, R32, RZ, P0 ;  /* 0x000000ff20077207 */ /* 0x010fc60000000000 */
[----:B------:R-:W-:-:S04]  /*20070*/  IMAD.WIDE.U32 R12, R6, R27, RZ ;  /* 0x0000001b060c7225 */ /* 0x000fc800078e00ff */
[----:B------:R-:W-:Y:S01]  /*20080*/  IMAD.IADD R21, R5, 0x1, R21 ;  /* 0x0000000105157824 */ /* 0x000fe200078e0215 */
[----:B------:R-:W-:Y:S01]  /*20090*/  IADD3 R0, P1, P3, R12, R4, R3 ;  /* 0x000000040c007210 */ /* 0x000fe20007b3e003 */
[----:B------:R-:W-:Y:S02]  /*200a0*/  IMAD.MOV R6, RZ, RZ, -R15 ;  /* 0x000000ffff067224 */ /* 0x000fe400078e0a0f */
[----:B------:R-:W-:Y:S02]  /*200b0*/  IMAD.IADD R25, R13, 0x1, R25 ;  /* 0x000000010d197824 */ /* 0x000fe400078e0219 */
[----:B------:R-:W-:-:S04]  /*200c0*/  IMAD.WIDE.U32 R4, R8, R7, RZ ;  /* 0x0000000708047225 */ /* 0x000fc800078e00ff */
[----:B------:R-:W-:Y:S02]  /*200d0*/  IMAD R9, R9, R7, RZ ;  /* 0x0000000709097224 */ /* 0x000fe400078e02ff */
[----:B------:R-:W-:Y:S01]  /*200e0*/  IMAD R7, R33, R6, R29 ;  /* 0x0000000621077224 */ /* 0x000fe200078e021d */
[----:B------:R-:W-:Y:S01]  /*200f0*/  IADD3.X R6, R25, R21, R24, P1, P3 ;  /* 0x0000001519067210 */ /* 0x000fe20000fe6418 */
[----:B------:R-:W-:Y:S01]  /*20100*/  IMAD.IADD R9, R5, 0x1, R9 ;  /* 0x0000000105097824 */ /* 0x000fe200078e0209 */
[----:B------:R-:W-:Y:S01]  /*20110*/  IADD3 R4, P0, P1, R15, R0, R4 ;  /* 0x000000000f047210 */ /* 0x000fe2000791e004 */
[----:B------:R-:W-:Y:S01]  /*20120*/  IMAD R0, R11, R7, RZ ;  /* 0x000000070b007224 */ /* 0x000fe200078e02ff */
[----:B------:R-:W-:-:S04]  /*20130*/  SHF.R.S32.HI R15, RZ, 0x1f, R15 ;  /* 0x0000001fff0f7819 */ /* 0x000fc8000001140f */
[----:B------:R-:W-:Y:S02]  /*20140*/  IADD3.X R5, R15, R6, R9, P0, P1 ;  /* 0x000000060f057210 */ /* 0x000fe400007e2409 */
[----:B------:R-:W-:Y:S01]  /*20150*/  SHF.R.S32.HI R9, RZ, 0x1f, R7 ;  /* 0x0000001fff097819 */ /* 0x000fe20000011407 */
[----:B------:R-:W-:-:S04]  /*20160*/  IMAD.WIDE.U32 R4, R10, R7, R4 ;  /* 0x000000070a047225 */ /* 0x000fc800078e0004 */
[----:B------:R-:W-:Y:S01]  /*20170*/  IMAD R9, R10, R9, R0 ;  /* 0x000000090a097224 */ /* 0x000fe200078e0200 */
[----:B-1----:R-:W-:-:S03]  /*20180*/  LEA R6, P0, R4, R30, 0x2 ;  /* 0x0000001e04067211 */ /* 0x002fc600078010ff */
[----:B------:R-:W-:Y:S02]  /*20190*/  IMAD.IADD R0, R5, 0x1, R9 ;  /* 0x0000000105007824 */ /* 0x000fe400078e0209 */
[----:B------:R-:W-:-:S03]  /*201a0*/  IMAD.MOV.U32 R5, RZ, RZ, -0x800000 ;  /* 0xff800000ff057424 */ /* 0x000fc600078e00ff */
[----:B---3--:R-:W-:-:S05]  /*201b0*/  LEA.HI.X R7, R4, R31, R0, 0x2, P0 ;  /* 0x0000001f04077211 */ /* 0x008fca00000f1400 */
[----:B------:R3:W-:Y:S02]  /*201c0*/  STG.E desc[UR4][R6.64], R5 ;  /* 0x0000000506007986 */ /* 0x0007e4000c101904 */
.L_x_636:
[----:B------:R-:W-:Y:S05]  /*201d0*/  BSYNC B1 ;  /* 0x0000000000017941 */ /* 0x000fea0003800000 */
.L_x_635:
[----:B------:R-:W-:Y:S05]  /*201e0*/  @P2 BRA `(.L_x_629) ;  /* 0x0000000400e42947 */ /* 0x000fea0003800000 */
[----:B------:R-:W4:Y:S01]  /*201f0*/  LDL.LU R12, [R1+0x6c] ;  /* 0x00006c00010c7983 */ /* 0x000f220000300800 */
[----:B------:R-:W5:Y:S01]  /*20200*/  LDC R21, c[0x0][0xbe8] ;  /* 0x0002fa00ff157b82 */ /* 0x000f620000000800 */
[----:B--23--:R-:W-:Y:S01]  /*20210*/  SHF.R.S32.HI R6, RZ, 0x1f, R28 ;  /* 0x0000001fff067819 */ /* 0x00cfe2000001141c */
[----:B------:R-:W-:Y:S01]  /*20220*/  ULDC.64 UR4, c[0x0][0xaa0] ;  /* 0x0002a80000047ab9 */ /* 0x000fe20000000a00 */
[----:B------:R-:W2:Y:S01]  /*20230*/  LDL.LU R10, [R1+0x7c] ;  /* 0x00007c00010a7983 */ /* 0x000ea20000300800 */
[----:B------:R-:W-:Y:S01]  /*20240*/  IMAD R0, R24, UR4, RZ ;  /* 0x0000000418007c24 */ /* 0x000fe2000f8e02ff */
[----:B------:R-:W-:Y:S01]  /*20250*/  LEA.HI R6, R6, R28, RZ, 0x3 ;  /* 0x0000001c06067211 */ /* 0x000fe200078f18ff */
[C---:B------:R-:W-:Y:S01]  /*20260*/  IMAD.WIDE.U32 R4, R3.reuse, UR4, RZ ;  /* 0x0000000403047c25 */ /* 0x040fe2000f8e00ff */
[----:B------:R-:W-:Y:S02]  /*20270*/  ULDC.64 UR6, c[0x0][0xaf0] ;  /* 0x0002bc0000067ab9 */ /* 0x000fe40000000a00 */
[----:B------:R-:W-:Y:S01]  /*20280*/  LOP3.LUT R6, R6, 0xfffffff8, RZ, 0xc0, !PT ;  /* 0xfffffff806067812 */ /* 0x000fe200078ec0ff */
[----:B------:R-:W-:Y:S01]  /*20290*/  IMAD R7, R3, UR5, R0 ;  /* 0x0000000503077c24 */ /* 0x000fe2000f8e0200 */
[----:B------:R-:W-:-:S03]  /*202a0*/  ULDC.64 UR4, c[0x0][0xae8] ;  /* 0x0002ba0000047ab9 */ /* 0x000fc60000000a00 */
[----:B------:R-:W-:Y:S02]  /*202b0*/  IMAD.IADD R6, R28, 0x1, -R6 ;  /* 0x000000011c067824 */ /* 0x000fe400078e0a06 */
[----:B------:R-:W-:Y:S02]  /*202c0*/  IMAD.IADD R5, R5, 0x1, R7 ;  /* 0x0000000105057824 */ /* 0x000fe400078e0207 */
[----:B------:R-:W-:Y:S02]  /*202d0*/  IMAD R0, R6, 0x20, R22 ;  /* 0x0000002006007824 */ /* 0x000fe400078e0216 */
[----:B------:R-:W-:Y:S01]  /*202e0*/  IMAD R6, R26, UR6, RZ ;  /* 0x000000061a067c24 */ /* 0x000fe2000f8e02ff */
[----:B-----5:R-:W-:-:S13]  /*202f0*/  ISETP.NE.AND P0, PT, R21, 0x1, PT ;  /* 0x000000011500780c */ /* 0x020fda0003f05270 */
[----:B------:R-:W3:Y:S08]  /*20300*/  @P0 LDC R9, c[0x0][0xbec] ;  /* 0x0002fb00ff090b82 */ /* 0x000ef00000000800 */
[----:B------:R-:W5:Y:S01]  /*20310*/  @P0 LDC R11, c[0x0][0xbf0] ;  /* 0x0002fc00ff0b0b82 */ /* 0x000f620000000800 */
[----:B----4-:R-:W-:-:S04]  /*20320*/  IMAD.WIDE.U32 R4, R12, UR4, R4 ;  /* 0x000000040c047c25 */ /* 0x010fc8000f8e0004 */
[----:B--2---:R-:W-:Y:S02]  /*20330*/  IMAD R8, R10, 0x80, R0 ;  /* 0x000000800a087824 */ /* 0x004fe400078e0200 */
[----:B------:R-:W-:Y:S01]  /*20340*/  IMAD R5, R12, UR5, R5 ;  /* 0x000000050c057c24 */ /* 0x000fe2000f8e0205 */
[----:B------:R-:W-:Y:S01]  /*20350*/  ULDC.64 UR4, c[0x0][0xae0] ;  /* 0x0002b80000047ab9 */ /* 0x000fe20000000a00 */
[----:B---3--:R-:W-:-:S04]  /*20360*/  @P0 IMAD.HI.U32 R0, R8, R9, RZ ;  /* 0x0000000908000227 */ /* 0x008fc800078e00ff */
[----:B------:R-:W-:Y:S01]  /*20370*/  IMAD.MOV.U32 R3, RZ, RZ, R8 ;  /* 0x000000ffff037224 */ /* 0x000fe200078e0008 */
[----:B-----5:R-:W-:Y:S01]  /*20380*/  @P0 SHF.R.U32.HI R3, RZ, R11, R0 ;  /* 0x0000000bff030219 */ /* 0x020fe20000011600 */
[C---:B------:R-:W-:Y:S02]  /*20390*/  IMAD R9, R27.reuse, UR7, R6 ;  /* 0x000000071b097c24 */ /* 0x040fe4000f8e0206 */
[----:B------:R-:W-:Y:S01]  /*203a0*/  IMAD.WIDE.U32 R4, R27, UR6, R4 ;  /* 0x000000061b047c25 */ /* 0x000fe2000f8e0004 */
[----:B------:R-:W-:-:S03]  /*203b0*/  SHF.R.S32.HI R0, RZ, 0x1f, R3 ;  /* 0x0000001fff007819 */ /* 0x000fc60000011403 */
[----:B------:R-:W-:Y:S02]  /*203c0*/  IMAD.MOV R7, RZ, RZ, -R3 ;  /* 0x000000ffff077224 */ /* 0x000fe400078e0a03 */
[----:B------:R-:W-:Y:S02]  /*203d0*/  IMAD R0, R0, UR4, RZ ;  /* 0x0000000400007c24 */ /* 0x000fe4000f8e02ff */
[----:B------:R-:W-:Y:S02]  /*203e0*/  IMAD R7, R21, R7, R8 ;  /* 0x0000000715077224 */ /* 0x000fe400078e0208 */
[----:B------:R-:W-:Y:S02]  /*203f0*/  IMAD.IADD R5, R5, 0x1, R9 ;  /* 0x0000000105057824 */ /* 0x000fe400078e0209 */
[C---:B------:R-:W-:Y:S01]  /*20400*/  IMAD R9, R3.reuse, UR5, R0 ;  /* 0x0000000503097c24 */ /* 0x040fe2000f8e0200 */
[----:B------:R-:W-:Y:S01]  /*20410*/  SHF.R.S32.HI R0, RZ, 0x1f, R7 ;  /* 0x0000001fff007819 */ /* 0x000fe20000011407 */
[----:B------:R-:W-:Y:S01]  /*20420*/  IMAD.WIDE.U32 R4, R3, UR4, R4 ;  /* 0x0000000403047c25 */ /* 0x000fe2000f8e0004 */
[----:B------:R-:W-:-:S03]  /*20430*/  ULDC.64 UR4, c[0x0][0xad8] ;  /* 0x0002b60000047ab9 */ /* 0x000fc60000000a00 */
[----:B------:R-:W-:Y:S02]  /*20440*/  IMAD R0, R0, UR4, RZ ;  /* 0x0000000400007c24 */ /* 0x000fe4000f8e02ff */
[----:B------:R-:W-:Y:S02]  /*20450*/  IMAD.IADD R5, R5, 0x1, R9 ;  /* 0x0000000105057824 */ /* 0x000fe400078e0209 */
[C---:B------:R-:W-:Y:S02]  /*20460*/  IMAD R3, R7.reuse, UR5, R0 ;  /* 0x0000000507037c24 */ /* 0x040fe4000f8e0200 */
[----:B------:R-:W-:Y:S01]  /*20470*/  IMAD.WIDE.U32 R4, R7, UR4, R4 ;  /* 0x0000000407047c25 */ /* 0x000fe2000f8e0004 */
[----:B------:R-:W-:Y:S01]  /*20480*/  ULDC.64 UR4, c[0x0][0xa80] ;  /* 0x0002a00000047ab9 */ /* 0x000fe20000000a00 */
[----:B------:R-:W-:Y:S02]  /*20490*/  SHF.R.S32.HI R7, RZ, 0x1f, R221 ;  /* 0x0000001fff077819 */ /* 0x000fe400000114dd */
[----:B------:R-:W-:Y:S01]  /*204a0*/  IMAD.IADD R5, R5, 0x1, R3 ;  /* 0x0000000105057824 */ /* 0x000fe200078e0203 */
[----:B------:R-:W-:Y:S01]  /*204b0*/  LEA R3, P0, R4, UR4, 0x1 ;  /* 0x0000000404037c11 */ /* 0x000fe2000f8008ff */
[----:B------:R-:W-:Y:S01]  /*204c0*/  UMOV UR4, 0xffffffff ;  /* 0xffffffff00047882 */ /* 0x000fe20000000000 */
[----:B------:R-:W-:-:S02]  /*204d0*/  IMAD R6, R10, 0x80, R22 ;  /* 0x000000800a067824 */ /* 0x000fc400078e0216 */
[----:B------:R-:W-:Y:S01]  /*204e0*/  LEA.HI.X R4, R4, UR5, R5, 0x1, P0 ;  /* 0x0000000504047c11 */ /* 0x000fe200080f0c05 */
[----:B------:R-:W-:Y:S08]  /*204f0*/  BRA.DIV UR4, `(.L_x_637) ;  /* 0x0000008e04247947 */ /* 0x000ff0000b800000 */
[----:B------:R2:W3:Y:S04]  /*20500*/  SHFL.IDX PT, R0, R4, RZ, 0x181f ;  /* 0x00181fff04007589 */ /* 0x0004e800000e0000 */
[----:B------:R2:W4:Y:S02]  /*20510*/  SHFL.IDX PT, R14, R3, RZ, 0x181f ;  /* 0x00181fff030e7589 */ /* 0x00052400000e0000 */
.L_x_848:
[----:B------:R-:W-:Y:S01]  /*20520*/  IMAD R20, R20, R21, RZ ;  /* 0x0000001514147224 */ /* 0x000fe200078e02ff */
[----:B------:R-:W-:Y:S04]  /*20530*/  BSSY B1, `(.L_x_638) ;  /* 0x000000d000017945 */ /* 0x000fe80003800000 */
[----:B------:R-:W-:-:S13]  /*20540*/  ISETP.GE.AND P0, PT, R6, R20, PT ;  /* 0x000000140600720c */ /* 0x000fda0003f06270 */
[----:B------:R-:W-:Y:S05]  /*20550*/  @P0 BRA `(.L_x_639) ;  /* 0x0000000000280947 */ /* 0x000fea0003800000 */
[----:B------:R-:W-:Y:S01]  /*20560*/  ULDC UR4, c[0x0][0xac8] ;  /* 0x0002b20000047ab9 */ /* 0x000fe20000000800 */
[----:B------:R-:W-:Y:S01]  /*20570*/  ULDC.64 UR6, c[0x0][0x208] ;  /* 0x0000820000067ab9 */ /* 0x000fe20000000a00 */
[----:B------:R-:W-:Y:S02]  /*20580*/  ISETP.GE.AND P2, PT, R16, UR4, PT ;  /* 0x0000000410007c0c */ /* 0x000fe4000bf46270 */
[----:B------:R-:W-:-:S11]  /*20590*/  ISETP.GE.AND P3, PT, R221, UR4, PT ;  /* 0x00000004dd007c0c */ /* 0x000fd6000bf66270 */
[CC--:B----4-:R-:W-:Y:S02]  /*205a0*/  @!P2 LEA R8, P0, R16.reuse, R14.reuse, 0x1 ;  /* 0x0000000e1008a211 */ /* 0x0d0fe400078008ff */
[C---:B------:R-:W-:Y:S02]  /*205b0*/  @!P3 LEA R14, P1, R221.reuse, R14, 0x1 ;  /* 0x0000000edd0eb211 */ /* 0x040fe400078208ff */
[-C--:B---3--:R-:W-:Y:S02]  /*205c0*/  @!P2 LEA.HI.X R9, R16, R0.reuse, R17, 0x1, P0 ;  /* 0x000000001009a211 */ /* 0x088fe400000f0c11 */
[----:B------:R-:W-:-:S03]  /*205d0*/  @!P3 LEA.HI.X R15, R221, R0, R7, 0x1, P1 ;  /* 0x00000000dd0fb211 */ /* 0x000fc600008f0c07 */
[----:B------:R3:W-:Y:S04]  /*205e0*/  @!P2 ST.E.128 desc[UR6][R8.64], RZ ;  /* 0x000000ff0800a985 */ /* 0x0007e8000c101d06 */
[----:B------:R3:W-:Y:S02]  /*205f0*/  @!P3 ST.E.128 desc[UR6][R14.64], RZ ;  /* 0x000000ff0e00b985 */ /* 0x0007e4000c101d06 */
.L_x_639:
[----:B------:R-:W-:Y:S05]  /*20600*/  BSYNC B1 ;  /* 0x0000000000017941 */ /* 0x000fea0003800000 */
.L_x_638:
[----:B------:R-:W-:-:S03]  /*20610*/  UMOV UR4, 0xffffffff ;  /* 0xffffffff00047882 */ /* 0x000fc60000000000 */
[----:B------:R-:W-:Y:S05]  /*20620*/  BRA.DIV UR4, `(.L_x_640) ;  /* 0x0000008e040c7947 */ /* 0x000fea000b800000 */
[----:B---3--:R3:W0:Y:S04]  /*20630*/  SHFL.IDX PT, R0, R4, 0x1, 0x181f ;  /* 0x00381f0004007f89 */ /* 0x00862800000e0000 */
[----:B----4-:R3:W4:Y:S02]  /*20640*/  SHFL.IDX PT, R14, R3, 0x1, 0x181f ;  /* 0x00381f00030e7f89 */ /* 0x01072400000e0000 */
.L_x_852:
        /* <DEDUP_REMOVED lines=10> */
[-C--:B0-----:R-:W-:Y:S02]  /*206f0*/  @!P2 LEA.HI.X R9, R16, R0.reuse, R17, 0x1, P0 ;  /* 0x000000001009a211 */ /* 0x081fe400000f0c11 */
[----:B------:R-:W-:-:S03]  /*20700*/  @!P3 LEA.HI.X R15, R221, R0, R7, 0x1, P1 ;  /* 0x00000000dd0fb211 */ /* 0x000fc600008f0c07 */
[----:B------:R0:W-:Y:S04]  /*20710*/  @!P2 ST.E.128 desc[UR6][R8.64], RZ ;  /* 0x000000ff0800a985 */ /* 0x0001e8000c101d06 */
[----:B------:R0:W-:Y:S02]  /*20720*/  @!P3 ST.E.128 desc[UR6][R14.64], RZ ;  /* 0x000000ff0e00b985 */ /* 0x0001e4000c101d06 */
.L_x_642:
[----:B------:R-:W-:Y:S05]  /*20730*/  BSYNC B1 ;  /* 0x0000000000017941 */ /* 0x000fea0003800000 */
.L_x_641:
[----:B------:R-:W-:-:S03]  /*20740*/  UMOV UR4, 0xffffffff ;  /* 0xffffffff00047882 */ /* 0x000fc60000000000 */
[----:B------:R-:W-:Y:S05]  /*20750*/  BRA.DIV UR4, `(.L_x_643) ;  /* 0x0000008e04087947 */ /* 0x000fea000b800000 */
[----:B0-----:R0:W0:Y:S04]  /*20760*/  SHFL.IDX PT, R0, R4, 0x2, 0x181f ;  /* 0x00581f0004007f89 */ /* 0x00102800000e0000 */
[----:B----4-:R4:W0:Y:S02]  /*20770*/  SHFL.IDX PT, R14, R3, 0x2, 0x181f ;  /* 0x00581f00030e7f89 */ /* 0x01082400000e0000 */
.L_x_856:
        /* <DEDUP_REMOVED lines=8> */
[CC--:B0-----:R-:W-:Y:S02]  /*20800*/  @!P2 LEA R8, P0, R16.reuse, R14.reuse, 0x1 ;  /* 0x0000000e1008a211 */ /* 0x0c1fe400078008ff */
[C---:B------:R-:W-:Y:S02]  /*20810*/  @!P3 LEA R14, P1, R221.reuse, R14, 0x1 ;  /* 0x0000000edd0eb211 */ /* 0x040fe400078208ff */
[-C--:B------:R-:W-:Y:S02]  /*20820*/  @!P2 LEA.HI.X R9, R16, R0.reuse, R17, 0x1, P0 ;  /* 0x000000001009a211 */ /* 0x080fe400000f0c11 */
[----:B------:R-:W-:-:S03]  /*20830*/  @!P3 LEA.HI.X R15, R221, R0, R7, 0x1, P1 ;  /* 0x00000000dd0fb211 */ /* 0x000fc600008f0c07 */
[----:B------:R0:W-:Y:S04]  /*20840*/  @!P2 ST.E.128 desc[UR6][R8.64], RZ ;  /* 0x000000ff0800a985 */ /* 0x0001e8000c101d06 */
[----:B------:R0:W-:Y:S02]  /*20850*/  @!P3 ST.E.128 desc[UR6][R14.64], RZ ;  /* 0x000000ff0e00b985 */ /* 0x0001e4000c101d06 */
.L_x_645:
[----:B------:R-:W-:Y:S05]  /*20860*/  BSYNC B1 ;  /* 0x0000000000017941 */ /* 0x000fea0003800000 */
.L_x_644:
[----:B------:R-:W-:-:S03]  /*20870*/  UMOV UR4, 0xffffffff ;  /* 0xffffffff00047882 */ /* 0x000fc60000000000 */
[----:B------:R-:W-:Y:S05]  /*20880*/  BRA.DIV UR4, `(.L_x_646) ;  /* 0x0000008e04047947 */ /* 0x000fea000b800000 */
[----:B0-----:R0:W0:Y:S04]  /*20890*/  SHFL.IDX PT, R0, R4, 0x3, 0x181f ;  /* 0x00781f0004007f89 */ /* 0x00102800000e0000 */
[----:B------:R0:W0:Y:S02]  /*208a0*/  SHFL.IDX PT, R14, R3, 0x3, 0x181f ;  /* 0x00781f00030e7f89 */ /* 0x00002400000e0000 */
.L_x_860:
[----:B0-234-:R-:W-:-:S05]  /*208b0*/  VIADD R3, R6, 0x60 ;  /* 0x0000006006037836 */ /* 0x01dfca0000000000 */
[----:B------:R-:W-:-:S13]  /*208c0*/  ISETP.GE.AND P0, PT, R3, R20, PT ;  /* 0x000000140300720c */ /* 0x000fda0003f06270 */
[----:B------:R-:W-:Y:S05]  /*208d0*/  @P0 BRA `(.L_x_629) ;  /* 0x0000000000280947 */ /* 0x000fea0003800000 */
[----:B------:R-:W-:Y:S01]  /*208e0*/  ULDC UR4, c[0x0][0xac8] ;  /* 0x0002b20000047ab9 */ /* 0x000fe20000000800 */
[----:B------:R-:W-:Y:S01]  /*208f0*/  ULDC.64 UR6, c[0x0][0x208] ;  /* 0x0000820000067ab9 */ /* 0x000fe20000000a00 */
[----:B------:R-:W-:Y:S02]  /*20900*/  ISETP.GE.AND P2, PT, R16, UR4, PT ;  /* 0x0000000410007c0c */ /* 0x000fe4000bf46270 */
[----:B------:R-:W-:-:S11]  /*20910*/  ISETP.GE.AND P3, PT, R221, UR4, PT ;  /* 0x00000004dd007c0c */ /* 0x000fd6000bf66270 */
[CC--:B------:R-:W-:Y:S02]  /*20920*/  @!P2 LEA R4, P0, R16.reuse, R14.reuse, 0x1 ;  /* 0x0000000e1004a211 */ /* 0x0c0fe400078008ff */
[C---:B------:R-:W-:Y:S02]  /*20930*/  @!P3 LEA R14, P1, R221.reuse, R14, 0x1 ;  /* 0x0000000edd0eb211 */ /* 0x040fe400078208ff */
[-C--:B------:R-:W-:Y:S02]  /*20940*/  @!P2 LEA.HI.X R5, R16, R0.reuse, R17, 0x1, P0 ;  /* 0x000000001005a211 */ /* 0x080fe400000f0c11 */
[----:B------:R-:W-:-:S03]  /*20950*/  @!P3 LEA.HI.X R15, R221, R0, R7, 0x1, P1 ;  /* 0x00000000dd0fb211 */ /* 0x000fc600008f0c07 */
[----:B------:R4:W-:Y:S04]  /*20960*/  @!P2 ST.E.128 desc[UR6][R4.64], RZ ;  /* 0x000000ff0400a985 */ /* 0x0009e8000c101d06 */
[----:B------:R4:W-:Y:S02]  /*20970*/  @!P3 ST.E.128 desc[UR6][R14.64], RZ ;  /* 0x000000ff0e00b985 */ /* 0x0009e4000c101d06 */
.L_x_629:
[----:B------:R-:W-:Y:S05]  /*20980*/  BSYNC B0 ;  /* 0x0000000000007941 */ /* 0x000fea0003800000 */
.L_x_615:
[----:B------:R-:W-:Y:S02]  /*20990*/  ULDC UR4, c[0x0][0xc3c] ;  /* 0x00030f0000047ab9 */ /* 0x000fe40000000800 */
[----:B-1----:R-:W-:-:S13]  /*209a0*/  ISETP.GE.AND P0, PT, R151, UR4, PT ;  /* 0x0000000497007c0c */ /* 0x002fda000bf06270 */
[----:B------:R-:W-:Y:S05]  /*209b0*/  @!P0 BRA `(.L_x_647) ;  /* 0xfffffe0800488947 */ /* 0x000fea000383ffff */
[----:B------:R-:W-:Y:S05]  /*209c0*/  BRA `(.L_x_416) ;  /* 0x0000007800907947 */ /* 0x000fea0003800000 */
.L_x_414:
[----:B------:R-:W-:-:S08]  /*209d0*/  NOP ;  /* 0x0000000000007918 */ /* 0x000fd00000000000 */
[----:B--2---:R-:W0:-:S00]  /*209e0*/  USETMAXREG.DEALLOC.CTAPOOL 0x18 ;  /* 0x00000018000079c8 */ /* 0x004e0000080e0500 */
[----:B0-----:R-:W2:Y:S01]  /*209f0*/  LDL.LU R2, [R1] ;  /* 0x0000000001027983 */ /* 0x001ea20000300800 */
[----:B------:R-:W-:Y:S01]  /*20a00*/  LOP3.LUT R0, R0, 0x3, RZ, 0xc0, !PT ;  /* 0x0000000300007812 */ /* 0x000fe200078ec0ff */
[----:B------:R-:W-:-:S05]  /*20a10*/  IMAD.MOV.U32 R7, RZ, RZ, RZ ;  /* 0x000000ffff077224 */ /* 0x000fca00078e00ff */
[----:B------:R-:W0:Y:S02]  /*20a20*/  SHFL.IDX PT, R0, R0, RZ, 0x1f ;  /* 0x00001fff00007589 */ /* 0x000e2400000e0000 */
[----:B0-----:R-:W-:Y:S02]  /*20a30*/  ISETP.NE.AND P0, PT, R0, RZ, PT ;  /* 0x000000ff0000720c */ /* 0x001fe40003f05270 */
[----:B--2---:R-:W-:-:S11]  /*20a40*/  LOP3.LUT R2, R2, 0xfffffffd, RZ, 0xc0, !PT ;  /* 0xfffffffd02027812 */ /* 0x004fd600078ec0ff */
[----:B------:R-:W-:-:S05]  /*20a50*/  @P0 LOP3.LUT R2, R2, 0x2, RZ, 0xfc, !PT ;  /* 0x0000000202020812 */ /* 0x000fca00078efcff */
[----:B------:R0:W-:Y:S01]  /*20a60*/  STL [R1], R2 ;  /* 0x0000000201007387 */ /* 0x0001e20000100800 */
[----:B------:R-:W-:Y:S05]  /*20a70*/  @!P0 BRA `(.L_x_648) ;  /* 0x0000000000248947 */ /* 0x000fea0003800000 */
[----:B------:R-:W1:Y:S08]  /*20a80*/  S2UR UR5, SR_CgaCtaId ;  /* 0x00000000000579c3 */ /* 0x000e700000008800 */
[----:B------:R-:W-:Y:S06]  /*20a90*/  BAR.SYNC.DEFER_BLOCKING 0x5, 0x180 ;  /* 0x0146000000007b1d */ /* 0x000fec0000010000 */
[----:B------:R-:W-:-:S02]  /*20aa0*/  UMOV UR4, 0x400 ;  /* 0x0000040000047882 */ /* 0x000fc40000000000 */
[----:B-1----:R-:W-:-:S09]  /*20ab0*/  ULEA UR4, UR5, UR4, 0x18 ;  /* 0x0000000405047291 */ /* 0x002fd2000f8ec03f */
[----:B------:R-:W1:Y:S04]  /*20ac0*/  LDS.128 R8, [UR4+0x348d0] ;  /* 0x0348d004ff087984 */ /* 0x000e680008000c00 */
[----:B-1----:R1:W-:Y:S04]  /*20ad0*/  STL.64 [R1+0x10], R8 ;  /* 0x0000100801007387 */ /* 0x0023e80000100a00 */
[----:B------:R1:W-:Y:S01]  /*20ae0*/  STL.64 [R1+0x18], R10 ;  /* 0x0000180a01007387 */ /* 0x0003e20000100a00 */
[----:B------:R-:W-:Y:S06]  /*20af0*/  BAR.ARV 0x4, 0x180 ;  /* 0x0106000000007b1d */ /* 0x000fec0000002000 */
[----:B------:R-:W-:Y:S05]  /*20b00*/  BRA `(.L_x_649) ;  /* 0x0000000800ac7947 */ /* 0x000fea0003800000 */
.L_x_648:
[----:B------:R-:W-:Y:S01]  /*20b10*/  LOP3.LUT R0, R6, 0x1f, RZ, 0xc0, !PT ;  /* 0x0000001f06007812 */ /* 0x000fe200078ec0ff */
[----:B------:R-:W-:Y:S01]  /*20b20*/  ULDC UR4, c[0x0][0xc3c] ;  /* 0x00030f0000047ab9 */ /* 0x000fe20000000800 */
[----:B------:R-:W-:Y:S01]  /*20b30*/  ULDC.64 UR6, c[0x0][0x208] ;  /* 0x0000820000067ab9 */ /* 0x000fe20000000a00 */
[----:B------:R-:W-:Y:S01]  /*20b40*/  IMAD.MOV.U32 R10, RZ, RZ, RZ ;  /* 0x000000ffff0a7224 */ /* 0x000fe200078e00ff */
[----:B------:R-:W-:Y:S01]  /*20b50*/  ISETP.NE.AND P0, PT, R0, 0x1f, PT ;  /* 0x0000001f0000780c */ /* 0x000fe20003f05270 */
[----:B------:R-:W-:-:S03]  /*20b60*/  ULDC UR5, c[0x0][0xc38] ;  /* 0x00030e0000057ab9 */ /* 0x000fc60000000800 */
        /* <DEDUP_REMOVED lines=38> */
.L_x_652:
        /* <DEDUP_REMOVED lines=13> */
[----:B------:R-:W-:Y:S02]  /*20ea0*/  IMAD.MOV.U32 R10, RZ, RZ, RZ ;  /* 0x000000ffff0a7224 */ /* 0x000fe400078e00ff */
[----:B0-----:R-:W-:-:S05]  /*20eb0*/  @!P6 IMAD.WIDE R2, R9, 0x4, R2 ;  /* 0x000000040902e825 */ /* 0x001fca00078e0202 */
[----:B------:R1:W2:Y:S02]  /*20ec0*/  @!P6 LDG.E R7, desc[UR8][R2.64] ;  /* 0x000000080207e981 */ /* 0x0002a4000c1e1900 */
[----:B-1----:R-:W-:-:S05]  /*20ed0*/  @!P6 IMAD.WIDE R2, R9, 0x4, R4 ;  /* 0x000000040902e825 */ /* 0x002fca00078e0204 */
        /* <DEDUP_REMOVED lines=22> */
.L_x_650:
        /* <DEDUP_REMOVED lines=20> */
.L_x_653:
[----:B-1----:R-:W-:Y:S01]  /*21180*/  IMAD R10, R14, UR5, R11 ;  /* 0x000000050e0a7c24 */ /* 0x002fe2000f8e020b */
[----:B------:R-:W1:Y:S01]  /*21190*/  MUFU.RCP R12, R12 ;  /* 0x0000000c000c7308 */ /* 0x000e620000001000 */
[----:B------:R-:W-:Y:S02]  /*211a0*/  IMAD R11, R16, R5, RZ ;  /* 0x00000005100b7224 */ /* 0x000fe400078e02ff */
[----:B0-----:R-:W-:Y:S01]  /*211b0*/  IMAD.MOV.U32 R2, RZ, RZ, RZ ;  /* 0x000000ffff027224 */ /* 0x001fe200078e00ff */
[----:B------:R0:W-:Y:S03]  /*211c0*/  STL [R1+0x10], R10 ;  /* 0x0000100a01007387 */ /* 0x0001e60000100800 */
[----:B------:R-:W-:Y:S01]  /*211d0*/  IMAD.HI.U32 R2, R3, R11, R2 ;  /* 0x0000000b03027227 */ /* 0x000fe200078e0002 */
[----:B------:R-:W-:-:S05]  /*211e0*/  IABS R11, R7 ;  /* 0x00000007000b7213 */ /* 0x000fca0000000000 */
[----:B------:R-:W-:Y:S01]  /*211f0*/  IMAD.MOV R14, RZ, RZ, -R11 ;  /* 0x000000ffff0e7224 */ /* 0x000fe200078e0a0b */
[----:B0-----:R-:W-:-:S04]  /*21200*/  IADD3 R10, -R10, UR6, RZ ;  /* 0x000000060a0a7c10 */ /* 0x001fc8000fffe1ff */
[----:B------:R-:W-:-:S05]  /*21210*/  IABS R3, R10 ;  /* 0x0000000a00037213 */ /* 0x000fca0000000000 */
[----:B------:R-:W-:-:S04]  /*21220*/  IMAD.HI.U32 R11, R2, R3, RZ ;  /* 0x00000003020b7227 */ /* 0x000fc800078e00ff */
[----:B------:R-:W-:Y:S02]  /*21230*/  IMAD R2, R11, R14, R3 ;  /* 0x0000000e0b027224 */ /* 0x000fe400078e0203 */
[----:B-1----:R-:W-:-:S03]  /*21240*/  VIADD R3, R12, 0xffffffe ;  /* 0x0ffffffe0c037836 */ /* 0x002fc60000000000 */
[----:B------:R-:W-:-:S03]  /*21250*/  ISETP.GT.U32.AND P1, PT, R5, R2, PT ;  /* 0x000000020500720c */ /* 0x000fc60003f24070 */
[----:B------:R-:W0:Y:S10]  /*21260*/  F2I.FTZ.U32.TRUNC.NTZ R3, R3 ;  /* 0x0000000300037305 */ /* 0x000e34000021f000 */
[----:B------:R-:W-:-:S02]  /*21270*/  @!P1 IMAD.IADD R2, R2, 0x1, -R5 ;  /* 0x0000000102029824 */ /* 0x000fc400078e0a05 */
[----:B------:R-:W-:Y:S01]  /*21280*/  @!P1 VIADD R11, R11, 0x1 ;  /* 0x000000010b0b9836 */ /* 0x000fe20000000000 */
[----:B------:R-:W-:Y:S02]  /*21290*/  ISETP.NE.AND P1, PT, R7, RZ, PT ;  /* 0x000000ff0700720c */ /* 0x000fe40003f25270 */
[----:B------:R-:W-:Y:S01]  /*212a0*/  ISETP.GE.U32.AND P0, PT, R2, R5, PT ;  /* 0x000000050200720c */ /* 0x000fe20003f06070 */
[----:B0-----:R-:W-:Y:S02]  /*212b0*/  IMAD.MOV R5, RZ, RZ, -R3 ;  /* 0x000000ffff057224 */ /* 0x001fe400078e0a03 */
[----:B------:R-:W-:Y:S02]  /*212c0*/  IMAD.MOV.U32 R2, RZ, RZ, RZ ;  /* 0x000000ffff027224 */ /* 0x000fe400078e00ff */
[----:B------:R-:W-:-:S04]  /*212d0*/  IMAD R5, R5, R8, RZ ;  /* 0x0000000805057224 */ /* 0x000fc800078e02ff */
[----:B------:R-:W-:Y:S01]  /*212e0*/  IMAD.HI.U32 R5, R3, R5, R2 ;  /* 0x0000000503057227 */ /* 0x000fe200078e0002 */
[----:B------:R-:W-:Y:S02]  /*212f0*/  LOP3.LUT R2, R10, R7, RZ, 0x3c, !PT ;  /* 0x000000070a027212 */ /* 0x000fe400078e3cff */
[----:B------:R-:W-:Y:S01]  /*21300*/  IABS R3, R9 ;  /* 0x0000000900037213 */ /* 0x000fe20000000000 */
[----:B------:R-:W-:Y:S01]  /*21310*/  @P0 VIADD R11, R11, 0x1 ;  /* 0x000000010b0b0836 */ /* 0x000fe20000000000 */
[----:B------:R-:W-:-:S03]  /*21320*/  ISETP.GE.AND P2, PT, R2, RZ, PT ;  /* 0x000000ff0200720c */ /* 0x000fc60003f46270 */
[----:B------:R-:W-:-:S10]  /*21330*/  IMAD.MOV R3, RZ, RZ, -R3 ;  /* 0x000000ffff037224 */ /* 0x000fd400078e0a03 */
[----:B------:R-:W-:Y:S01]  /*21340*/  @!P2 IMAD.MOV R11, RZ, RZ, -R11 ;  /* 0x000000ffff0ba224 */ /* 0x000fe200078e0a0b */
[----:B------:R-:W-:-:S04]  /*21350*/  @!P1 LOP3.LUT R11, RZ, R7, RZ, 0x33, !PT ;  /* 0x00000007ff0b9212 */ /* 0x000fc800078e33ff */
[-C--:B------:R-:W-:Y:S01]  /*21360*/  IABS R2, R11.reuse ;  /* 0x0000000b00027213 */ /* 0x080fe20000000000 */
[----:B------:R-:W-:-:S04]  /*21370*/  IMAD R7, R7, R11, RZ ;  /* 0x0000000b07077224 */ /* 0x000fc800078e02ff */
[----:B------:R-:W-:-:S04]  /*21380*/  IMAD.HI.U32 R5, R5, R2, RZ ;  /* 0x0000000205057227 */ /* 0x000fc800078e00ff */
[----:B------:R-:W-:Y:S01]  /*21390*/  IMAD R3, R5, R3, R2 ;  /* 0x0000000305037224 */ /* 0x000fe200078e0202 */
[----:B------:R-:W-:-:S04]  /*213a0*/  LOP3.LUT R2, R11, R9, RZ, 0x3c, !PT ;  /* 0x000000090b027212 */ /* 0x000fc800078e3cff */
[----:B------:R-:W-:Y:S02]  /*213b0*/  ISETP.GT.U32.AND P1, PT, R8, R3, PT ;  /* 0x000000030800720c */ /* 0x000fe40003f24070 */
[----:B------:R-:W-:-:S11]  /*213c0*/  ISETP.GE.AND P2, PT, R2, RZ, PT ;  /* 0x000000ff0200720c */ /* 0x000fd60003f46270 */
[----:B------:R-:W-:Y:S02]  /*213d0*/  @!P1 IMAD.IADD R3, R3, 0x1, -R8 ;  /* 0x0000000103039824 */ /* 0x000fe400078e0a08 */
[----:B------:R-:W-:Y:S01]  /*213e0*/  @!P1 VIADD R5, R5, 0x1 ;  /* 0x0000000105059836 */ /* 0x000fe20000000000 */
[----:B------:R-:W-:Y:S02]  /*213f0*/  ISETP.NE.AND P1, PT, R9, RZ, PT ;  /* 0x000000ff0900720c */ /* 0x000fe40003f25270 */
[----:B------:R-:W-:-:S13]  /*21400*/  ISETP.GE.U32.AND P0, PT, R3, R8, PT ;  /* 0x000000080300720c */ /* 0x000fda0003f06070 */
[----:B------:R-:W-:-:S04]  /*21410*/  @P0 VIADD R5, R5, 0x1 ;  /* 0x0000000105050836 */ /* 0x000fc80000000000 */
[----:B------:R-:W-:Y:S01]  /*21420*/  @!P2 IMAD.MOV R5, RZ, RZ, -R5 ;  /* 0x000000ffff05a224 */ /* 0x000fe200078e0a05 */
[----:B------:R-:W-:-:S05]  /*21430*/  @!P1 LOP3.LUT R5, RZ, R9, RZ, 0x33, !PT ;  /* 0x00000009ff059212 */ /* 0x000fca00078e33ff */
[----:B------:R-:W-:-:S04]  /*21440*/  IMAD.MOV R2, RZ, RZ, -R5 ;  /* 0x000000ffff027224 */ /* 0x000fc800078e0a05 */
[C---:B------:R-:W-:Y:S02]  /*21450*/  IMAD R11, R9.reuse, R2, R11 ;  /* 0x00000002090b7224 */ /* 0x040fe400078e020b */
[----:B------:R-:W-:Y:S02]  /*21460*/  IMAD R2, R9, 0x1000000, R5 ;  /* 0x0100000009027824 */ /* 0x000fe400078e0205 */
[----:B------:R-:W-:Y:S02]  /*21470*/  IMAD.IADD R5, R10, 0x1, -R7 ;  /* 0x000000010a057824 */ /* 0x000fe400078e0a07 */
[----:B------:R-:W-:Y:S02]  /*21480*/  IMAD R3, R11, 0x10000, R2 ;  /* 0x000100000b037824 */ /* 0x000fe400078e0202 */
[----:B------:R-:W-:Y:S01]  /*21490*/  VIADD R2, R4, UR4 ;  /* 0x0000000404027c36 */ /* 0x000fe20008000000 */
[----:B------:R1:W-:Y:S04]  /*214a0*/  STL [R1+0x14], R5 ;  /* 0x0000140501007387 */ /* 0x0003e80000100800 */
[----:B------:R1:W-:Y:S04]  /*214b0*/  STL [R1+0x1c], R2 ;  /* 0x00001c0201007387 */ /* 0x0003e80000100800 */
[----:B------:R1:W-:Y:S01]  /*214c0*/  STL [R1+0x18], R3 ;  /* 0x0000180301007387 */ /* 0x0003e20000100800 */
[----:B------:R-:W-:Y:S05]  /*214d0*/  BRA `(.L_x_654) ;  /* 0x0000000000107947 */ /* 0x000fea0003800000 */
.L_x_651:
[----:B------:R-:W-:Y:S01]  /*214e0*/  IMAD.U32 R2, RZ, RZ, UR6 ;  /* 0x00000006ff027e24 */ /* 0x000fe2000f8e00ff */
[----:B------:R0:W-:Y:S04]  /*214f0*/  STL [R1+0x14], RZ ;  /* 0x000014ff01007387 */ /* 0x0001e80000100800 */
[----:B------:R0:W-:Y:S04]  /*21500*/  STL [R1+0x18], RZ ;  /* 0x000018ff01007387 */ /* 0x0001e80000100800 */
[----:B------:R0:W-:Y:S02]  /*21510*/  STL [R1+0x10], R2 ;  /* 0x0000100201007387 */ /* 0x0001e40000100800 */
.L_x_654:
[----:B------:R-:W2:Y:S04]  /*21520*/  LDL R8, [R1+0x10] ;  /* 0x0000100001087983 */ /* 0x000ea80000100800 */
[----:B------:R-:W2:Y:S04]  /*21530*/  LDL R9, [R1+0x14] ;  /* 0x0000140001097983 */ /* 0x000ea80000100800 */
[----:B------:R-:W2:Y:S04]  /*21540*/  LDL R10, [R1+0x18] ;  /* 0x00001800010a7983 */ /* 0x000ea80000100800 */
[----:B------:R-:W2:Y:S01]  /*21550*/  LDL R11, [R1+0x1c] ;  /* 0x00001c00010b7983 */ /* 0x000ea20000100800 */
[----:B------:R-:W-:-:S13]  /*21560*/  ISETP.NE.AND P0, PT, R0, RZ, PT ;  /* 0x000000ff0000720c */ /* 0x000fda0003f05270 */
[----:B-1----:R-:W1:Y:S01]  /*21570*/  @!P0 S2R R3, SR_CgaCtaId ;  /* 0x0000000000038919 */ /* 0x002e620000008800 */
[----:B------:R-:W-:-:S04]  /*21580*/  @!P0 MOV R0, 0x400 ;  /* 0x0000040000008802 */ /* 0x000fc80000000f00 */
[----:B-1----:R-:W-:-:S05]  /*21590*/  @!P0 LEA R0, R3, R0, 0x18 ;  /* 0x0000000003008211 */ /* 0x002fca00078ec0ff */
[----:B--2---:R2:W-:Y:S01]  /*215a0*/  @!P0 STS.128 [R0+0x348d0], R8 ;  /* 0x0348d00800008388 */ /* 0x0045e20000000c00 */
[----:B------:R-:W-:Y:S06]  /*215b0*/  BAR.ARV 0x5, 0x180 ;  /* 0x0146000000007b1d */ /* 0x000fec0000002000 */
.L_x_649:
[----:B--2---:R-:W2:Y:S01]  /*215c0*/  LDL R0, [R1+0x1c] ;  /* 0x00001c0001007983 */ /* 0x004ea20000100800 */
[----:B------:R-:W-:Y:S01]  /*215d0*/  ULDC UR4, c[0x0][0xc3c] ;  /* 0x00030f0000047ab9 */ /* 0x000fe20000000800 */
[----:B------:R-:W-:Y:S01]  /*215e0*/  IMAD.MOV.U32 R19, RZ, RZ, RZ ;  /* 0x000000ffff137224 */ /* 0x000fe200078e00ff */
[----:B--2---:R-:W-:Y:S01]  /*215f0*/  ISETP.GE.AND P0, PT, R0, UR4, PT ;  /* 0x0000000400007c0c */ /* 0x004fe2000bf06270 */
[----:B------:R-:W-:-:S05]  /*21600*/  IMAD.MOV.U32 R0, RZ, RZ, 0x1 ;  /* 0x00000001ff007424 */ /* 0x000fca00078e00ff */
[----:B------:R2:W-:Y:S04]  /*21610*/  STL [R1+0xc], R0 ;  /* 0x00000c0001007387 */ /* 0x0005e80000100800 */
[----:B------:R2:W-:Y:S03]  /*21620*/  STL [R1+0x5c], RZ ;  /* 0x00005cff01007387 */ /* 0x0005e60000100800 */
[----:B------:R-:W-:Y:S05]  /*21630*/  @P0 BRA `(.L_x_655) ;  /* 0x0000006800940947 */ /* 0x000fea0003800000 */
[----:B------:R-:W3:Y:S01]  /*21640*/  S2UR UR5, SR_CgaCtaId ;  /* 0x00000000000579c3 */ /* 0x000ee20000008800 */
[C---:B--2---:R-:W-:Y:S01]  /*21650*/  IMAD.SHL.U32 R0, R6.reuse, 0x8, RZ ;  /* 0x0000000806007824 */ /* 0x044fe200078e00ff */
[----:B------:R-:W-:Y:S01]  /*21660*/  LOP3.LUT R4, R6, 0x7f, RZ, 0xc0, !PT ;  /* 0x0000007f06047812 */ /* 0x000fe200078ec0ff */
[----:B------:R-:W-:Y:S01]  /*21670*/  UMOV UR4, 0x400 ;  /* 0x0000040000047882 */ /* 0x000fe20000000000 */
[----:B------:R-:W-:Y:S01]  /*21680*/  BSSY B8, `(.L_x_655) ;  /* 0x00006a0000087945 */ /* 0x000fe20003800000 */
[----:B------:R-:W-:Y:S01]  /*21690*/  IMAD.MOV.U32 R19, RZ, RZ, RZ ;  /* 0x000000ffff137224 */ /* 0x000fe200078e00ff */
[----:B------:R-:W-:Y:S01]  /*216a0*/  LOP3.LUT R3, R0, 0x1f8, RZ, 0xc0, !PT ;  /* 0x000001f800037812 */ /* 0x000fe200078ec0ff */
[----:B0-----:R-:W-:Y:S01]  /*216b0*/  IMAD.SHL.U32 R2, R4, 0x8, RZ ;  /* 0x0000000804027824 */ /* 0x001fe200078e00ff */
[----:B------:R-:W-:Y:S01]  /*216c0*/  LOP3.LUT R0, R0, 0x38, RZ, 0xc0, !PT ;  /* 0x0000003800007812 */ /* 0x000fe200078ec0ff */
[----:B------:R-:W-:Y:S01]  /*216d0*/  ULDC.64 UR38, c[0x0][0x198] ;  /* 0x0000660000267ab9 */ /* 0x000fe20000000a00 */
[----:B------:R-:W-:Y:S01]  /*216e0*/  LOP3.LUT R3, R3, 0x38, R6, 0x78, !PT ;  /* 0x0000003803037812 */ /* 0x000fe200078e7806 */
[----:B------:R-:W-:Y:S01]  /*216f0*/  IMAD.SHL.U32 R6, R6, 0x10, RZ ;  /* 0x0000001006067824 */ /* 0x000fe200078e00ff */
[----:B------:R-:W-:Y:S01]  /*21700*/  LOP3.LUT R0, R0, 0x40, RZ, 0xfc, !PT ;  /* 0x0000004000007812 */ /* 0x000fe200078efcff */
[----:B------:R-:W-:Y:S01]  /*21710*/  ULDC UR36, c[0x0][0xc] ;  /* 0x0000030000247ab9 */ /* 0x000fe20000000800 */
[----:B------:R-:W-:-:S02]  /*21720*/  LOP3.LUT R3, R3, 0x200, R2, 0xf8, !PT ;  /* 0x0000020003037812 */ /* 0x000fc400078ef802 */
[----:B------:R-:W-:-:S04]  /*21730*/  SHF.R.U32.HI R2, RZ, 0x3, R4 ;  /* 0x00000003ff027819 */ /* 0x000fc80000011604 */
[----:B------:R-:W-:Y:S01]  /*21740*/  LOP3.LUT R4, R2, 0x70, R6, 0xf8, !PT ;  /* 0x0000007002047812 */ /* 0x000fe200078ef806 */
[----:B------:R-:W-:Y:S01]  /*21750*/  IMAD.MOV.U32 R2, RZ, RZ, 0x1 ;  /* 0x00000001ff027424 */ /* 0x000fe200078e00ff */
[----:B---3--:R-:W-:-:S06]  /*21760*/  ULEA UR4, UR5, UR4, 0x18 ;  /* 0x0000000405047291 */ /* 0x008fcc000f8ec03f */
[----:B------:R-:W-:-:S04]  /*21770*/  IMAD.U32 R18, RZ, RZ, UR4 ;  /* 0x00000004ff127e24 */ /* 0x000fc8000f8e00ff */
[----:B------:R-:W-:-:S05]  /*21780*/  IMAD R3, R3, 0x2, R18 ;  /* 0x0000000203037824 */ /* 0x000fca00078e0212 */
[----:B------:R0:W-:Y:S04]  /*21790*/  STL [R1+0x30], R3 ;  /* 0x0000300301007387 */ /* 0x0001e80000100800 */
[----:B------:R0:W-:Y:S04]  /*217a0*/  STL [R1+0x5c], RZ ;  /* 0x00005cff01007387 */ /* 0x0001e80000100800 */
[----:B------:R0:W-:Y:S04]  /*217b0*/  STL [R1+0x24], R2 ;  /* 0x0000240201007387 */ /* 0x0001e80000100800 */
[----:B------:R0:W-:Y:S04]  /*217c0*/  STL [R1+0x20], RZ ;  /* 0x000020ff01007387 */ /* 0x0001e80000100800 */
[----:B------:R0:W-:Y:S02]  /*217d0*/  STL [R1+0xc], R2 ;  /* 0x00000c0201007387 */ /* 0x0001e40000100800 */
.L_x_792:
[----:B------:R-:W2:Y:S01]  /*217e0*/  LDL R0, [R1+0x1c] ;  /* 0x00001c0001007983 */ /* 0x000ea20000100800 */
        /* <DEDUP_REMOVED lines=13> */
[----:B------:R-:W-:Y:S01]  /*218c0*/  ULDC.64 UR6, c[0x0][0xa08] ;  /* 0x0002820000067ab9 */ /* 0x000fe20000000a00 */
[----:B--2---:R-:W-:Y:S01]  /*218d0*/  SHF.R.S32.HI R4, RZ, 0x1f, R15 ;  /* 0x0000001fff047819 */ /* 0x004fe2000001140f */
[----:B------:R-:W-:-:S09]  /*218e0*/  IMAD.SHL.U32 R14, R15, 0x4, RZ ;  /* 0x000000040f0e7824 */ /* 0x000fd200078e00ff */
        /* <DEDUP_REMOVED lines=8> */
[----:B------:R-:W-:Y:S02]  /*21970*/  ISETP.NE.AND.EX P1, PT, RZ, UR5, PT, P1 ;  /* 0x00000005ff007c0c */ /* 0x000fe4000bf25310 */
[----:B------:R-:W-:Y:S02]  /*21980*/  CS2R R10, SRZ ;  /* 0x00000000000a7805 */ /* 0x000fe4000001ff00 */
[----:B------:R-:W-:Y:S01]  /*21990*/  ISETP.NE.U32.AND P3, PT, RZ, UR10, PT ;  /* 0x0000000aff007c0c */ /* 0x000fe2000bf65070 */
[----:B------:R-:W-:Y:S01]  /*219a0*/  STL [R1+0x4], R14 ;  /* 0x0000040e01007387 */ /* 0x000fe20000100800 */
[----:B------:R-:W-:Y:S02]  /*219b0*/  ISETP.NE.U32.AND P0, PT, RZ, UR6, PT ;  /* 0x00000006ff007c0c */ /* 0x000fe4000bf05070 */
[----:B------:R-:W-:Y:S01]  /*219c0*/  ISETP.NE.U32.AND P2, PT, RZ, UR8, PT ;  /* 0x00000008ff007c0c */ /* 0x000fe2000bf45070 */
[----:B------:R-:W-:Y:S01]  /*219d0*/  STL [R1+0x28], R13 ;  /* 0x0000280d01007387 */ /* 0x000fe20000100800 */
[----:B------:R-:W-:-:S02]  /*219e0*/  IADD3 R6, P5, R14, UR6, RZ ;  /* 0x000000060e067c10 */ /* 0x000fc4000ffbe0ff */
[C---:B-1----:R-:W-:Y:S02]  /*219f0*/  IADD3 R2, P4, R14.reuse, UR4, RZ ;  /* 0x000000040e027c10 */ /* 0x042fe4000ff9e0ff */
[----:B------:R-:W-:Y:S02]  /*21a00*/  ISETP.NE.AND.EX P3, PT, RZ, UR11, PT, P3 ;  /* 0x0000000bff007c0c */ /* 0x000fe4000bf65330 */
[C---:B------:R-:W-:Y:S02]  /*21a10*/  IADD3.X R3, R13.reuse, UR5, RZ, P4, !PT ;  /* 0x000000050d037c10 */ /* 0x040fe4000a7fe4ff */
[----:B0-----:R-:W-:Y:S02]  /*21a20*/  IADD3 R4, P4, R14, UR8, RZ ;  /* 0x000000080e047c10 */ /* 0x001fe4000ff9e0ff */
[----:B------:R-:W-:Y:S01]  /*21a30*/  ISETP.NE.AND.EX P0, PT, RZ, UR7, PT, P0 ;  /* 0x00000007ff007c0c */ /* 0x000fe2000bf05300 */
[----:B------:R-:W2:Y:S01]  /*21a40*/  @P1 LDG.E R8, desc[UR12][R2.64] ;  /* 0x0000000c02081981 */ /* 0x000ea2000c1e1900 */
[C---:B------:R-:W-:Y:S01]  /*21a50*/  IADD3.X R5, R13.reuse, UR9, RZ, P4, !PT ;  /* 0x000000090d057c10 */ /* 0x040fe2000a7fe4ff */
[----:B------:R-:W-:Y:S01]  /*21a60*/  ULDC UR4, c[0x0][0x288] ;  /* 0x0000a20000047ab9 */ /* 0x000fe20000000800 */
[----:B------:R-:W-:Y:S01]  /*21a70*/  ISETP.NE.AND.EX P2, PT, RZ, UR9, PT, P2 ;  /* 0x00000009ff007c0c */ /* 0x000fe2000bf45320 */
[----:B------:R-:W-:Y:S01]  /*21a80*/  IMAD.U32 R12, RZ, RZ, UR4 ;  /* 0x00000004ff0c7e24 */ /* 0x000fe2000f8e00ff */
[----:B------:R-:W-:Y:S01]  /*21a90*/  ULDC.64 UR4, c[0x0][0x418] ;  /* 0x0001060000047ab9 */ /* 0x000fe20000000a00 */
[----:B------:R-:W-:Y:S01]  /*21aa0*/  IADD3.X R7, R13, UR7, RZ, P5, !PT ;  /* 0x000000070d077c10 */ /* 0x000fe2000affe4ff */
[----:B--2---:R0:W-:Y:S01]  /*21ab0*/  STL [R1+0x48], R8 ;  /* 0x0000480801007387 */ /* 0x0041e20000100800 */
[----:B------:R-:W-:-:S03]  /*21ac0*/  UISETP.NE.U32.AND UP0, UPT, UR4, URZ, UPT ;  /* 0x0000003f0400728c */ /* 0x000fc6000bf05070 */
[----:B------:R-:W-:Y:S01]  /*21ad0*/  ULDC UR4, c[0x0][0x424] ;  /* 0x0001090000047ab9 */ /* 0x000fe20000000800 */
[----:B------:R-:W5:Y:S04]  /*21ae0*/  @P0 LDG.E R11, desc[UR12][R6.64] ;  /* 0x0000000c060b0981 */ /* 0x000f68000c1e1900 */
[----:B------:R-:W5:Y:S01]  /*21af0*/  @P2 LDG.E R10, desc[UR12][R4.64] ;  /* 0x0000000c040a2981 */ /* 0x000f62000c1e1900 */
[----:B0-----:R-:W-:-:S04]  /*21b00*/  @P3 IADD3 R8, P4, R14, UR10, RZ ;  /* 0x0000000a0e083c10 */ /* 0x001fc8000ff9e0ff */
[----:B------:R-:W-:-:S05]  /*21b10*/  @P3 IADD3.X R9, R13, UR11, RZ, P4, !PT ;  /* 0x0000000b0d093c10 */ /* 0x000fca000a7fe4ff */
[----:B------:R0:W2:Y:S01]  /*21b20*/  @P3 LDG.E R12, desc[UR12][R8.64] ;  /* 0x0000000c080c3981 */ /* 0x0000a2000c1e1900 */
[----:B------:R-:W-:-:S03]  /*21b30*/  UISETP.NE.AND.EX UP0, UPT, UR5, URZ, UPT, UP0 ;  /* 0x0000003f0500728c */ /* 0x000fc6000bf05300 */
[----:B------:R-:W-:Y:S01]  /*21b40*/  ULDC UR5, c[0x0][0x2f0] ;  /* 0x0000bc0000057ab9 */ /* 0x000fe20000000800 */
[----:B------:R-:W-:-:S04]  /*21b50*/  USEL UR4, UR4, 0x1, UP0 ;  /* 0x0000000104047887 */ /* 0x000fc80008000000 */
[----:B------:R-:W-:-:S03]  /*21b60*/  UIMAD UR4, UR4, UR5, URZ ;  /* 0x00000005040472a4 */ /* 0x000fc6000f8e023f */
[----:B------:R-:W-:Y:S02]  /*21b70*/  ULDC UR5, c[0x0][0x348] ;  /* 0x0000d20000057ab9 */ /* 0x000fe40000000800 */
[----:B0-----:R-:W-:Y:S02]  /*21b80*/  IMAD.U32 R9, RZ, RZ, UR5 ;  /* 0x00000005ff097e24 */ /* 0x001fe4000f8e00ff */
[----:B------:R-:W-:Y:S01]  /*21b90*/  IMAD.U32 R8, RZ, RZ, UR4 ;  /* 0x00000004ff087e24 */ /* 0x000fe2000f8e00ff */
[----:B--2---:R0:W-:Y:S01]  /*21ba0*/  STL [R1+0x54], R12 ;  /* 0x0000540c01007387 */ /* 0x0041e20000100800 */
[----:B------:R-:W-:Y:S05]  /*21bb0*/  @P3 BRA `(.L_x_656) ;  /* 0x0000000000183947 */ /* 0x000fea0003800000 */
[----:B------:R-:W-:Y:S05]  /*21bc0*/  @!P1 BRA `(.L_x_656) ;  /* 0x0000000000149947 */ /* 0x000fea0003800000 */
[----:B------:R-:W-:Y:S02]  /*21bd0*/  ULDC.64 UR4, c[0x0][0x208] ;  /* 0x0000820000047ab9 */ /* 0x000fe40000000a00 */
[----:B0-----:R-:W2:Y:S04]  /*21be0*/  LDG.E R12, desc[UR4][R2.64] ;  /* 0x00000004020c7981 */ /* 0x001ea8000c1e1900 */
[----:B------:R-:W2:Y:S02]  /*21bf0*/  LDG.E R2, desc[UR4][R2.64+0x4] ;  /* 0x0000040402027981 */ /* 0x000ea4000c1e1900 */
[----:B--2---:R-:W-:-:S05]  /*21c00*/  IMAD.IADD R2, R2, 0x1, -R12 ;  /* 0x0000000102027824 */ /* 0x004fca00078e0a0c */
[----:B------:R1:W-:Y:S02]  /*21c10*/  STL [R1+0x54], R2 ;  /* 0x0000540201007387 */ /* 0x0003e40000100800 */
.L_x_656:
[----:B------:R-:W2:Y:S01]  /*21c20*/  LDL.LU R3, [R1+0x18] ;  /* 0x0000180001037983 */ /* 0x000ea20000300800 */
[----:B0-----:R-:W-:Y:S01]  /*21c30*/  IMAD.MOV.U32 R12, RZ, RZ, R15 ;  /* 0x000000ffff0c7224 */ /* 0x001fe200078e000f */
[----:B------:R-:W-:Y:S02]  /*21c40*/  ULDC.64 UR4, c[0x0][0xa20] ;  /* 0x0002880000047ab9 */ /* 0x000fe40000000a00 */
[----:B------:R-:W-:Y:S02]  /*21c50*/  ISETP.NE.U32.AND P1, PT, RZ, UR4, PT ;  /* 0x00000004ff007c0c */ /* 0x000fe4000bf25070 */
[----:B------:R0:W-:Y:S02]  /*21c60*/  STL [R1+0x8], R12 ;  /* 0x0000080c01007387 */ /* 0x0001e40000100800 */
[----:B------:R-:W-:Y:S02]  /*21c70*/  ISETP.NE.AND.EX P1, PT, RZ, UR5, PT, P1 ;  /* 0x00000005ff007c0c */ /* 0x000fe4000bf25310 */
[----:B--2---:R-:W-:-:S02]  /*21c80*/  LOP3.LUT R17, R3, 0xff000000, RZ, 0xc0, !PT ;  /* 0xff00000003117812 */ /* 0x004fc400078ec0ff */
[C---:B-1----:R-:W-:Y:S02]  /*21c90*/  LOP3.LUT R2, R3.reuse, 0xff0000, RZ, 0xc0, !PT ;  /* 0x00ff000003027812 */ /* 0x042fe400078ec0ff */
[----:B------:R-:W-:Y:S02]  /*21ca0*/  SHF.R.U32.HI R17, RZ, 0x8, R17 ;  /* 0x00000008ff117819 */ /* 0x000fe40000011611 */
[----:B------:R-:W-:Y:S02]  /*21cb0*/  LOP3.LUT R16, R3, 0xffff, RZ, 0xc0, !PT ;  /* 0x0000ffff03107812 */ /* 0x000fe400078ec0ff */
[----:B------:R-:W-:Y:S01]  /*21cc0*/  LEA.HI R17, R2, R17, RZ, 0x10 ;  /* 0x0000001102117211 */ /* 0x000fe200078f80ff */
[----:B-----5:R-:W-:-:S05]  /*21cd0*/  IMAD.IADD R2, R11, 0x1, R0 ;  /* 0x000000010b027824 */ /* 0x020fca00078e0200 */
[----:B------:R0:W-:Y:S01]  /*21ce0*/  STL [R1+0x18], R2 ;  /* 0x0000180201007387 */ /* 0x0001e20000100800 */
[----:B------:R-:W-:Y:S05]  /*21cf0*/  @!P1 BRA `(.L_x_657) ;  /* 0x0000000000149947 */ /* 0x000fea0003800000 */
[----:B0-----:R-:W-:Y:S01]  /*21d00*/  IADD3 R2, P0, R14, UR4, RZ ;  /* 0x000000040e027c10 */ /* 0x001fe2000ff1e0ff */
[----:B------:R-:W-:-:S03]  /*21d10*/  ULDC.64 UR6, c[0x0][0x208] ;  /* 0x0000820000067ab9 */ /* 0x000fc60000000a00 */
[----:B------:R-:W-:-:S05]  /*21d20*/  IADD3.X R3, R13, UR5, RZ, P0, !PT ;  /* 0x000000050d037c10 */ /* 0x000fca00087fe4ff */
[----:B------:R0:W5:Y:S01]  /*21d30*/  LDG.E R8, desc[UR6][R2.64] ;  /* 0x0000000602087981 */ /* 0x000162000c1e1900 */
[----:B------:R-:W-:Y:S05]  /*21d40*/  BRA `(.L_x_658) ;  /* 0x0000000000147947 */ /* 0x000fea0003800000 */
.L_x_657:
[----:B------:R-:W-:Y:S05]  /*21d50*/  @!P0 BRA `(.L_x_658) ;  /* 0x0000000000108947 */ /* 0x000fea0003800000 */
[----:B------:R-:W-:Y:S02]  /*21d60*/  ULDC.64 UR4, c[0x0][0x208] ;  /* 0x0000820000047ab9 */ /* 0x000fe40000000a00 */
[----:B------:R-:W2:Y:S04]  /*21d70*/  LDG.E R8, desc[UR4][R6.64] ;  /* 0x0000000406087981 */ /* 0x000ea8000c1e1900 */
[----:B------:R-:W2:Y:S02]  /*21d80*/  LDG.E R6, desc[UR4][R6.64+0x4] ;  /* 0x0000040406067981 */ /* 0x000ea4000c1e1900 */
[----:B--2---:R-:W-:-:S07]  /*21d90*/  IMAD.IADD R8, R6, 0x1, -R8 ;  /* 0x0000000106087824 */ /* 0x004fce00078e0a08 */
.L_x_658:
[----:B------:R-:W-:Y:S01]  /*21da0*/  ULDC.64 UR4, c[0x0][0x208] ;  /* 0x0000820000047ab9 */ /* 0x000fe20000000a00 */
[----:B-----5:R-:W-:Y:S02]  /*21db0*/  IMAD.IADD R6, R8, 0x1, -R0 ;  /* 0x0000000108067824 */ /* 0x020fe400078e0a00 */
[----:B------:R-:W2:Y:S04]  /*21dc0*/  @P2 LDG.E R0, desc[UR4][R4.64] ;  /* 0x0000000404002981 */ /* 0x000ea8000c1e1900 */
[----:B------:R-:W2:Y:S01]  /*21dd0*/  @P2 LDG.E R4, desc[UR4][R4.64+0x4] ;  /* 0x0000040404042981 */ /* 0x000ea2000c1e1900 */
[----:B------:R-:W-:Y:S01]  /*21de0*/  LOP3.LUT R13, R17, 0xff, RZ, 0xc0, !PT ;  /* 0x000000ff110d7812 */ /* 0x000fe200078ec0ff */
[----:B------:R-:W-:Y:S01]  /*21df0*/  BSSY B0, `(.L_x_659) ;  /* 0x000002a000007945 */ /* 0x000fe20003800000 */
[----:B------:R-:W-:Y:S01]  /*21e00*/  SHF.R.U32.HI R17, RZ, 0x10, R17 ;  /* 0x00000010ff117819 */ /* 0x000fe20000011611 */
[----:B--2---:R-:W-:-:S04]  /*21e10*/  @P2 IMAD.IADD R9, R4, 0x1, -R0 ;  /* 0x0000000104092824 */ /* 0x004fc800078e0a00 */
[----:B0-----:R-:W-:-:S04]  /*21e20*/  IMAD.IADD R2, R6, 0x1, R9 ;  /* 0x0000000106027824 */ /* 0x001fc800078e0209 */
[C---:B------:R-:W-:Y:S01]  /*21e30*/  VIADD R0, R2.reuse, 0xaf ;  /* 0x000000af02007836 */ /* 0x040fe20000000000 */
[----:B------:R-:W-:-:S03]  /*21e40*/  ISETP.GE.AND P1, PT, R2, 0x1, PT ;  /* 0x000000010200780c */ /* 0x000fc60003f26270 */
[----:B------:R-:W-:-:S05]  /*21e50*/  IMAD.HI R0, R0, 0x2e8ba2e9, RZ ;  /* 0x2e8ba2e900007827 */ /* 0x000fca00078e02ff */
[----:B------:R-:W-:-:S04]  /*21e60*/  SHF.R.U32.HI R2, RZ, 0x1f, R0 ;  /* 0x0000001fff027819 */ /* 0x000fc80000011600 */
[----:B------:R-:W-:Y:S01]  /*21e70*/  LEA.HI.SX32 R11, R0, R2, 0x1b ;  /* 0x00000002000b7211 */ /* 0x000fe200078fdaff */
[----:B------:R-:W-:-:S04]  /*21e80*/  IMAD.MOV.U32 R0, RZ, RZ, RZ ;  /* 0x000000ffff007224 */ /* 0x000fc800078e00ff */
[----:B------:R0:W-:Y:S04]  /*21e90*/  STL [R1+0x38], R11 ;  /* 0x0000380b01007387 */ /* 0x0001e80000100800 */
[----:B------:R0:W-:Y:S01]  /*21ea0*/  STL [R1+0x58], R13 ;  /* 0x0000580d01007387 */ /* 0x0001e20000100800 */
[----:B------:R-:W-:Y:S05]  /*21eb0*/  @!P1 BRA `(.L_x_660) ;  /* 0x0000000000749947 */ /* 0x000fea0003800000 */
[----:B------:R-:W-:Y:S01]  /*21ec0*/  ISETP.NE.AND P0, PT, R17, RZ, PT ;  /* 0x000000ff1100720c */ /* 0x000fe20003f05270 */
[----:B------:R-:W-:-:S03]  /*21ed0*/  ULDC UR4, c[0x0][0x9f0] ;  /* 0x00027c0000047ab9 */ /* 0x000fc60000000800 */
[----:B------:R-:W-:-:S04]  /*21ee0*/  SEL R2, R17, UR4, P0 ;  /* 0x0000000411027c07 */ /* 0x000fc80008000000 */
[----:B------:R-:W-:Y:S02]  /*21ef0*/  IABS R3, R2 ;  /* 0x0000000200037213 */ /* 0x000fe40000000000 */
[----:B------:R-:W-:Y:S02]  /*21f00*/  IADD3 R0, R2, -0x1, R11 ;  /* 0xffffffff02007810 */ /* 0x000fe40007ffe00b */
[----:B------:R-:W1:Y:S08]  /*21f10*/  I2F.RP R4, R3 ;  /* 0x0000000300047306 */ /* 0x000e700000209400 */
[----:B-1----:R-:W1:Y:S02]  /*21f20*/  MUFU.RCP R4, R4 ;  /* 0x0000000400047308 */ /* 0x002e640000001000 */
[----:B-1----:R-:W-:-:S06]  /*21f30*/  VIADD R4, R4, 0xffffffe ;  /* 0x0ffffffe04047836 */ /* 0x002fcc0000000000 */
[----:B------:R1:W2:Y:S02]  /*21f40*/  F2I.FTZ.U32.TRUNC.NTZ R5, R4 ;  /* 0x0000000400057305 */ /* 0x0002a4000021f000 */
[----:B-1----:R-:W-:-:S04]  /*21f50*/  LOP3.LUT R4, R0, R2, RZ, 0x3c, !PT ;  /* 0x0000000200047212 */ /* 0x002fc800078e3cff */
[----:B------:R-:W-:Y:S01]  /*21f60*/  ISETP.GE.AND P4, PT, R4, RZ, PT ;  /* 0x000000ff0400720c */ /* 0x000fe20003f86270 */
[----:B--2---:R-:W-:-:S04]  /*21f70*/  IMAD.MOV R4, RZ, RZ, -R5 ;  /* 0x000000ffff047224 */ /* 0x004fc800078e0a05 */
[----:B------:R-:W-:Y:S02]  /*21f80*/  IMAD R7, R4, R3, RZ ;  /* 0x0000000304077224 */ /* 0x000fe400078e02ff */
[----:B------:R-:W-:-:S04]  /*21f90*/  IMAD.MOV.U32 R4, RZ, RZ, RZ ;  /* 0x000000ffff047224 */ /* 0x000fc800078e00ff */
[----:B------:R-:W-:Y:S01]  /*21fa0*/  IMAD.HI.U32 R7, R5, R7, R4 ;  /* 0x0000000705077227 */ /* 0x000fe200078e0004 */
[----:B------:R-:W-:Y:S02]  /*21fb0*/  IABS R4, R0 ;  /* 0x0000000000047213 */ /* 0x000fe40000000000 */
[----:B------:R-:W-:-:S05]  /*21fc0*/  IABS R0, R2 ;  /* 0x0000000200007213 */ /* 0x000fca0000000000 */
[----:B------:R-:W-:-:S04]  /*21fd0*/  IMAD.MOV R0, RZ, RZ, -R0 ;  /* 0x000000ffff007224 */ /* 0x000fc800078e0a00 */
[----:B------:R-:W-:Y:S02]  /*21fe0*/  IMAD.MOV.U32 R5, RZ, RZ, R0 ;  /* 0x000000ffff057224 */ /* 0x000fe400078e0000 */
        /* <DEDUP_REMOVED lines=9> */
[----:B------:R-:W-:-:S07]  /*22080*/  @!P3 LOP3.LUT R0, RZ, R2, RZ, 0x33, !PT ;  /* 0x00000002ff00b212 */ /* 0x000fce00078e33ff */
.L_x_660:
[----:B------:R-:W-:Y:S05]  /*22090*/  BSYNC B0 ;  /* 0x0000000000007941 */ /* 0x000fea0003800000 */
.L_x_659:
[-C--:B------:R-:W-:Y:S01]  /*220a0*/  IMAD R2, R13, R0.reuse, RZ ;  /* 0x000000000d027224 */ /* 0x080fe200078e02ff */
[----:B------:R-:W-:Y:S04]  /*220b0*/  BSSY B0, `(.L_x_661) ;  /* 0x0000121000007945 */ /* 0x000fe80003800000 */
        /* <DEDUP_REMOVED lines=16> */
[----:B------:R-:W-:Y:S01]  /*221c0*/  UMOV UR4, 0xffffffff ;  /* 0xffffffff00047882 */ /* 0x000fe20000000000 */
[----:B------:R-:W-:Y:S02]  /*221d0*/  SEL R0, R12, RZ, !P2 ;  /* 0x000000ff0c007207 */ /* 0x000fe40005000000 */
[----:B------:R-:W-:Y:S05]  /*221e0*/  BRA.DIV UR4, `(.L_x_663) ;  /* 0x0000007204f47947 */ /* 0x000fea000b800000 */
[----:B------:R-:W1:Y:S02]  /*221f0*/  S2R R3, SR_TID.X ;  /* 0x0000000000037919 */ /* 0x000e640000002100 */
[----:B-1----:R-:W-:-:S04]  /*22200*/  SHF.R.U32.HI R3, RZ, 0x5, R3 ;  /* 0x00000005ff037819 */ /* 0x002fc80000011603 */
[----:B------:R-:W-:-:S05]  /*22210*/  LOP3.LUT R3, R3, 0x3, RZ, 0xc0, !PT ;  /* 0x0000000303037812 */ /* 0x000fca00078ec0ff */
[----:B------:R1:W2:Y:S02]  /*22220*/  SHFL.IDX PT, R14, R3, RZ, 0x1f ;  /* 0x00001fff030e7589 */ /* 0x0002a400000e0000 */
.L_x_863:
[----:B--2---:R-:W-:Y:S02]  /*22230*/  ISETP.NE.AND P0, PT, R14, RZ, PT ;  /* 0x000000ff0e00720c */ /* 0x004fe40003f05270 */
[----:B------:R-:W-:-:S11]  /*22240*/  PLOP3.LUT P6, PT, PT, PT, PT, 0x8, 0x0 ;  /* 0x000000000000781c */ /* 0x000fd60003fce170 */
[----:B------:R-:W-:Y:S05]  /*22250*/  @P0 BRA `(.L_x_664) ;  /* 0x00000000000c0947 */ /* 0x000fea0003800000 */
[----:B------:R-:W-:-:S03]  /*22260*/  UMOV UR4, 0xffffffff ;  /* 0xffffffff00047882 */ /* 0x000fc60000000000 */
[----:B------:R-:W-:Y:S05]  /*22270*/  BRA.DIV UR4, `(.L_x_665) ;  /* 0x0000007604047947 */ /* 0x000fea000b800000 */
[----:B------:R-:W-:-:S13]  /*22280*/  ELECT P6, URZ, PT ;  /* 0x00000000003f782f */ /* 0x000fda00038c0000 */
.L_x_664:
[----:B-1----:R-:W2:Y:S01]  /*22290*/  LDL R3, [R1+0x5c] ;  /* 0x00005c0001037983 */ /* 0x002ea20000100800 */
[----:B------:R-:W-:Y:S01]  /*222a0*/  BSSY B1, `(.L_x_666) ;  /* 0x0000008000017945 */ /* 0x000fe20003800000 */
[----:B--2---:R-:W-:-:S05]  /*222b0*/  VIADD R3, R3, 0x1 ;  /* 0x0000000103037836 */ /* 0x004fca0000000000 */
[----:B------:R-:W-:-:S04]  /*222c0*/  LEA.HI R4, R3, R3, RZ, 0x1 ;  /* 0x0000000303047211 */ /* 0x000fc800078f08ff */
[----:B------:R-:W-:-:S05]  /*222d0*/  LOP3.LUT R4, R4, 0xfffffffe, RZ, 0xc0, !PT ;  /* 0xfffffffe04047812 */ /* 0x000fca00078ec0ff */
[----:B------:R-:W-:-:S05]  /*222e0*/  IMAD.IADD R3, R3, 0x1, -R4 ;  /* 0x0000000103037824 */ /* 0x000fca00078e0a04 */
[----:B------:R-:W-:-:S04]  /*222f0*/  SHF.L.U32 R3, R3, 0x1f, RZ ;  /* 0x0000001f03037819 */ /* 0x000fc800000006ff */
[----:B------:R-:W1:Y:S02]  /*22300*/  SYNCS.PHASECHK.TRANS64.TRYWAIT P0, [R18+URZ+0x34820], R3 ;  /* 0x03482003120075a7 */ /* 0x000e64000800017f */
[----:B-1----:R-:W-:Y:S05]  /*22310*/  @!P0 BRA `(.L_x_667) ;  /* 0x0000007000fc8947 */ /* 0x002fea0003800000 */
.L_x_866:
[----:B------:R-:W-:Y:S05]  /*22320*/  BSYNC B1 ;  /* 0x0000000000017941 */ /* 0x000fea0003800000 */
.L_x_666:
[----:B------:R-:W-:Y:S04]  /*22330*/  BSSY B1, `(.L_x_668) ;  /* 0x000006f000017945 */ /* 0x000fe80003800000 */
[----:B------:R-:W-:Y:S05]  /*22340*/  @!P6 BRA `(.L_x_669) ;  /* 0x0000000400b4e947 */ /* 0x000fea0003800000 */
[----:B------:R-:W2:Y:S04]  /*22350*/  LDL R5, [R1+0x20] ;  /* 0x0000200001057983 */ /* 0x000ea80000100800 */
[----:B------:R-:W3:Y:S01]  /*22360*/  LDL R6, [R1+0x24] ;  /* 0x0000240001067983 */ /* 0x000ee20000100800 */
[----:B------:R-:W-:Y:S01]  /*22370*/  BSSY B2, `(.L_x_670) ;  /* 0x0000008000027945 */ /* 0x000fe20003800000 */
[----:B------:R-:W4:Y:S02]  /*22380*/  S2R R4, SR_TID.X ;  /* 0x0000000000047919 */ /* 0x000f240000002100 */
[----:B----4-:R-:W-:-:S04]  /*22390*/  LOP3.LUT R4, R4, 0x7f, RZ, 0xc0, !PT ;  /* 0x0000007f04047812 */ /* 0x010fc800078ec0ff */
[----:B------:R-:W-:Y:S01]  /*223a0*/  ISETP.NE.AND P2, PT, R4, RZ, PT ;  /* 0x000000ff0400720c */ /* 0x000fe20003f45270 */
[----:B--2---:R-:W-:Y:S01]  /*223b0*/  IMAD R5, R5, 0x8, R18 ;  /* 0x0000000805057824 */ /* 0x004fe200078e0212 */
[----:B---3--:R-:W-:-:S04]  /*223c0*/  SHF.L.U32 R9, R6, 0x1f, RZ ;  /* 0x0000001f06097819 */ /* 0x008fc800000006ff */
[----:B------:R-:W2:Y:S02]  /*223d0*/  SYNCS.PHASECHK.TRANS64.TRYWAIT P0, [R5+URZ+0x348a0], R9 ;  /* 0x0348a009050075a7 */ /* 0x000ea4000800017f */
[----:B--2---:R-:W-:Y:S05]  /*223e0*/  @!P0 BRA `(.L_x_671) ;  /* 0x0000007000dc8947 */ /* 0x004fea0003800000 */
.L_x_867:
[----:B------:R-:W-:Y:S05]  /*223f0*/  BSYNC B2 ;  /* 0x0000000000027941 */ /* 0x000fea0003800000 */
.L_x_670:
[----:B------:R-:W-:Y:S04]  /*22400*/  BSSY B2, `(.L_x_672) ;  /* 0x0000009000027945 */ /* 0x000fe80003800000 */
[----:B------:R-:W-:Y:S05]  /*22410*/  @P2 BRA `(.L_x_673) ;  /* 0x00000000001c2947 */ /* 0x000fea0003800000 */
[----:B------:R-:W3:Y:S01]  /*22420*/  S2R R4, SR_TID.X ;  /* 0x0000000000047919 */ /* 0x000ee20000002100 */
[----:B-1----:R-:W-:-:S04]  /*22430*/  IMAD.MOV.U32 R3, RZ, RZ, 0xb000 ;  /* 0x0000b000ff037424 */ /* 0x002fc800078e00ff */
[----:B------:R4:W-:Y:S01]  /*22440*/  SYNCS.ARRIVE.TRANS64 RZ, [R5+URZ+0x34890], R3 ;  /* 0x0348900305ff79a7 */ /* 0x0009e2000800003f */
[----:B---3--:R-:W-:-:S04]  /*22450*/  LOP3.LUT R4, R4, 0x1f, RZ, 0xc0, !PT ;  /* 0x0000001f04047812 */ /* 0x008fc800078ec0ff */
[----:B------:R-:W-:-:S13]  /*22460*/  ISETP.NE.AND P0, PT, R4, RZ, PT ;  /* 0x000000ff0400720c */ /* 0x000fda0003f05270 */
[----:B----4-:R-:W-:Y:S05]  /*22470*/  @!P0 BRA `(.L_x_673) ;  /* 0x0000000000048947 */ /* 0x010fea0003800000 */
[----:B------:R-:W-:Y:S01]  /*22480*/  BPT.TRAP 0x1 ;  /* 0x000000040000795c */ /* 0x000fe20000300000 */
.L_x_673:
[----:B------:R-:W-:Y:S05]  /*22490*/  BSYNC B2 ;  /* 0x0000000000027941 */ /* 0x000fea0003800000 */
.L_x_672:
[----:B-1----:R-:W3:Y:S01]  /*224a0*/  LDL R3, [R1+0x20] ;  /* 0x0000200001037983 */ /* 0x002ee20000100800 */
[----:B------:R-:W-:Y:S01]  /*224b0*/  IMAD.MOV.U32 R14, RZ, RZ, RZ ;  /* 0x000000ffff0e7224 */ /* 0x000fe200078e00ff */
[----:B------:R-:W-:Y:S01]  /*224c0*/  UIADD3 UR4, UP0, UR38, 0x570, URZ ;  /* 0x0000057026047890 */ /* 0x000fe2000ff1e03f */
[----:B------:R-:W-:Y:S01]  /*224d0*/  IMAD R4, R7, 0xb0, R10 ;  /* 0x000000b007047824 */ /* 0x000fe200078e020a */
[----:B------:R-:W-:Y:S01]  /*224e0*/  PLOP3.LUT P0, PT, PT, PT, PT, 0x80, 0x0 ;  /* 0x000000000000781c */ /* 0x000fe20003f0f070 */
[----:B------:R-:W-:Y:S01]  /*224f0*/  UMOV UR6, 0x0 ;  /* 0x0000000000067882 */ /* 0x000fe20000000000 */
[----:B------:R-:W-:Y:S01]  /*22500*/  R2UR UR10, R14 ;  /* 0x000000000e0a72ca */ /* 0x000fe200000e0000 */
[----:B------:R-:W-:Y:S01]  /*22510*/  VIADD R4, R4, 0xffffff50 ;  /* 0xffffff5004047836 */ /* 0x000fe20000000000 */
[----:B------:R-:W-:Y:S01]  /*22520*/  UIADD3.X UR5, URZ, UR39, URZ, UP0, !UPT ;  /* 0x000000273f057290 */ /* 0x000fe200087fe43f */
[----:B------:R-:W-:Y:S01]  /*22530*/  UMOV UR7, 0x12f00000 ;  /* 0x12f0000000077882 */ /* 0x000fe20000000000 */
[----:B---3--:R-:W-:-:S02]  /*22540*/  IMAD R8, R3, 0xb000, R18 ;  /* 0x0000b00003087824 */ /* 0x008fc400078e0212 */
[----:B------:R-:W-:Y:S02]  /*22550*/  VIADD R3, R5, 0x34890 ;  /* 0x0003489005037836 */ /* 0x000fe40000000000 */
[----:B------:R-:W-:-:S07]  /*22560*/  VIADD R6, R8, 0x1e400 ;  /* 0x0001e40008067836 */ /* 0x000fce0000000000 */
.L_x_674:
        /* <DEDUP_REMOVED lines=9> */
[----:B-1----:R-:W-:Y:S05]  /*22600*/  @P0 BRA.U.ANY `(.L_x_674) ;  /* 0xfffffffd00d80947 */ /* 0x002fea000393ffff */
[----:B0-----:R-:W-:Y:S01]  /*22610*/  IMAD.MOV.U32 R11, RZ, RZ, 0x40 ;  /* 0x00000040ff0b7424 */ /* 0x001fe200078e00ff */
[----:B------:R-:W-:Y:S01]  /*22620*/  PLOP3.LUT P0, PT, PT, PT, PT, 0x80, 0x0 ;  /* 0x000000000000781c */ /* 0x000fe20003f0f070 */
[----:B------:R-:W-:Y:S01]  /*22630*/  VIADD R6, R8, 0x23c00 ;  /* 0x00023c0008067836 */ /* 0x000fe20000000000 */
[----:B------:R-:W-:Y:S01]  /*22640*/  UMOV UR6, 0x0 ;  /* 0x0000000000067882 */ /* 0x000fe20000000000 */
[----:B------:R-:W-:Y:S01]  /*22650*/  UMOV UR7, 0x12f00000 ;  /* 0x12f0000000077882 */ /* 0x000fe20000000000 */
[----:B------:R-:W-:-:S15]  /*22660*/  R2UR UR10, R11 ;  /* 0x000000000b0a72ca */ /* 0x000fde00000e0000 */
.L_x_675:
        /* <DEDUP_REMOVED lines=10> */
[----:B------:R-:W0:Y:S01]  /*22710*/  SYNCS.PHASECHK.TRANS64.TRYWAIT P0, [R5+URZ+0x348c0], R9 ;  /* 0x0348c009050075a7 */ /* 0x000e22000800017f */
[----:B------:R-:W-:Y:S04]  /*22720*/  BSSY B2, `(.L_x_676) ;  /* 0x0000002000027945 */ /* 0x000fe80003800000 */
[----:B0-----:R-:W-:Y:S05]  /*22730*/  @!P0 BRA `(.L_x_677) ;  /* 0x00000070001c8947 */ /* 0x001fea0003800000 */
.L_x_868:
[----:B------:R-:W-:Y:S05]  /*22740*/  BSYNC B2 ;  /* 0x0000000000027941 */ /* 0x000fea0003800000 */
.L_x_676:
[----:B------:R-:W-:Y:S01]  /*22750*/  BSSY B2, `(.L_x_678) ;  /* 0x000000b000027945 */ /* 0x000fe20003800000 */
[----:B------:R-:W-:Y:S02]  /*22760*/  IMAD.MOV.U32 R12, RZ, RZ, 0x0 ;  /* 0x00000000ff0c7424 */ /* 0x000fe400078e00ff */
[----:B------:R-:W-:Y:S01]  /*22770*/  IMAD.MOV.U32 R13, RZ, RZ, 0x12f00000 ;  /* 0x12f00000ff0d7424 */ /* 0x000fe200078e00ff */
[----:B------:R-:W-:Y:S06]  /*22780*/  @P2 BRA `(.L_x_679) ;  /* 0x00000000001c2947 */ /* 0x000fec0003800000 */
[----:B------:R-:W1:Y:S01]  /*22790*/  S2R R6, SR_TID.X ;  /* 0x0000000000067919 */ /* 0x000e620000002100 */
[----:B------:R-:W-:-:S04]  /*227a0*/  IMAD.MOV.U32 R3, RZ, RZ, 0xb000 ;  /* 0x0000b000ff037424 */ /* 0x000fc800078e00ff */
[----:B------:R3:W-:Y:S01]  /*227b0*/  SYNCS.ARRIVE.TRANS64 RZ, [R5+URZ+0x348b0], R3 ;  /* 0x0348b00305ff79a7 */ /* 0x0007e2000800003f */
[----:B-1----:R-:W-:-:S04]  /*227c0*/  LOP3.LUT R6, R6, 0x1f, RZ, 0xc0, !PT ;  /* 0x0000001f06067812 */ /* 0x002fc800078ec0ff */
[----:B------:R-:W-:-:S13]  /*227d0*/  ISETP.NE.AND P0, PT, R6, RZ, PT ;  /* 0x000000ff0600720c */ /* 0x000fda0003f05270 */
[----:B---3--:R-:W-:Y:S05]  /*227e0*/  @!P0 BRA `(.L_x_679) ;  /* 0x0000000000048947 */ /* 0x008fea0003800000 */
[----:B------:R-:W-:Y:S01]  /*227f0*/  BPT.TRAP 0x1 ;  /* 0x000000040000795c */ /* 0x000fe20000300000 */
.L_x_679:
[----:B------:R-:W-:Y:S05]  /*22800*/  BSYNC B2 ;  /* 0x0000000000027941 */ /* 0x000fea0003800000 */
.L_x_678:
[----:B------:R-:W-:Y:S01]  /*22810*/  R2UR UR10, R14 ;  /* 0x000000000e0a72ca */ /* 0x000fe200000e0000 */
[----:B------:R-:W-:Y:S01]  /*22820*/  UIADD3 UR4, UP0, UR38, 0x670, URZ ;  /* 0x0000067026047890 */ /* 0x000fe2000ff1e03f */
[----:B------:R-:W-:Y:S01]  /*22830*/  R2UR UR6, R12 ;  /* 0x000000000c0672ca */ /* 0x000fe200000e0000 */
[----:B0-2---:R-:W-:Y:S01]  /*22840*/  VIADD R5, R5, 0x348b0 ;  /* 0x000348b005057836 */ /* 0x005fe20000000000 */
[----:B------:R-:W-:Y:S01]  /*22850*/  R2UR UR7, R13 ;  /* 0x000000000d0772ca */ /* 0x000fe200000e0000 */
[----:B------:R-:W-:Y:S01]  /*22860*/  VIADD R3, R8, 0x400 ;  /* 0x0000040008037836 */ /* 0x000fe20000000000 */
[----:B------:R-:W-:Y:S01]  /*22870*/  PLOP3.LUT P0, PT, PT, PT, PT, 0x80, 0x0 ;  /* 0x000000000000781c */ /* 0x000fe20003f0f070 */
[----:B------:R-:W-:-:S12]  /*22880*/  UIADD3.X UR5, URZ, UR39, URZ, UP0, !UPT ;  /* 0x000000273f057290 */ /* 0x000fd800087fe43f */
.L_x_680:
        /* <DEDUP_REMOVED lines=15> */
.L_x_681:
        /* <DEDUP_REMOVED lines=10> */
.L_x_669:
[----:B------:R-:W-:Y:S05]  /*22a20*/  BSYNC B1 ;  /* 0x0000000000017941 */ /* 0x000fea0003800000 */
.L_x_668:
[----:B------:R-:W1:Y:S04]  /*22a30*/  LDL.LU R8, [R1+0x20] ;  /* 0x0000200001087983 */ /* 0x000e680000300800 */
[----:B------:R-:W2:Y:S01]  /*22a40*/  LDL.LU R6, [R1+0x24] ;  /* 0x0000240001067983 */ /* 0x000ea20000300800 */
[----:B------:R-:W-:Y:S01]  /*22a50*/  PLOP3.LUT P0, PT, PT, PT, PT, 0x8, 0x0 ;  /* 0x000000000000781c */ /* 0x000fe20003f0e170 */
[----:B-1----:R-:W-:Y:S02]  /*22a60*/  VIADD R3, R8, 0x1 ;  /* 0x0000000108037836 */ /* 0x002fe40000000000 */
[----:B------:R-:W-:-:S03]  /*22a70*/  VIADD R8, R7, 0xfffffffe ;  /* 0xfffffffe07087836 */ /* 0x000fc60000000000 */
[C---:B------:R-:W-:Y:S02]  /*22a80*/  ISETP.NE.AND P2, PT, R3.reuse, 0x2, PT ;  /* 0x000000020300780c */ /* 0x040fe40003f45270 */
[----:B------:R-:W-:Y:S02]  /*22a90*/  ISETP.GE.AND P3, PT, R8, R2, PT ;  /* 0x000000020800720c */ /* 0x000fe40003f66270 */
[----:B------:R-:W-:Y:S02]  /*22aa0*/  SEL R4, RZ, 0x1, P2 ;  /* 0x00000001ff047807 */ /* 0x000fe40001000000 */
[----:B------:R-:W-:Y:S02]  /*22ab0*/  SEL R3, R3, RZ, P2 ;  /* 0x000000ff03037207 */ /* 0x000fe40001000000 */
[----:B--2---:R-:W-:-:S03]  /*22ac0*/  LOP3.LUT R6, R6, R4, RZ, 0x3c, !PT ;  /* 0x0000000406067212 */ /* 0x004fc600078e3cff */
[----:B------:R1:W-:Y:S04]  /*22ad0*/  STL [R1+0x20], R3 ;  /* 0x0000200301007387 */ /* 0x0003e80000100800 */
[----:B------:R1:W-:Y:S01]  /*22ae0*/  STL [R1+0x24], R6 ;  /* 0x0000240601007387 */ /* 0x0003e20000100800 */
[----:B------:R-:W-:Y:S05]  /*22af0*/  @!P3 BRA `(.L_x_662) ;  /* 0x0000000400f0b947 */ /* 0x000fea0003800000 */
.L_x_696:
[----:B------:R-:W-:Y:S05]  /*22b00*/  YIELD ;  /* 0x0000000000007946 */ /* 0x000fea0003800000 */
[----:B------:R-:W-:Y:S04]  /*22b10*/  BSSY B1, `(.L_x_682) ;  /* 0x000006e000017945 */ /* 0x000fe80003800000 */
[----:B--2---:R-:W-:Y:S05]  /*22b20*/  @!P6 BRA `(.L_x_683) ;  /* 0x0000000400b0e947 */ /* 0x004fea0003800000 */
[----:B------:R-:W2:Y:S04]  /*22b30*/  LDL R5, [R1+0x20] ;  /* 0x0000200001057983 */ /* 0x000ea80000100800 */
[----:B------:R-:W3:Y:S01]  /*22b40*/  LDL R4, [R1+0x24] ;  /* 0x0000240001047983 */ /* 0x000ee20000100800 */
[----:B------:R-:W-:Y:S01]  /*22b50*/  BSSY B2, `(.L_x_684) ;  /* 0x0000008000027945 */ /* 0x000fe20003800000 */
[----:B-1----:R-:W1:Y:S02]  /*22b60*/  S2R R3, SR_TID.X ;  /* 0x0000000000037919 */ /* 0x002e640000002100 */
[----:B-1----:R-:W-:-:S04]  /*22b70*/  LOP3.LUT R3, R3, 0x7f, RZ, 0xc0, !PT ;  /* 0x0000007f03037812 */ /* 0x002fc800078ec0ff */
[----:B------:R-:W-:Y:S01]  /*22b80*/  ISETP.NE.AND P3, PT, R3, RZ, PT ;  /* 0x000000ff0300720c */ /* 0x000fe20003f65270 */
[----:B--2---:R-:W-:Y:S01]  /*22b90*/  IMAD R7, R5, 0x8, R18 ;  /* 0x0000000805077824 */ /* 0x004fe200078e0212 */
[----:B---3--:R-:W-:-:S04]  /*22ba0*/  SHF.L.U32 R6, R4, 0x1f, RZ ;  /* 0x0000001f04067819 */ /* 0x008fc800000006ff */
[----:B------:R-:W1:Y:S02]  /*22bb0*/  SYNCS.PHASECHK.TRANS64.TRYWAIT P2, [R7+URZ+0x348a0], R6 ;  /* 0x0348a006070075a7 */ /* 0x000e64000804017f */
[----:B-1----:R-:W-:Y:S05]  /*22bc0*/  @!P2 BRA `(.L_x_685) ;  /* 0x0000006c000ca947 */ /* 0x002fea0003800000 */
.L_x_869:
[----:B------:R-:W-:Y:S05]  /*22bd0*/  BSYNC B2 ;  /* 0x0000000000027941 */ /* 0x000fea0003800000 */
.L_x_684:
[----:B------:R-:W-:Y:S04]  /*22be0*/  BSSY B2, `(.L_x_686) ;  /* 0x0000009000027945 */ /* 0x000fe80003800000 */
[----:B------:R-:W-:Y:S05]  /*22bf0*/  @P3 BRA `(.L_x_687) ;  /* 0x00000000001c3947 */ /* 0x000fea0003800000 */
[----:B------:R-:W2:Y:S01]  /*22c00*/  S2R R4, SR_TID.X ;  /* 0x0000000000047919 */ /* 0x000ea20000002100 */
[----:B------:R-:W-:-:S04]  /*22c10*/  IMAD.MOV.U32 R3, RZ, RZ, 0xb000 ;  /* 0x0000b000ff037424 */ /* 0x000fc800078e00ff */
[----:B------:R3:W-:Y:S01]  /*22c20*/  SYNCS.ARRIVE.TRANS64 RZ, [R7+URZ+0x34890], R3 ;  /* 0x0348900307ff79a7 */ /* 0x0007e2000800003f */
[----:B--2---:R-:W-:-:S04]  /*22c30*/  LOP3.LUT R4, R4, 0x1f, RZ, 0xc0, !PT ;  /* 0x0000001f04047812 */ /* 0x004fc800078ec0ff */
[----:B------:R-:W-:-:S13]  /*22c40*/  ISETP.NE.AND P2, PT, R4, RZ, PT ;  /* 0x000000ff0400720c */ /* 0x000fda0003f45270 */
[----:B---3--:R-:W-:Y:S05]  /*22c50*/  @!P2 BRA `(.L_x_687) ;  /* 0x000000000004a947 */ /* 0x008fea0003800000 */
[----:B------:R-:W-:Y:S01]  /*22c60*/  BPT.TRAP 0x1 ;  /* 0x000000040000795c */ /* 0x000fe20000300000 */
.L_x_687:
[----:B------:R-:W-:Y:S05]  /*22c70*/  BSYNC B2 ;  /* 0x0000000000027941 */ /* 0x000fea0003800000 */
.L_x_686:
[----:B------:R-:W2:Y:S01]  /*22c80*/  LDL R3, [R1+0x20] ;  /* 0x0000200001037983 */ /* 0x000ea20000100800 */
[----:B0-----:R-:W-:Y:S01]  /*22c90*/  IMAD.MOV.U32 R11, RZ, RZ, RZ ;  /* 0x000000ffff0b7224 */ /* 0x001fe200078e00ff */
[----:B------:R-:W-:Y:S01]  /*22ca0*/  UIADD3 UR4, UP0, UR38, 0x570, URZ ;  /* 0x0000057026047890 */ /* 0x000fe2000ff1e03f */
[----:B------:R-:W-:Y:S01]  /*22cb0*/  PLOP3.LUT P2, PT, PT, PT, PT, 0x80, 0x0 ;  /* 0x000000000000781c */ /* 0x000fe20003f4f070 */
[----:B------:R-:W-:Y:S01]  /*22cc0*/  IMAD R4, R8, 0xb0, R10 ;  /* 0x000000b008047824 */ /* 0x000fe200078e020a */
[----:B------:R-:W-:Y:S01]  /*22cd0*/  UMOV UR6, 0x0 ;  /* 0x0000000000067882 */ /* 0x000fe20000000000 */
[----:B------:R-:W-:Y:S01]  /*22ce0*/  R2UR UR10, R11 ;  /* 0x000000000b0a72ca */ /* 0x000fe200000e0000 */
[----:B------:R-:W-:Y:S01]  /*22cf0*/  UIADD3.X UR5, URZ, UR39, URZ, UP0, !UPT ;  /* 0x000000273f057290 */ /* 0x000fe200087fe43f */
[----:B------:R-:W-:Y:S01]  /*22d00*/  UMOV UR7, 0x12f00000 ;  /* 0x12f0000000077882 */ /* 0x000fe20000000000 */
[----:B--2---:R-:W-:Y:S02]  /*22d10*/  IMAD R5, R3, 0xb000, R18 ;  /* 0x0000b00003057824 */ /* 0x004fe400078e0212 */
[----:B------:R-:W-:-:S02]  /*22d20*/  VIADD R3, R7, 0x34890 ;  /* 0x0003489007037836 */ /* 0x000fc40000000000 */
[----:B------:R-:W-:-:S08]  /*22d30*/  VIADD R9, R5, 0x1e400 ;  /* 0x0001e40005097836 */ /* 0x000fd00000000000 */
.L_x_688:
        /* <DEDUP_REMOVED lines=16> */
.L_x_689:
        /* <DEDUP_REMOVED lines=13> */
.L_x_870:
[----:B------:R-:W-:Y:S05]  /*22f10*/  BSYNC B2 ;  /* 0x0000000000027941 */ /* 0x000fea0003800000 */
.L_x_690:
[----:B------:R-:W-:Y:S01]  /*22f20*/  BSSY B2, `(.L_x_692) ;  /* 0x000000b000027945 */ /* 0x000fe20003800000 */
[----:B------:R-:W-:Y:S02]  /*22f30*/  IMAD.MOV.U32 R12, RZ, RZ, 0x0 ;  /* 0x00000000ff0c7424 */ /* 0x000fe400078e00ff */
[----:B------:R-:W-:Y:S01]  /*22f40*/  IMAD.MOV.U32 R13, RZ, RZ, 0x12f00000 ;  /* 0x12f00000ff0d7424 */ /* 0x000fe200078e00ff */
[----:B------:R-:W-:Y:S06]  /*22f50*/  @P3 BRA `(.L_x_693) ;  /* 0x00000000001c3947 */ /* 0x000fec0003800000 */
[----:B------:R-:W2:Y:S01]  /*22f60*/  S2R R9, SR_TID.X ;  /* 0x0000000000097919 */ /* 0x000ea20000002100 */
[----:B------:R-:W-:-:S04]  /*22f70*/  IMAD.MOV.U32 R3, RZ, RZ, 0xb000 ;  /* 0x0000b000ff037424 */ /* 0x000fc800078e00ff */
[----:B------:R3:W-:Y:S01]  /*22f80*/  SYNCS.ARRIVE.TRANS64 RZ, [R7+URZ+0x348b0], R3 ;  /* 0x0348b00307ff79a7 */ /* 0x0007e2000800003f */
[----:B--2---:R-:W-:-:S04]  /*22f90*/  LOP3.LUT R9, R9, 0x1f, RZ, 0xc0, !PT ;  /* 0x0000001f09097812 */ /* 0x004fc800078ec0ff */
[----:B------:R-:W-:-:S13]  /*22fa0*/  ISETP.NE.AND P2, PT, R9, RZ, PT ;  /* 0x000000ff0900720c */ /* 0x000fda0003f45270 */
[----:B---3--:R-:W-:Y:S05]  /*22fb0*/  @!P2 BRA `(.L_x_693) ;  /* 0x000000000004a947 */ /* 0x008fea0003800000 */
[----:B------:R-:W-:Y:S01]  /*22fc0*/  BPT.TRAP 0x1 ;  /* 0x000000040000795c */ /* 0x000fe20000300000 */
.L_x_693:
[----:B------:R-:W-:Y:S05]  /*22fd0*/  BSYNC B2 ;  /* 0x0000000000027941 */ /* 0x000fea0003800000 */
.L_x_692:
[----:B------:R-:W-:Y:S01]  /*22fe0*/  R2UR UR10, R11 ;  /* 0x000000000b0a72ca */ /* 0x000fe200000e0000 */
[----:B------:R-:W-:Y:S01]  /*22ff0*/  UIADD3 UR4, UP0, UR38, 0x670, URZ ;  /* 0x0000067026047890 */ /* 0x000fe2000ff1e03f */
[----:B------:R-:W-:Y:S01]  /*23000*/  R2UR UR6, R12 ;  /* 0x000000000c0672ca */ /* 0x000fe200000e0000 */
[----:B01----:R-:W-:Y:S01]  /*23010*/  VIADD R7, R7, 0x348b0 ;  /* 0x000348b007077836 */ /* 0x003fe20000000000 */
[----:B------:R-:W-:Y:S01]  /*23020*/  R2UR UR7, R13 ;  /* 0x000000000d0772ca */ /* 0x000fe200000e0000 */
[----:B------:R-:W-:Y:S01]  /*23030*/  VIADD R3, R5, 0x400 ;  /* 0x0000040005037836 */ /* 0x000fe20000000000 */
[----:B------:R-:W-:Y:S01]  /*23040*/  PLOP3.LUT P2, PT, PT, PT, PT, 0x80, 0x0 ;  /* 0x000000000000781c */ /* 0x000fe20003f4f070 */
[----:B------:R-:W-:-:S12]  /*23050*/  UIADD3.X UR5, URZ, UR39, URZ, UP0, !UPT ;  /* 0x000000273f057290 */ /* 0x000fd800087fe43f */
.L_x_694:
        /* <DEDUP_REMOVED lines=15> */
.L_x_695:
        /* <DEDUP_REMOVED lines=10> */
.L_x_683:
[----:B------:R-:W-:Y:S05]  /*231f0*/  BSYNC B1 ;  /* 0x0000000000017941 */ /* 0x000fea0003800000 */
.L_x_682:
[----:B-1----:R-:W2:Y:S04]  /*23200*/  LDL.LU R3, [R1+0x20] ;  /* 0x0000200001037983 */ /* 0x002ea80000300800 */
[----:B------:R-:W3:Y:S01]  /*23210*/  LDL.LU R6, [R1+0x24] ;  /* 0x0000240001067983 */ /* 0x000ee20000300800 */
[C---:B------:R-:W-:Y:S01]  /*23220*/  ISETP.GT.AND P3, PT, R8.reuse, R2, PT ;  /* 0x000000020800720c */ /* 0x040fe20003f64270 */
[----:B------:R-:W-:Y:S02]  /*23230*/  VIADD R8, R8, 0xffffffff ;  /* 0xffffffff08087836 */ /* 0x000fe40000000000 */
[----:B--2---:R-:W-:-:S05]  /*23240*/  VIADD R3, R3, 0x1 ;  /* 0x0000000103037836 */ /* 0x004fca0000000000 */
[----:B------:R-:W-:-:S04]  /*23250*/  ISETP.NE.AND P2, PT, R3, 0x2, PT ;  /* 0x000000020300780c */ /* 0x000fc80003f45270 */
[----:B------:R-:W-:Y:S02]  /*23260*/  SEL R4, RZ, 0x1, P2 ;  /* 0x00000001ff047807 */ /* 0x000fe40001000000 */
[----:B------:R-:W-:Y:S02]  /*23270*/  SEL R3, R3, RZ, P2 ;  /* 0x000000ff03037207 */ /* 0x000fe40001000000 */
[----:B---3--:R-:W-:-:S05]  /*23280*/  LOP3.LUT R6, R6, R4, RZ, 0x3c, !PT ;  /* 0x0000000406067212 */ /* 0x008fca00078e3cff */
[----:B------:R2:W-:Y:S04]  /*23290*/  STL [R1+0x24], R6 ;  /* 0x0000240601007387 */ /* 0x0005e80000100800 */
[----:B------:R2:W-:Y:S01]  /*232a0*/  STL [R1+0x20], R3 ;  /* 0x0000200301007387 */ /* 0x0005e20000100800 */
[----:B------:R-:W-:Y:S05]  /*232b0*/  @P3 BRA `(.L_x_696) ;  /* 0xfffffff800103947 */ /* 0x000fea000383ffff */
.L_x_662:
[----:B------:R-:W-:Y:S05]  /*232c0*/  BSYNC B0 ;  /* 0x0000000000007941 */ /* 0x000fea0003800000 */
.L_x_661:
[----:B------:R3:W5:Y:S01]  /*232d0*/  LDL R7, [R1+0x38] ;  /* 0x0000380001077983 */ /* 0x0007620000100800 */
[----:B------:R-:W-:Y:S05]  /*232e0*/  @!P0 WARPSYNC.ALL ;  /* 0x0000000000008948 */ /* 0x000fea0003800000 */
[----:B------:R3:W-:Y:S01]  /*232f0*/  STL [R1+0x40], RZ ;  /* 0x000040ff01007387 */ /* 0x0007e20000100800 */
[----:B------:R-:W-:Y:S01]  /*23300*/  BSSY B0, `(.L_x_697) ;  /* 0x0000020000007945 */ /* 0x000fe20003800000 */
[----:B------:R-:W-:Y:S06]  /*23310*/  @!P0 BAR.SYNC.DEFER_BLOCKING 0xc, 0x180 ;  /* 0x0306000000008b1d */ /* 0x000fec0000010000 */
[----:B---3--:R-:W-:Y:S05]  /*23320*/  @!P1 BRA `(.L_x_698) ;  /* 0x0000000000749947 */ /* 0x008fea0003800000 */
[----:B------:R-:W-:-:S13]  /*23330*/  ISETP.NE.AND P0, PT, R17, RZ, PT ;  /* 0x000000ff1100720c */ /* 0x000fda0003f05270 */
[----:B------:R-:W3:Y:S02]  /*23340*/  @!P0 LDC R17, c[0x0][0x9f0] ;  /* 0x00027c00ff118b82 */ /* 0x000ee40000000800 */
[----:B---3--:R-:W-:-:S04]  /*23350*/  IABS R0, R17 ;  /* 0x0000001100007213 */ /* 0x008fc80000000000 */
[----:B------:R-:W3:Y:S08]  /*23360*/  I2F.RP R2, R0 ;  /* 0x0000000000027306 */ /* 0x000ef00000209400 */
[----:B---3--:R-:W3:Y:S02]  /*23370*/  MUFU.RCP R2, R2 ;  /* 0x0000000200027308 */ /* 0x008ee40000001000 */
[----:B---3--:R-:W-:-:S06]  /*23380*/  VIADD R2, R2, 0xffffffe ;  /* 0x0ffffffe02027836 */ /* 0x008fcc0000000000 */
[----:B-12---:R-:W1:Y:S02]  /*23390*/  F2I.FTZ.U32.TRUNC.NTZ R3, R2 ;  /* 0x0000000200037305 */ /* 0x006e64000021f000 */
[----:B-1----:R-:W-:-:S04]  /*233a0*/  IMAD.MOV R2, RZ, RZ, -R3 ;  /* 0x000000ffff027224 */ /* 0x002fc800078e0a03 */
[----:B------:R-:W-:Y:S02]  /*233b0*/  IMAD R4, R2, R0, RZ ;  /* 0x0000000002047224 */ /* 0x000fe400078e02ff */
[----:B------:R-:W-:-:S04]  /*233c0*/  IMAD.MOV.U32 R2, RZ, RZ, RZ ;  /* 0x000000ffff027224 */ /* 0x000fc800078e00ff */
[----:B------:R-:W-:Y:S01]  /*233d0*/  IMAD.HI.U32 R6, R3, R4, R2 ;  /* 0x0000000403067227 */ /* 0x000fe200078e0002 */
[----:B------:R-:W-:Y:S02]  /*233e0*/  IABS R2, R17 ;  /* 0x0000001100027213 */ /* 0x000fe40000000000 */
[----:B-----5:R-:W-:-:S03]  /*233f0*/  IADD3 R4, R7, -0x1, R17 ;  /* 0xffffffff07047810 */ /* 0x020fc60007ffe011 */
        /* <DEDUP_REMOVED lines=15> */
[----:B------:R3:W-:Y:S02]  /*234f0*/  STL [R1+0x40], R2 ;  /* 0x0000400201007387 */ /* 0x0007e40000100800 */
.L_x_698:
[----:B------:R-:W-:Y:S05]  /*23500*/  BSYNC B0 ;  /* 0x0000000000007941 */ /* 0x000fea0003800000 */
.L_x_697:
[----:B------:R-:W4:Y:S04]  /*23510*/  LDL R0, [R1+0x40] ;  /* 0x0000400001007983 */ /* 0x000f280000100800 */
[----:B---3--:R-:W4:Y:S01]  /*23520*/  LDL R2, [R1+0x58] ;  /* 0x0000580001027983 */ /* 0x008f220000100800 */
[----:B------:R-:W-:Y:S01]  /*23530*/  BSSY B7, `(.L_x_699) ;  /* 0x00003d8000077945 */ /* 0x000fe20003800000 */
[----:B----4-:R-:W-:-:S05]  /*23540*/  IMAD R2, R2, R0, RZ ;  /* 0x0000000002027224 */ /* 0x010fca00078e02ff */
[----:B-----5:R-:W-:Y:S01]  /*23550*/  VIADDMNMX R0, R2, R0, R7, PT ;  /* 0x0000000002007246 */ /* 0x020fe20003800107 */
[----:B------:R3:W-:Y:S03]  /*23560*/  STL [R1+0x2c], R2 ;  /* 0x00002c0201007387 */ /* 0x0007e60000100800 */
[----:B------:R-:W-:Y:S01]  /*23570*/  ISETP.GT.AND P0, PT, R0, R2, PT ;  /* 0x000000020000720c */ /* 0x000fe20003f04270 */
[----:B------:R3:W-:-:S12]  /*23580*/  STL [R1+0x3c], R0 ;  /* 0x00003c0001007387 */ /* 0x0007d80000100800 */
[----:B---3--:R-:W-:Y:S05]  /*23590*/  @P0 BRA `(.L_x_700) ;  /* 0x00000000004c0947 */ /* 0x008fea0003800000 */
[----:B------:R-:W3:Y:S02]  /*235a0*/  S2R R0, SR_TID.X ;  /* 0x0000000000007919 */ /* 0x000ee40000002100 */
[----:B---3--:R-:W-:-:S04]  /*235b0*/  LOP3.LUT R0, R0, 0x7f, RZ, 0xc0, !PT ;  /* 0x0000007f00007812 */ /* 0x008fc800078ec0ff */
[----:B------:R-:W-:-:S13]  /*235c0*/  ISETP.NE.AND P0, PT, R0, RZ, PT ;  /* 0x000000ff0000720c */ /* 0x000fda0003f05270 */
[----:B------:R-:W-:Y:S05]  /*235d0*/  @P0 BRA `(.L_x_701) ;  /* 0x0000003c00340947 */ /* 0x000fea0003800000 */
[----:B-12---:R-:W1:Y:S01]  /*235e0*/  S2R R3, SR_LANEID ;  /* 0x0000000000037919 */ /* 0x006e620000000000 */
[----:B------:R-:W-:Y:S01]  /*235f0*/  VOTEU.ANY UR4, UPT, PT ;  /* 0x0000000000047886 */ /* 0x000fe200038e0100 */
[----:B------:R-:W-:Y:S01]  /*23600*/  ULDC.64 UR6, c[0x0][0x208] ;  /* 0x0000820000067ab9 */ /* 0x000fe20000000a00 */
[----:B------:R-:W1:Y:S08]  /*23610*/  FLO.U32 R0, UR4 ;  /* 0x0000000400007d00 */ /* 0x000e7000080e0000 */
[----:B------:R-:W2:Y:S01]  /*23620*/  POPC R5, UR4 ;  /* 0x0000000400057d09 */ /* 0x000ea20008000000 */
[----:B-1----:R-:W-:-:S02]  /*23630*/  ISETP.EQ.U32.AND P0, PT, R0, R3, PT ;  /* 0x000000030000720c */ /* 0x002fc40003f02070 */
[----:B------:R-:W2:Y:S11]  /*23640*/  LDC.64 R2, c[0x0][0xc60] ;  /* 0x00031800ff027b82 */ /* 0x000eb60000000a00 */
[----:B--2---:R-:W2:Y:S01]  /*23650*/  @P0 ATOMG.E.ADD.STRONG.GPU PT, R3, desc[UR6][R2.64], R5 ;  /* 0x00000005020309a8 */ /* 0x004ea200081ee1c6 */
[----:B------:R-:W1:Y:S02]  /*23660*/  S2R R4, SR_LTMASK ;  /* 0x0000000000047919 */ /* 0x000e640000003900 */
[----:B-1----:R-:W-:-:S04]  /*23670*/  LOP3.LUT R4, R4, UR4, RZ, 0xc0, !PT ;  /* 0x0000000404047c12 */ /* 0x002fc8000f8ec0ff */
[----:B------:R-:W1:Y:S01]  /*23680*/  POPC R7, R4 ;  /* 0x0000000400077309 */ /* 0x000e620000000000 */
[----:B--2---:R-:W1:Y:S02]  /*23690*/  SHFL.IDX PT, R0, R3, R0, 0x1f ;  /* 0x00001f0003007589 */ /* 0x004e6400000e0000 */
[----:B-1----:R-:W-:-:S05]  /*236a0*/  IADD3 R0, R0, UR36, R7 ;  /* 0x0000002400007c10 */ /* 0x002fca000fffe007 */
[----:B------:R3:W-:Y:S01]  /*236b0*/  STL [R1+0x10], R0 ;  /* 0x0000100001007387 */ /* 0x0007e20000100800 */
[----:B------:R-:W-:Y:S05]  /*236c0*/  BRA `(.L_x_701) ;  /* 0x0000003800f87947 */ /* 0x000fea0003800000 */
.L_x_700:
        /* <DEDUP_REMOVED lines=8> */
[----:B------:R-:W-:Y:S02]  /*23750*/  IMAD.U32 R4, RZ, RZ, UR6 ;  /* 0x00000006ff047e24 */ /* 0x000fe4000f8e00ff */
[----:B-12---:R-:W1:Y:S01]  /*23760*/  LDC.64 R2, c[0x4][R2] ;  /* 0x0100000002027b82 */ /* 0x006e620000000a00 */
[----:B------:R-:W-:Y:S02]  /*23770*/  IMAD.U32 R5, RZ, RZ, UR7 ;  /* 0x00000007ff057e24 */ /* 0x000fe4000f8e00ff */
[----:B------:R-:W-:Y:S02]  /*23780*/  IMAD.U32 R6, RZ, RZ, UR8 ;  /* 0x00000008ff067e24 */ /* 0x000fe4000f8e00ff */
[----:B------:R-:W-:-:S02]  /*23790*/  IMAD.U32 R7, RZ, RZ, UR9 ;  /* 0x00000009ff077e24 */ /* 0x000fc4000f8e00ff */
[----:B------:R-:W-:Y:S02]  /*237a0*/  IMAD.U32 R10, RZ, RZ, UR4 ;  /* 0x00000004ff0a7e24 */ /* 0x000fe4000f8e00ff */
[----:B0-----:R-:W-:Y:S02]  /*237b0*/  IMAD.U32 R11, RZ, RZ, UR5 ;  /* 0x00000005ff0b7e24 */ /* 0x001fe4000f8e00ff */
[----:B------:R-:W-:Y:S02]  /*237c0*/  IMAD.MOV.U32 R8, RZ, RZ, 0x70 ;  /* 0x00000070ff087424 */ /* 0x000fe400078e00ff */
[----:B------:R-:W-:Y:S02]  /*237d0*/  IMAD.MOV.U32 R12, RZ, RZ, 0x1 ;  /* 0x00000001ff0c7424 */ /* 0x000fe400078e00ff */
[----:B------:R-:W-:-:S07]  /*237e0*/  IMAD.MOV.U32 R13, RZ, RZ, RZ ;  /* 0x000000ffff0d7224 */ /* 0x000fce00078e00ff */
[----:B------:R-:W-:-:S07]  /*237f0*/  LEPC R20, `(.L_x_703) ;  /* 0x000000001014794e */ /* 0x000fce0000000000 */
[----:B-1----:R-:W-:Y:S05]  /*23800*/  CALL.ABS.NOINC R2 ;  /* 0x0000000002007343 */ /* 0x002fea0003c00000 */
.L_x_703:
[----:B------:R-:W-:Y:S05]  /*23810*/  BSYNC B6 ;  /* 0x0000000000067941 */ /* 0x000fea0003800000 */
.L_x_702:
        /* <DEDUP_REMOVED lines=8> */
[----:B-12---:R1:W2:Y:S01]  /*238a0*/  LDC.64 R2, c[0x4][R17] ;  /* 0x0100000011027b82 */ /* 0x0062a20000000a00 */
[----:B------:R-:W-:Y:S02]  /*238b0*/  IMAD.U32 R4, RZ, RZ, UR6 ;  /* 0x00000006ff047e24 */ /* 0x000fe4000f8e00ff */
[----:B------:R-:W-:Y:S02]  /*238c0*/  IMAD.U32 R5, RZ, RZ, UR7 ;  /* 0x00000007ff057e24 */ /* 0x000fe4000f8e00ff */
[----:B------:R-:W-:Y:S02]  /*238d0*/  IMAD.U32 R6, RZ, RZ, UR8 ;  /* 0x00000008ff067e24 */ /* 0x000fe4000f8e00ff */
[----:B------:R-:W-:-:S02]  /*238e0*/  IMAD.U32 R7, RZ, RZ, UR9 ;  /* 0x00000009ff077e24 */ /* 0x000fc4000f8e00ff */
[----:B------:R-:W-:Y:S02]  /*238f0*/  IMAD.U32 R10, RZ, RZ, UR4 ;  /* 0x00000004ff0a7e24 */ /* 0x000fe4000f8e00ff */
[----:B0-----:R-:W-:Y:S02]  /*23900*/  IMAD.U32 R11, RZ, RZ, UR5 ;  /* 0x00000005ff0b7e24 */ /* 0x001fe4000f8e00ff */
[----:B------:R-:W-:Y:S02]  /*23910*/  IMAD.MOV.U32 R8, RZ, RZ, 0x70 ;  /* 0x00000070ff087424 */ /* 0x000fe400078e00ff */
[----:B------:R-:W-:Y:S02]  /*23920*/  IMAD.MOV.U32 R12, RZ, RZ, 0x1 ;  /* 0x00000001ff0c7424 */ /* 0x000fe400078e00ff */
[----:B-1----:R-:W-:-:S07]  /*23930*/  IMAD.MOV.U32 R13, RZ, RZ, RZ ;  /* 0x000000ffff0d7224 */ /* 0x002fce00078e00ff */
[----:B------:R-:W-:-:S07]  /*23940*/  LEPC R20, `(.L_x_706) ;  /* 0x000000001014794e */ /* 0x000fce0000000000 */
[----:B--2---:R-:W-:Y:S05]  /*23950*/  CALL.ABS.NOINC R2 ;  /* 0x0000000002007343 */ /* 0x004fea0003c00000 */
.L_x_706:
        /* <DEDUP_REMOVED lines=15> */
.L_x_705:
[----:B------:R-:W-:Y:S05]  /*23a50*/  BSYNC B6 ;  /* 0x0000000000067941 */ /* 0x000fea0003800000 */
.L_x_704:
[----:B------:R-:W3:Y:S01]  /*23a60*/  LDL.LU R2, [R1+0x4] ;  /* 0x0000040001027983 */ /* 0x000ee20000300800 */
[----:B------:R-:W-:-:S03]  /*23a70*/  ULDC.64 UR4, c[0x0][0x9f8] ;  /* 0x00027e0000047ab9 */ /* 0x000fc60000000a00 */
[----:B------:R-:W1:Y:S04]  /*23a80*/  LDL.LU R0, [R1+0x28] ;  /* 0x0000280001007983 */ /* 0x000e680000300800 */
[----:B------:R-:W4:Y:S01]  /*23a90*/  LDL R7, [R1+0x8] ;  /* 0x0000080001077983 */ /* 0x000f220000100800 */
[----:B------:R-:W-:Y:S01]  /*23aa0*/  ISETP.NE.U32.AND P0, PT, RZ, UR4, PT ;  /* 0x00000004ff007c0c */ /* 0x000fe2000bf05070 */
[----:B------:R-:W-:Y:S02]  /*23ab0*/  ULDC.64 UR6, c[0x0][0x208] ;  /* 0x0000820000067ab9 */ /* 0x000fe40000000a00 */
[----:B------:R-:W5:Y:S01]  /*23ac0*/  LDL R17, [R1+0x3c] ;  /* 0x00003c0001117983 */ /* 0x000f620000100800 */
[----:B------:R-:W-:-:S13]  /*23ad0*/  ISETP.NE.AND.EX P0, PT, RZ, UR5, PT, P0 ;  /* 0x00000005ff007c0c */ /* 0x000fda000bf05300 */
[----:B---3--:R-:W-:-:S04]  /*23ae0*/  @P0 IADD3 R2, P1, R2, UR4, RZ ;  /* 0x0000000402020c10 */ /* 0x008fc8000ff3e0ff */
[----:B-12---:R-:W-:Y:S01]  /*23af0*/  @P0 IADD3.X R3, R0, UR5, RZ, P1, !PT ;  /* 0x0000000500030c10 */ /* 0x006fe20008ffe4ff */
[----:B------:R-:W-:-:S04]  /*23b00*/  ULDC.64 UR4, c[0x0][0xa08] ;  /* 0x0002820000047ab9 */ /* 0x000fc80000000a00 */
[----:B----4-:R1:W2:Y:S02]  /*23b10*/  @P0 LDG.E R7, desc[UR6][R2.64] ;  /* 0x0000000602070981 */ /* 0x0102a4000c1e1900 */
[----:B-1----:R-:W1:Y:S01]  /*23b20*/  LDC.64 R2, c[0x0][0x418] ;  /* 0x00010600ff027b82 */ /* 0x002e620000000a00 */
[----:B-----5:R-:W-:Y:S01]  /*23b30*/  VIADD R0, R17, 0xffffffff ;  /* 0xffffffff11007836 */ /* 0x020fe20000000000 */
[----:B--2---:R-:W-:Y:S01]  /*23b40*/  SHF.R.S32.HI R8, RZ, 0x1f, R7 ;  /* 0x0000001fff087819 */ /* 0x004fe20000011407 */
[----:B------:R2:W-:Y:S04]  /*23b50*/  @P0 STL [R1+0x8], R7 ;  /* 0x0000080701000387 */ /* 0x0005e80000100800 */
[----:B------:R2:W-:Y:S01]  /*23b60*/  STL [R1+0x28], R8 ;  /* 0x0000280801007387 */ /* 0x0005e20000100800 */
[----:B-1----:R-:W-:Y:S01]  /*23b70*/  LOP3.LUT P0, RZ, R2, UR4, RZ, 0xfc, !PT ;  /* 0x0000000402ff7c12 */ /* 0x002fe2000f80fcff */
[----:B------:R-:W-:-:S03]  /*23b80*/  UMOV UR4, 0xffffffff ;  /* 0xffffffff00047882 */ /* 0x000fc60000000000 */
[----:B------:R-:W-:-:S04]  /*23b90*/  LOP3.LUT P0, RZ, R3, UR5, RZ, 0xfc, P0 ;  /* 0x0000000503ff7c12 */ /* 0x000fc8000800fcff */
[----:B------:R-:W-:Y:S01]  /*23ba0*/  SEL R17, R7, RZ, !P0 ;  /* 0x000000ff07117207 */ /* 0x000fe20004000000 */
[----:B--2---:R-:W-:Y:S08]  /*23bb0*/  BRA.DIV UR4, `(.L_x_707) ;  /* 0x0000005e04387947 */ /* 0x004ff0000b800000 */
[----:B------:R-:W1:Y:S02]  /*23bc0*/  S2R R4, SR_TID.X ;  /* 0x0000000000047919 */ /* 0x000e640000002100 */
[----:B-1----:R-:W-:-:S04]  /*23bd0*/  SHF.R.U32.HI R4, RZ, 0x5, R4 ;  /* 0x00000005ff047819 */ /* 0x002fc80000011604 */
[----:B------:R-:W-:-:S05]  /*23be0*/  LOP3.LUT R4, R4, 0x3, RZ, 0xc0, !PT ;  /* 0x0000000304047812 */ /* 0x000fca00078ec0ff */
[----:B------:R1:W2:Y:S02]  /*23bf0*/  SHFL.IDX PT, R14, R4, RZ, 0x1f ;  /* 0x00001fff040e7589 */ /* 0x0002a400000e0000 */
.L_x_873:
[----:B-1----:R-:W3:Y:S01]  /*23c00*/  LDL.LU R4, [R1] ;  /* 0x0000000001047983 */ /* 0x002ee20000300800 */
[----:B------:R-:W-:Y:S02]  /*23c10*/  PLOP3.LUT P1, PT, PT, PT, PT, 0x8, 0x0 ;  /* 0x000000000000781c */ /* 0x000fe40003f2e170 */
[----:B--2---:R-:W-:Y:S01]  /*23c20*/  ISETP.NE.AND P0, PT, R14, RZ, PT ;  /* 0x000000ff0e00720c */ /* 0x004fe20003f05270 */
[----:B------:R1:W-:Y:S01]  /*23c30*/  STL [R1+0x4], R0 ;  /* 0x0000040001007387 */ /* 0x0003e20000100800 */
[----:B---3--:R-:W-:-:S09]  /*23c40*/  LOP3.LUT R4, R4, 0xfffffffe, RZ, 0xc0, !PT ;  /* 0xfffffffe04047812 */ /* 0x008fd200078ec0ff */
[----:B------:R-:W-:-:S05]  /*23c50*/  @P1 LOP3.LUT R4, R4, 0x1, RZ, 0xfc, !PT ;  /* 0x0000000104041812 */ /* 0x000fca00078efcff */
[----:B------:R1:W-:Y:S01]  /*23c60*/  STL [R1], R4 ;  /* 0x0000000401007387 */ /* 0x0003e20000100800 */
[----:B------:R-:W-:Y:S05]  /*23c70*/  @P0 BRA `(.L_x_708) ;  /* 0x0000000400240947 */ /* 0x000fea0003800000 */
[----:B------:R-:W-:-:S03]  /*23c80*/  UMOV UR4, 0xffffffff ;  /* 0xffffffff00047882 */ /* 0x000fc60000000000 */
[----:B------:R-:W-:Y:S05]  /*23c90*/  BRA.DIV UR4, `(.L_x_709) ;  /* 0x0000005e04347947 */ /* 0x000fea000b800000 */
[----:B------:R-:W-:-:S13]  /*23ca0*/  ELECT P6, URZ, PT ;  /* 0x00000000003f782f */ /* 0x000fda00038c0000 */
.L_x_876:
        /* <DEDUP_REMOVED lines=8> */
[----:B-1----:R-:W-:Y:S01]  /*23d30*/  IMAD.MOV.U32 R0, RZ, RZ, R9 ;  /* 0x000000ffff007224 */ /* 0x002fe200078e0009 */
[----:B--2---:R-:W-:-:S13]  /*23d40*/  ISETP.NE.AND P0, PT, R6, 0x1, PT ;  /* 0x000000010600780c */ /* 0x004fda0003f05270 */
[----:B------:R-:W1:Y:S02]  /*23d50*/  @P0 LDC.64 R4, c[0x0][0x440] ;  /* 0x00011000ff040b82 */ /* 0x000e640000000a00 */
[----:B-1----:R-:W-:-:S05]  /*23d60*/  @P0 IMAD.HI.U32 R4, R9, R4, RZ ;  /* 0x0000000409040227 */ /* 0x002fca00078e00ff */
        /* <DEDUP_REMOVED lines=13> */
.L_x_710:
[----:B--2---:R-:W2:Y:S01]  /*23e40*/  LDL R2, [R1+0xc] ;  /* 0x00000c0001027983 */ /* 0x004ea20000100800 */
[----:B-1----:R-:W-:Y:S01]  /*23e50*/  IMAD R0, R19, 0x8, R18 ;  /* 0x0000000813007824 */ /* 0x002fe200078e0212 */
[----:B--2---:R-:W-:-:S04]  /*23e60*/  SHF.L.U32 R2, R2, 0x1f, RZ ;  /* 0x0000001f02027819 */ /* 0x004fc800000006ff */
[----:B------:R-:W1:Y:S02]  /*23e70*/  SYNCS.PHASECHK.TRANS64.TRYWAIT P0, [R0+URZ+0x34840], R2 ;  /* 0x03484002000075a7 */ /* 0x000e64000800017f */
[----:B-1----:R-:W-:Y:S05]  /*23e80*/  @!P0 BRA `(.L_x_711) ;  /* 0x0000005800d88947 */ /* 0x002fea0003800000 */
.L_x_877:
[----:B------:R-:W2:Y:S02]  /*23e90*/  S2R R3, SR_TID.X ;  /* 0x0000000000037919 */ /* 0x000ea40000002100 */
[----:B--2---:R-:W-:-:S04]  /*23ea0*/  LOP3.LUT R3, R3, 0x7f, RZ, 0xc0, !PT ;  /* 0x0000007f03037812 */ /* 0x004fc800078ec0ff */
[----:B------:R-:W-:-:S13]  /*23eb0*/  ISETP.NE.AND P0, PT, R3, RZ, PT ;  /* 0x000000ff0300720c */ /* 0x000fda0003f05270 */
[----:B------:R-:W-:Y:S05]  /*23ec0*/  @P0 BRA `(.L_x_712) ;  /* 0x00000000001c0947 */ /* 0x000fea0003800000 */
[----:B------:R-:W2:Y:S01]  /*23ed0*/  S2R R3, SR_TID.X ;  /* 0x0000000000037919 */ /* 0x000ea20000002100 */
[----:B-1----:R-:W-:-:S04]  /*23ee0*/  IMAD.MOV.U32 R2, RZ, RZ, 0xb000 ;  /* 0x0000b000ff027424 */ /* 0x002fc800078e00ff */
[----:B------:R3:W-:Y:S01]  /*23ef0*/  SYNCS.ARRIVE.TRANS64 RZ, [R0+URZ+0x34830], R2 ;  /* 0x0348300200ff79a7 */ /* 0x0007e2000800003f */
[----:B--2---:R-:W-:-:S04]  /*23f00*/  LOP3.LUT R3, R3, 0x1f, RZ, 0xc0, !PT ;  /* 0x0000001f03037812 */ /* 0x004fc800078ec0ff */
[----:B------:R-:W-:-:S13]  /*23f10*/  ISETP.NE.AND P0, PT, R3, RZ, PT ;  /* 0x000000ff0300720c */ /* 0x000fda0003f05270 */
[----:B---3--:R-:W-:Y:S05]  /*23f20*/  @!P0 BRA `(.L_x_712) ;  /* 0x0000000000048947 */ /* 0x008fea0003800000 */
[----:B------:R-:W-:Y:S01]  /*23f30*/  BPT.TRAP 0x1 ;  /* 0x000000040000795c */ /* 0x000fe20000300000 */
.L_x_712:
[----:B------:R-:W2:Y:S04]  /*23f40*/  LDL R4, [R1+0x4] ;  /* 0x0000040001047983 */ /* 0x000ea80000100800 */
[----:B------:R-:W3:Y:S04]  /*23f50*/  LDL R3, [R1+0x18] ;  /* 0x0000180001037983 */ /* 0x000ee80000100800 */
[----:B-1----:R-:W4:Y:S01]  /*23f60*/  LDL.LU R2, [R1] ;  /* 0x0000000001027983 */ /* 0x002f220000300800 */
        /* <DEDUP_REMOVED lines=14> */
[----:B--2---:R-:W-:Y:S02]  /*24050*/  R2UR UR11, R4 ;  /* 0x00000000040b72ca */ /* 0x004fe400000e0000 */
[----:B---3--:R-:W-:Y:S02]  /*24060*/  R2UR UR5, R3 ;  /* 0x00000000030572ca */ /* 0x008fe400000e0000 */
[----:B----4-:R-:W-:-:S04]  /*24070*/  LOP3.LUT R2, R2, 0xfffffffe, RZ, 0xc0, !PT ;  /* 0xfffffffe02027812 */ /* 0x010fc800078ec0ff */
[----:B------:R-:W-:-:S07]  /*24080*/  @P0 LOP3.LUT R2, R2, 0x1, RZ, 0xfc, !PT ;  /* 0x0000000102020812 */ /* 0x000fce00078efcff */
[----:B------:R-:W-:Y:S01]  /*24090*/  UIMAD UR11, UR11, 0xb0, UR5 ;  /* 0x000000b00b0b78a4 */ /* 0x000fe2000f8e0205 */
[----:B------:R2:W-:Y:S01]  /*240a0*/  STL [R1], R2 ;  /* 0x0000000201007387 */ /* 0x0005e20000100800 */
[----:B------:R-:W-:-:S09]  /*240b0*/  UIADD3.X UR5, URZ, UR39, URZ, UP0, !UPT ;  /* 0x000000273f057290 */ /* 0x000fd200087fe43f */
[----:B------:R1:W-:Y:S02]  /*240c0*/  UTMALDG.4D [UR8], [UR4], desc[UR6] ;  /* 0x00000608040075b4 */ /* 0x0003e40008019000 */
[----:B-1----:R-:W-:Y:S01]  /*240d0*/  UMOV UR8, UR14 ;  /* 0x0000000e00087c82 */ /* 0x002fe20008000000 */
[----:B------:R-:W-:Y:S02]  /*240e0*/  UMOV UR10, UR15 ;  /* 0x0000000f000a7c82 */ /* 0x000fe40008000000 */
[----:B------:R2:W-:Y:S02]  /*240f0*/  UTMALDG.4D [UR8], [UR4], desc[UR6] ;  /* 0x00000608040075b4 */ /* 0x0005e40008019000 */
[----:B--2---:R-:W-:Y:S01]  /*24100*/  NOP ;  /* 0x0000000000007918 */ /* 0x004fe20000000000 */
.L_x_708:
[----:B------:R-:W2:Y:S04]  /*24110*/  LDL.LU R3, [R1+0x48] ;  /* 0x0000480001037983 */ /* 0x000ea80000300800 */
[----:B------:R-:W3:Y:S04]  /*24120*/  LDL.LU R5, [R1+0x34] ;  /* 0x0000340001057983 */ /* 0x000ee80000300800 */
[----:B-1----:R-:W4:Y:S01]  /*24130*/  LDL.LU R4, [R1+0x50] ;  /* 0x0000500001047983 */ /* 0x002f220000300800 */
        /* <DEDUP_REMOVED lines=10> */
[----:B---3--:R-:W-:-:S03]  /*241e0*/  SEL R5, R5, RZ, !P0 ;  /* 0x000000ff05057207 */ /* 0x008fc60004000000 */
[----:B------:R-:W-:Y:S01]  /*241f0*/  IMAD R0, R0, UR4, RZ ;  /* 0x0000000400007c24 */ /* 0x000fe2000f8e02ff */
[----:B----4-:R-:W-:-:S03]  /*24200*/  SEL R4, R4, RZ, !P0 ;  /* 0x000000ff04047207 */ /* 0x010fc60004000000 */
        /* <DEDUP_REMOVED lines=8> */
[----:B-1----:R-:W-:Y:S01]  /*24290*/  MOV R2, 0x0 ;  /* 0x0000000000027802 */ /* 0x002fe20000000f00 */
[----:B------:R-:W-:Y:S01]  /*242a0*/  ULDC.64 UR4, c[0x4][0xa0] ;  /* 0x0100280000047ab9 */ /* 0x000fe20000000a00 */
[----:B------:R-:W-:Y:S01]  /*242b0*/  ULDC.64 UR6, c[0x4][0xa8] ;  /* 0x01002a0000067ab9 */ /* 0x000fe20000000a00 */
[----:B------:R-:W-:Y:S01]  /*242c0*/  ULDC.64 UR8, c[0x4][0x20] ;  /* 0x0100080000087ab9 */ /* 0x000fe20000000a00 */
[----:B------:R-:W-:Y:S02]  /*242d0*/  IMAD.U32 R4, RZ, RZ, UR4 ;  /* 0x00000004ff047e24 */ /* 0x000fe4000f8e00ff */
[----:B------:R-:W1:Y:S01]  /*242e0*/  LDC.64 R2, c[0x4][R2] ;  /* 0x0100000002027b82 */ /* 0x000e620000000a00 */
        /* <DEDUP_REMOVED lines=10> */
.L_x_714:
[----:B------:R-:W-:Y:S05]  /*24390*/  BSYNC B6 ;  /* 0x0000000000067941 */ /* 0x000fea0003800000 */
.L_x_713:
[----:B-1----:R-:W2:Y:S01]  /*243a0*/  LDL.LU R0, [R1+0x60] ;  /* 0x0000600001007983 */ /* 0x002ea20000300800 */
[----:B------:R-:W-:Y:S01]  /*243b0*/  ULDC.64 UR4, c[0x0][0x2d8] ;  /* 0x0000b60000047ab9 */ /* 0x000fe20000000a00 */
[----:B------:R-:W1:Y:S01]  /*243c0*/  LDC R8, c[0x0][0x448] ;  /* 0x00011200ff087b82 */ /* 0x000e620000000800 */
[----:B------:R-:W-:Y:S01]  /*243d0*/  ULDC.64 UR6, c[0x0][0x280] ;  /* 0x0000a00000067ab9 */ /* 0x000fe20000000a00 */
[----:B------:R-:W3:Y:S04]  /*243e0*/  LDL.LU R5, [R1+0x50] ;  /* 0x0000500001057983 */ /* 0x000ee80000300800 */
[----:B------:R-:W3:Y:S04]  /*243f0*/  LDL.LU.64 R2, [R1+0x48] ;  /* 0x0000480001027983 */ /* 0x000ee80000300a00 */
[----:B------:R-:W4:Y:S01]  /*24400*/  LDL.LU R4, [R1+0x34] ;  /* 0x0000340001047983 */ /* 0x000f220000300800 */
[----:B-1----:R-:W-:Y:S01]  /*24410*/  ISETP.NE.AND P0, PT, R8, 0x1, PT ;  /* 0x000000010800780c */ /* 0x002fe20003f05270 */
[----:B------:R-:W1:-:S12]  /*24420*/  S2R R9, SR_TID.X ;  /* 0x0000000000097919 */ /* 0x000e580000002100 */
[----:B------:R-:W0:Y:S01]  /*24430*/  @P0 LDC R7, c[0x0][0x450] ;  /* 0x00011400ff070b82 */ /* 0x000e220000000800 */
[----:B---3--:R-:W-:Y:S02]  /*24440*/  IMAD.MOV.U32 R3, RZ, RZ, R5 ;  /* 0x000000ffff037224 */ /* 0x008fe400078e0005 */
[----:B------:R-:W3:Y:S01]  /*24450*/  LDL.LU R5, [R1+0x14] ;  /* 0x0000140001057983 */ /* 0x000ee20000300800 */
[----:B-1----:R-:W-:Y:S02]  /*24460*/  IMAD.SHL.U32 R9, R9, 0x8, RZ ;  /* 0x0000000809097824 */ /* 0x002fe400078e00ff */
[C---:B------:R-:W-:Y:S01]  /*24470*/  IMAD.WIDE.U32 R2, R16.reuse, UR4, R2 ;  /* 0x0000000410027c25 */ /* 0x040fe2000f8e0002 */
[----:B------:R-:W1:Y:S02]  /*24480*/  S2R R10, SR_TID.X ;  /* 0x00000000000a7919 */ /* 0x000e640000002100 */
[----:B------:R-:W-:Y:S01]  /*24490*/  LOP3.LUT R9, R9, 0x38, RZ, 0xc0, !PT ;  /* 0x0000003809097812 */ /* 0x000fe200078ec0ff */
[----:B------:R-:W-:Y:S01]  /*244a0*/  IMAD R3, R16, UR5, R3 ;  /* 0x0000000510037c24 */ /* 0x000fe2000f8e0203 */
[----:B------:R-:W-:-:S02]  /*244b0*/  ULDC.64 UR4, c[0x0][0x2e0] ;  /* 0x0000b80000047ab9 */ /* 0x000fc40000000a00 */
[----:B--2---:R-:W-:Y:S01]  /*244c0*/  IMAD R0, R0, UR4, RZ ;  /* 0x0000000400007c24 */ /* 0x004fe2000f8e02ff */
[----:B------:R-:W-:Y:S01]  /*244d0*/  LOP3.LUT R9, R9, 0x40, RZ, 0xfc, !PT ;  /* 0x0000004009097812 */ /* 0x000fe200078efcff */
[----:B----4-:R-:W-:-:S04]  /*244e0*/  IMAD.WIDE.U32 R2, R4, UR4, R2 ;  /* 0x0000000404027c25 */ /* 0x010fc8000f8e0002 */
[----:B------:R-:W-:Y:S01]  /*244f0*/  IMAD R0, R4, UR5, R0 ;  /* 0x0000000504007c24 */ /* 0x000fe2000f8e0200 */
[----:B------:R-:W-:Y:S01]  /*24500*/  ULDC.64 UR4, c[0x0][0x2d0] ;  /* 0x0000b40000047ab9 */ /* 0x000fe20000000a00 */
[----:B------:R-:W2:Y:S02]  /*24510*/  S2R R4, SR_TID.X ;  /* 0x0000000000047919 */ /* 0x000ea40000002100 */
[----:B------:R-:W-:Y:S02]  /*24520*/  IMAD.IADD R3, R3, 0x1, R0 ;  /* 0x0000000103037824 */ /* 0x000fe400078e0200 */
[----:B-1----:R-:W-:-:S05]  /*24530*/  IMAD.SHL.U32 R10, R10, 0x8, RZ ;  /* 0x000000080a0a7824 */ /* 0x002fca00078e00ff */
[----:B------:R-:W-:Y:S02]  /*24540*/  LOP3.LUT R10, R10, 0x38, RZ, 0xc0, !PT ;  /* 0x000000380a0a7812 */ /* 0x000fe400078ec0ff */
[----:B--2---:R-:W-:-:S04]  /*24550*/  LOP3.LUT R4, R4, 0x7f, RZ, 0xc0, !PT ;  /* 0x0000007f04047812 */ /* 0x004fc800078ec0ff */
[----:B------:R-:W-:Y:S02]  /*24560*/  SHF.R.U32.HI R6, RZ, 0x3, R4 ;  /* 0x00000003ff067819 */ /* 0x000fe40000011604 */
[----:B------:R-:W1:Y:S02]  /*24570*/  S2R R4, SR_TID.X ;  /* 0x0000000000047919 */ /* 0x000e640000002100 */
[----:B-1----:R-:W-:-:S05]  /*24580*/  IMAD.SHL.U32 R4, R4, 0x10, RZ ;  /* 0x0000001004047824 */ /* 0x002fca00078e00ff */
[----:B------:R-:W-:Y:S02]  /*24590*/  LOP3.LUT R4, R6, 0x70, R4, 0xf8, !PT ;  /* 0x0000007006047812 */ /* 0x000fe400078ef804 */
[----:B------:R-:W1:Y:S01]  /*245a0*/  @P0 LDC R6, c[0x0][0x44c] ;  /* 0x00011300ff060b82 */ /* 0x000e620000000800 */
[----:B---3--:R-:W-:-:S05]  /*245b0*/  IMAD.SHL.U32 R5, R5, 0x80, RZ ;  /* 0x0000008005057824 */ /* 0x008fca00078e00ff */
[----:B------:R-:W-:-:S05]  /*245c0*/  LOP3.LUT R4, R4, R5, RZ, 0xfc, !PT ;  /* 0x0000000504047212 */ /* 0x000fca00078efcff */
[----:B-1----:R-:W-:-:S04]  /*245d0*/  @P0 IMAD.HI.U32 R6, R4, R6, RZ ;  /* 0x0000000604060227 */ /* 0x002fc800078e00ff */
[----:B------:R-:W-:Y:S01]  /*245e0*/  IMAD.MOV.U32 R0, RZ, RZ, R4 ;  /* 0x000000ffff007224 */ /* 0x000fe200078e0004 */
[----:B0-----:R-:W-:-:S05]  /*245f0*/  @P0 SHF.R.U32.HI R0, RZ, R7, R6 ;  /* 0x00000007ff000219 */ /* 0x001fca0000011606 */
[----:B------:R-:W-:Y:S02]  /*24600*/  IMAD.MOV R6, RZ, RZ, -R0 ;  /* 0x000000ffff067224 */ /* 0x000fe400078e0a00 */
[----:B------:R-:W-:-:S04]  /*24610*/  IMAD.WIDE.U32 R2, R0, UR4, R2 ;  /* 0x0000000400027c25 */ /* 0x000fc8000f8e0002 */
[----:B------:R-:W-:Y:S01]  /*24620*/  IMAD R4, R8, R6, R4 ;  /* 0x0000000608047224 */ /* 0x000fe200078e0204 */
[----:B------:R-:W-:-:S05]  /*24630*/  SHF.R.S32.HI R6, RZ, 0x1f, R0 ;  /* 0x0000001fff067819 */ /* 0x000fca0000011400 */
        /* <DEDUP_REMOVED lines=8> */
[----:B------:R-:W-:Y:S01]  /*246c0*/  ISETP.GE.AND P1, PT, R9, UR4, PT ;  /* 0x0000000409007c0c */ /* 0x000fe2000bf26270 */
[----:B------:R-:W-:Y:S01]  /*246d0*/  IMAD R0, R4, UR5, R0 ;  /* 0x0000000504007c24 */ /* 0x000fe2000f8e0200 */
[----:B------:R0:W5:Y:S01]  /*246e0*/  LDL R9, [R1+0x30] ;  /* 0x0000300001097983 */ /* 0x0001620000100800 */
[----:B------:R-:W-:Y:S02]  /*246f0*/  LEA R4, P2, R2, UR6, 0x1 ;  /* 0x0000000602047c11 */ /* 0x000fe4000f8408ff */
[----:B------:R-:W-:Y:S01]  /*24700*/  IMAD.IADD R0, R3, 0x1, R0 ;  /* 0x0000000103007824 */ /* 0x000fe200078e0200 */
[----:B------:R-:W-:Y:S01]  /*24710*/  ISETP.GE.AND P0, PT, R10, UR4, PT ;  /* 0x000000040a007c0c */ /* 0x000fe2000bf06270 */
[----:B------:R-:W-:-:S03]  /*24720*/  UMOV UR4, 0xffffffff ;  /* 0xffffffff00047882 */ /* 0x000fc60000000000 */
[----:B------:R-:W-:Y:S01]  /*24730*/  LEA.HI.X R3, R2, UR7, R0, 0x1, P2 ;  /* 0x0000000702037c11 */ /* 0x000fe200090f0c00 */
[----:B0-----:R-:W-:Y:S08]  /*24740*/  BRA.DIV UR4, `(.L_x_715) ;  /* 0x0000005204bc7947 */ /* 0x001ff0000b800000 */
        /* <DEDUP_REMOVED lines=80> */
.L_x_894:
        /* <DEDUP_REMOVED lines=12> */
.L_x_717:
[----:B------:R-:W-:Y:S05]  /*24d10*/  BSYNC B0 ;  /* 0x0000000000007941 */ /* 0x000fea0003800000 */
.L_x_716:
[----:B------:R-:W-:Y:S01]  /*24d20*/  NOP ;  /* 0x0000000000007918 */ /* 0x000fe20000000000 */
[----:B------:R-:W-:Y:S01]  /*24d30*/  PLOP3.LUT P0, PT, PT, PT, PT, 0x80, 0x0 ;  /* 0x000000000000781c */ /* 0x000fe20003f0f070 */
[----:B------:R-:W-:-:S12]  /*24d40*/  VIADD R11, R18, 0x34800 ;  /* 0x00034800120b7836 */ /* 0x000fd80000000000 */
.L_x_718:
        /* <DEDUP_REMOVED lines=16> */
[----:B------:R-:W4:Y:S03]  /*24e50*/  SYNCS.PHASECHK.TRANS64.TRYWAIT P0, [R18+URZ+0x34820], R0 ;  /* 0x03482000120075a7 */ /* 0x000f26000800017f */
[----:B---34-:R-:W-:Y:S05]  /*24e60*/  @!P0 BRA `(.L_x_720) ;  /* 0x0000005400cc8947 */ /* 0x018fea0003800000 */
.L_x_895:
[----:B------:R-:W-:Y:S05]  /*24e70*/  BSYNC B0 ;  /* 0x0000000000007941 */ /* 0x000fea0003800000 */
.L_x_719:
[----:B0-2---:R-:W3:Y:S04]  /*24e80*/  LDL R3, [R1+0x3c] ;  /* 0x00003c0001037983 */ /* 0x005ee80000100800 */
[----:B------:R-:W2:Y:S01]  /*24e90*/  LDL R2, [R1+0x2c] ;  /* 0x00002c0001027983 */ /* 0x000ea20000100800 */
[----:B------:R-:W-:Y:S01]  /*24ea0*/  BSSY B0, `(.L_x_721) ;  /* 0x00001e9000007945 */ /* 0x000fe20003800000 */
[----:B---3--:R-:W-:-:S05]  /*24eb0*/  VIADD R0, R3, 0xfffffffe ;  /* 0xfffffffe03007836 */ /* 0x008fca0000000000 */
[----:B--2---:R-:W-:-:S13]  /*24ec0*/  ISETP.GE.AND P0, PT, R0, R2, PT ;  /* 0x000000020000720c */ /* 0x004fda0003f06270 */
[----:B------:R-:W-:Y:S05]  /*24ed0*/  @!P0 BRA `(.L_x_722) ;  /* 0x0000001c00948947 */ /* 0x000fea0003800000 */
[----:B-1----:R-:W2:Y:S04]  /*24ee0*/  LDL.LU R5, [R1+0x58] ;  /* 0x0000580001057983 */ /* 0x002ea80000300800 */
[----:B------:R-:W3:Y:S04]  /*24ef0*/  LDL.LU R4, [R1+0x40] ;  /* 0x0000400001047983 */ /* 0x000ee80000300800 */
        /* <DEDUP_REMOVED lines=12> */
[----:B------:R-:W2:Y:S04]  /*24fc0*/  LDL R4, [R1] ;  /* 0x0000000001047983 */ /* 0x000ea80000100800 */
        /* <DEDUP_REMOVED lines=34> */
.L_x_727:
[----:B------:R-:W-:Y:S01]  /*251f0*/  IMAD R3, R7, 0x8, R18 ;  /* 0x0000000807037824 */ /* 0x000fe200078e0212 */
[----:B------:R-:W-:Y:S01]  /*25200*/  SHF.L.U32 R2, R10, 0x1f, RZ ;  /* 0x0000001f0a027819 */ /* 0x000fe200000006ff */
[----:B------:R-:W-:Y:S03]  /*25210*/  BSSY B3, `(.L_x_728) ;  /* 0x0000003000037945 */ /* 0x000fe60003800000 */
[----:B------:R-:W1:Y:S02]  /*25220*/  SYNCS.PHASECHK.TRANS64.TRYWAIT P0, [R3+URZ+0x34840], R2 ;  /* 0x03484002030075a7 */ /* 0x000e64000800017f */
[----:B-1----:R-:W-:Y:S05]  /*25230*/  @!P0 BRA `(.L_x_729) ;  /* 0x0000005000ec8947 */ /* 0x002fea0003800000 */
.L_x_896:
[----:B------:R-:W-:Y:S05]  /*25240*/  BSYNC B3 ;  /* 0x0000000000037941 */ /* 0x000fea0003800000 */
.L_x_728:
        /* <DEDUP_REMOVED lines=12> */
.L_x_731:
[----:B------:R-:W-:Y:S05]  /*25310*/  BSYNC B3 ;  /* 0x0000000000037941 */ /* 0x000fea0003800000 */
.L_x_730:
        /* <DEDUP_REMOVED lines=12> */
.L_x_732:
        /* <DEDUP_REMOVED lines=16> */
.L_x_733:
        /* <DEDUP_REMOVED lines=16> */
.L_x_897:
[----:B------:R-:W-:Y:S05]  /*255e0*/  BSYNC B3 ;  /* 0x0000000000037941 */ /* 0x000fea0003800000 */
.L_x_734:
        /* <DEDUP_REMOVED lines=12> */
.L_x_737:
[----:B------:R-:W-:Y:S05]  /*256b0*/  BSYNC B3 ;  /* 0x0000000000037941 */ /* 0x000fea0003800000 */
.L_x_736:
        /* <DEDUP_REMOVED lines=13> */
.L_x_738:
        /* <DEDUP_REMOVED lines=15> */
.L_x_739:
        /* <DEDUP_REMOVED lines=12> */
.L_x_726:
[----:B------:R-:W-:Y:S05]  /*25940*/  BSYNC B1 ;  /* 0x0000000000017941 */ /* 0x000fea0003800000 */
.L_x_725:
[----:B0-----:R-:W2:Y:S01]  /*25950*/  LDL.LU R0, [R1+0x3c] ;  /* 0x00003c0001007983 */ /* 0x001ea20000300800 */
[----:B------:R-:W-:-:S03]  /*25960*/  IMAD.MOV.U32 R19, RZ, RZ, R7 ;  /* 0x000000ffff137224 */ /* 0x000fc600078e0007 */
[----:B------:R0:W-:Y:S02]  /*25970*/  STL [R1+0xc], R10 ;  /* 0x00000c0a01007387 */ /* 0x0001e40000100800 */
[----:B0-2---:R-:W-:-:S07]  /*25980*/  VIADD R0, R0, 0xfffffffd ;  /* 0xfffffffd00007836 */ /* 0x005fce0000000000 */
.L_x_724:
[----:B------:R-:W-:Y:S05]  /*25990*/  BSYNC B2 ;  /* 0x0000000000027941 */ /* 0x000fea0003800000 */
.L_x_723:
[----:B------:R-:W-:Y:S01]  /*259a0*/  VIADD R9, R9, 0xfffffffe ;  /* 0xfffffffe09097836 */ /* 0x000fe20000000000 */
[----:B------:R-:W-:-:S04]  /*259b0*/  LOP3.LUT R6, RZ, R6, RZ, 0x33, !PT ;  /* 0x00000006ff067212 */ /* 0x000fc800078e33ff */
[----:B------:R-:W-:-:S13]  /*259c0*/  ISETP.NE.AND P0, PT, R9, R6, PT ;  /* 0x000000060900720c */ /* 0x000fda0003f05270 */
[----:B------:R-:W-:Y:S05]  /*259d0*/  @!P0 BRA `(.L_x_722) ;  /* 0x0000001000d48947 */ /* 0x000fea0003800000 */
[----:B------:R-:W-:-:S07]  /*259e0*/  IMAD.MOV.U32 R8, RZ, RZ, R17 ;  /* 0x000000ffff087224 */ /* 0x000fce00078e0011 */
.L_x_770:
[----:B------:R-:W2:Y:S04]  /*259f0*/  LDL R3, [R1] ;  /* 0x0000000001037983 */ /* 0x000ea80000100800 */
        /* <DEDUP_REMOVED lines=35> */
.L_x_742:
[----:B------:R-:W-:Y:S01]  /*25c30*/  IMAD R3, R4, 0x8, R18 ;  /* 0x0000000804037824 */ /* 0x000fe200078e0212 */
[----:B------:R-:W-:Y:S01]  /*25c40*/  SHF.L.U32 R2, R5, 0x1f, RZ ;  /* 0x0000001f05027819 */ /* 0x000fe200000006ff */
[----:B------:R-:W-:Y:S03]  /*25c50*/  BSSY B2, `(.L_x_743) ;  /* 0x0000003000027945 */ /* 0x000fe60003800000 */
[----:B------:R-:W1:Y:S02]  /*25c60*/  SYNCS.PHASECHK.TRANS64.TRYWAIT P0, [R3+URZ+0x34840], R2 ;  /* 0x03484002030075a7 */ /* 0x000e64000800017f */
[----:B-1----:R-:W-:Y:S05]  /*25c70*/  @!P0 BRA `(.L_x_744) ;  /* 0x0000004800848947 */ /* 0x002fea0003800000 */
.L_x_898:
[----:B------:R-:W-:Y:S05]  /*25c80*/  BSYNC B2 ;  /* 0x0000000000027941 */ /* 0x000fea0003800000 */
.L_x_743:
[----:B------:R-:W2:Y:S01]  /*25c90*/  S2R R7, SR_TID.X ;  /* 0x0000000000077919 */ /* 0x000ea20000002100 */
[----:B------:R-:W-:Y:S01]  /*25ca0*/  BSSY B2, `(.L_x_745) ;  /* 0x000000b000027945 */ /* 0x000fe20003800000 */
        /* <DEDUP_REMOVED lines=10> */
.L_x_746:
[----:B------:R-:W-:Y:S05]  /*25d50*/  BSYNC B2 ;  /* 0x0000000000027941 */ /* 0x000fea0003800000 */
.L_x_745:
[----:B------:R-:W2:Y:S01]  /*25d60*/  LDL R7, [R1+0x18] ;  /* 0x0000180001077983 */ /* 0x000ea20000100800 */
[----:B------:R-:W-:Y:S01]  /*25d70*/  IMAD.MOV.U32 R10, RZ, RZ, RZ ;  /* 0x000000ffff0a7224 */ /* 0x000fe200078e00ff */
[----:B------:R-:W-:Y:S01]  /*25d80*/  UIADD3 UR4, UP0, UR38, 0x370, URZ ;  /* 0x0000037026047890 */ /* 0x000fe2000ff1e03f */
[----:B-1----:R-:W-:Y:S01]  /*25d90*/  IMAD R2, R4, 0xb000, R18 ;  /* 0x0000b00004027824 */ /* 0x002fe200078e0212 */
[----:B------:R-:W-:Y:S01]  /*25da0*/  PLOP3.LUT P0, PT, PT, PT, PT, 0x80, 0x0 ;  /* 0x000000000000781c */ /* 0x000fe20003f0f070 */
[----:B------:R-:W-:Y:S01]  /*25db0*/  VIADD R3, R3, 0x34830 ;  /* 0x0003483003037836 */ /* 0x000fe20000000000 */
[----:B------:R-:W-:Y:S01]  /*25dc0*/  R2UR UR10, R10 ;  /* 0x000000000a0a72ca */ /* 0x000fe200000e0000 */
[----:B0-----:R-:W-:Y:S01]  /*25dd0*/  VIADD R9, R2, 0x1e400 ;  /* 0x0001e40002097836 */ /* 0x001fe20000000000 */
[----:B------:R-:W-:Y:S01]  /*25de0*/  UIADD3.X UR5, URZ, UR39, URZ, UP0, !UPT ;  /* 0x000000273f057290 */ /* 0x000fe200087fe43f */
[----:B------:R-:W-:Y:S01]  /*25df0*/  UMOV UR6, 0x0 ;  /* 0x0000000000067882 */ /* 0x000fe20000000000 */
[----:B------:R-:W-:Y:S01]  /*25e00*/  UMOV UR7, 0x14f00000 ;  /* 0x14f0000000077882 */ /* 0x000fe20000000000 */
[----:B--2---:R-:W-:-:S10]  /*25e10*/  IMAD R7, R6, 0xb0, R7 ;  /* 0x000000b006077824 */ /* 0x004fd400078e0207 */
.L_x_747:
        /* <DEDUP_REMOVED lines=16> */
.L_x_748:
        /* <DEDUP_REMOVED lines=16> */
.L_x_899:
[----:B------:R-:W-:Y:S05]  /*26020*/  BSYNC B2 ;  /* 0x0000000000027941 */ /* 0x000fea0003800000 */
.L_x_749:
        /* <DEDUP_REMOVED lines=11> */
.L_x_752:
[----:B------:R-:W-:Y:S05]  /*260e0*/  BSYNC B2 ;  /* 0x0000000000027941 */ /* 0x000fea0003800000 */
.L_x_751:
        /* <DEDUP_REMOVED lines=12> */
.L_x_753:
        /* <DEDUP_REMOVED lines=15> */
.L_x_754:
        /* <DEDUP_REMOVED lines=12> */
.L_x_741:
[----:B------:R-:W-:Y:S05]  /*26360*/  BSYNC B1 ;  /* 0x0000000000017941 */ /* 0x000fea0003800000 */
.L_x_740:
[----:B------:R-:W2:Y:S01]  /*26370*/  LDL R2, [R1] ;  /* 0x0000000001027983 */ /* 0x000ea20000100800 */
        /* <DEDUP_REMOVED lines=35> */
.L_x_757:
[----:B------:R-:W-:Y:S01]  /*265b0*/  IMAD R2, R19, 0x8, R18 ;  /* 0x0000000813027824 */ /* 0x000fe200078e0212 */
[----:B------:R-:W-:Y:S01]  /*265c0*/  SHF.L.U32 R3, R10, 0x1f, RZ ;  /* 0x0000001f0a037819 */ /* 0x000fe200000006ff */
[----:B------:R-:W-:Y:S03]  /*265d0*/  BSSY B2, `(.L_x_758) ;  /* 0x0000003000027945 */ /* 0x000fe60003800000 */
[----:B------:R-:W2:Y:S02]  /*265e0*/  SYNCS.PHASECHK.TRANS64.TRYWAIT P0, [R2+URZ+0x34840], R3 ;  /* 0x03484003020075a7 */ /* 0x000ea4000800017f */
[----:B--2---:R-:W-:Y:S05]  /*265f0*/  @!P0 BRA `(.L_x_759) ;  /* 0x00000040004c8947 */ /* 0x004fea0003800000 */
.L_x_900:
[----:B------:R-:W-:Y:S05]  /*26600*/  BSYNC B2 ;  /* 0x0000000000027941 */ /* 0x000fea0003800000 */
.L_x_758:
        /* <DEDUP_REMOVED lines=12> */
.L_x_761:
[----:B------:R-:W-:Y:S05]  /*266d0*/  BSYNC B2 ;  /* 0x0000000000027941 */ /* 0x000fea0003800000 */
.L_x_760:
[----:B--2---:R-:W2:Y:S01]  /*266e0*/  LDL R3, [R1+0x18] ;  /* 0x0000180001037983 */ /* 0x004ea20000100800 */
[----:B------:R-:W-:Y:S01]  /*266f0*/  IMAD.MOV.U32 R14, RZ, RZ, RZ ;  /* 0x000000ffff0e7224 */ /* 0x000fe200078e00ff */
[----:B------:R-:W-:Y:S01]  /*26700*/  UIADD3 UR4, UP0, UR38, 0x370, URZ ;  /* 0x0000037026047890 */ /* 0x000fe2000ff1e03f */
[C---:B------:R-:W-:Y:S01]  /*26710*/  IMAD R2, R19.reuse, 0x8, R11 ;  /* 0x0000000813027824 */ /* 0x040fe200078e020b */
[----:B------:R-:W-:Y:S01]  /*26720*/  PLOP3.LUT P0, PT, PT, PT, PT, 0x80, 0x0 ;  /* 0x000000000000781c */ /* 0x000fe20003f0f070 */
[----:B0-----:R-:W-:Y:S01]  /*26730*/  IMAD R10, R19, 0xb000, R18 ;  /* 0x0000b000130a7824 */ /* 0x001fe200078e0212 */
[----:B------:R-:W-:Y:S01]  /*26740*/  R2UR UR10, R14 ;  /* 0x000000000e0a72ca */ /* 0x000fe200000e0000 */
[----:B------:R-:W-:Y:S01]  /*26750*/  VIADD R2, R2, 0x30 ;  /* 0x0000003002027836 */ /* 0x000fe20000000000 */
[----:B------:R-:W-:Y:S01]  /*26760*/  UIADD3.X UR5, URZ, UR39, URZ, UP0, !UPT ;  /* 0x000000273f057290 */ /* 0x000fe200087fe43f */
[----:B------:R-:W-:Y:S01]  /*26770*/  VIADD R9, R10, 0x1e400 ;  /* 0x0001e4000a097836 */ /* 0x000fe20000000000 */
[----:B------:R-:W-:Y:S01]  /*26780*/  UMOV UR6, 0x0 ;  /* 0x0000000000067882 */ /* 0x000fe20000000000 */
[----:B------:R-:W-:Y:S01]  /*26790*/  UMOV UR7, 0x14f00000 ;  /* 0x14f0000000077882 */ /* 0x000fe20000000000 */
[----:B--2---:R-:W-:-:S09]  /*267a0*/  IMAD R3, R7, 0xb0, R3 ;  /* 0x000000b007037824 */ /* 0x004fd200078e0203 */
.L_x_762:
        /* <DEDUP_REMOVED lines=16> */
.L_x_763:
        /* <DEDUP_REMOVED lines=15> */
.L_x_901:
[----:B------:R-:W-:Y:S05]  /*269a0*/  BSYNC B2 ;  /* 0x0000000000027941 */ /* 0x000fea0003800000 */
.L_x_764:
        /* <DEDUP_REMOVED lines=9> */
[----:B--2---:R-:W-:Y:S05]  /*26a40*/  @!P0 BRA `(.L_x_767) ;  /* 0x0000000000048947 */ /* 0x004fea0003800000 */
[----:B------:R-:W-:Y:S01]  /*26a50*/  BPT.TRAP 0x1 ;  /* 0x000000040000795c */ /* 0x000fe20000300000 */
.L_x_767:
[----:B------:R-:W-:Y:S05]  /*26a60*/  BSYNC B2 ;  /* 0x0000000000027941 */ /* 0x000fea0003800000 */
.L_x_766:
        /* <DEDUP_REMOVED lines=12> */
.L_x_768:
        /* <DEDUP_REMOVED lines=15> */
.L_x_769:
        /* <DEDUP_REMOVED lines=12> */
.L_x_756:
[----:B------:R-:W-:Y:S05]  /*26ce0*/  BSYNC B1 ;  /* 0x0000000000017941 */ /* 0x000fea0003800000 */
.L_x_755:
[----:B------:R-:W2:Y:S01]  /*26cf0*/  LDL R2, [R1+0x2c] ;  /* 0x00002c0001027983 */ /* 0x000ea20000100800 */
[----:B------:R-:W-:Y:S01]  /*26d00*/  VIADD R0, R0, 0xfffffffe ;  /* 0xfffffffe00007836 */ /* 0x000fe20000000000 */
[----:B--2---:R-:W-:-:S13]  /*26d10*/  ISETP.GT.AND P0, PT, R6, R2, PT ;  /* 0x000000020600720c */ /* 0x004fda0003f04270 */
[----:B------:R-:W-:Y:S05]  /*26d20*/  @P0 BRA `(.L_x_770) ;  /* 0xffffffec00300947 */ /* 0x000fea000383ffff */
.L_x_722:
[----:B------:R-:W-:Y:S05]  /*26d30*/  BSYNC B0 ;  /* 0x0000000000007941 */ /* 0x000fea0003800000 */
.L_x_721:
        /* <DEDUP_REMOVED lines=9> */
[----:B------:R-:W-:Y:S01]  /*26dd0*/  ULDC.64 UR6, c[0x0][0x208] ;  /* 0x0000820000067ab9 */ /* 0x000fe20000000a00 */
[----:B--2---:R-:W-:-:S06]  /*26de0*/  ISETP.EQ.U32.AND P0, PT, R0, R2, PT ;  /* 0x000000020000720c */ /* 0x004fcc0003f02070 */
[----:B------:R-:W1:Y:S07]  /*26df0*/  POPC R2, UR4 ;  /* 0x0000000400027d09 */ /* 0x000e6e0008000000 */
[----:B-1----:R-:W2:Y:S04]  /*26e00*/  @P0 ATOMG.E.ADD.STRONG.GPU PT, R2, desc[UR6][R4.64], R2 ;  /* 0x00000002040209a8 */ /* 0x002ea800081ee1c6 */
[----:B--2---:R1:W2:Y:S02]  /*26e10*/  SHFL.IDX PT, R2, R2, R0, 0x1f ;  /* 0x00001f0002027589 */ /* 0x0042a400000e0000 */
[----:B-1----:R-:W1:Y:S02]  /*26e20*/  S2R R0, SR_LTMASK ;  /* 0x0000000000007919 */ /* 0x002e640000003900 */
[----:B-1----:R-:W-:-:S06]  /*26e30*/  LOP3.LUT R0, R0, UR4, RZ, 0xc0, !PT ;  /* 0x0000000400007c12 */ /* 0x002fcc000f8ec0ff */
[----:B------:R-:W2:Y:S02]  /*26e40*/  POPC R0, R0 ;  /* 0x0000000000007309 */ /* 0x000ea40000000000 */
[----:B--2---:R-:W-:-:S05]  /*26e50*/  IADD3 R0, R2, UR36, R0 ;  /* 0x0000002402007c10 */ /* 0x004fca000fffe000 */
[----:B------:R2:W-:Y:S02]  /*26e60*/  STL [R1+0x10], R0 ;  /* 0x0000100001007387 */ /* 0x0005e40000100800 */
.L_x_772:
[----:B------:R-:W-:Y:S05]  /*26e70*/  BSYNC B0 ;  /* 0x0000000000007941 */ /* 0x000fea0003800000 */
.L_x_771:
[----:B--2---:R-:W2:Y:S01]  /*26e80*/  LDL R0, [R1] ;  /* 0x0000000001007983 */ /* 0x004ea20000100800 */
        /* <DEDUP_REMOVED lines=10> */
.L_x_902:
[----:B------:R-:W-:Y:S05]  /*26f30*/  BSYNC B1 ;  /* 0x0000000000017941 */ /* 0x000fea0003800000 */
.L_x_775:
        /* <DEDUP_REMOVED lines=9> */
.L_x_778:
[----:B------:R-:W-:Y:S05]  /*26fd0*/  BSYNC B1 ;  /* 0x0000000000017941 */ /* 0x000fea0003800000 */
.L_x_777:
        /* <DEDUP_REMOVED lines=12> */
.L_x_779:
        /* <DEDUP_REMOVED lines=15> */
.L_x_780:
        /* <DEDUP_REMOVED lines=10> */
.L_x_774:
[----:B------:R-:W-:Y:S05]  /*27230*/  BSYNC B0 ;  /* 0x0000000000007941 */ /* 0x000fea0003800000 */
.L_x_773:
[----:B------:R-:W2:Y:S01]  /*27240*/  LDL.LU R4, [R1+0xc] ;  /* 0x00000c0001047983 */ /* 0x000ea20000300800 */
[----:B------:R-:W-:-:S05]  /*27250*/  VIADD R19, R19, 0x1 ;  /* 0x0000000113137836 */ /* 0x000fca0000000000 */
[----:B------:R-:W-:-:S04]  /*27260*/  ISETP.NE.AND P0, PT, R19, 0x2, PT ;  /* 0x000000021300780c */ /* 0x000fc80003f05270 */
[----:B------:R-:W-:Y:S02]  /*27270*/  SEL R0, RZ, 0x1, P0 ;  /* 0x00000001ff007807 */ /* 0x000fe40000000000 */
[----:B------:R-:W-:Y:S02]  /*27280*/  SEL R19, R19, RZ, P0 ;  /* 0x000000ff13137207 */ /* 0x000fe40000000000 */
[----:B--2---:R-:W-:-:S05]  /*27290*/  LOP3.LUT R4, R4, R0, RZ, 0x3c, !PT ;  /* 0x0000000004047212 */ /* 0x004fca00078e3cff */
[----:B------:R2:W-:Y:S02]  /*272a0*/  STL [R1+0xc], R4 ;  /* 0x00000c0401007387 */ /* 0x0005e40000100800 */
.L_x_701:
[----:B------:R-:W-:Y:S05]  /*272b0*/  BSYNC B7 ;  /* 0x0000000000077941 */ /* 0x000fea0003800000 */
.L_x_699:
[----:B---3--:R-:W3:Y:S02]  /*272c0*/  LDL R0, [R1] ;  /* 0x0000000001007983 */ /* 0x008ee40000100800 */
[----:B---3--:R-:W-:-:S13]  /*272d0*/  LOP3.LUT P0, RZ, R0, 0x2, RZ, 0xc0, !PT ;  /* 0x0000000200ff7812 */ /* 0x008fda000780c0ff */
[----:B------:R-:W-:Y:S05]  /*272e0*/  @!P0 BRA `(.L_x_781) ;  /* 0x00000000002c8947 */ /* 0x000fea0003800000 */
[----:B------:R-:W-:Y:S05]  /*272f0*/  WARPSYNC.ALL ;  /* 0x0000000000007948 */ /* 0x000fea0003800000 */
[----:B------:R-:W3:Y:S08]  /*27300*/  S2UR UR5, SR_CgaCtaId ;  /* 0x00000000000579c3 */ /* 0x000ef00000008800 */
[----:B------:R-:W-:Y:S06]  /*27310*/  BAR.SYNC.DEFER_BLOCKING 0x5, 0x180 ;  /* 0x0146000000007b1d */ /* 0x000fec0000010000 */
[----:B------:R-:W-:-:S02]  /*27320*/  UMOV UR4, 0x400 ;  /* 0x0000040000047882 */ /* 0x000fc40000000000 */
[----:B---3--:R-:W-:-:S06]  /*27330*/  ULEA UR4, UR5, UR4, 0x18 ;  /* 0x0000000405047291 */ /* 0x008fcc000f8ec03f */
[----:B------:R-:W-:-:S05]  /*27340*/  IMAD.U32 R18, RZ, RZ, UR4 ;  /* 0x00000004ff127e24 */ /* 0x000fca000f8e00ff */
[----:B-12---:R-:W1:Y:S04]  /*27350*/  LDS.128 R4, [R18+0x348d0] ;  /* 0x0348d00012047984 */ /* 0x006e680000000c00 */
[----:B-1----:R1:W-:Y:S04]  /*27360*/  STL.64 [R1+0x10], R4 ;  /* 0x0000100401007387 */ /* 0x0023e80000100a00 */
[----:B------:R1:W-:Y:S01]  /*27370*/  STL.64 [R1+0x18], R6 ;  /* 0x0000180601007387 */ /* 0x0003e20000100a00 */
[----:B------:R-:W-:Y:S06]  /*27380*/  BAR.ARV 0x4, 0x180 ;  /* 0x0106000000007b1d */ /* 0x000fec0000002000 */
[----:B------:R-:W-:Y:S05]  /*27390*/  BRA `(.L_x_782) ;  /* 0x0000000c00287947 */ /* 0x000fea0003800000 */
.L_x_781:
[----:B------:R-:W3:Y:S01]  /*273a0*/  S2R R16, SR_TID.X ;  /* 0x0000000000107919 */ /* 0x000ee20000002100 */
[----:B------:R-:W-:Y:S01]  /*273b0*/  UMOV UR4, 0xffffffff ;  /* 0xffffffff00047882 */ /* 0x000fe20000000000 */
[----:B---3--:R-:W-:-:S04]  /*273c0*/  LOP3.LUT R16, R16, 0x1f, RZ, 0xc0, !PT ;  /* 0x0000001f10107812 */ /* 0x008fc800078ec0ff */
[----:B------:R-:W-:Y:S01]  /*273d0*/  ISETP.NE.AND P0, PT, R16, 0x1f, PT ;  /* 0x0000001f1000780c */ /* 0x000fe20003f05270 */
[----:B------:R-:W-:-:S12]  /*273e0*/  BRA.DIV UR4, `(.L_x_783) ;  /* 0x00000036040c7947 */ /* 0x000fd8000b800000 */
[----:B------:R-:W0:Y:S01]  /*273f0*/  LDL.LU R2, [R1+0x10] ;  /* 0x0000100001027983 */ /* 0x000e220000300800 */
[----:B------:R-:W-:-:S03]  /*27400*/  ULDC UR4, c[0x0][0xc3c] ;  /* 0x00030f0000047ab9 */ /* 0x000fc60000000800 */
[----:B-12---:R-:W2:Y:S01]  /*27410*/  LDL R3, [R1+0x1c] ;  /* 0x00001c0001037983 */ /* 0x006ea20000100800 */
[----:B------:R-:W-:Y:S01]  /*27420*/  ULDC.64 UR6, c[0x0][0x208] ;  /* 0x0000820000067ab9 */ /* 0x000fe20000000a00 */
[----:B0-----:R-:W-:Y:S02]  /*27430*/  IMAD.MOV.U32 R10, RZ, RZ, R2 ;  /* 0x000000ffff0a7224 */ /* 0x001fe400078e0002 */
[----:B--2---:R-:W-:-:S05]  /*27440*/  IMAD.IADD R0, R3, 0x1, R16 ;  /* 0x0000000103007824 */ /* 0x004fca00078e0210 */
        /* <DEDUP_REMOVED lines=8> */
[C---:B------:R-:W-:Y:S01]  /*274d0*/  ISETP.GE.U32.AND P2, PT, R16.reuse, 0x2, PT ;  /* 0x000000021000780c */ /* 0x040fe20003f46070 */
[----:B------:R-:W-:Y:S01]  /*274e0*/  IMAD.MOV.U32 R6, RZ, RZ, RZ ;  /* 0x000000ffff067224 */ /* 0x000fe200078e00ff */
[C---:B------:R-:W-:Y:S01]  /*274f0*/  ISETP.GE.U32.AND P3, PT, R16.reuse, 0x4, PT ;  /* 0x000000041000780c */ /* 0x040fe20003f66070 */
[----:B------:R-:W-:Y:S01]  /*27500*/  SHFL.IDX PT, R5, R10, RZ, 0x1f ;  /* 0x00001fff0a057589 */ /* 0x000fe200000e0000 */
[C---:B------:R-:W-:Y:S02]  /*27510*/  ISETP.GE.U32.AND P4, PT, R16.reuse, 0x8, PT ;  /* 0x000000081000780c */ /* 0x040fe40003f86070 */
[----:B------:R-:W-:Y:S01]  /*27520*/  ISETP.GE.U32.AND P5, PT, R16, 0x10, PT ;  /* 0x000000101000780c */ /* 0x000fe20003fa6070 */
[----:B------:R-:W-:Y:S01]  /*27530*/  SHFL.IDX PT, R0, R10, 0x1, 0x1f ;  /* 0x00201f000a007f89 */ /* 0x000fe200000e0000 */
[----:B--2---:R-:W-:-:S02]  /*27540*/  @!P1 IMAD.MOV.U32 R4, RZ, RZ, R8 ;  /* 0x000000ffff049224 */ /* 0x004fc400078e0008 */
[----:B------:R-:W-:Y:S02]  /*27550*/  IMAD.MOV.U32 R8, RZ, RZ, RZ ;  /* 0x000000ffff087224 */ /* 0x000fe400078e00ff */
[----:B---3--:R-:W-:Y:S01]  /*27560*/  @!P1 IMAD.MOV.U32 R6, RZ, RZ, R2 ;  /* 0x000000ffff069224 */ /* 0x008fe200078e0002 */
[----:B------:R-:W-:-:S03]  /*27570*/  ISETP.NE.AND P1, PT, R16, RZ, PT ;  /* 0x000000ff1000720c */ /* 0x000fc60003f25270 */
[----:B------:R-:W-:-:S05]  /*27580*/  IMAD R2, R6, R4, RZ ;  /* 0x0000000406027224 */ /* 0x000fca00078e02ff */
        /* <DEDUP_REMOVED lines=15> */
[----:B------:R0:W1:Y:S02]  /*27680*/  SHFL.IDX PT, R9, R7, 0x1f, 0x1f ;  /* 0x03e01f0007097f89 */ /* 0x00006400000e0000 */
.L_x_912:
[----:B------:R-:W-:Y:S02]  /*27690*/  ULDC UR4, c[0x0][0xc38] ;  /* 0x00030e0000047ab9 */ /* 0x000fe40000000800 */
[----:B------:R-:W-:-:S04]  /*276a0*/  IMAD.U32 R2, RZ, RZ, UR4 ;  /* 0x00000004ff027e24 */ /* 0x000fc8000f8e00ff */
[----:B-1----:R-:W-:-:S04]  /*276b0*/  IMAD R9, R9, R2, RZ ;  /* 0x0000000209097224 */ /* 0x002fc800078e02ff */
[----:B------:R-:W-:-:S05]  /*276c0*/  IMAD.IADD R0, R0, 0x1, R9 ;  /* 0x0000000100007824 */ /* 0x000fca00078e0209 */
[----:B------:R-:W-:-:S13]  /*276d0*/  ISETP.GT.AND P6, PT, R0, R5, PT ;  /* 0x000000050000720c */ /* 0x000fda0003fc4270 */
[----:B------:R-:W-:Y:S05]  /*276e0*/  @P6 BRA `(.L_x_784) ;  /* 0x0000000000b06947 */ /* 0x000fea0003800000 */
.L_x_787:
[----:B------:R-:W2:Y:S01]  /*276f0*/  LDL.LU R3, [R1+0x1c] ;  /* 0x00001c0001037983 */ /* 0x000ea20000300800 */
        /* <DEDUP_REMOVED lines=35> */
[----:B0-----:R-:W-:-:S05]  /*27930*/  IMAD.IADD R7, R2, 0x1, R3 ;  /* 0x0000000102077824 */ /* 0x001fca00078e0203 */
[----:B------:R0:W1:Y:S02]  /*27940*/  SHFL.IDX PT, R9, R7, 0x1f, 0x1f ;  /* 0x03e01f0007097f89 */ /* 0x00006400000e0000 */
.L_x_920:
[----:B------:R-:W-:Y:S02]  /*27950*/  ULDC UR4, c[0x0][0xc38] ;  /* 0x00030e0000047ab9 */ /* 0x000fe40000000800 */
[----:B------:R-:W-:-:S04]  /*27960*/  IMAD.U32 R2, RZ, RZ, UR4 ;  /* 0x00000004ff027e24 */ /* 0x000fc8000f8e00ff */
[----:B-1----:R-:W-:-:S04]  /*27970*/  IMAD R9, R9, R2, RZ ;  /* 0x0000000209097224 */ /* 0x002fc800078e02ff */
[----:B------:R-:W-:-:S05]  /*27980*/  IMAD.IADD R0, R9, 0x1, R0 ;  /* 0x0000000109007824 */ /* 0x000fca00078e0200 */
[----:B------:R-:W-:-:S13]  /*27990*/  ISETP.GT.AND P6, PT, R0, R5, PT ;  /* 0x000000050000720c */ /* 0x000fda0003fc4270 */
[----:B------:R-:W-:Y:S05]  /*279a0*/  @!P6 BRA `(.L_x_787) ;  /* 0xfffffffc0050e947 */ /* 0x000fea000383ffff */
.L_x_784:
[----:B------:R-:W-:Y:S01]  /*279b0*/  IMAD.IADD R9, R0, 0x1, -R9 ;  /* 0x0000000100097824 */ /* 0x000fe200078e0a09 */
[----:B------:R-:W-:-:S03]  /*279c0*/  UMOV UR4, 0xffffffff ;  /* 0xffffffff00047882 */ /* 0x000fc60000000000 */
[----:B------:R-:W-:-:S05]  /*279d0*/  IMAD R0, R7, R2, R9 ;  /* 0x0000000207007224 */ /* 0x000fca00078e0209 */
[----:B------:R-:W-:Y:S01]  /*279e0*/  ISETP.GT.AND P6, PT, R0, R5, PT ;  /* 0x000000050000720c */ /* 0x000fe20003fc4270 */
[----:B------:R-:W-:-:S12]  /*279f0*/  BRA.DIV UR4, `(.L_x_788) ;  /* 0x0000003604c47947 */ /* 0x000fd8000b800000 */
[----:B------:R-:W-:-:S04]  /*27a00*/  VOTE.ANY R3, PT, !P6 ;  /* 0x0000000000037806 */ /* 0x000fc800070e0100 */
[----:B------:R-:W1:Y:S02]  /*27a10*/  POPC R0, R3 ;  /* 0x0000000300007309 */ /* 0x000e640000000000 */
[----:B-1----:R1:W2:Y:S04]  /*27a20*/  SHFL.IDX PT, R4, R4, R0, 0x1f ;  /* 0x00001f0004047589 */ /* 0x0022a800000e0000 */
[----:B------:R1:W3:Y:S02]  /*27a30*/  SHFL.IDX PT, R6, R6, R0, 0x1f ;  /* 0x00001f0006067589 */ /* 0x0002e400000e0000 */
.L_x_925:
[----:B------:R-:W-:-:S13]  /*27a40*/  ISETP.NE.AND P0, PT, R3, RZ, PT ;  /* 0x000000ff0300720c */ /* 0x000fda0003f05270 */
[----:B------:R-:W-:Y:S05]  /*27a50*/  @!P0 BRA `(.L_x_789) ;  /* 0x0000000000148947 */ /* 0x000fea0003800000 */
[----:B------:R-:W-:Y:S01]  /*27a60*/  UMOV UR4, 0xffffffff ;  /* 0xffffffff00047882 */ /* 0x000fe20000000000 */
[----:B------:R-:W-:Y:S02]  /*27a70*/  VIADD R12, R0, 0xffffffff ;  /* 0xffffffff000c7836 */ /* 0x000fe40000000000 */
[----:B------:R-:W-:Y:S05]  /*27a80*/  BRA.DIV UR4, `(.L_x_790) ;  /* 0x0000003604fc7947 */ /* 0x000fea000b800000 */
[----:B0-----:R0:W4:Y:S02]  /*27a90*/  SHFL.IDX PT, R7, R7, R12, 0x1f ;  /* 0x00001f0c07077589 */ /* 0x00112400000e0000 */
.L_x_928:
[----:B----4-:R-:W-:-:S07]  /*27aa0*/  IMAD.MOV.U32 R8, RZ, RZ, R7 ;  /* 0x000000ffff087224 */ /* 0x010fce00078e0007 */
.L_x_789:
[----:B------:R-:W4:Y:S01]  /*27ab0*/  LDL.LU R10, [R1+0x1c] ;  /* 0x00001c00010a7983 */ /* 0x000f220000300800 */
[----:B0-2---:R-:W-:Y:S01]  /*27ac0*/  IABS R7, R4 ;  /* 0x0000000400077213 */ /* 0x005fe20000000000 */
[----:B------:R-:W-:-:S03]  /*27ad0*/  IMAD R9, R8, R2, R9 ;  /* 0x0000000208097224 */ /* 0x000fc600078e0209 */
[----:B------:R-:W0:Y:S01]  /*27ae0*/  I2F.RP R2, R7 ;  /* 0x0000000700027306 */ /* 0x000e220000209400 */
[----:B------:R-:W-:Y:S01]  /*27af0*/  IMAD.IADD R5, R5, 0x1, -R9 ;  /* 0x0000000105057824 */ /* 0x000fe200078e0a09 */
[----:B------:R2:W-:Y:S02]  /*27b00*/  STL [R1+0x10], R9 ;  /* 0x0000100901007387 */ /* 0x0005e40000100800 */
[----:B--2---:R-:W-:-:S04]  /*27b10*/  IABS R9, R4 ;  /* 0x0000000400097213 */ /* 0x004fc80000000000 */
[----:B0-----:R-:W0:Y:S01]  /*27b20*/  MUFU.RCP R2, R2 ;  /* 0x0000000200027308 */ /* 0x001e220000001000 */
[----:B------:R-:W-:Y:S02]  /*27b30*/  IMAD.MOV R9, RZ, RZ, -R9 ;  /* 0x000000ffff097224 */ /* 0x000fe400078e0a09 */
[----:B0-----:R-:W-:-:S05]  /*27b40*/  VIADD R2, R2, 0xffffffe ;  /* 0x0ffffffe02027836 */ /* 0x001fca0000000000 */
[----:B------:R-:W0:Y:S02]  /*27b50*/  F2I.FTZ.U32.TRUNC.NTZ R3, R2 ;  /* 0x0000000200037305 */ /* 0x000e24000021f000 */
[----:B0-----:R-:W-:-:S04]  /*27b60*/  IMAD.MOV R2, RZ, RZ, -R3 ;  /* 0x000000ffff027224 */ /* 0x001fc800078e0a03 */
        /* <DEDUP_REMOVED lines=11> */
[----:B---3--:R-:W-:-:S04]  /*27c20*/  IABS R7, R6 ;  /* 0x0000000600077213 */ /* 0x008fc80000000000 */
[----:B------:R-:W0:Y:S07]  /*27c30*/  I2F.RP R2, R7 ;  /* 0x0000000700027306 */ /* 0x000e2e0000209400 */
[----:B------:R-:W-:Y:S01]  /*27c40*/  @P0 VIADD R8, R8, 0x1 ;  /* 0x0000000108080836 */ /* 0x000fe20000000000 */
[----:B0-----:R-:W0:Y:S02]  /*27c50*/  MUFU.RCP R2, R2 ;  /* 0x0000000200027308 */ /* 0x001e240000001000 */
[----:B0-----:R-:W-:-:S06]  /*27c60*/  VIADD R2, R2, 0xffffffe ;  /* 0x0ffffffe02027836 */ /* 0x001fcc0000000000 */
[----:B------:R-:W0:Y:S02]  /*27c70*/  F2I.FTZ.U32.TRUNC.NTZ R3, R2 ;  /* 0x0000000200037305 */ /* 0x000e24000021f000 */
[----:B0-----:R-:W-:-:S04]  /*27c80*/  IMAD.MOV R2, RZ, RZ, -R3 ;  /* 0x000000ffff027224 */ /* 0x001fc800078e0a03 */
        /* <DEDUP_REMOVED lines=12> */
[----:B------:R-:W-:Y:S02]  /*27d50*/  IMAD R3, R2, R9, R3 ;  /* 0x0000000902037224 */ /* 0x000fe400078e0203 */
[----:B------:R-:W-:-:S03]  /*27d60*/  IMAD.IADD R4, R5, 0x1, -R4 ;  /* 0x0000000105047824 */ /* 0x000fc600078e0a04 */
        /* <DEDUP_REMOVED lines=13> */
[----:B----4-:R-:W-:Y:S02]  /*27e40*/  IMAD.IADD R10, R0, 0x1, R10 ;  /* 0x00000001000a7824 */ /* 0x010fe400078e020a */
[----:B-1----:R-:W-:-:S05]  /*27e50*/  IMAD R0, R3, 0x10000, R2 ;  /* 0x0001000003007824 */ /* 0x002fca00078e0202 */
[----:B------:R2:W-:Y:S04]  /*27e60*/  STL [R1+0x18], R0 ;  /* 0x0000180001007387 */ /* 0x0005e80000100800 */
[----:B------:R2:W-:Y:S04]  /*27e70*/  STL [R1+0x1c], R10 ;  /* 0x00001c0a01007387 */ /* 0x0005e80000100800 */
[----:B------:R2:W-:Y:S01]  /*27e80*/  STL [R1+0x14], R4 ;  /* 0x0000140401007387 */ /* 0x0005e20000100800 */
[----:B------:R-:W-:Y:S05]  /*27e90*/  BRA `(.L_x_791) ;  /* 0x0000000000287947 */ /* 0x000fea0003800000 */
.L_x_785:
[----:B------:R-:W-:Y:S01]  /*27ea0*/  UMOV UR4, URZ ;  /* 0x0000003f00047c82 */ /* 0x000fe20008000000 */
[----:B------:R-:W-:Y:S01]  /*27eb0*/  ULDC UR6, c[0x0][0xc3c] ;  /* 0x00030f0000067ab9 */ /* 0x000fe20000000800 */
[----:B------:R-:W-:Y:S01]  /*27ec0*/  UMOV UR5, URZ ;  /* 0x0000003f00057c82 */ /* 0x000fe20008000000 */
[----:B------:R-:W-:Y:S01]  /*27ed0*/  IMAD.U32 R3, RZ, RZ, UR4 ;  /* 0x00000004ff037e24 */ /* 0x000fe2000f8e00ff */
[----:B------:R1:W-:Y:S01]  /*27ee0*/  STL [R1+0x10], R5 ;  /* 0x0000100501007387 */ /* 0x0003e20000100800 */
[----:B------:R-:W-:Y:S02]  /*27ef0*/  IMAD.U32 R0, RZ, RZ, UR6 ;  /* 0x00000006ff007e24 */ /* 0x000fe4000f8e00ff */
[----:B------:R-:W-:Y:S01]  /*27f00*/  IMAD.U32 R2, RZ, RZ, UR5 ;  /* 0x00000005ff027e24 */ /* 0x000fe2000f8e00ff */
[----:B------:R1:W-:Y:S04]  /*27f10*/  STL [R1+0x14], R3 ;  /* 0x0000140301007387 */ /* 0x0003e80000100800 */
[----:B------:R1:W-:Y:S04]  /*27f20*/  STL [R1+0x1c], R0 ;  /* 0x00001c0001007387 */ /* 0x0003e80000100800 */
[----:B------:R1:W-:Y:S02]  /*27f30*/  STL [R1+0x18], R2 ;  /* 0x0000180201007387 */ /* 0x0003e40000100800 */
.L_x_791:
[----:B-1----:R-:W0:Y:S04]  /*27f40*/  LDL R2, [R1+0x1c] ;  /* 0x00001c0001027983 */ /* 0x002e280000100800 */
[----:B------:R-:W3:Y:S04]  /*27f50*/  LDL R3, [R1+0x18] ;  /* 0x0000180001037983 */ /* 0x000ee80000100800 */
[----:B------:R-:W4:Y:S04]  /*27f60*/  LDL R5, [R1+0x14] ;  /* 0x0000140001057983 */ /* 0x000f280000100800 */
[----:B--2---:R-:W4:Y:S01]  /*27f70*/  LDL R4, [R1+0x10] ;  /* 0x0000100001047983 */ /* 0x004f220000100800 */
[----:B------:R-:W1:Y:S01]  /*27f80*/  S2R R0, SR_TID.X ;  /* 0x0000000000007919 */ /* 0x000e620000002100 */
[----:B------:R-:W-:Y:S05]  /*27f90*/  WARPSYNC.ALL ;  /* 0x0000000000007948 */ /* 0x000fea0003800000 */
[----:B-1----:R-:W-:Y:S01]  /*27fa0*/  LOP3.LUT R0, R0, 0x1f, RZ, 0xc0, !PT ;  /* 0x0000001f00007812 */ /* 0x002fe200078ec0ff */
[----:B------:R-:W-:Y:S03]  /*27fb0*/  BAR.SYNC.DEFER_BLOCKING 0x4, 0x180 ;  /* 0x0106000000007b1d */ /* 0x000fe60000010000 */
[----:B------:R-:W-:-:S13]  /*27fc0*/  ISETP.NE.AND P0, PT, R0, RZ, PT ;  /* 0x000000ff0000720c */ /* 0x000fda0003f05270 */
[----:B------:R-:W1:Y:S01]  /*27fd0*/  @!P0 S2R R0, SR_CgaCtaId ;  /* 0x0000000000008919 */ /* 0x000e620000008800 */
[----:B0-----:R-:W-:Y:S01]  /*27fe0*/  IMAD.MOV.U32 R7, RZ, RZ, R2 ;  /* 0x000000ffff077224 */ /* 0x001fe200078e0002 */
[----:B------:R-:W-:Y:S01]  /*27ff0*/  @!P0 MOV R2, 0x400 ;  /* 0x0000040000028802 */ /* 0x000fe20000000f00 */
[----:B---3--:R-:W-:-:S03]  /*28000*/  IMAD.MOV.U32 R6, RZ, RZ, R3 ;  /* 0x000000ffff067224 */ /* 0x008fc600078e0003 */
[----:B-1----:R-:W-:-:S05]  /*28010*/  @!P0 LEA R18, R0, R2, 0x18 ;  /* 0x0000000200128211 */ /* 0x002fca00078ec0ff */
[----:B----4-:R0:W-:Y:S01]  /*28020*/  @!P0 STS.128 [R18+0x348d0], R4 ;  /* 0x0348d00412008388 */ /* 0x0101e20000000c00 */
[----:B------:R-:W-:Y:S06]  /*28030*/  BAR.ARV 0x5, 0x180 ;  /* 0x0146000000007b1d */ /* 0x000fec0000002000 */
.L_x_782:
[----:B------:R-:W2:Y:S01]  /*28040*/  LDL R0, [R1+0x1c] ;  /* 0x00001c0001007983 */ /* 0x000ea20000100800 */
[----:B------:R-:W-:Y:S02]  /*28050*/  ULDC UR4, c[0x0][0xc3c] ;  /* 0x00030f0000047ab9 */ /* 0x000fe40000000800 */
[----:B--2---:R-:W-:-:S13]  /*28060*/  ISETP.GE.AND P0, PT, R0, UR4, PT ;  /* 0x0000000400007c0c */ /* 0x004fda000bf06270 */
[----:B------:R-:W-:Y:S05]  /*28070*/  @!P0 BRA `(.L_x_792) ;  /* 0xffffff9400d88947 */ /* 0x000fea000383ffff */
[----:B------:R-:W-:Y:S05]  /*28080*/  BSYNC B8 ;  /* 0x0000000000087941 */ /* 0x000fea0003800000 */
.L_x_655:
[----:B--2---:R-:W2:Y:S01]  /*28090*/  LDL.LU R0, [R1+0x5c] ;  /* 0x00005c0001007983 */ /* 0x004ea20000300800 */
[----:B------:R-:W-:Y:S01]  /*280a0*/  BSSY B0, `(.L_x_793) ;  /* 0x000000b000007945 */ /* 0x000fe20003800000 */
[----:B01----:R-:W0:Y:S01]  /*280b0*/  S2R R5, SR_CgaCtaId ;  /* 0x0000000000057919 */ /* 0x003e220000008800 */
[----:B--2---:R-:W-:-:S05]  /*280c0*/  VIADD R0, R0, 0x1 ;  /* 0x0000000100007836 */ /* 0x004fca0000000000 */
[----:B------:R-:W-:-:S04]  /*280d0*/  LEA.HI R2, R0, R0, RZ, 0x1 ;  /* 0x0000000000027211 */ /* 0x000fc800078f08ff */
[----:B------:R-:W-:-:S05]  /*280e0*/  LOP3.LUT R3, R2, 0xfffffffe, RZ, 0xc0, !PT ;  /* 0xfffffffe02037812 */ /* 0x000fca00078ec0ff */
[----:B------:R-:W-:Y:S01]  /*280f0*/  IMAD.IADD R3, R0, 0x1, -R3 ;  /* 0x0000000100037824 */ /* 0x000fe200078e0a03 */
[----:B------:R-:W-:-:S04]  /*28100*/  MOV R0, 0x400 ;  /* 0x0000040000007802 */ /* 0x000fc80000000f00 */
[----:B0-----:R-:W-:Y:S02]  /*28110*/  LEA R0, R5, R0, 0x18 ;  /* 0x0000000005007211 */ /* 0x001fe400078ec0ff */
[----:B------:R-:W-:-:S04]  /*28120*/  SHF.L.U32 R3, R3, 0x1f, RZ ;  /* 0x0000001f03037819 */ /* 0x000fc800000006ff */
[----:B------:R-:W0:Y:S02]  /*28130*/  SYNCS.PHASECHK.TRANS64.TRYWAIT P0, [R0+URZ+0x34820], R3 ;  /* 0x03482003000075a7 */ /* 0x000e24000800017f */
[----:B0-----:R-:W-:Y:S05]  /*28140*/  @!P0 BRA `(.L_x_794) ;  /* 0x0000003000748947 */ /* 0x001fea0003800000 */
.L_x_929:
[----:B------:R-:W-:Y:S05]  /*28150*/  BSYNC B0 ;  /* 0x0000000000007941 */ /* 0x000fea0003800000 */
.L_x_793:
[----:B------:R-:W-:-:S03]  /*28160*/  UMOV UR4, 0xffffffff ;  /* 0xffffffff00047882 */ /* 0x000fc60000000000 */
[----:B------:R-:W-:Y:S05]  /*28170*/  BRA.DIV UR4, `(.L_x_795) ;  /* 0x00000032047c7947 */ /* 0x000fea000b800000 */
[----:B------:R-:W1:Y:S02]  /*28180*/  S2R R2, SR_TID.X ;  /* 0x0000000000027919 */ /* 0x000e640000002100 */
[----:B-1----:R-:W-:-:S04]  /*28190*/  SHF.R.U32.HI R2, RZ, 0x5, R2 ;  /* 0x00000005ff027819 */ /* 0x002fc80000011602 */
[----:B------:R-:W-:-:S05]  /*281a0*/  LOP3.LUT R2, R2, 0x3, RZ, 0xc0, !PT ;  /* 0x0000000302027812 */ /* 0x000fca00078ec0ff */
[----:B------:R1:W2:Y:S02]  /*281b0*/  SHFL.IDX PT, R14, R2, RZ, 0x1f ;  /* 0x00001fff020e7589 */ /* 0x0002a400000e0000 */
.L_x_932:
[----:B--2---:R-:W-:-:S13]  /*281c0*/  ISETP.NE.AND P0, PT, R14, RZ, PT ;  /* 0x000000ff0e00720c */ /* 0x004fda0003f05270 */
[----:B------:R-:W-:Y:S05]  /*281d0*/  @P0 BRA `(.L_x_416) ;  /* 0x00000000008c0947 */ /* 0x000fea0003800000 */
[----:B------:R-:W-:-:S03]  /*281e0*/  UMOV UR4, 0xffffffff ;  /* 0xffffffff00047882 */ /* 0x000fc60000000000 */
[----:B------:R-:W-:Y:S05]  /*281f0*/  BRA.DIV UR4, `(.L_x_796) ;  /* 0x0000003204907947 */ /* 0x000fea000b800000 */
[----:B------:R-:W-:-:S13]  /*28200*/  ELECT P6, URZ, PT ;  /* 0x00000000003f782f */ /* 0x000fda00038c0000 */
.L_x_935:
[----:B------:R-:W-:Y:S05]  /*28210*/  @!P6 BRA `(.L_x_416) ;  /* 0x00000000007ce947 */ /* 0x000fea0003800000 */
[----:B-1----:R-:W2:Y:S02]  /*28220*/  LDL.LU R2, [R1+0x74] ;  /* 0x0000740001027983 */ /* 0x002ea40000300800 */
[----:B--2---:R-:W-:-:S04]  /*28230*/  LOP3.LUT R2, R2, 0x2, RZ, 0xfc, !PT ;  /* 0x0000000202027812 */ /* 0x004fc800078efcff */
[----:B------:R-:W-:-:S13]  /*28240*/  ISETP.NE.AND P2, PT, R2, 0x3, PT ;  /* 0x000000030200780c */ /* 0x000fda0003f45270 */
[----:B------:R-:W-:Y:S05]  /*28250*/  @!P2 BRA `(.L_x_797) ;  /* 0x000000000004a947 */ /* 0x000fea0003800000 */
[----:B------:R-:W-:Y:S01]  /*28260*/  BPT.TRAP 0x1 ;  /* 0x000000040000795c */ /* 0x000fe20000300000 */
.L_x_797:
        /* <DEDUP_REMOVED lines=13> */
.L_x_936:
[----:B------:R-:W1:Y:S02]  /*28340*/  SYNCS.PHASECHK.TRANS64.TRYWAIT P0, [R7+URZ], R2 ;  /* 0x00000002070075a7 */ /* 0x000e64000800017f */
[----:B-1----:R-:W-:Y:S05]  /*28350*/  @!P0 BRA `(.L_x_799) ;  /* 0x00000030006c8947 */ /* 0x002fea0003800000 */
.L_x_937:
[----:B------:R-:W-:Y:S05]  /*28360*/  @!P2 BRA `(.L_x_800) ;  /* 0x000000000004a947 */ /* 0x000fea0003800000 */
[----:B------:R-:W-:Y:S01]  /*28370*/  BPT.TRAP 0x1 ;  /* 0x000000040000795c */ /* 0x000fe20000300000 */
.L_x_800:
[----:B------:R-:W-:-:S04]  /*28380*/  VIADD R0, R0, 0x34860 ;  /* 0x0003486000007836 */ /* 0x000fc80000000000 */
[----:B------:R-:W-:-:S04]  /*28390*/  IMAD R4, R19, 0x8, R0 ;  /* 0x0000000813047824 */ /* 0x000fc800078e0200 */
[----:B------:R-:W2:Y:S02]  /*283a0*/  SYNCS.PHASECHK.TRANS64.TRYWAIT P0, [R4+URZ], R5 ;  /* 0x00000005040075a7 */ /* 0x000ea4000800017f */
[----:B--2---:R-:W-:Y:S05]  /*283b0*/  @!P0 BRA `(.L_x_801) ;  /* 0x0000003000688947 */ /* 0x004fea0003800000 */
.L_x_938:
[----:B------:R-:W-:-:S07]  /*283c0*/  IMAD R3, R3, 0x8, R0 ;  /* 0x0000000803037824 */ /* 0x000fce00078e0200 */
.L_x_802:
[----:B---3--:R3:W4:Y:S02]  /*283d0*/  SYNCS.PHASECHK.TRANS64.TRYWAIT P0, [R3+URZ], R2 ;  /* 0x00000002030075a7 */ /* 0x008724000800017f */
[----:B----4-:R-:W-:Y:S05]  /*283e0*/  @!P0 NANOSLEEP.SYNCS 0x989680 ;  /* 0x009896800000895d */ /* 0x010fea0003900000 */
[----:B------:R-:W4:Y:S02]  /*283f0*/  @!P0 SYNCS.PHASECHK.TRANS64 P0, [R3+URZ], R2 ;  /* 0x00000002030085a7 */ /* 0x000f24000800007f */
[----:B----4-:R-:W-:Y:S05]  /*28400*/  @!P0 BRA `(.L_x_802) ;  /* 0xfffffffc00f08947 */ /* 0x010fea000383ffff */
.L_x_416:
[----:B------:R-:W-:Y:S05]  /*28410*/  BSYNC B9 ;  /* 0x0000000000097941 */ /* 0x000fea0003800000 */
.L_x_413:
[----:B------:R-:W-:Y:S05]  /*28420*/  EXIT ;  /* 0x000000000000794d */ /* 0x000fea0003800000 */
.L_x_444:
[----:B-1----:R1:W2:Y:S02]  /*28430*/  SYNCS.PHASECHK.TRANS64.TRYWAIT P6, [R3+URZ+0x34890], R0 ;  /* 0x03489000030075a7 */ /* 0x0022a400080c017f */
[----:B--2---:R-:W-:Y:S05]  /*28440*/  @!P6 NANOSLEEP.SYNCS 0x989680 ;  /* 0x009896800000e95d */ /* 0x004fea0003900000 */
[----:B------:R-:W2:Y:S02]  /*28450*/  @!P6 SYNCS.PHASECHK.TRANS64 P6, [R3+URZ+0x34890], R0 ;  /* 0x034890000300e5a7 */ /* 0x000ea400080c007f */
[----:B--2---:R-:W-:Y:S05]  /*28460*/  @!P6 BRA `(.L_x_444) ;  /* 0xfffffffc00f0e947 */ /* 0x004fea000383ffff */
[----:B------:R-:W-:Y:S05]  /*28470*/  BRA `(.L_x_803) ;  /* 0xfffffdbc006c7947 */ /* 0x000fea000383ffff */
.L_x_498:
[----:B-1----:R1:W3:Y:S02]  /*28480*/  SYNCS.PHASECHK.TRANS64.TRYWAIT P4, [R3+URZ+0x34890], R0 ;  /* 0x03489000030075a7 */ /* 0x0022e4000808017f */
[----:B---3--:R-:W-:Y:S05]  /*28490*/  @!P4 NANOSLEEP.SYNCS 0x989680 ;  /* 0x009896800000c95d */ /* 0x008fea0003900000 */
[----:B------:R-:W3:Y:S02]  /*284a0*/  @!P4 SYNCS.PHASECHK.TRANS64 P4, [R3+URZ+0x34890], R0 ;  /* 0x034890000300c5a7 */ /* 0x000ee4000808007f */
[----:B---3--:R-:W-:Y:S05]  /*284b0*/  @!P4 BRA `(.L_x_498) ;  /* 0xfffffffc00f0c947 */ /* 0x008fea000383ffff */
[----:B------:R-:W-:Y:S05]  /*284c0*/  BRA `(.L_x_804) ;  /* 0xfffffdf800a07947 */ /* 0x000fea000383ffff */
.L_x_523:
[----:B-1----:R1:W2:Y:S02]  /*284d0*/  SYNCS.PHASECHK.TRANS64.TRYWAIT P3, [R3+URZ+0x34890], R0 ;  /* 0x03489000030075a7 */ /* 0x0022a4000806017f */
[----:B--2---:R-:W-:Y:S05]  /*284e0*/  @!P3 NANOSLEEP.SYNCS 0x989680 ;  /* 0x009896800000b95d */ /* 0x004fea0003900000 */
[----:B------:R-:W2:Y:S02]  /*284f0*/  @!P3 SYNCS.PHASECHK.TRANS64 P3, [R3+URZ+0x34890], R0 ;  /* 0x034890000300b5a7 */ /* 0x000ea4000806007f */
[----:B--2---:R-:W-:Y:S05]  /*28500*/  @!P3 BRA `(.L_x_523) ;  /* 0xfffffffc00f0b947 */ /* 0x004fea000383ffff */
[----:B------:R-:W-:Y:S05]  /*28510*/  BRA `(.L_x_805) ;  /* 0xfffffe3000707947 */ /* 0x000fea000383ffff */
.L_x_537:
[----:B--2---:R2:W3:Y:S02]  /*28520*/  SYNCS.PHASECHK.TRANS64.TRYWAIT P2, [R3+URZ+0x348b0], R0 ;  /* 0x0348b000030075a7 */ /* 0x0044e4000804017f */
[----:B---3--:R-:W-:Y:S05]  /*28530*/  @!P2 NANOSLEEP.SYNCS 0x989680 ;  /* 0x009896800000a95d */ /* 0x008fea0003900000 */
[----:B------:R-:W3:Y:S02]  /*28540*/  @!P2 SYNCS.PHASECHK.TRANS64 P2, [R3+URZ+0x348b0], R0 ;  /* 0x0348b0000300a5a7 */ /* 0x000ee4000804007f */
[----:B---3--:R-:W-:Y:S05]  /*28550*/  @!P2 BRA `(.L_x_537) ;  /* 0xfffffffc00f0a947 */ /* 0x008fea000383ffff */
[----:B------:R-:W-:Y:S05]  /*28560*/  BRA `(.L_x_806) ;  /* 0xfffffe3800e07947 */ /* 0x000fea000383ffff */
.L_x_555:
[----:B------:R-:W-:Y:S01]  /*28570*/  BSSY B0, `(.L_x_807) ;  /* 0x0000007000007945 */ /* 0x000fe20003800000 */
[----:B------:R-:W-:Y:S02]  /*28580*/  IMAD.MOV.U32 R12, RZ, RZ, RZ ;  /* 0x000000ffff0c7224 */ /* 0x000fe400078e00ff */
[----:B------:R-:W-:Y:S02]  /*28590*/  IMAD.MOV.U32 R11, RZ, RZ, 0x1f ;  /* 0x0000001fff0b7424 */ /* 0x000fe400078e00ff */
[----:B------:R-:W-:-:S07]  /*285a0*/  IMAD.MOV.U32 R15, RZ, RZ, -0x1 ;  /* 0xffffffffff0f7424 */ /* 0x000fce00078e00ff */
[----:B-----5:R-:W-:Y:S05]  /*285b0*/  WARPSYNC.COLLECTIVE R15, `(.L_x_808) ;  /* 0x000000000f087348 */ /* 0x020fea0003c00000 */
[----:B------:R0:W1:Y:S02]  /*285c0*/  SHFL.IDX P6, R14, R13, R12, R11 ;  /* 0x0000000c0d0e7389 */ /* 0x00006400000c000b */
[----:B01---5:R-:W-:Y:S01]  /*285d0*/  ENDCOLLECTIVE ;  /* 0x000000000000791b */ /* 0x023fe20003800000 */
.L_x_808:
[----:B------:R-:W-:Y:S05]  /*285e0*/  BSYNC B0 ;  /* 0x0000000000007941 */ /* 0x000fea0003800000 */
.L_x_807:
[----:B------:R1:W-:Y:S01]  /*285f0*/  STL [R1+0x28], R14 ;  /* 0x0000280e01007387 */ /* 0x0003e20000100800 */
[----:B------:R-:W-:Y:S05]  /*28600*/  BRA `(.L_x_809) ;  /* 0xfffffe4800847947 */ /* 0x000fea000383ffff */
.L_x_565:
[----:B------:R-:W-:Y:S01]  /*28610*/  BSSY B1, `(.L_x_810) ;  /* 0x0000008000017945 */ /* 0x000fe20003800000 */
[----:B------:R-:W-:Y:S02]  /*28620*/  IMAD.MOV.U32 R13, RZ, RZ, R25 ;  /* 0x000000ffff0d7224 */ /* 0x000fe400078e0019 */
[----:B------:R-:W-:Y:S02]  /*28630*/  IMAD.MOV.U32 R12, RZ, RZ, RZ ;  /* 0x000000ffff0c7224 */ /* 0x000fe400078e00ff */
[----:B------:R-:W-:Y:S02]  /*28640*/  IMAD.MOV.U32 R11, RZ, RZ, 0x181f ;  /* 0x0000181fff0b7424 */ /* 0x000fe400078e00ff */
[----:B------:R-:W-:-:S07]  /*28650*/  IMAD.MOV.U32 R15, RZ, RZ, -0x1 ;  /* 0xffffffffff0f7424 */ /* 0x000fce00078e00ff */
[----:B-1----:R-:W-:Y:S05]  /*28660*/  WARPSYNC.COLLECTIVE R15, `(.L_x_811) ;  /* 0x000000000f087348 */ /* 0x002fea0003c00000 */
[----:B-1----:R0:W1:Y:S02]  /*28670*/  SHFL.IDX P6, R14, R13, R12, R11 ;  /* 0x0000000c0d0e7389 */ /* 0x00206400000c000b */
[----:B01----:R-:W-:Y:S01]  /*28680*/  ENDCOLLECTIVE ;  /* 0x000000000000791b */ /* 0x003fe20003800000 */
.L_x_811:
[----:B------:R-:W-:Y:S05]  /*28690*/  BSYNC B1 ;  /* 0x0000000000017941 */ /* 0x000fea0003800000 */
.L_x_810:
[----:B------:R-:W-:Y:S02]  /*286a0*/  IMAD.MOV.U32 R13, RZ, RZ, R24 ;  /* 0x000000ffff0d7224 */ /* 0x000fe400078e0018 */
[----:B------:R-:W-:Y:S02]  /*286b0*/  IMAD.MOV.U32 R12, RZ, RZ, RZ ;  /* 0x000000ffff0c7224 */ /* 0x000fe400078e00ff */
[----:B------:R-:W-:Y:S02]  /*286c0*/  IMAD.MOV.U32 R11, RZ, RZ, 0x181f ;  /* 0x0000181fff0b7424 */ /* 0x000fe400078e00ff */
[----:B------:R-:W-:Y:S02]  /*286d0*/  IMAD.MOV.U32 R15, RZ, RZ, -0x1 ;  /* 0xffffffffff0f7424 */ /* 0x000fe400078e00ff */
[----:B------:R-:W-:-:S07]  /*286e0*/  IMAD.MOV.U32 R0, RZ, RZ, R14 ;  /* 0x000000ffff007224 */ /* 0x000fce00078e000e */
[----:B------:R-:W-:Y:S05]  /*286f0*/  WARPSYNC.COLLECTIVE R15, `(.L_x_812) ;  /* 0x000000000f087348 */ /* 0x000fea0003c00000 */
[----:B------:R0:W1:Y:S02]  /*28700*/  SHFL.IDX P6, R14, R13, R12, R11 ;  /* 0x0000000c0d0e7389 */ /* 0x00006400000c000b */
[----:B01----:R-:W-:Y:S01]  /*28710*/  ENDCOLLECTIVE ;  /* 0x000000000000791b */ /* 0x003fe20003800000 */
.L_x_812:
[----:B------:R-:W-:Y:S02]  /*28720*/  IMAD.MOV.U32 R13, RZ, RZ, R27 ;  /* 0x000000ffff0d7224 */ /* 0x000fe400078e001b */
[----:B------:R-:W-:-:S07]  /*28730*/  IMAD.MOV.U32 R3, RZ, RZ, R14 ;  /* 0x000000ffff037224 */ /* 0x000fce00078e000e */
[----:B------:R-:W-:Y:S05]  /*28740*/  WARPSYNC.COLLECTIVE R15, `(.L_x_813) ;  /* 0x000000000f087348 */ /* 0x000fea0003c00000 */
[----:B------:R0:W1:Y:S02]  /*28750*/  SHFL.IDX P6, R14, R13, R12, R11 ;  /* 0x0000000c0d0e7389 */ /* 0x00006400000c000b */
[----:B01----:R-:W-:Y:S01]  /*28760*/  ENDCOLLECTIVE ;  /* 0x000000000000791b */ /* 0x003fe20003800000 */
.L_x_813:
[----:B------:R-:W-:Y:S02]  /*28770*/  IMAD.MOV.U32 R13, RZ, RZ, R26 ;  /* 0x000000ffff0d7224 */ /* 0x000fe400078e001a */
[----:B------:R-:W-:-:S07]  /*28780*/  IMAD.MOV.U32 R4, RZ, RZ, R14 ;  /* 0x000000ffff047224 */ /* 0x000fce00078e000e */
[----:B------:R-:W-:Y:S05]  /*28790*/  WARPSYNC.COLLECTIVE R15, `(.L_x_814) ;  /* 0x000000000f087348 */ /* 0x000fea0003c00000 */
[----:B------:R0:W1:Y:S02]  /*287a0*/  SHFL.IDX P6, R14, R13, R12, R11 ;  /* 0x0000000c0d0e7389 */ /* 0x00006400000c000b */
[----:B01----:R-:W-:Y:S01]  /*287b0*/  ENDCOLLECTIVE ;  /* 0x000000000000791b */ /* 0x003fe20003800000 */
.L_x_814:
[----:B------:R-:W-:Y:S05]  /*287c0*/  BRA `(.L_x_815) ;  /* 0xfffffe4c008c7947 */ /* 0x000fea000383ffff */
.L_x_569:
[----:B0-----:R0:W1:Y:S02]  /*287d0*/  SYNCS.PHASECHK.TRANS64.TRYWAIT P0, [R2+URZ+0x34800], R5 ;  /* 0x03480005020075a7 */ /* 0x001064000800017f */
[----:B-1----:R-:W-:Y:S05]  /*287e0*/  @!P0 NANOSLEEP.SYNCS 0x989680 ;  /* 0x009896800000895d */ /* 0x002fea0003900000 */
[----:B------:R-:W1:Y:S02]  /*287f0*/  @!P0 SYNCS.PHASECHK.TRANS64 P0, [R2+URZ+0x34800], R5 ;  /* 0x03480005020085a7 */ /* 0x000e64000800007f */
[----:B-1----:R-:W-:Y:S05]  /*28800*/  @!P0 BRA `(.L_x_569) ;  /* 0xfffffffc00f08947 */ /* 0x002fea000383ffff */
[----:B------:R-:W-:Y:S05]  /*28810*/  BRA `(.L_x_816) ;  /* 0xfffffe5000847947 */ /* 0x000fea000383ffff */
.L_x_585:
        /* <DEDUP_REMOVED lines=8> */
.L_x_818:
[----:B------:R-:W-:Y:S05]  /*288a0*/  BSYNC B1 ;  /* 0x0000000000017941 */ /* 0x000fea0003800000 */
.L_x_817:
        /* <DEDUP_REMOVED lines=8> */
.L_x_819:
[----:B------:R-:W-:Y:S02]  /*28930*/  IMAD.MOV.U32 R13, RZ, RZ, R27 ;  /* 0x000000ffff0d7224 */ /* 0x000fe400078e001b */
[----:B------:R-:W-:-:S07]  /*28940*/  IMAD.MOV.U32 R3, RZ, RZ, R14 ;  /* 0x000000ffff037224 */ /* 0x000fce00078e000e */
[----:B------:R-:W-:Y:S05]  /*28950*/  WARPSYNC.COLLECTIVE R15, `(.L_x_820) ;  /* 0x000000000f087348 */ /* 0x000fea0003c00000 */
[----:B------:R0:W1:Y:S02]  /*28960*/  SHFL.IDX P6, R14, R13, R12, R11 ;  /* 0x0000000c0d0e7389 */ /* 0x00006400000c000b */
[----:B01----:R-:W-:Y:S01]  /*28970*/  ENDCOLLECTIVE ;  /* 0x000000000000791b */ /* 0x003fe20003800000 */
.L_x_820:
[----:B------:R-:W-:Y:S02]  /*28980*/  IMAD.MOV.U32 R13, RZ, RZ, R26 ;  /* 0x000000ffff0d7224 */ /* 0x000fe400078e001a */
[----:B------:R-:W-:-:S07]  /*28990*/  IMAD.MOV.U32 R20, RZ, RZ, R14 ;  /* 0x000000ffff147224 */ /* 0x000fce00078e000e */
[----:B------:R-:W-:Y:S05]  /*289a0*/  WARPSYNC.COLLECTIVE R15, `(.L_x_821) ;  /* 0x000000000f087348 */ /* 0x000fea0003c00000 */
[----:B------:R0:W1:Y:S02]  /*289b0*/  SHFL.IDX P6, R14, R13, R12, R11 ;  /* 0x0000000c0d0e7389 */ /* 0x00006400000c000b */
[----:B01----:R-:W-:Y:S01]  /*289c0*/  ENDCOLLECTIVE ;  /* 0x000000000000791b */ /* 0x003fe20003800000 */
.L_x_821:
[----:B------:R-:W-:Y:S05]  /*289d0*/  BRA `(.L_x_822) ;  /* 0xfffffe6400b47947 */ /* 0x000fea000383ffff */
.L_x_589:
[----:B0-----:R0:W1:Y:S02]  /*289e0*/  SYNCS.PHASECHK.TRANS64.TRYWAIT P4, [R2+URZ+0x34800], R27 ;  /* 0x0348001b020075a7 */ /* 0x001064000808017f */
[----:B-1----:R-:W-:Y:S05]  /*289f0*/  @!P4 NANOSLEEP.SYNCS 0x989680 ;  /* 0x009896800000c95d */ /* 0x002fea0003900000 */
[----:B------:R-:W1:Y:S02]  /*28a00*/  @!P4 SYNCS.PHASECHK.TRANS64 P4, [R2+URZ+0x34800], R27 ;  /* 0x0348001b0200c5a7 */ /* 0x000e64000808007f */
[----:B-1----:R-:W-:Y:S05]  /*28a10*/  @!P4 BRA `(.L_x_589) ;  /* 0xfffffffc00f0c947 */ /* 0x002fea000383ffff */
[----:B------:R-:W-:Y:S05]  /*28a20*/  BRA `(.L_x_823) ;  /* 0xfffffe6800a87947 */ /* 0x000fea000383ffff */
.L_x_599:
[----:B-1----:R1:W2:Y:S02]  /*28a30*/  SYNCS.PHASECHK.TRANS64.TRYWAIT P2, [R0+URZ+0x34830], R3 ;  /* 0x03483003000075a7 */ /* 0x0022a4000804017f */
[----:B--2---:R-:W-:Y:S05]  /*28a40*/  @!P2 NANOSLEEP.SYNCS 0x989680 ;  /* 0x009896800000a95d */ /* 0x004fea0003900000 */
[----:B------:R-:W2:Y:S02]  /*28a50*/  @!P2 SYNCS.PHASECHK.TRANS64 P2, [R0+URZ+0x34830], R3 ;  /* 0x034830030000a5a7 */ /* 0x000ea4000804007f */
[----:B--2---:R-:W-:Y:S05]  /*28a60*/  @!P2 BRA `(.L_x_599) ;  /* 0xfffffffc00f0a947 */ /* 0x004fea000383ffff */
[----:B------:R-:W-:Y:S05]  /*28a70*/  BRA `(.L_x_598) ;  /* 0xfffffe8400847947 */ /* 0x000fea000383ffff */
.L_x_605:
[----:B-1----:R1:W2:Y:S02]  /*28a80*/  SYNCS.PHASECHK.TRANS64.TRYWAIT P3, [R7+URZ+0x34830], R8 ;  /* 0x03483008070075a7 */ /* 0x0022a4000806017f */
[----:B--2---:R-:W-:Y:S05]  /*28a90*/  @!P3 NANOSLEEP.SYNCS 0x989680 ;  /* 0x009896800000b95d */ /* 0x004fea0003900000 */
[----:B------:R-:W2:Y:S02]  /*28aa0*/  @!P3 SYNCS.PHASECHK.TRANS64 P3, [R7+URZ+0x34830], R8 ;  /* 0x034830080700b5a7 */ /* 0x000ea4000806007f */
[----:B--2---:R-:W-:Y:S05]  /*28ab0*/  @!P3 BRA `(.L_x_605) ;  /* 0xfffffffc00f0b947 */ /* 0x004fea000383ffff */
[----:B------:R-:W-:Y:S05]  /*28ac0*/  BRA `(.L_x_604) ;  /* 0xfffffee000c47947 */ /* 0x000fea000383ffff */
.L_x_609:
[----:B-1----:R1:W2:Y:S02]  /*28ad0*/  SYNCS.PHASECHK.TRANS64.TRYWAIT P2, [R7+URZ+0x34850], R5 ;  /* 0x03485005070075a7 */ /* 0x0022a4000804017f */
[----:B--2---:R-:W-:Y:S05]  /*28ae0*/  @!P2 NANOSLEEP.SYNCS 0x989680 ;  /* 0x009896800000a95d */ /* 0x004fea0003900000 */
[----:B------:R-:W2:Y:S02]  /*28af0*/  @!P2 SYNCS.PHASECHK.TRANS64 P2, [R7+URZ+0x34850], R5 ;  /* 0x034850050700a5a7 */ /* 0x000ea4000804007f */
[----:B--2---:R-:W-:Y:S05]  /*28b00*/  @!P2 BRA `(.L_x_609) ;  /* 0xfffffffc00f0a947 */ /* 0x004fea000383ffff */
[----:B------:R-:W-:Y:S05]  /*28b10*/  BRA `(.L_x_606) ;  /* 0xffffff18009c7947 */ /* 0x000fea000383ffff */
.L_x_614:
[----:B-1----:R1:W2:Y:S02]  /*28b20*/  SYNCS.PHASECHK.TRANS64.TRYWAIT P0, [R11+URZ+0x34850], R0 ;  /* 0x034850000b0075a7 */ /* 0x0022a4000800017f */
[----:B--2---:R-:W-:Y:S05]  /*28b30*/  @!P0 NANOSLEEP.SYNCS 0x989680 ;  /* 0x009896800000895d */ /* 0x004fea0003900000 */
[----:B------:R-:W2:Y:S02]  /*28b40*/  @!P0 SYNCS.PHASECHK.TRANS64 P0, [R11+URZ+0x34850], R0 ;  /* 0x034850000b0085a7 */ /* 0x000ea4000800007f */
[----:B--2---:R-:W-:Y:S05]  /*28b50*/  @!P0 BRA `(.L_x_614) ;  /* 0xfffffffc00f08947 */ /* 0x004fea000383ffff */
[----:B------:R-:W-:Y:S05]  /*28b60*/  BRA `(.L_x_613) ;  /* 0xffffff3c00d47947 */ /* 0x000fea000383ffff */
.L_x_619:
[----:B------:R-:W-:Y:S02]  /*28b70*/  IMAD.MOV.U32 R13, RZ, RZ, R8 ;  /* 0x000000ffff0d7224 */ /* 0x000fe400078e0008 */
[----:B------:R-:W-:Y:S02]  /*28b80*/  IMAD.MOV.U32 R12, RZ, RZ, RZ ;  /* 0x000000ffff0c7224 */ /* 0x000fe400078e00ff */
[----:B------:R-:W-:Y:S02]  /*28b90*/  IMAD.MOV.U32 R11, RZ, RZ, 0x181f ;  /* 0x0000181fff0b7424 */ /* 0x000fe400078e00ff */
[----:B------:R-:W-:-:S07]  /*28ba0*/  IMAD.MOV.U32 R15, RZ, RZ, -0x1 ;  /* 0xffffffffff0f7424 */ /* 0x000fce00078e00ff */
[----:B-----5:R-:W-:Y:S05]  /*28bb0*/  WARPSYNC.COLLECTIVE R15, `(.L_x_824) ;  /* 0x000000000f087348 */ /* 0x020fea0003c00000 */
[----:B------:R0:W1:Y:S02]  /*28bc0*/  SHFL.IDX P6, R14, R13, R12, R11 ;  /* 0x0000000c0d0e7389 */ /* 0x00006400000c000b */
[----:B01---5:R-:W-:Y:S01]  /*28bd0*/  ENDCOLLECTIVE ;  /* 0x000000000000791b */ /* 0x023fe20003800000 */
.L_x_824:
[----:B------:R-:W-:Y:S02]  /*28be0*/  IMAD.MOV.U32 R13, RZ, RZ, R3 ;  /* 0x000000ffff0d7224 */ /* 0x000fe400078e0003 */
[----:B------:R-:W-:-:S07]  /*28bf0*/  IMAD.MOV.U32 R0, RZ, RZ, R14 ;  /* 0x000000ffff007224 */ /* 0x000fce00078e000e */
[----:B------:R-:W-:Y:S05]  /*28c00*/  WARPSYNC.COLLECTIVE R15, `(.L_x_825) ;  /* 0x000000000f087348 */ /* 0x000fea0003c00000 */
[----:B------:R0:W1:Y:S02]  /*28c10*/  SHFL.IDX P6, R14, R13, R12, R11 ;  /* 0x0000000c0d0e7389 */ /* 0x00006400000c000b */
[----:B01----:R-:W-:Y:S01]  /*28c20*/  ENDCOLLECTIVE ;  /* 0x000000000000791b */ /* 0x003fe20003800000 */
.L_x_825:
[----:B------:R-:W-:Y:S05]  /*28c30*/  BRA `(.L_x_826) ;  /* 0xffffff5c00587947 */ /* 0x000fea000383ffff */
.L_x_622:
[----:B------:R-:W-:Y:S01]  /*28c40*/  BSSY B1, `(.L_x_827) ;  /* 0x0000008000017945 */ /* 0x000fe20003800000 */
[----:B------:R-:W-:Y:S02]  /*28c50*/  IMAD.MOV.U32 R13, RZ, RZ, R8 ;  /* 0x000000ffff0d7224 */ /* 0x000fe400078e0008 */
[----:B------:R-:W-:Y:S02]  /*28c60*/  IMAD.MOV.U32 R12, RZ, RZ, 0x1 ;  /* 0x00000001ff0c7424 */ /* 0x000fe400078e00ff */
[----:B---3--:R-:W-:Y:S02]  /*28c70*/  IMAD.MOV.U32 R11, RZ, RZ, 0x181f ;  /* 0x0000181fff0b7424 */ /* 0x008fe400078e00ff */
[----:B------:R-:W-:-:S07]  /*28c80*/  IMAD.MOV.U32 R15, RZ, RZ, -0x1 ;  /* 0xffffffffff0f7424 */ /* 0x000fce00078e00ff */
[----:B012--5:R-:W-:Y:S05]  /*28c90*/  WARPSYNC.COLLECTIVE R15, `(.L_x_828) ;  /* 0x000000000f087348 */ /* 0x027fea0003c00000 */
[----:B--2---:R2:W3:Y:S02]  /*28ca0*/  SHFL.IDX P6, R14, R13, R12, R11 ;  /* 0x0000000c0d0e7389 */ /* 0x0044e400000c000b */
[----:B0123-5:R-:W-:Y:S01]  /*28cb0*/  ENDCOLLECTIVE ;  /* 0x000000000000791b */ /* 0x02ffe20003800000 */
.L_x_828:
[----:B------:R-:W-:Y:S05]  /*28cc0*/  BSYNC B1 ;  /* 0x0000000000017941 */ /* 0x000fea0003800000 */
.L_x_827:
[----:B------:R-:W-:Y:S02]  /*28cd0*/  IMAD.MOV.U32 R13, RZ, RZ, R3 ;  /* 0x000000ffff0d7224 */ /* 0x000fe400078e0003 */
[----:B------:R-:W-:Y:S02]  /*28ce0*/  IMAD.MOV.U32 R12, RZ, RZ, 0x1 ;  /* 0x00000001ff0c7424 */ /* 0x000fe400078e00ff */
[----:B------:R-:W-:Y:S02]  /*28cf0*/  IMAD.MOV.U32 R11, RZ, RZ, 0x181f ;  /* 0x0000181fff0b7424 */ /* 0x000fe400078e00ff */
[----:B------:R-:W-:Y:S02]  /*28d00*/  IMAD.MOV.U32 R15, RZ, RZ, -0x1 ;  /* 0xffffffffff0f7424 */ /* 0x000fe400078e00ff */
[----:B------:R-:W-:-:S07]  /*28d10*/  IMAD.MOV.U32 R0, RZ, RZ, R14 ;  /* 0x000000ffff007224 */ /* 0x000fce00078e000e */
[----:B------:R-:W-:Y:S05]  /*28d20*/  WARPSYNC.COLLECTIVE R15, `(.L_x_829) ;  /* 0x000000000f087348 */ /* 0x000fea0003c00000 */
[----:B------:R0:W1:Y:S02]  /*28d30*/  SHFL.IDX P6, R14, R13, R12, R11 ;  /* 0x0000000c0d0e7389 */ /* 0x00006400000c000b */
[----:B01----:R-:W-:Y:S01]  /*28d40*/  ENDCOLLECTIVE ;  /* 0x000000000000791b */ /* 0x003fe20003800000 */
.L_x_829:
[----:B------:R-:W-:Y:S05]  /*28d50*/  BRA `(.L_x_830) ;  /* 0xffffff5c00587947 */ /* 0x000fea000383ffff */
.L_x_625:
[----:B------:R-:W-:Y:S01]  /*28d60*/  BSSY B1, `(.L_x_831) ;  /* 0x0000008000017945 */ /* 0x000fe20003800000 */
[----:B------:R-:W-:Y:S02]  /*28d70*/  IMAD.MOV.U32 R13, RZ, RZ, R8 ;  /* 0x000000ffff0d7224 */ /* 0x000fe400078e0008 */
[----:B------:R-:W-:Y:S02]  /*28d80*/  IMAD.MOV.U32 R12, RZ, RZ, 0x2 ;  /* 0x00000002ff0c7424 */ /* 0x000fe400078e00ff */
[----:B------:R-:W-:Y:S02]  /*28d90*/  IMAD.MOV.U32 R11, RZ, RZ, 0x181f ;  /* 0x0000181fff0b7424 */ /* 0x000fe400078e00ff */
[----:B---3--:R-:W-:-:S07]  /*28da0*/  IMAD.MOV.U32 R15, RZ, RZ, -0x1 ;  /* 0xffffffffff0f7424 */ /* 0x008fce00078e00ff */
[----:B012-4-:R-:W-:Y:S05]  /*28db0*/  WARPSYNC.COLLECTIVE R15, `(.L_x_832) ;  /* 0x000000000f087348 */ /* 0x017fea0003c00000 */
[----:B--2---:R2:W3:Y:S02]  /*28dc0*/  SHFL.IDX P6, R14, R13, R12, R11 ;  /* 0x0000000c0d0e7389 */ /* 0x0044e400000c000b */
[----:B01234-:R-:W-:Y:S01]  /*28dd0*/  ENDCOLLECTIVE ;  /* 0x000000000000791b */ /* 0x01ffe20003800000 */
.L_x_832:
[----:B------:R-:W-:Y:S05]  /*28de0*/  BSYNC B1 ;  /* 0x0000000000017941 */ /* 0x000fea0003800000 */
.L_x_831:
        /* <DEDUP_REMOVED lines=8> */
.L_x_833:
[----:B------:R-:W-:Y:S05]  /*28e70*/  BRA `(.L_x_834) ;  /* 0xffffff5c005c7947 */ /* 0x000fea000383ffff */
.L_x_628:
        /* <DEDUP_REMOVED lines=8> */
.L_x_836:
[----:B------:R-:W-:Y:S05]  /*28f00*/  BSYNC B1 ;  /* 0x0000000000017941 */ /* 0x000fea0003800000 */
.L_x_835:
        /* <DEDUP_REMOVED lines=8> */
.L_x_837:
[----:B------:R-:W-:Y:S05]  /*28f90*/  BRA `(.L_x_838) ;  /* 0xffffff5c00607947 */ /* 0x000fea000383ffff */
.L_x_630:
[----:B------:R-:W-:Y:S02]  /*28fa0*/  IMAD.MOV.U32 R13, RZ, RZ, R4 ;  /* 0x000000ffff0d7224 */ /* 0x000fe400078e0004 */
[----:B------:R-:W-:Y:S02]  /*28fb0*/  IMAD.MOV.U32 R12, RZ, RZ, RZ ;  /* 0x000000ffff0c7224 */ /* 0x000fe400078e00ff */
[----:B------:R-:W-:Y:S02]  /*28fc0*/  IMAD.MOV.U32 R11, RZ, RZ, 0x1c1f ;  /* 0x00001c1fff0b7424 */ /* 0x000fe400078e00ff */
[----:B------:R-:W-:-:S07]  /*28fd0*/  IMAD.MOV.U32 R15, RZ, RZ, -0x1 ;  /* 0xffffffffff0f7424 */ /* 0x000fce00078e00ff */
[----:B------:R-:W-:Y:S05]  /*28fe0*/  WARPSYNC.COLLECTIVE R15, `(.L_x_839) ;  /* 0x000000000f087348 */ /* 0x000fea0003c00000 */
[----:B------:R0:W1:Y:S02]  /*28ff0*/  SHFL.IDX P6, R14, R13, R12, R11 ;  /* 0x0000000c0d0e7389 */ /* 0x00006400000c000b */
[----:B01----:R-:W-:Y:S01]  /*29000*/  ENDCOLLECTIVE ;  /* 0x000000000000791b */ /* 0x003fe20003800000 */
.L_x_839:
[----:B------:R-:W-:Y:S02]  /*29010*/  IMAD.MOV.U32 R13, RZ, RZ, R0 ;  /* 0x000000ffff0d7224 */ /* 0x000fe400078e0000 */
[----:B------:R-:W-:-:S07]  /*29020*/  IMAD.MOV.U32 R3, RZ, RZ, R14 ;  /* 0x000000ffff037224 */ /* 0x000fce00078e000e */
[----:B------:R-:W-:Y:S05]  /*29030*/  WARPSYNC.COLLECTIVE R15, `(.L_x_840) ;  /* 0x000000000f087348 */ /* 0x000fea0003c00000 */
[----:B------:R0:W1:Y:S02]  /*29040*/  SHFL.IDX P6, R14, R13, R12, R11 ;  /* 0x0000000c0d0e7389 */ /* 0x00006400000c000b */
[----:B01----:R-:W-:Y:S01]  /*29050*/  ENDCOLLECTIVE ;  /* 0x000000000000791b */ /* 0x003fe20003800000 */
.L_x_840:
[----:B------:R-:W-:Y:S05]  /*29060*/  BRA `(.L_x_841) ;  /* 0xffffff6000a07947 */ /* 0x000fea000383ffff */
.L_x_633:
[----:B------:R-:W-:Y:S01]  /*29070*/  BSSY B1, `(.L_x_842) ;  /* 0x0000008000017945 */ /* 0x000fe20003800000 */
[----:B--2---:R-:W-:Y:S02]  /*29080*/  IMAD.MOV.U32 R13, RZ, RZ, R4 ;  /* 0x000000ffff0d7224 */ /* 0x004fe400078e0004 */
[----:B------:R-:W-:Y:S02]  /*29090*/  IMAD.MOV.U32 R12, RZ, RZ, 0x1 ;  /* 0x00000001ff0c7424 */ /* 0x000fe400078e00ff */
[----:B------:R-:W-:Y:S02]  /*290a0*/  IMAD.MOV.U32 R11, RZ, RZ, 0x1c1f ;  /* 0x00001c1fff0b7424 */ /* 0x000fe400078e00ff */
[----:B------:R-:W-:-:S07]  /*290b0*/  IMAD.MOV.U32 R15, RZ, RZ, -0x1 ;  /* 0xffffffffff0f7424 */ /* 0x000fce00078e00ff */
[----:B01----:R-:W-:Y:S05]  /*290c0*/  WARPSYNC.COLLECTIVE R15, `(.L_x_843) ;  /* 0x000000000f087348 */ /* 0x003fea0003c00000 */
[----:B------:R2:W3:Y:S02]  /*290d0*/  SHFL.IDX P6, R14, R13, R12, R11 ;  /* 0x0000000c0d0e7389 */ /* 0x0004e400000c000b */
[----:B0123--:R-:W-:Y:S01]  /*290e0*/  ENDCOLLECTIVE ;  /* 0x000000000000791b */ /* 0x00ffe20003800000 */
.L_x_843:
[----:B------:R-:W-:Y:S05]  /*290f0*/  BSYNC B1 ;  /* 0x0000000000017941 */ /* 0x000fea0003800000 */
.L_x_842:
        /* <DEDUP_REMOVED lines=8> */
.L_x_844:
[----:B------:R-:W-:Y:S05]  /*29180*/  BRA `(.L_x_845) ;  /* 0xffffff6400807947 */ /* 0x000fea000383ffff */
.L_x_637:
[----:B------:R-:W-:Y:S02]  /*29190*/  IMAD.MOV.U32 R13, RZ, RZ, R4 ;  /* 0x000000ffff0d7224 */ /* 0x000fe400078e0004 */
[----:B------:R-:W-:Y:S02]  /*291a0*/  IMAD.MOV.U32 R12, RZ, RZ, RZ ;  /* 0x000000ffff0c7224 */ /* 0x000fe400078e00ff */
[----:B------:R-:W-:Y:S02]  /*291b0*/  IMAD.MOV.U32 R11, RZ, RZ, 0x181f ;  /* 0x0000181fff0b7424 */ /* 0x000fe400078e00ff */
[----:B------:R-:W-:-:S07]  /*291c0*/  IMAD.MOV.U32 R15, RZ, RZ, -0x1 ;  /* 0xffffffffff0f7424 */ /* 0x000fce00078e00ff */
[----:B01----:R-:W-:Y:S05]  /*291d0*/  WARPSYNC.COLLECTIVE R15, `(.L_x_846) ;  /* 0x000000000f087348 */ /* 0x003fea0003c00000 */
[----:B------:R2:W3:Y:S02]  /*291e0*/  SHFL.IDX P6, R14, R13, R12, R11 ;  /* 0x0000000c0d0e7389 */ /* 0x0004e400000c000b */
[----:B0123--:R-:W-:Y:S01]  /*291f0*/  ENDCOLLECTIVE ;  /* 0x000000000000791b */ /* 0x00ffe20003800000 */
.L_x_846:
[----:B------:R-:W-:Y:S02]  /*29200*/  IMAD.MOV.U32 R13, RZ, RZ, R3 ;  /* 0x000000ffff0d7224 */ /* 0x000fe400078e0003 */
[----:B------:R-:W-:-:S07]  /*29210*/  IMAD.MOV.U32 R0, RZ, RZ, R14 ;  /* 0x000000ffff007224 */ /* 0x000fce00078e000e */
[----:B------:R-:W-:Y:S05]  /*29220*/  WARPSYNC.COLLECTIVE R15, `(.L_x_847) ;  /* 0x000000000f087348 */ /* 0x000fea0003c00000 */
[----:B------:R0:W1:Y:S02]  /*29230*/  SHFL.IDX P6, R14, R13, R12, R11 ;  /* 0x0000000c0d0e7389 */ /* 0x00006400000c000b */
[----:B01----:R-:W-:Y:S01]  /*29240*/  ENDCOLLECTIVE ;  /* 0x000000000000791b */ /* 0x003fe20003800000 */
.L_x_847:
[----:B------:R-:W-:Y:S05]  /*29250*/  BRA `(.L_x_848) ;  /* 0xffffff7000b07947 */ /* 0x000fea000383ffff */
.L_x_640:
[----:B------:R-:W-:Y:S01]  /*29260*/  BSSY B1, `(.L_x_849) ;  /* 0x0000008000017945 */ /* 0x000fe20003800000 */
[----:B------:R-:W-:Y:S02]  /*29270*/  IMAD.MOV.U32 R13, RZ, RZ, R4 ;  /* 0x000000ffff0d7224 */ /* 0x000fe400078e0004 */
[----:B------:R-:W-:Y:S02]  /*29280*/  IMAD.MOV.U32 R12, RZ, RZ, 0x1 ;  /* 0x00000001ff0c7424 */ /* 0x000fe400078e00ff */
[----:B------:R-:W-:Y:S02]  /*29290*/  IMAD.MOV.U32 R11, RZ, RZ, 0x181f ;  /* 0x0000181fff0b7424 */ /* 0x000fe400078e00ff */
[----:B---3--:R-:W-:-:S07]  /*292a0*/  IMAD.MOV.U32 R15, RZ, RZ, -0x1 ;  /* 0xffffffffff0f7424 */ /* 0x008fce00078e00ff */
[----:B012-4-:R-:W-:Y:S05]  /*292b0*/  WARPSYNC.COLLECTIVE R15, `(.L_x_850) ;  /* 0x000000000f087348 */ /* 0x017fea0003c00000 */
[----:B----4-:R3:W4:Y:S02]  /*292c0*/  SHFL.IDX P6, R14, R13, R12, R11 ;  /* 0x0000000c0d0e7389 */ /* 0x01072400000c000b */
[----:B01234-:R-:W-:Y:S01]  /*292d0*/  ENDCOLLECTIVE ;  /* 0x000000000000791b */ /* 0x01ffe20003800000 */
.L_x_850:
[----:B------:R-:W-:Y:S05]  /*292e0*/  BSYNC B1 ;  /* 0x0000000000017941 */ /* 0x000fea0003800000 */
.L_x_849:
        /* <DEDUP_REMOVED lines=8> */
.L_x_851:
[----:B------:R-:W-:Y:S05]  /*29370*/  BRA `(.L_x_852) ;  /* 0xffffff7000b47947 */ /* 0x000fea000383ffff */
.L_x_643:
[----:B------:R-:W-:Y:S01]  /*29380*/  BSSY B1, `(.L_x_853) ;  /* 0x0000008000017945 */ /* 0x000fe20003800000 */
[----:B------:R-:W-:Y:S02]  /*29390*/  IMAD.MOV.U32 R13, RZ, RZ, R4 ;  /* 0x000000ffff0d7224 */ /* 0x000fe400078e0004 */
[----:B------:R-:W-:Y:S02]  /*293a0*/  IMAD.MOV.U32 R12, RZ, RZ, 0x2 ;  /* 0x00000002ff0c7424 */ /* 0x000fe400078e00ff */
[----:B------:R-:W-:Y:S02]  /*293b0*/  IMAD.MOV.U32 R11, RZ, RZ, 0x181f ;  /* 0x0000181fff0b7424 */ /* 0x000fe400078e00ff */
[----:B0-----:R-:W-:-:S07]  /*293c0*/  IMAD.MOV.U32 R15, RZ, RZ, -0x1 ;  /* 0xffffffffff0f7424 */ /* 0x001fce00078e00ff */
[----:B-1234-:R-:W-:Y:S05]  /*293d0*/  WARPSYNC.COLLECTIVE R15, `(.L_x_854) ;  /* 0x000000000f087348 */ /* 0x01efea0003c00000 */
[----:B----4-:R0:W4:Y:S02]  /*293e0*/  SHFL.IDX P6, R14, R13, R12, R11 ;  /* 0x0000000c0d0e7389 */ /* 0x01012400000c000b */
[----:B01234-:R-:W-:Y:S01]  /*293f0*/  ENDCOLLECTIVE ;  /* 0x000000000000791b */ /* 0x01ffe20003800000 */
.L_x_854:
[----:B------:R-:W-:Y:S05]  /*29400*/  BSYNC B1 ;  /* 0x0000000000017941 */ /* 0x000fea0003800000 */
.L_x_853:
        /* <DEDUP_REMOVED lines=8> */
.L_x_855:
[----:B------:R-:W-:Y:S05]  /*29490*/  BRA `(.L_x_856) ;  /* 0xffffff7000b87947 */ /* 0x000fea000383ffff */
.L_x_646:
[----:B------:R-:W-:Y:S01]  /*294a0*/  BSSY B1, `(.L_x_857) ;  /* 0x0000008000017945 */ /* 0x000fe20003800000 */
[----:B------:R-:W-:Y:S02]  /*294b0*/  IMAD.MOV.U32 R13, RZ, RZ, R4 ;  /* 0x000000ffff0d7224 */ /* 0x000fe400078e0004 */
[----:B------:R-:W-:Y:S02]  /*294c0*/  IMAD.MOV.U32 R12, RZ, RZ, 0x3 ;  /* 0x00000003ff0c7424 */ /* 0x000fe400078e00ff */
[----:B------:R-:W-:Y:S02]  /*294d0*/  IMAD.MOV.U32 R11, RZ, RZ, 0x181f ;  /* 0x0000181fff0b7424 */ /* 0x000fe400078e00ff */
[----:B0-----:R-:W-:-:S07]  /*294e0*/  IMAD.MOV.U32 R15, RZ, RZ, -0x1 ;  /* 0xffffffffff0f7424 */ /* 0x001fce00078e00ff */
[----:B-1234-:R-:W-:Y:S05]  /*294f0*/  WARPSYNC.COLLECTIVE R15, `(.L_x_858) ;  /* 0x000000000f087348 */ /* 0x01efea0003c00000 */
[----:B------:R0:W0:Y:S02]  /*29500*/  SHFL.IDX P6, R14, R13, R12, R11 ;  /* 0x0000000c0d0e7389 */ /* 0x00002400000c000b */
[----:B01234-:R-:W-:Y:S01]  /*29510*/  ENDCOLLECTIVE ;  /* 0x000000000000791b */ /* 0x01ffe20003800000 */
.L_x_858:
[----:B------:R-:W-:Y:S05]  /*29520*/  BSYNC B1 ;  /* 0x0000000000017941 */ /* 0x000fea0003800000 */
.L_x_857:
        /* <DEDUP_REMOVED lines=8> */
.L_x_859:
[----:B------:R-:W-:Y:S05]  /*295b0*/  BRA `(.L_x_860) ;  /* 0xffffff7000bc7947 */ /* 0x000fea000383ffff */
.L_x_663:
[----:B------:R-:W1:Y:S01]  /*295c0*/  S2R R4, SR_TID.X ;  /* 0x0000000000047919 */ /* 0x000e620000002100 */
[----:B------:R-:W-:Y:S01]  /*295d0*/  BSSY B1, `(.L_x_861) ;  /* 0x000000a000017945 */ /* 0x000fe20003800000 */
[----:B------:R-:W-:Y:S02]  /*295e0*/  IMAD.MOV.U32 R12, RZ, RZ, RZ ;  /* 0x000000ffff0c7224 */ /* 0x000fe400078e00ff */
[----:B0-----:R-:W-:Y:S02]  /*295f0*/  IMAD.MOV.U32 R11, RZ, RZ, 0x1f ;  /* 0x0000001fff0b7424 */ /* 0x001fe400078e00ff */
[----:B------:R-:W-:Y:S01]  /*29600*/  IMAD.MOV.U32 R15, RZ, RZ, -0x1 ;  /* 0xffffffffff0f7424 */ /* 0x000fe200078e00ff */
[----:B-1----:R-:W-:-:S04]  /*29610*/  SHF.R.U32.HI R4, RZ, 0x5, R4 ;  /* 0x00000005ff047819 */ /* 0x002fc80000011604 */
[----:B------:R-:W-:-:S05]  /*29620*/  LOP3.LUT R4, R4, 0x3, RZ, 0xc0, !PT ;  /* 0x0000000304047812 */ /* 0x000fca00078ec0ff */
[----:B------:R-:W-:-:S07]  /*29630*/  IMAD.MOV.U32 R13, RZ, RZ, R4 ;  /* 0x000000ffff0d7224 */ /* 0x000fce00078e0004 */
[----:B------:R-:W-:Y:S05]  /*29640*/  WARPSYNC.COLLECTIVE R15, `(.L_x_862) ;  /* 0x000000000f087348 */ /* 0x000fea0003c00000 */
[----:B------:R0:W1:Y:S02]  /*29650*/  SHFL.IDX P6, R14, R13, R12, R11 ;  /* 0x0000000c0d0e7389 */ /* 0x00006400000c000b */
[----:B01----:R-:W-:Y:S01]  /*29660*/  ENDCOLLECTIVE ;  /* 0x000000000000791b */ /* 0x003fe20003800000 */
.L_x_862:
[----:B------:R-:W-:Y:S05]  /*29670*/  BSYNC B1 ;  /* 0x0000000000017941 */ /* 0x000fea0003800000 */
.L_x_861:
[----:B------:R-:W-:Y:S05]  /*29680*/  BRA `(.L_x_863) ;  /* 0xffffff8800e87947 */ /* 0x000fea000383ffff */
.L_x_665:
[----:B------:R-:W-:Y:S01]  /*29690*/  BSSY B1, `(.L_x_864) ;  /* 0x0000006000017945 */ /* 0x000fe20003800000 */
[----:B------:R-:W-:-:S07]  /*296a0*/  IMAD.MOV.U32 R15, RZ, RZ, -0x1 ;  /* 0xffffffffff0f7424 */ /* 0x000fce00078e00ff */
[----:B01----:R-:W-:Y:S05]  /*296b0*/  WARPSYNC.COLLECTIVE R15, `(.L_x_865) ;  /* 0x000000000f0c7348 */ /* 0x003fea0003c00000 */
[----:B------:R-:W-:Y:S02]  /*296c0*/  ELECT P6, UR62, PT ;  /* 0x00000000003e782f */ /* 0x000fe400038c0000 */
[----:B------:R-:W-:Y:S01]  /*296d0*/  MOV R14, UR62 ;  /* 0x0000003e000e7c02 */ /* 0x000fe20008000f00 */
[----:B01----:R-:W-:Y:S10]  /*296e0*/  ENDCOLLECTIVE ;  /* 0x000000000000791b */ /* 0x003ff40003800000 */
.L_x_865:
[----:B------:R-:W-:Y:S05]  /*296f0*/  BSYNC B1 ;  /* 0x0000000000017941 */ /* 0x000fea0003800000 */
.L_x_864:
[----:B------:R-:W-:Y:S05]  /*29700*/  BRA `(.L_x_664) ;  /* 0xffffff8800e07947 */ /* 0x000fea000383ffff */
.L_x_667:
[----:B-1----:R1:W2:Y:S02]  /*29710*/  SYNCS.PHASECHK.TRANS64.TRYWAIT P0, [R18+URZ+0x34820], R3 ;  /* 0x03482003120075a7 */ /* 0x0022a4000800017f */
[----:B--2---:R-:W-:Y:S05]  /*29720*/  @!P0 NANOSLEEP.SYNCS 0x989680 ;  /* 0x009896800000895d */ /* 0x004fea0003900000 */
[----:B------:R-:W2:Y:S02]  /*29730*/  @!P0 SYNCS.PHASECHK.TRANS64 P0, [R18+URZ+0x34820], R3 ;  /* 0x03482003120085a7 */ /* 0x000ea4000800007f */
[----:B--2---:R-:W-:Y:S05]  /*29740*/  @!P0 BRA `(.L_x_667) ;  /* 0xfffffffc00f08947 */ /* 0x004fea000383ffff */
[----:B------:R-:W-:Y:S05]  /*29750*/  BRA `(.L_x_866) ;  /* 0xffffff8800f07947 */ /* 0x000fea000383ffff */
.L_x_671:
[----:B--2---:R2:W3:Y:S02]  /*29760*/  SYNCS.PHASECHK.TRANS64.TRYWAIT P0, [R5+URZ+0x348a0], R9 ;  /* 0x0348a009050075a7 */ /* 0x0044e4000800017f */
[----:B---3--:R-:W-:Y:S05]  /*29770*/  @!P0 NANOSLEEP.SYNCS 0x989680 ;  /* 0x009896800000895d */ /* 0x008fea0003900000 */
[----:B------:R-:W3:Y:S02]  /*29780*/  @!P0 SYNCS.PHASECHK.TRANS64 P0, [R5+URZ+0x348a0], R9 ;  /* 0x0348a009050085a7 */ /* 0x000ee4000800007f */
[----:B---3--:R-:W-:Y:S05]  /*29790*/  @!P0 BRA `(.L_x_671) ;  /* 0xfffffffc00f08947 */ /* 0x008fea000383ffff */
[----:B------:R-:W-:Y:S05]  /*297a0*/  BRA `(.L_x_867) ;  /* 0xffffff8c00107947 */ /* 0x000fea000383ffff */
.L_x_677:
[----:B0-----:R0:W1:Y:S02]  /*297b0*/  SYNCS.PHASECHK.TRANS64.TRYWAIT P0, [R5+URZ+0x348c0], R9 ;  /* 0x0348c009050075a7 */ /* 0x001064000800017f */
[----:B-1----:R-:W-:Y:S05]  /*297c0*/  @!P0 NANOSLEEP.SYNCS 0x989680 ;  /* 0x009896800000895d */ /* 0x002fea0003900000 */
[----:B------:R-:W1:Y:S02]  /*297d0*/  @!P0 SYNCS.PHASECHK.TRANS64 P0, [R5+URZ+0x348c0], R9 ;  /* 0x0348c009050085a7 */ /* 0x000e64000800007f */
[----:B-1----:R-:W-:Y:S05]  /*297e0*/  @!P0 BRA `(.L_x_677) ;  /* 0xfffffffc00f08947 */ /* 0x002fea000383ffff */
[----:B------:R-:W-:Y:S05]  /*297f0*/  BRA `(.L_x_868) ;  /* 0xffffff8c00d07947 */ /* 0x000fea000383ffff */
.L_x_685:
[----:B-1----:R1:W2:Y:S02]  /*29800*/  SYNCS.PHASECHK.TRANS64.TRYWAIT P2, [R7+URZ+0x348a0], R6 ;  /* 0x0348a006070075a7 */ /* 0x0022a4000804017f */
[----:B--2---:R-:W-:Y:S05]  /*29810*/  @!P2 NANOSLEEP.SYNCS 0x989680 ;  /* 0x009896800000a95d */ /* 0x004fea0003900000 */
[----:B------:R-:W2:Y:S02]  /*29820*/  @!P2 SYNCS.PHASECHK.TRANS64 P2, [R7+URZ+0x348a0], R6 ;  /* 0x0348a0060700a5a7 */ /* 0x000ea4000804007f */
[----:B--2---:R-:W-:Y:S05]  /*29830*/  @!P2 BRA `(.L_x_685) ;  /* 0xfffffffc00f0a947 */ /* 0x004fea000383ffff */
[----:B------:R-:W-:Y:S05]  /*29840*/  BRA `(.L_x_869) ;  /* 0xffffff9000e07947 */ /* 0x000fea000383ffff */
.L_x_691:
[----:B0-----:R0:W2:Y:S02]  /*29850*/  SYNCS.PHASECHK.TRANS64.TRYWAIT P2, [R7+URZ+0x348c0], R6 ;  /* 0x0348c006070075a7 */ /* 0x0010a4000804017f */
[----:B--2---:R-:W-:Y:S05]  /*29860*/  @!P2 NANOSLEEP.SYNCS 0x989680 ;  /* 0x009896800000a95d */ /* 0x004fea0003900000 */
[----:B------:R-:W2:Y:S02]  /*29870*/  @!P2 SYNCS.PHASECHK.TRANS64 P2, [R7+URZ+0x348c0], R6 ;  /* 0x0348c0060700a5a7 */ /* 0x000ea4000804007f */
[----:B--2---:R-:W-:Y:S05]  /*29880*/  @!P2 BRA `(.L_x_691) ;  /* 0xfffffffc00f0a947 */ /* 0x004fea000383ffff */
[----:B------:R-:W-:Y:S05]  /*29890*/  BRA `(.L_x_870) ;  /* 0xffffff94009c7947 */ /* 0x000fea000383ffff */
.L_x_707:
        /* <DEDUP_REMOVED lines=11> */
.L_x_872:
[----:B------:R-:W-:Y:S05]  /*29950*/  BSYNC B0 ;  /* 0x0000000000007941 */ /* 0x000fea0003800000 */
.L_x_871:
[----:B------:R-:W-:Y:S05]  /*29960*/  BRA `(.L_x_873) ;  /* 0xffffffa000a47947 */ /* 0x000fea000383ffff */
.L_x_709:
[----:B------:R-:W-:Y:S01]  /*29970*/  BSSY B0, `(.L_x_874) ;  /* 0x0000006000007945 */ /* 0x000fe20003800000 */
[----:B------:R-:W-:-:S07]  /*29980*/  IMAD.MOV.U32 R15, RZ, RZ, -0x1 ;  /* 0xffffffffff0f7424 */ /* 0x000fce00078e00ff */
[----:B01----:R-:W-:Y:S05]  /*29990*/  WARPSYNC.COLLECTIVE R15, `(.L_x_875) ;  /* 0x000000000f0c7348 */ /* 0x003fea0003c00000 */
[----:B------:R-:W-:Y:S02]  /*299a0*/  ELECT P6, UR62, PT ;  /* 0x00000000003e782f */ /* 0x000fe400038c0000 */
[----:B------:R-:W-:Y:S01]  /*299b0*/  MOV R14, UR62 ;  /* 0x0000003e000e7c02 */ /* 0x000fe20008000f00 */
[----:B01----:R-:W-:Y:S10]  /*299c0*/  ENDCOLLECTIVE ;  /* 0x000000000000791b */ /* 0x003ff40003800000 */
.L_x_875:
[----:B------:R-:W-:Y:S05]  /*299d0*/  BSYNC B0 ;  /* 0x0000000000007941 */ /* 0x000fea0003800000 */
.L_x_874:
[----:B------:R-:W-:Y:S05]  /*299e0*/  BRA `(.L_x_876) ;  /* 0xffffffa000b07947 */ /* 0x000fea000383ffff */
.L_x_711:
[----:B-1----:R1:W2:Y:S02]  /*299f0*/  SYNCS.PHASECHK.TRANS64.TRYWAIT P0, [R0+URZ+0x34840], R2 ;  /* 0x03484002000075a7 */ /* 0x0022a4000800017f */
[----:B--2---:R-:W-:Y:S05]  /*29a00*/  @!P0 NANOSLEEP.SYNCS 0x989680 ;  /* 0x009896800000895d */ /* 0x004fea0003900000 */
[----:B------:R-:W2:Y:S02]  /*29a10*/  @!P0 SYNCS.PHASECHK.TRANS64 P0, [R0+URZ+0x34840], R2 ;  /* 0x03484002000085a7 */ /* 0x000ea4000800007f */
[----:B--2---:R-:W-:Y:S05]  /*29a20*/  @!P0 BRA `(.L_x_711) ;  /* 0xfffffffc00f08947 */ /* 0x004fea000383ffff */
[----:B------:R-:W-:Y:S05]  /*29a30*/  BRA `(.L_x_877) ;  /* 0xffffffa400147947 */ /* 0x000fea000383ffff */
.L_x_715:
[----:B------:R-:W2:Y:S01]  /*29a40*/  LDL.LU R11, [R1+0x54] ;  /* 0x00005400010b7983 */ /* 0x000ea20000300800 */
[----:B------:R-:W-:Y:S02]  /*29a50*/  IMAD.MOV.U32 R13, RZ, RZ, R3 ;  /* 0x000000ffff0d7224 */ /* 0x000fe400078e0003 */
[----:B------:R-:W-:Y:S01]  /*29a60*/  IMAD.MOV.U32 R12, RZ, RZ, RZ ;  /* 0x000000ffff0c7224 */ /* 0x000fe200078e00ff */
[----:B------:R-:W0:Y:S01]  /*29a70*/  S2R R7, SR_TID.X ;  /* 0x0000000000077919 */ /* 0x000e220000002100 */
[----:B------:R-:W-:Y:S01]  /*29a80*/  IMAD.MOV.U32 R15, RZ, RZ, -0x1 ;  /* 0xffffffffff0f7424 */ /* 0x000fe200078e00ff */
[----:B0-----:R-:W-:-:S04]  /*29a90*/  LOP3.LUT R7, R7, 0x7f, RZ, 0xc0, !PT ;  /* 0x0000007f07077812 */ /* 0x001fc800078ec0ff */
        /* <DEDUP_REMOVED lines=9> */
.L_x_878:
[----:B------:R-:W-:Y:S02]  /*29b30*/  IMAD.MOV.U32 R13, RZ, RZ, R4 ;  /* 0x000000ffff0d7224 */ /* 0x000fe400078e0004 */
[----:B------:R-:W-:-:S07]  /*29b40*/  IMAD.MOV.U32 R6, RZ, RZ, R14 ;  /* 0x000000ffff067224 */ /* 0x000fce00078e000e */
[----:B------:R-:W-:Y:S05]  /*29b50*/  WARPSYNC.COLLECTIVE R15, `(.L_x_879) ;  /* 0x000000000f087348 */ /* 0x000fea0003c00000 */
[----:B------:R0:W1:Y:S02]  /*29b60*/  SHFL.IDX P6, R14, R13, R12, R11 ;  /* 0x0000000c0d0e7389 */ /* 0x00006400000c000b */
[----:B01----:R-:W-:Y:S01]  /*29b70*/  ENDCOLLECTIVE ;  /* 0x000000000000791b */ /* 0x003fe20003800000 */
.L_x_879:
        /* <DEDUP_REMOVED lines=18> */
.L_x_880:
[----:B------:R-:W-:Y:S02]  /*29ca0*/  IMAD.MOV.U32 R13, RZ, RZ, R4 ;  /* 0x000000ffff0d7224 */ /* 0x000fe400078e0004 */
[----:B------:R-:W-:-:S07]  /*29cb0*/  IMAD.MOV.U32 R8, RZ, RZ, R14 ;  /* 0x000000ffff087224 */ /* 0x000fce00078e000e */
[----:B------:R-:W-:Y:S05]  /*29cc0*/  WARPSYNC.COLLECTIVE R15, `(.L_x_881) ;  /* 0x000000000f087348 */ /* 0x000fea0003c00000 */
[----:B------:R0:W1:Y:S02]  /*29cd0*/  SHFL.IDX P6, R14, R13, R12, R11 ;  /* 0x0000000c0d0e7389 */ /* 0x00006400000c000b */
[----:B01----:R-:W-:Y:S01]  /*29ce0*/  ENDCOLLECTIVE ;  /* 0x000000000000791b */ /* 0x003fe20003800000 */
.L_x_881:
        /* <DEDUP_REMOVED lines=19> */
.L_x_882:
[----:B------:R-:W-:Y:S02]  /*29e20*/  IMAD.MOV.U32 R13, RZ, RZ, R4 ;  /* 0x000000ffff0d7224 */ /* 0x000fe400078e0004 */
[----:B------:R-:W-:-:S07]  /*29e30*/  IMAD.MOV.U32 R6, RZ, RZ, R14 ;  /* 0x000000ffff067224 */ /* 0x000fce00078e000e */
[----:B------:R-:W-:Y:S05]  /*29e40*/  WARPSYNC.COLLECTIVE R15, `(.L_x_883) ;  /* 0x000000000f087348 */ /* 0x000fea0003c00000 */
[----:B------:R0:W1:Y:S02]  /*29e50*/  SHFL.IDX P6, R14, R13, R12, R11 ;  /* 0x0000000c0d0e7389 */ /* 0x00006400000c000b */
[----:B01----:R-:W-:Y:S01]  /*29e60*/  ENDCOLLECTIVE ;  /* 0x000000000000791b */ /* 0x003fe20003800000 */
.L_x_883:
        /* <DEDUP_REMOVED lines=18> */
.L_x_884:
[----:B------:R-:W-:Y:S02]  /*29f90*/  IMAD.MOV.U32 R13, RZ, RZ, R4 ;  /* 0x000000ffff0d7224 */ /* 0x000fe400078e0004 */
[----:B------:R-:W-:-:S07]  /*29fa0*/  IMAD.MOV.U32 R6, RZ, RZ, R14 ;  /* 0x000000ffff067224 */ /* 0x000fce00078e000e */
[----:B------:R-:W-:Y:S05]  /*29fb0*/  WARPSYNC.COLLECTIVE R15, `(.L_x_885) ;  /* 0x000000000f087348 */ /* 0x000fea0003c00000 */
[----:B------:R0:W1:Y:S02]  /*29fc0*/  SHFL.IDX P6, R14, R13, R12, R11 ;  /* 0x0000000c0d0e7389 */ /* 0x00006400000c000b */
[----:B01----:R-:W-:Y:S01]  /*29fd0*/  ENDCOLLECTIVE ;  /* 0x000000000000791b */ /* 0x003fe20003800000 */
.L_x_885:
        /* <DEDUP_REMOVED lines=18> */
.L_x_886:
[----:B------:R-:W-:Y:S02]  /*2a100*/  IMAD.MOV.U32 R13, RZ, RZ, R4 ;  /* 0x000000ffff0d7224 */ /* 0x000fe400078e0004 */
[----:B------:R-:W-:-:S07]  /*2a110*/  IMAD.MOV.U32 R6, RZ, RZ, R14 ;  /* 0x000000ffff067224 */ /* 0x000fce00078e000e */
[----:B------:R-:W-:Y:S05]  /*2a120*/  WARPSYNC.COLLECTIVE R15, `(.L_x_887) ;  /* 0x000000000f087348 */ /* 0x000fea0003c00000 */
[----:B------:R0:W1:Y:S02]  /*2a130*/  SHFL.IDX P6, R14, R13, R12, R11 ;  /* 0x0000000c0d0e7389 */ /* 0x00006400000c000b */
[----:B01----:R-:W-:Y:S01]  /*2a140*/  ENDCOLLECTIVE ;  /* 0x000000000000791b */ /* 0x003fe20003800000 */
.L_x_887:
        /* <DEDUP_REMOVED lines=18> */
.L_x_888:
[----:B------:R-:W-:Y:S02]  /*2a270*/  IMAD.MOV.U32 R13, RZ, RZ, R4 ;  /* 0x000000ffff0d7224 */ /* 0x000fe400078e0004 */
[----:B------:R-:W-:-:S07]  /*2a280*/  IMAD.MOV.U32 R6, RZ, RZ, R14 ;  /* 0x000000ffff067224 */ /* 0x000fce00078e000e */
[----:B------:R-:W-:Y:S05]  /*2a290*/  WARPSYNC.COLLECTIVE R15, `(.L_x_889) ;  /* 0x000000000f087348 */ /* 0x000fea0003c00000 */
[----:B------:R0:W1:Y:S02]  /*2a2a0*/  SHFL.IDX P6, R14, R13, R12, R11 ;  /* 0x0000000c0d0e7389 */ /* 0x00006400000c000b */
[----:B01----:R-:W-:Y:S01]  /*2a2b0*/  ENDCOLLECTIVE ;  /* 0x000000000000791b */ /* 0x003fe20003800000 */
.L_x_889:
        /* <DEDUP_REMOVED lines=16> */
.L_x_890:
[----:B------:R-:W-:-:S05]  /*2a3c0*/  VIADD R7, R0, 0x60 ;  /* 0x0000006000077836 */ /* 0x000fca0000000000 */
[----:B------:R-:W-:Y:S01]  /*2a3d0*/  ISETP.GE.AND P2, PT, R7, R2, PT ;  /* 0x000000020700720c */ /* 0x000fe20003f46270 */
[----:B------:R-:W-:Y:S02]  /*2a3e0*/  IMAD.MOV.U32 R13, RZ, RZ, R4 ;  /* 0x000000ffff0d7224 */ /* 0x000fe400078e0004 */
[----:B------:R-:W-:-:S10]  /*2a3f0*/  IMAD.MOV.U32 R6, RZ, RZ, R14 ;  /* 0x000000ffff067224 */ /* 0x000fd400078e000e */
[----:B------:R-:W-:Y:S05]  /*2a400*/  WARPSYNC.COLLECTIVE R15, `(.L_x_891) ;  /* 0x000000000f087348 */ /* 0x000fea0003c00000 */
[----:B------:R0:W1:Y:S02]  /*2a410*/  SHFL.IDX P6, R14, R13, R12, R11 ;  /* 0x0000000c0d0e7389 */ /* 0x00006400000c000b */
[----:B01----:R-:W-:Y:S01]  /*2a420*/  ENDCOLLECTIVE ;  /* 0x000000000000791b */ /* 0x003fe20003800000 */
.L_x_891:
        /* <DEDUP_REMOVED lines=16> */
.L_x_892:
[----:B------:R-:W-:Y:S02]  /*2a530*/  IMAD.MOV.U32 R13, RZ, RZ, R4 ;  /* 0x000000ffff0d7224 */ /* 0x000fe400078e0004 */
[----:B------:R-:W-:-:S07]  /*2a540*/  IMAD.MOV.U32 R5, RZ, RZ, R14 ;  /* 0x000000ffff057224 */ /* 0x000fce00078e000e */
[----:B------:R-:W-:Y:S05]  /*2a550*/  WARPSYNC.COLLECTIVE R15, `(.L_x_893) ;  /* 0x000000000f087348 */ /* 0x000fea0003c00000 */
[----:B------:R0:W1:Y:S02]  /*2a560*/  SHFL.IDX P6, R14, R13, R12, R11 ;  /* 0x0000000c0d0e7389 */ /* 0x00006400000c000b */
[----:B01----:R-:W-:Y:S01]  /*2a570*/  ENDCOLLECTIVE ;  /* 0x000000000000791b */ /* 0x003fe20003800000 */
.L_x_893:
[----:B------:R-:W-:Y:S01]  /*2a580*/  IMAD.MOV.U32 R3, RZ, RZ, R14 ;  /* 0x000000ffff037224 */ /* 0x000fe200078e000e */
[----:B------:R-:W-:Y:S06]  /*2a590*/  BRA `(.L_x_894) ;  /* 0xffffffa400ac7947 */ /* 0x000fec000383ffff */
.L_x_720:
[----:B---3--:R3:W4:Y:S02]  /*2a5a0*/  SYNCS.PHASECHK.TRANS64.TRYWAIT P0, [R18+URZ+0x34820], R0 ;  /* 0x03482000120075a7 */ /* 0x008724000800017f */
[----:B----4-:R-:W-:Y:S05]  /*2a5b0*/  @!P0 NANOSLEEP.SYNCS 0x989680 ;  /* 0x009896800000895d */ /* 0x010fea0003900000 */
[----:B------:R-:W4:Y:S02]  /*2a5c0*/  @!P0 SYNCS.PHASECHK.TRANS64 P0, [R18+URZ+0x34820], R0 ;  /* 0x03482000120085a7 */ /* 0x000f24000800007f */
[----:B----4-:R-:W-:Y:S05]  /*2a5d0*/  @!P0 BRA `(.L_x_720) ;  /* 0xfffffffc00f08947 */ /* 0x010fea000383ffff */
[----:B------:R-:W-:Y:S05]  /*2a5e0*/  BRA `(.L_x_895) ;  /* 0xffffffa800207947 */ /* 0x000fea000383ffff */
.L_x_729:
[----:B-1----:R1:W2:Y:S02]  /*2a5f0*/  SYNCS.PHASECHK.TRANS64.TRYWAIT P0, [R3+URZ+0x34840], R2 ;  /* 0x03484002030075a7 */ /* 0x0022a4000800017f */
[----:B--2---:R-:W-:Y:S05]  /*2a600*/  @!P0 NANOSLEEP.SYNCS 0x989680 ;  /* 0x009896800000895d */ /* 0x004fea0003900000 */
[----:B------:R-:W2:Y:S02]  /*2a610*/  @!P0 SYNCS.PHASECHK.TRANS64 P0, [R3+URZ+0x34840], R2 ;  /* 0x03484002030085a7 */ /* 0x000ea4000800007f */
[----:B--2---:R-:W-:Y:S05]  /*2a620*/  @!P0 BRA `(.L_x_729) ;  /* 0xfffffffc00f08947 */ /* 0x004fea000383ffff */
[----:B------:R-:W-:Y:S05]  /*2a630*/  BRA `(.L_x_896) ;  /* 0xffffffac00007947 */ /* 0x000fea000383ffff */
.L_x_735:
[----:B0-----:R0:W1:Y:S02]  /*2a640*/  SYNCS.PHASECHK.TRANS64.TRYWAIT P0, [R3+URZ+0x60], R2 ;  /* 0x00006002030075a7 */ /* 0x001064000800017f */
[----:B-1----:R-:W-:Y:S05]  /*2a650*/  @!P0 NANOSLEEP.SYNCS 0x989680 ;  /* 0x009896800000895d */ /* 0x002fea0003900000 */
[----:B------:R-:W1:Y:S02]  /*2a660*/  @!P0 SYNCS.PHASECHK.TRANS64 P0, [R3+URZ+0x60], R2 ;  /* 0x00006002030085a7 */ /* 0x000e64000800007f */
[----:B-1----:R-:W-:Y:S05]  /*2a670*/  @!P0 BRA `(.L_x_735) ;  /* 0xfffffffc00f08947 */ /* 0x002fea000383ffff */
[----:B------:R-:W-:Y:S05]  /*2a680*/  BRA `(.L_x_897) ;  /* 0xffffffac00d47947 */ /* 0x000fea000383ffff */
.L_x_744:
[----:B-1----:R1:W2:Y:S02]  /*2a690*/  SYNCS.PHASECHK.TRANS64.TRYWAIT P0, [R3+URZ+0x34840], R2 ;  /* 0x03484002030075a7 */ /* 0x0022a4000800017f */
[----:B--2---:R-:W-:Y:S05]  /*2a6a0*/  @!P0 NANOSLEEP.SYNCS 0x989680 ;  /* 0x009896800000895d */ /* 0x004fea0003900000 */
[----:B------:R-:W2:Y:S02]  /*2a6b0*/  @!P0 SYNCS.PHASECHK.TRANS64 P0, [R3+URZ+0x34840], R2 ;  /* 0x03484002030085a7 */ /* 0x000ea4000800007f */
[----:B--2---:R-:W-:Y:S05]  /*2a6c0*/  @!P0 BRA `(.L_x_744) ;  /* 0xfffffffc00f08947 */ /* 0x004fea000383ffff */
[----:B------:R-:W-:Y:S05]  /*2a6d0*/  BRA `(.L_x_898) ;  /* 0xffffffb400687947 */ /* 0x000fea000383ffff */
.L_x_750:
[----:B0-----:R0:W1:Y:S02]  /*2a6e0*/  SYNCS.PHASECHK.TRANS64.TRYWAIT P0, [R2+URZ+0x60], R3 ;  /* 0x00006003020075a7 */ /* 0x001064000800017f */
[----:B-1----:R-:W-:Y:S05]  /*2a6f0*/  @!P0 NANOSLEEP.SYNCS 0x989680 ;  /* 0x009896800000895d */ /* 0x002fea0003900000 */
[----:B------:R-:W1:Y:S02]  /*2a700*/  @!P0 SYNCS.PHASECHK.TRANS64 P0, [R2+URZ+0x60], R3 ;  /* 0x00006003020085a7 */ /* 0x000e64000800007f */
[----:B-1----:R-:W-:Y:S05]  /*2a710*/  @!P0 BRA `(.L_x_750) ;  /* 0xfffffffc00f08947 */ /* 0x002fea000383ffff */
[----:B------:R-:W-:Y:S05]  /*2a720*/  BRA `(.L_x_899) ;  /* 0xffffffb8003c7947 */ /* 0x000fea000383ffff */
.L_x_759:
[----:B--2---:R2:W3:Y:S02]  /*2a730*/  SYNCS.PHASECHK.TRANS64.TRYWAIT P0, [R2+URZ+0x34840], R3 ;  /* 0x03484003020075a7 */ /* 0x0044e4000800017f */
[----:B---3--:R-:W-:Y:S05]  /*2a740*/  @!P0 NANOSLEEP.SYNCS 0x989680 ;  /* 0x009896800000895d */ /* 0x008fea0003900000 */
[----:B------:R-:W3:Y:S02]  /*2a750*/  @!P0 SYNCS.PHASECHK.TRANS64 P0, [R2+URZ+0x34840], R3 ;  /* 0x03484003020085a7 */ /* 0x000ee4000800007f */
[----:B---3--:R-:W-:Y:S05]  /*2a760*/  @!P0 BRA `(.L_x_759) ;  /* 0xfffffffc00f08947 */ /* 0x008fea000383ffff */
[----:B------:R-:W-:Y:S05]  /*2a770*/  BRA `(.L_x_900) ;  /* 0xffffffbc00a07947 */ /* 0x000fea000383ffff */
.L_x_765:
[----:B0-----:R0:W1:Y:S02]  /*2a780*/  SYNCS.PHASECHK.TRANS64.TRYWAIT P0, [R2+URZ+0x60], R5 ;  /* 0x00006005020075a7 */ /* 0x001064000800017f */
[----:B-1----:R-:W-:Y:S05]  /*2a790*/  @!P0 NANOSLEEP.SYNCS 0x989680 ;  /* 0x009896800000895d */ /* 0x002fea0003900000 */
[----:B------:R-:W1:Y:S02]  /*2a7a0*/  @!P0 SYNCS.PHASECHK.TRANS64 P0, [R2+URZ+0x60], R5 ;  /* 0x00006005020085a7 */ /* 0x000e64000800007f */
[----:B-1----:R-:W-:Y:S05]  /*2a7b0*/  @!P0 BRA `(.L_x_765) ;  /* 0xfffffffc00f08947 */ /* 0x002fea000383ffff */
[----:B------:R-:W-:Y:S05]  /*2a7c0*/  BRA `(.L_x_901) ;  /* 0xffffffc000747947 */ /* 0x000fea000383ffff */
.L_x_776:
[----:B--2---:R2:W3:Y:S02]  /*2a7d0*/  SYNCS.PHASECHK.TRANS64.TRYWAIT P0, [R0+URZ+0x34860], R2 ;  /* 0x03486002000075a7 */ /* 0x0044e4000800017f */
[----:B---3--:R-:W-:Y:S05]  /*2a7e0*/  @!P0 NANOSLEEP.SYNCS 0x989680 ;  /* 0x009896800000895d */ /* 0x008fea0003900000 */
[----:B------:R-:W3:Y:S02]  /*2a7f0*/  @!P0 SYNCS.PHASECHK.TRANS64 P0, [R0+URZ+0x34860], R2 ;  /* 0x03486002000085a7 */ /* 0x000ee4000800007f */
[----:B---3--:R-:W-:Y:S05]  /*2a800*/  @!P0 BRA `(.L_x_776) ;  /* 0xfffffffc00f08947 */ /* 0x008fea000383ffff */
[----:B------:R-:W-:Y:S05]  /*2a810*/  BRA `(.L_x_902) ;  /* 0xffffffc400c47947 */ /* 0x000fea000383ffff */
.L_x_783:
[----:B------:R-:W3:Y:S01]  /*2a820*/  LDL R0, [R1+0x10] ;  /* 0x0000100001007983 */ /* 0x000ee20000100800 */
[----:B------:R-:W-:Y:S01]  /*2a830*/  BSSY B0, `(.L_x_903) ;  /* 0x0000008000007945 */ /* 0x000fe20003800000 */
[----:B------:R-:W-:Y:S02]  /*2a840*/  IMAD.MOV.U32 R12, RZ, RZ, RZ ;  /* 0x000000ffff0c7224 */ /* 0x000fe400078e00ff */
[----:B0-----:R-:W-:Y:S02]  /*2a850*/  IMAD.MOV.U32 R11, RZ, RZ, 0x1f ;  /* 0x0000001fff0b7424 */ /* 0x001fe400078e00ff */
[----:B------:R-:W-:Y:S02]  /*2a860*/  IMAD.MOV.U32 R15, RZ, RZ, -0x1 ;  /* 0xffffffffff0f7424 */ /* 0x000fe400078e00ff */
[----:B---3--:R-:W-:-:S07]  /*2a870*/  IMAD.MOV.U32 R13, RZ, RZ, R0 ;  /* 0x000000ffff0d7224 */ /* 0x008fce00078e0000 */
[----:B-12---:R-:W-:Y:S05]  /*2a880*/  WARPSYNC.COLLECTIVE R15, `(.L_x_904) ;  /* 0x000000000f087348 */ /* 0x006fea0003c00000 */
[----:B------:R0:W3:Y:S02]  /*2a890*/  SHFL.IDX P6, R14, R13, R12, R11 ;  /* 0x0000000c0d0e7389 */ /* 0x0000e400000c000b */
[----:B0123--:R-:W-:Y:S01]  /*2a8a0*/  ENDCOLLECTIVE ;  /* 0x000000000000791b */ /* 0x00ffe20003800000 */
.L_x_904:
[----:B------:R-:W-:Y:S05]  /*2a8b0*/  BSYNC B0 ;  /* 0x0000000000007941 */ /* 0x000fea0003800000 */
.L_x_903:
        /* <DEDUP_REMOVED lines=9> */
.L_x_905:
        /* <DEDUP_REMOVED lines=15> */
[C---:B------:R-:W-:Y:S02]  /*2aa40*/  ISETP.GE.U32.AND P3, PT, R16.reuse, 0x4, PT ;  /* 0x000000041000780c */ /* 0x040fe40003f66070 */
[C---:B------:R-:W-:Y:S02]  /*2aa50*/  ISETP.GE.U32.AND P4, PT, R16.reuse, 0x8, PT ;  /* 0x000000081000780c */ /* 0x040fe40003f86070 */
[----:B------:R-:W-:Y:S01]  /*2aa60*/  ISETP.GE.U32.AND P5, PT, R16, 0x10, PT ;  /* 0x000000101000780c */ /* 0x000fe20003fa6070 */
[----:B--2---:R-:W-:Y:S02]  /*2aa70*/  @!P1 IMAD.MOV.U32 R4, RZ, RZ, R8 ;  /* 0x000000ffff049224 */ /* 0x004fe400078e0008 */
[----:B------:R-:W-:-:S02]  /*2aa80*/  IMAD.MOV.U32 R8, RZ, RZ, RZ ;  /* 0x000000ffff087224 */ /* 0x000fc400078e00ff */
[----:B---3--:R-:W-:Y:S01]  /*2aa90*/  @!P1 IMAD.MOV.U32 R6, RZ, RZ, R2 ;  /* 0x000000ffff069224 */ /* 0x008fe200078e0002 */
[----:B------:R-:W-:-:S03]  /*2aaa0*/  ISETP.NE.AND P1, PT, R16, RZ, PT ;  /* 0x000000ff1000720c */ /* 0x000fc60003f25270 */
[----:B------:R-:W-:-:S04]  /*2aab0*/  IMAD R2, R6, R4, RZ ;  /* 0x0000000406027224 */ /* 0x000fc800078e02ff */
[----:B------:R-:W-:-:S07]  /*2aac0*/  IMAD.MOV.U32 R13, RZ, RZ, R2 ;  /* 0x000000ffff0d7224 */ /* 0x000fce00078e0002 */
[----:B------:R-:W-:Y:S05]  /*2aad0*/  WARPSYNC.COLLECTIVE R15, `(.L_x_906) ;  /* 0x000000000f087348 */ /* 0x000fea0003c00000 */
[----:B------:R0:W1:Y:S02]  /*2aae0*/  SHFL.UP P6, R14, R13, R12, R11 ;  /* 0x0400000c0d0e7389 */ /* 0x00006400000c000b */
[----:B01----:R-:W-:Y:S01]  /*2aaf0*/  ENDCOLLECTIVE ;  /* 0x000000000000791b */ /* 0x003fe20003800000 */
.L_x_906:
        /* <DEDUP_REMOVED lines=8> */
.L_x_907:
        /* <DEDUP_REMOVED lines=8> */
.L_x_908:
        /* <DEDUP_REMOVED lines=8> */
.L_x_909:
        /* <DEDUP_REMOVED lines=8> */
.L_x_910:
        /* <DEDUP_REMOVED lines=9> */
.L_x_911:
[----:B------:R-:W-:Y:S01]  /*2ad90*/  IMAD.MOV.U32 R9, RZ, RZ, R14 ;  /* 0x000000ffff097224 */ /* 0x000fe200078e000e */
[----:B------:R-:W-:Y:S06]  /*2ada0*/  BRA `(.L_x_912) ;  /* 0xffffffc800387947 */ /* 0x000fec000383ffff */
.L_x_786:
[----:B------:R-:W-:Y:S01]  /*2adb0*/  BSSY B0, `(.L_x_913) ;  /* 0x0000008000007945 */ /* 0x000fe20003800000 */
[----:B------:R-:W-:Y:S02]  /*2adc0*/  IMAD.MOV.U32 R13, RZ, RZ, R2 ;  /* 0x000000ffff0d7224 */ /* 0x000fe400078e0002 */
[----:B------:R-:W-:Y:S02]  /*2add0*/  IMAD.MOV.U32 R12, RZ, RZ, 0x1 ;  /* 0x00000001ff0c7424 */ /* 0x000fe400078e00ff */
[----:B------:R-:W-:Y:S02]  /*2ade0*/  IMAD.MOV.U32 R11, RZ, RZ, RZ ;  /* 0x000000ffff0b7224 */ /* 0x000fe400078e00ff */
[----:B------:R-:W-:-:S07]  /*2adf0*/  IMAD.MOV.U32 R15, RZ, RZ, -0x1 ;  /* 0xffffffffff0f7424 */ /* 0x000fce00078e00ff */
[----:B0-----:R-:W-:Y:S05]  /*2ae00*/  WARPSYNC.COLLECTIVE R15, `(.L_x_914) ;  /* 0x000000000f087348 */ /* 0x001fea0003c00000 */
[----:B------:R1:W2:Y:S02]  /*2ae10*/  SHFL.UP P6, R14, R13, R12, R11 ;  /* 0x0400000c0d0e7389 */ /* 0x0002a400000c000b */
[----:B012---:R-:W-:Y:S01]  /*2ae20*/  ENDCOLLECTIVE ;  /* 0x000000000000791b */ /* 0x007fe20003800000 */
.L_x_914:
[----:B------:R-:W-:Y:S05]  /*2ae30*/  BSYNC B0 ;  /* 0x0000000000007941 */ /* 0x000fea0003800000 */
.L_x_913:
        /* <DEDUP_REMOVED lines=10> */
.L_x_915:
        /* <DEDUP_REMOVED lines=8> */
.L_x_916:
        /* <DEDUP_REMOVED lines=8> */
.L_x_917:
        /* <DEDUP_REMOVED lines=8> */
.L_x_918:
        /* <DEDUP_REMOVED lines=9> */
.L_x_919:
[----:B------:R-:W-:Y:S01]  /*2b0f0*/  IMAD.MOV.U32 R9, RZ, RZ, R14 ;  /* 0x000000ffff097224 */ /* 0x000fe200078e000e */
[----:B------:R-:W-:Y:S06]  /*2b100*/  BRA `(.L_x_920) ;  /* 0xffffffc800107947 */ /* 0x000fec000383ffff */
.L_x_788:
[----:B------:R-:W-:Y:S01]  /*2b110*/  BSSY B0, `(.L_x_921) ;  /* 0x0000006000007945 */ /* 0x000fe20003800000 */
[----:B------:R-:W-:Y:S01]  /*2b120*/  PLOP3.LUT P6, PT, P6, PT, PT, 0x8, 0x0 ;  /* 0x000000000000781c */ /* 0x000fe200037ce170 */
[----:B------:R-:W-:-:S12]  /*2b130*/  IMAD.MOV.U32 R15, RZ, RZ, -0x1 ;  /* 0xffffffffff0f7424 */ /* 0x000fd800078e00ff */
[----:B0-----:R-:W-:Y:S05]  /*2b140*/  WARPSYNC.COLLECTIVE R15, `(.L_x_922) ;  /* 0x000000000f087348 */ /* 0x001fea0003c00000 */
[----:B------:R-:W-:Y:S01]  /*2b150*/  VOTE.ANY R14, PT, P6 ;  /* 0x00000000000e7806 */ /* 0x000fe200030e0100 */
[----:B0-----:R-:W-:Y:S06]  /*2b160*/  ENDCOLLECTIVE ;  /* 0x000000000000791b */ /* 0x001fec0003800000 */
.L_x_922:
[----:B------:R-:W-:Y:S05]  /*2b170*/  BSYNC B0 ;  /* 0x0000000000007941 */ /* 0x000fea0003800000 */
.L_x_921:
        /* <DEDUP_REMOVED lines=9> */
.L_x_923:
[----:B------:R-:W-:Y:S02]  /*2b210*/  IMAD.MOV.U32 R13, RZ, RZ, R6 ;  /* 0x000000ffff0d7224 */ /* 0x000fe400078e0006 */
[----:B------:R-:W-:-:S07]  /*2b220*/  IMAD.MOV.U32 R4, RZ, RZ, R14 ;  /* 0x000000ffff047224 */ /* 0x000fce00078e000e */
[----:B------:R-:W-:Y:S05]  /*2b230*/  WARPSYNC.COLLECTIVE R15, `(.L_x_924) ;  /* 0x000000000f087348 */ /* 0x000fea0003c00000 */
[----:B------:R0:W1:Y:S02]  /*2b240*/  SHFL.IDX P6, R14, R13, R12, R11 ;  /* 0x0000000c0d0e7389 */ /* 0x00006400000c000b */
[----:B01----:R-:W-:Y:S01]  /*2b250*/  ENDCOLLECTIVE ;  /* 0x000000000000791b */ /* 0x003fe20003800000 */
.L_x_924:
[----:B------:R-:W-:Y:S01]  /*2b260*/  IMAD.MOV.U32 R6, RZ, RZ, R14 ;  /* 0x000000ffff067224 */ /* 0x000fe200078e000e */
[----:B------:R-:W-:Y:S06]  /*2b270*/  BRA `(.L_x_925) ;  /* 0xffffffc400f07947 */ /* 0x000fec000383ffff */
.L_x_790:
[----:B------:R-:W-:Y:S01]  /*2b280*/  BSSY B0, `(.L_x_926) ;  /* 0x0000007000007945 */ /* 0x000fe20003800000 */
[----:B------:R-:W-:Y:S02]  /*2b290*/  IMAD.MOV.U32 R13, RZ, RZ, R7 ;  /* 0x000000ffff0d7224 */ /* 0x000fe400078e0007 */
[----:B------:R-:W-:Y:S02]  /*2b2a0*/  IMAD.MOV.U32 R11, RZ, RZ, 0x1f ;  /* 0x0000001fff0b7424 */ /* 0x000fe400078e00ff */
[----:B------:R-:W-:-:S07]  /*2b2b0*/  IMAD.MOV.U32 R15, RZ, RZ, -0x1 ;  /* 0xffffffffff0f7424 */ /* 0x000fce00078e00ff */
[----:B0123--:R-:W-:Y:S05]  /*2b2c0*/  WARPSYNC.COLLECTIVE R15, `(.L_x_927) ;  /* 0x000000000f087348 */ /* 0x00ffea0003c00000 */
[----:B------:R4:W0:Y:S02]  /*2b2d0*/  SHFL.IDX P6, R14, R13, R12, R11 ;  /* 0x0000000c0d0e7389 */ /* 0x00082400000c000b */
[----:B01234-:R-:W-:Y:S01]  /*2b2e0*/  ENDCOLLECTIVE ;  /* 0x000000000000791b */ /* 0x01ffe20003800000 */
.L_x_927:
[----:B------:R-:W-:Y:S05]  /*2b2f0*/  BSYNC B0 ;  /* 0x0000000000007941 */ /* 0x000fea0003800000 */
.L_x_926:
[----:B------:R-:W-:Y:S01]  /*2b300*/  IMAD.MOV.U32 R7, RZ, RZ, R14 ;  /* 0x000000ffff077224 */ /* 0x000fe200078e000e */
[----:B------:R-:W-:Y:S06]  /*2b310*/  BRA `(.L_x_928) ;  /* 0xffffffc400e07947 */ /* 0x000fec000383ffff */
.L_x_794:
[----:B0-----:R0:W1:Y:S02]  /*2b320*/  SYNCS.PHASECHK.TRANS64.TRYWAIT P0, [R0+URZ+0x34820], R3 ;  /* 0x03482003000075a7 */ /* 0x001064000800017f */
[----:B-1----:R-:W-:Y:S05]  /*2b330*/  @!P0 NANOSLEEP.SYNCS 0x989680 ;  /* 0x009896800000895d */ /* 0x002fea0003900000 */
[----:B------:R-:W1:Y:S02]  /*2b340*/  @!P0 SYNCS.PHASECHK.TRANS64 P0, [R0+URZ+0x34820], R3 ;  /* 0x03482003000085a7 */ /* 0x000e64000800007f */
[----:B-1----:R-:W-:Y:S05]  /*2b350*/  @!P0 BRA `(.L_x_794) ;  /* 0xfffffffc00f08947 */ /* 0x002fea000383ffff */
[----:B------:R-:W-:Y:S05]  /*2b360*/  BRA `(.L_x_929) ;  /* 0xffffffcc00787947 */ /* 0x000fea000383ffff */
.L_x_795:
        /* <DEDUP_REMOVED lines=11> */
.L_x_931:
[----:B------:R-:W-:Y:S05]  /*2b420*/  BSYNC B0 ;  /* 0x0000000000007941 */ /* 0x000fea0003800000 */
.L_x_930:
[----:B------:R-:W-:Y:S05]  /*2b430*/  BRA `(.L_x_932) ;  /* 0xffffffcc00607947 */ /* 0x000fea000383ffff */
.L_x_796:
[----:B------:R-:W-:Y:S01]  /*2b440*/  BSSY B0, `(.L_x_933) ;  /* 0x0000006000007945 */ /* 0x000fe20003800000 */
[----:B------:R-:W-:-:S07]  /*2b450*/  IMAD.MOV.U32 R15, RZ, RZ, -0x1 ;  /* 0xffffffffff0f7424 */ /* 0x000fce00078e00ff */
[----:B01----:R-:W-:Y:S05]  /*2b460*/  WARPSYNC.COLLECTIVE R15, `(.L_x_934) ;  /* 0x000000000f0c7348 */ /* 0x003fea0003c00000 */
[----:B------:R-:W-:Y:S02]  /*2b470*/  ELECT P6, UR62, PT ;  /* 0x00000000003e782f */ /* 0x000fe400038c0000 */
[----:B------:R-:W-:Y:S01]  /*2b480*/  MOV R14, UR62 ;  /* 0x0000003e000e7c02 */ /* 0x000fe20008000f00 */
[----:B01----:R-:W-:Y:S10]  /*2b490*/  ENDCOLLECTIVE ;  /* 0x000000000000791b */ /* 0x003ff40003800000 */
.L_x_934:
[----:B------:R-:W-:Y:S05]  /*2b4a0*/  BSYNC B0 ;  /* 0x0000000000007941 */ /* 0x000fea0003800000 */
.L_x_933:
[----:B------:R-:W-:Y:S05]  /*2b4b0*/  BRA `(.L_x_935) ;  /* 0xffffffcc00547947 */ /* 0x000fea000383ffff */
.L_x_798:
[----:B0-----:R0:W1:Y:S02]  /*2b4c0*/  SYNCS.PHASECHK.TRANS64.TRYWAIT P0, [R6+URZ], R5 ;  /* 0x00000005060075a7 */ /* 0x001064000800017f */
[----:B-1----:R-:W-:Y:S05]  /*2b4d0*/  @!P0 NANOSLEEP.SYNCS 0x989680 ;  /* 0x009896800000895d */ /* 0x002fea0003900000 */
[----:B------:R-:W1:Y:S02]  /*2b4e0*/  @!P0 SYNCS.PHASECHK.TRANS64 P0, [R6+URZ], R5 ;  /* 0x00000005060085a7 */ /* 0x000e64000800007f */
[----:B-1----:R-:W-:Y:S05]  /*2b4f0*/  @!P0 BRA `(.L_x_798) ;  /* 0xfffffffc00f08947 */ /* 0x002fea000383ffff */
[----:B------:R-:W-:Y:S05]  /*2b500*/  BRA `(.L_x_936) ;  /* 0xffffffcc008c7947 */ /* 0x000fea000383ffff */
.L_x_799:
[----:B-1----:R1:W2:Y:S02]  /*2b510*/  SYNCS.PHASECHK.TRANS64.TRYWAIT P0, [R7+URZ], R2 ;  /* 0x00000002070075a7 */ /* 0x0022a4000800017f */
[----:B--2---:R-:W-:Y:S05]  /*2b520*/  @!P0 NANOSLEEP.SYNCS 0x989680 ;  /* 0x009896800000895d */ /* 0x004fea0003900000 */
[----:B------:R-:W2:Y:S02]  /*2b530*/  @!P0 SYNCS.PHASECHK.TRANS64 P0, [R7+URZ], R2 ;  /* 0x00000002070085a7 */ /* 0x000ea4000800007f */
[----:B--2---:R-:W-:Y:S05]  /*2b540*/  @!P0 BRA `(.L_x_799) ;  /* 0xfffffffc00f08947 */ /* 0x004fea000383ffff */
[----:B------:R-:W-:Y:S05]  /*2b550*/  BRA `(.L_x_937) ;  /* 0xffffffcc00807947 */ /* 0x000fea000383ffff */
.L_x_801:
[----:B--2---:R2:W3:Y:S02]  /*2b560*/  SYNCS.PHASECHK.TRANS64.TRYWAIT P0, [R4+URZ], R5 ;  /* 0x00000005040075a7 */ /* 0x0044e4000800017f */
[----:B---3--:R-:W-:Y:S05]  /*2b570*/  @!P0 NANOSLEEP.SYNCS 0x989680 ;  /* 0x009896800000895d */ /* 0x008fea0003900000 */
[----:B------:R-:W3:Y:S02]  /*2b580*/  @!P0 SYNCS.PHASECHK.TRANS64 P0, [R4+URZ], R5 ;  /* 0x00000005040085a7 */ /* 0x000ee4000800007f */
[----:B---3--:R-:W-:Y:S05]  /*2b590*/  @!P0 BRA `(.L_x_801) ;  /* 0xfffffffc00f08947 */ /* 0x008fea000383ffff */
[----:B------:R-:W-:Y:S05]  /*2b5a0*/  BRA `(.L_x_938) ;  /* 0xffffffcc00847947 */ /* 0x000fea000383ffff */
.L_x_939:
        /* <DEDUP_REMOVED lines=13> */
.L_x_3093:


//--------------------- .text._ZN7cutlass13device_kernelIN5flash11enable_sm90INS1_16FlashAttnFwdSm90INS1_25CollectiveMainloopFwdSm90ILi2EN4cute5tupleIJNS5_1CILi1EEES8_S8_EEENS6_IJNS7_ILi128EEESA_SA_EEELi128ENS_10bfloat16_tEfNS_4arch4Sm90ELb0ELb1ELb0ELb0ELb0ELb0ELb0ELb1ELb1ELb1ELb1ELb0EEENS1_21CollectiveEpilogueFwdISB_S9_SC_SE_Li256ELb0ELb1ELb1ELb0EEENS1_19SingleTileSchedulerILb0ELb1ELb1ELi128EEEEEEEEEvNT_6ParamsE --------------------------
	.section	.text._ZN7cutlass13device_kernelIN5flash11enable_sm90INS1_16FlashAttnFwdSm90INS1_25CollectiveMainloopFwdSm90ILi2EN4cute5tupleIJNS5_1CILi1EEES8_S8_EEENS6_IJNS7_ILi128EEESA_SA_EEELi128ENS_10bfloat16_tEfNS_4arch4Sm90ELb0ELb1ELb0ELb0ELb0ELb0ELb0ELb1ELb1ELb1ELb1ELb0EEENS1_21CollectiveEpilogueFwdISB_S9_SC_SE_Li256ELb0ELb1ELb1ELb0EEENS1_19SingleTileSchedulerILb0ELb1ELb1ELi128EEEEEEEEEvNT_6ParamsE,"ax",@progbits
	.align	128
.text._ZN7cutlass13device_kernelIN5flash11enable_sm90INS1_16FlashAttnFwdSm90INS1_25CollectiveMainloopFwdSm90ILi2EN4cute5tupleIJNS5_1CILi1EEES8_S8_EEENS6_IJNS7_ILi128EEESA_SA_EEELi128ENS_10bfloat16_tEfNS_4arch4Sm90ELb0ELb1ELb0ELb0ELb0ELb0ELb0ELb1ELb1ELb1ELb1ELb0EEENS1_21CollectiveEpilogueFwdISB_S9_SC_SE_Li256ELb0ELb1ELb1ELb0EEENS1_19SingleTileSchedulerILb0ELb1ELb1ELi128EEEEEEEEEvNT_6ParamsE:
        .type           _ZN7cutlass13device_kernelIN5flash11enable_sm90INS1_16FlashAttnFwdSm90INS1_25CollectiveMainloopFwdSm90ILi2EN4cute5tupleIJNS5_1CILi1EEES8_S8_EEENS6_IJNS7_ILi128EEESA_SA_EEELi128ENS_10bfloat16_tEfNS_4arch4Sm90ELb0ELb1ELb0ELb0ELb0ELb0ELb0ELb1ELb1ELb1ELb1ELb0EEENS1_21CollectiveEpilogueFwdISB_S9_SC_SE_Li256ELb0ELb1ELb1ELb0EEENS1_19SingleTileSchedulerILb0ELb1ELb1ELi128EEEEEEEEEvNT_6ParamsE,@function
        .size           _ZN7cutlass13device_kernelIN5flash11enable_sm90INS1_16FlashAttnFwdSm90INS1_25CollectiveMainloopFwdSm90ILi2EN4cute5tupleIJNS5_1CILi1EEES8_S8_EEENS6_IJNS7_ILi128EEESA_SA_EEELi128ENS_10bfloat16_tEfNS_4arch4Sm90ELb0ELb1ELb0ELb0ELb0ELb0ELb0ELb1ELb1ELb1ELb1ELb0EEENS1_21CollectiveEpilogueFwdISB_S9_SC_SE_Li256ELb0ELb1ELb1ELb0EEENS1_19SingleTileSchedulerILb0ELb1ELb1ELi128EEEEEEEEEvNT_6ParamsE,(.L_x_3094 - _ZN7cutlass13device_kernelIN5flash11enable_sm90INS1_16FlashAttnFwdSm90INS1_25CollectiveMainloopFwdSm90ILi2EN4cute5tupleIJNS5_1CILi1EEES8_S8_EEENS6_IJNS7_ILi128EEESA_SA_EEELi128ENS_10bfloat16_tEfNS_4arch4Sm90ELb0ELb1ELb0ELb0ELb0ELb0ELb0ELb1ELb1ELb1ELb1ELb0EEENS1_21CollectiveEpilogueFwdISB_S9_SC_SE_Li256ELb0ELb1ELb1ELb0EEENS1_19SingleTileSchedulerILb0ELb1ELb1ELi128EEEEEEEEEvNT_6ParamsE)
        .other          _ZN7cutlass13device_kernelIN5flash11enable_sm90INS1_16FlashAttnFwdSm90INS1_25CollectiveMainloopFwdSm90ILi2EN4cute5tupleIJNS5_1CILi1EEES8_S8_EEENS6_IJNS7_ILi128EEESA_SA_EEELi128ENS_10bfloat16_tEfNS_4arch4Sm90ELb0ELb1ELb0ELb0ELb0ELb0ELb0ELb1ELb1ELb1ELb1ELb0EEENS1_21CollectiveEpilogueFwdISB_S9_SC_SE_Li256ELb0ELb1ELb1ELb0EEENS1_19SingleTileSchedulerILb0ELb1ELb1ELi128EEEEEEEEEvNT_6ParamsE,@"STO_CUDA_ENTRY STV_DEFAULT"
_ZN7cutlass13device_kernelIN5flash11enable_sm90INS1_16FlashAttnFwdSm90INS1_25CollectiveMainloopFwdSm90ILi2EN4cute5tupleIJNS5_1CILi1EEES8_S8_EEENS6_IJNS7_ILi128EEESA_SA_EEELi128ENS_10bfloat16_tEfNS_4arch4Sm90ELb0ELb1ELb0ELb0ELb0ELb0ELb0ELb1ELb1ELb1ELb1ELb0EEENS1_21CollectiveEpilogueFwdISB_S9_SC_SE_Li256ELb0ELb1ELb1ELb0EEENS1_19SingleTileSchedulerILb0ELb1ELb1ELi128EEEEEEEEEvNT_6ParamsE:
        /* <DEDUP_REMOVED lines=17> */
.L_x_941:
[----:B------:R-:W-:Y:S05]  /*0110*/  BSYNC B0 ;  /* 0x0000000000007941 */ /* 0x000fea0003800000 */
.L_x_940:
        /* <DEDUP_REMOVED lines=40> */
.L_x_942:
        /* <DEDUP_REMOVED lines=22> */
.L_x_943:
        /* <DEDUP_REMOVED lines=18> */
.L_x_944:
        /* <DEDUP_REMOVED lines=22> */
.L_x_945:
        /* <DEDUP_REMOVED lines=22> */
.L_x_946:
[----:B--2---:R-:W-:Y:S01]  /*08e0*/  ISETP.NE.AND P0, PT, R2, RZ, PT ;  /* 0x000000ff0200720c */ /* 0x004fe20003f05270 */
[----:B------:R-:W-:Y:S01]  /*08f0*/  IMAD.MOV.U32 R2, RZ, RZ, 0x1 ;  /* 0x00000001ff027424 */ /* 0x000fe200078e00ff */
[----:B------:R-:W-:Y:S01]  /*0900*/  NOP ;  /* 0x0000000000007918 */ /* 0x000fe20000000000 */
[----:B------:R-:W-:Y:S01]  /*0910*/  ULDC.64 UR44, c[0x0][0x208] ;  /* 0x00008200002c7ab9 */ /* 0x000fe20000000a00 */
[----:B------:R-:W-:Y:S02]  /*0920*/  BSSY B6, `(.L_x_947) ;  /* 0x0001253000067945 */ /* 0x000fe40003800000 */
[----:B------:R-:W-:-:S05]  /*0930*/  SEL R2, R2, 0x2, !P0 ;  /* 0x0000000202027807 */ /* 0x000fca0004000000 */
[----:B------:R2:W-:Y:S01]  /*0940*/  STL [R1+0x14], R2 ;  /* 0x0000140201007387 */ /* 0x0005e20000100800 */
[----:B01-34-:R-:W-:Y:S06]  /*0950*/  BAR.SYNC.DEFER_BLOCKING 0x0 ;  /* 0x0000000000007b1d */ /* 0x01bfec0000010000 */
[----:B------:R-:W-:Y:S05]  /*0960*/  @!P0 BRA `(.L_x_948) ;  /* 0x000000e400988947 */ /* 0x000fea0003800000 */
.L_x_949:
[----:B------:R-:W-:-:S08]  /*0970*/  NOP ;  /* 0x0000000000007918 */ /* 0x000fd00000000000 */
[----:B------:R-:W0:Y:S02]  /*0980*/  USETMAXREG.TRY_ALLOC.CTAPOOL UP0, 0xf0 ;  /* 0x000000f0000079c8 */ /* 0x000e240008000600 */
[----:B0-----:R-:W-:-:S13]  /*0990*/  PLOP3.LUT P0, PT, PT, PT, UP0, 0x80, 0x0 ;  /* 0x000000000000781c */ /* 0x001fda0003f0f008 */
[----:B------:R-:W-:Y:S05]  /*09a0*/  @!P0 BRA `(.L_x_949) ;  /* 0xfffffffc00f08947 */ /* 0x000fea000383ffff */
[----:B--2---:R-:W0:Y:S01]  /*09b0*/  LDC R2, c[0x0][0xc50] ;  /* 0x00031400ff027b82 */ /* 0x004e220000000800 */
[----:B------:R-:W1:Y:S07]  /*09c0*/  S2R R6, SR_TID.X ;  /* 0x0000000000067919 */ /* 0x000e6e0000002100 */
[----:B------:R-:W2:Y:S08]  /*09d0*/  S2UR UR4, SR_CTAID.Y ;  /* 0x00000000000479c3 */ /* 0x000eb00000002600 */
[----:B------:R-:W3:Y:S08]  /*09e0*/  S2UR UR5, SR_CTAID.Z ;  /* 0x00000000000579c3 */ /* 0x000ef00000002700 */
[----:B------:R-:W-:Y:S06]  /*09f0*/  BAR.ARV 0x8, 0x180 ;  /* 0x0206000000007b1d */ /* 0x000fec0000002000 */
[----:B0-----:R-:W-:Y:S01]  /*0a00*/  ISETP.NE.AND P1, PT, R2, 0x1, PT ;  /* 0x000000010200780c */ /* 0x001fe20003f25270 */
[----:B--2---:R-:W-:Y:S01]  /*0a10*/  IMAD.U32 R18, RZ, RZ, UR4 ;  /* 0x00000004ff127e24 */ /* 0x004fe2000f8e00ff */
[----:B-1----:R-:W-:-:S11]  /*0a20*/  LOP3.LUT R4, R6, 0xffffff80, RZ, 0xc0, !PT ;  /* 0xffffff8006047812 */ /* 0x002fd600078ec0ff */
[----:B------:R-:W0:Y:S01]  /*0a30*/  @P1 LDC R0, c[0x0][0xc54] ;  /* 0x00031500ff001b82 */ /* 0x000e220000000800 */
[----:B------:R-:W-:-:S07]  /*0a40*/  ISETP.NE.AND P0, PT, R4, 0x80, PT ;  /* 0x000000800400780c */ /* 0x000fce0003f05270 */
[----:B------:R-:W1:Y:S08]  /*0a50*/  @P1 LDC R3, c[0x0][0xc58] ;  /* 0x00031600ff031b82 */ /* 0x000e700000000800 */
[----:B------:R-:W-:Y:S06]  /*0a60*/  @!P0 BAR.ARV 0x9, 0x100 ;  /* 0x0244000000008b1d */ /* 0x000fec0000002000 */
[----:B---3--:R-:W-:Y:S01]  /*0a70*/  ISETP.LE.AND P0, PT, RZ, UR5, PT ;  /* 0x00000005ff007c0c */ /* 0x008fe2000bf03270 */
[----:B0-----:R-:W-:-:S05]  /*0a80*/  @P1 IMAD.HI.U32 R0, R0, UR4, RZ ;  /* 0x0000000400001c27 */ /* 0x001fca000f8e00ff */
[----:B-1----:R-:W-:-:S05]  /*0a90*/  @P1 SHF.R.U32.HI R18, RZ, R3, R0 ;  /* 0x00000003ff121219 */ /* 0x002fca0000011600 */
[----:B------:R-:W-:-:S04]  /*0aa0*/  IMAD.MOV R3, RZ, RZ, -R18 ;  /* 0x000000ffff037224 */ /* 0x000fc800078e0a12 */
[----:B------:R-:W-:Y:S01]  /*0ab0*/  IMAD R17, R2, R3, UR4 ;  /* 0x0000000402117e24 */ /* 0x000fe2000f8e0203 */
[----:B------:R-:W-:Y:S06]  /*0ac0*/  @!P0 BRA `(.L_x_950) ;  /* 0x0000012000e08947 */ /* 0x000fec0003800000 */
[----:B------:R-:W0:Y:S01]  /*0ad0*/  LDC R0, c[0x0][0x448] ;  /* 0x00011200ff007b82 */ /* 0x000e220000000800 */
[----:B------:R-:W1:Y:S01]  /*0ae0*/  S2R R23, SR_CTAID.X ;  /* 0x0000000000177919 */ /* 0x000e620000002500 */
[----:B------:R-:W-:-:S06]  /*0af0*/  VIADD R89, R6, 0xffffff80 ;  /* 0xffffff8006597836 */ /* 0x000fcc0000000000 */
[----:B------:R-:W2:Y:S08]  /*0b00*/  LDC.64 R2, c[0x0][0x418] ;  /* 0x00010600ff027b82 */ /* 0x000eb00000000a00 */
[----:B------:R-:W3:Y:S01]  /*0b10*/  LDC.64 R12, c[0x0][0x9e0] ;  /* 0x00027800ff0c7b82 */ /* 0x000ee20000000a00 */
[----:B0-----:R-:W-:-:S07]  /*0b20*/  ISETP.NE.AND P1, PT, R0, 0x1, PT ;  /* 0x000000010000780c */ /* 0x001fce0003f25270 */
[----:B------:R-:W0:Y:S01]  /*0b30*/  LDC R9, c[0x0][0x288] ;  /* 0x0000a200ff097b82 */ /* 0x000e220000000800 */
[----:B--2---:R-:W-:-:S07]  /*0b40*/  ISETP.NE.U32.AND P0, PT, R2, RZ, PT ;  /* 0x000000ff0200720c */ /* 0x004fce0003f05070 */
[----:B------:R-:W2:Y:S01]  /*0b50*/  LDC R16, c[0x0][0x424] ;  /* 0x00010900ff107b82 */ /* 0x000ea20000000800 */
[----:B-1----:R-:W-:Y:S01]  /*0b60*/  IMAD.SHL.U32 R23, R23, 0x80, RZ ;  /* 0x0000008017177824 */ /* 0x002fe200078e00ff */
[----:B------:R-:W-:-:S03]  /*0b70*/  ISETP.NE.AND.EX P0, PT, R3, RZ, PT, P0 ;  /* 0x000000ff0300720c */ /* 0x000fc60003f05300 */
[----:B------:R-:W-:Y:S01]  /*0b80*/  @P1 VIADD R0, R23, 0x7f ;  /* 0x0000007f17001836 */ /* 0x000fe20000000000 */
[----:B---3--:R-:W-:Y:S02]  /*0b90*/  ISETP.GE.AND P2, PT, R13, 0x1, PT ;  /* 0x000000010d00780c */ /* 0x008fe40003f46270 */
[----:B------:R-:W1:Y:S08]  /*0ba0*/  @P1 LDC R5, c[0x0][0x44c] ;  /* 0x00011300ff051b82 */ /* 0x000e700000000800 */
[----:B------:R-:W3:Y:S01]  /*0bb0*/  @P1 LDC R7, c[0x0][0x450] ;  /* 0x00011400ff071b82 */ /* 0x000ee20000000800 */
[----:B0-----:R-:W-:-:S07]  /*0bc0*/  IADD3 R3, -R9, 0x1, RZ ;  /* 0x0000000109037810 */ /* 0x001fce0007ffe1ff */
[----:B------:R-:W0:Y:S01]  /*0bd0*/  LDC R11, c[0x0][0x2f0] ;  /* 0x0000bc00ff0b7b82 */ /* 0x000e220000000800 */
[----:B--2---:R-:W-:Y:S01]  /*0be0*/  SEL R16, R16, 0x1, P0 ;  /* 0x0000000110107807 */ /* 0x004fe20000000000 */
[----:B-1----:R-:W-:-:S04]  /*0bf0*/  @P1 IMAD.HI.U32 R2, R0, R5, RZ ;  /* 0x0000000500021227 */ /* 0x002fc800078e00ff */
[----:B------:R-:W-:Y:S01]  /*0c00*/  VIADD R0, R23, 0x7f ;  /* 0x0000007f17007836 */ /* 0x000fe20000000000 */
[----:B---3--:R-:W-:Y:S01]  /*0c10*/  @P1 SHF.R.U32.HI R0, RZ, R7, R2 ;  /* 0x00000007ff001219 */ /* 0x008fe20000011602 */
[----:B0-----:R-:W-:-:S04]  /*0c20*/  IMAD R3, R16, R11, R3 ;  /* 0x0000000b10037224 */ /* 0x001fc800078e0203 */
[----:B------:R-:W-:-:S04]  /*0c30*/  IMAD.IADD R3, R3, 0x1, R0 ;  /* 0x0000000103037824 */ /* 0x000fc800078e0200 */
[----:B------:R-:W-:Y:S01]  /*0c40*/  IMAD.IADD R0, R3, 0x1, R12 ;  /* 0x0000000103007824 */ /* 0x000fe200078e020c */
[----:B------:R-:W-:Y:S06]  /*0c50*/  @!P2 BRA `(.L_x_951) ;  /* 0x000000000040a947 */ /* 0x000fec0003800000 */
[C---:B------:R-:W-:Y:S01]  /*0c60*/  ISETP.GT.AND P0, PT, R3.reuse, RZ, PT ;  /* 0x000000ff0300720c */ /* 0x040fe20003f04270 */
[----:B------:R-:W-:-:S12]  /*0c70*/  VIADD R2, R3, 0xffffffff ;  /* 0xffffffff03027836 */ /* 0x000fd80000000000 */
[----:B------:R-:W-:Y:S05]  /*0c80*/  @P0 BRA `(.L_x_952) ;  /* 0x00000000001c0947 */ /* 0x000fea0003800000 */
[----:B------:R-:W-:Y:S01]  /*0c90*/  ISETP.NE.AND P0, PT, R13, 0x1, PT ;  /* 0x000000010d00780c */ /* 0x000fe20003f05270 */
[----:B------:R-:W-:-:S12]  /*0ca0*/  IMAD.MOV R3, RZ, RZ, -R3 ;  /* 0x000000ffff037224 */ /* 0x000fd800078e0a03 */
[----:B------:R-:W0:Y:S02]  /*0cb0*/  @P0 LDC.64 R4, c[0x0][0x9e8] ;  /* 0x00027a00ff040b82 */ /* 0x000e240000000a00 */
[----:B0-----:R-:W-:-:S05]  /*0cc0*/  @P0 IMAD.HI.U32 R2, R3, R4, RZ ;  /* 0x0000000403020227 */ /* 0x001fca00078e00ff */
[----:B------:R-:W-:-:S04]  /*0cd0*/  @P0 SHF.R.U32.HI R3, RZ, R5, R2 ;  /* 0x00000005ff030219 */ /* 0x000fc80000011602 */
[----:B------:R-:W-:Y:S01]  /*0ce0*/  LOP3.LUT R2, RZ, R3, RZ, 0x33, !PT ;  /* 0x00000003ff027212 */ /* 0x000fe200078e33ff */
[----:B------:R-:W-:Y:S06]  /*0cf0*/  BRA `(.L_x_953) ;  /* 0x0000000000107947 */ /* 0x000fec0003800000 */
.L_x_952:
[----:B------:R-:W-:-:S13]  /*0d00*/  ISETP.NE.AND P0, PT, R13, 0x1, PT ;  /* 0x000000010d00780c */ /* 0x000fda0003f05270 */
[----:B------:R-:W0:Y:S02]  /*0d10*/  @P0 LDC.64 R4, c[0x0][0x9e8] ;  /* 0x00027a00ff040b82 */ /* 0x000e240000000a00 */
[----:B0-----:R-:W-:-:S05]  /*0d20*/  @P0 IMAD.HI.U32 R4, R2, R4, RZ ;  /* 0x0000000402040227 */ /* 0x001fca00078e00ff */
[----:B------:R-:W-:-:S07]  /*0d30*/  @P0 SHF.R.U32.HI R2, RZ, R5, R4 ;  /* 0x00000005ff020219 */ /* 0x000fce0000011604 */
.L_x_953:
[----:B------:R-:W-:-:S05]  /*0d40*/  IMAD R3, R2, R13, R13 ;  /* 0x0000000d02037224 */ /* 0x000fca00078e020d */
[----:B------:R-:W-:-:S07]  /*0d50*/  VIMNMX R0, R0, R3, PT ;  /* 0x0000000300007248 */ /* 0x000fce0003fe0100 */
.L_x_951:
[----:B------:R-:W0:Y:S01]  /*0d60*/  @P1 LDC R4, c[0x0][0x44c] ;  /* 0x00011300ff041b82 */ /* 0x000e220000000800 */
[----:B------:R-:W-:Y:S01]  /*0d70*/  VIADD R2, R0, 0x7f ;  /* 0x0000007f00027836 */ /* 0x000fe20000000000 */
[----:B------:R-:W-:Y:S01]  /*0d80*/  ULDC UR4, c[0x0][0x9dc] ;  /* 0x0002770000047ab9 */ /* 0x000fe20000000800 */
[CC--:B------:R-:W-:Y:S02]  /*0d90*/  IMAD R0, R16.reuse, R11.reuse, 0x7f ;  /* 0x0000007f10007424 */ /* 0x0c0fe400078e020b */
[----:B------:R-:W-:Y:S01]  /*0da0*/  IMAD.MOV.U32 R7, RZ, RZ, R23 ;  /* 0x000000ffff077224 */ /* 0x000fe200078e0017 */
[----:B------:R-:W-:Y:S01]  /*0db0*/  SHF.R.S32.HI R5, RZ, 0x1f, R2 ;  /* 0x0000001fff057819 */ /* 0x000fe20000011402 */
[----:B------:R-:W-:Y:S01]  /*0dc0*/  IMAD R88, R16, R11, -R9 ;  /* 0x0000000b10587224 */ /* 0x000fe200078e0a09 */
[----:B------:R-:W1:Y:S01]  /*0dd0*/  @P1 LDC R15, c[0x0][0x450] ;  /* 0x00011400ff0f1b82 */ /* 0x000e620000000800 */
[----:B------:R-:W-:Y:S02]  /*0de0*/  SHF.R.S32.HI R3, RZ, 0x1f, R0 ;  /* 0x0000001fff037819 */ /* 0x000fe40000011400 */
[----:B------:R-:W-:-:S02]  /*0df0*/  LEA.HI R5, R5, R2, RZ, 0x7 ;  /* 0x0000000205057211 */ /* 0x000fc400078f38ff */
[----:B------:R-:W-:Y:S02]  /*0e00*/  LEA.HI R3, R3, R0, RZ, 0x7 ;  /* 0x0000000003037211 */ /* 0x000fe400078f38ff */
[----:B------:R-:W-:Y:S02]  /*0e10*/  SHF.R.S32.HI R0, RZ, 0x7, R5 ;  /* 0x00000007ff007819 */ /* 0x000fe40000011405 */
[----:B------:R-:W-:-:S04]  /*0e20*/  SHF.R.S32.HI R3, RZ, 0x7, R3 ;  /* 0x00000007ff037819 */ /* 0x000fc80000011403 */
[----:B------:R-:W-:Y:S01]  /*0e30*/  VIMNMX R9, R3, R0, PT ;  /* 0x0000000003097248 */ /* 0x000fe20003fe0100 */
[----:B0-----:R-:W-:-:S05]  /*0e40*/  @P1 IMAD.HI.U32 R4, R23, R4, RZ ;  /* 0x0000000417041227 */ /* 0x001fca00078e00ff */
[----:B-1----:R-:W-:-:S05]  /*0e50*/  @P1 SHF.R.U32.HI R7, RZ, R15, R4 ;  /* 0x0000000fff071219 */ /* 0x002fca0000011604 */
[----:B------:R-:W-:-:S04]  /*0e60*/  IMAD.IADD R2, R88, 0x1, R7 ;  /* 0x0000000158027824 */ /* 0x000fc800078e0207 */
[----:B------:R-:W-:Y:S01]  /*0e70*/  VIADD R0, R2, -UR4 ;  /* 0x8000000402007c36 */ /* 0x000fe20008000000 */
[----:B------:R-:W-:Y:S06]  /*0e80*/  @!P2 BRA `(.L_x_954) ;  /* 0x00000000003ca947 */ /* 0x000fec0003800000 */
[----:B------:R-:W-:-:S13]  /*0e90*/  ISETP.GT.AND P0, PT, R2, -0x1, PT ;  /* 0xffffffff0200780c */ /* 0x000fda0003f04270 */
[----:B------:R-:W-:Y:S05]  /*0ea0*/  @P0 BRA `(.L_x_955) ;  /* 0x00000000001c0947 */ /* 0x000fea0003800000 */
[----:B------:R-:W-:Y:S02]  /*0eb0*/  ISETP.NE.AND P0, PT, R13, 0x1, PT ;  /* 0x000000010d00780c */ /* 0x000fe40003f05270 */
[----:B------:R-:W-:-:S11]  /*0ec0*/  LOP3.LUT R3, RZ, R2, RZ, 0x33, !PT ;  /* 0x00000002ff037212 */ /* 0x000fd600078e33ff */
[----:B------:R-:W0:Y:S02]  /*0ed0*/  @P0 LDC.64 R4, c[0x0][0x9e8] ;  /* 0x00027a00ff040b82 */ /* 0x000e240000000a00 */
[----:B0-----:R-:W-:-:S05]  /*0ee0*/  @P0 IMAD.HI.U32 R2, R3, R4, RZ ;  /* 0x0000000403020227 */ /* 0x001fca00078e00ff */
[----:B------:R-:W-:-:S04]  /*0ef0*/  @P0 SHF.R.U32.HI R3, RZ, R5, R2 ;  /* 0x00000005ff030219 */ /* 0x000fc80000011602 */
[----:B------:R-:W-:Y:S01]  /*0f00*/  LOP3.LUT R2, RZ, R3, RZ, 0x33, !PT ;  /* 0x00000003ff027212 */ /* 0x000fe200078e33ff */
[----:B------:R-:W-:Y:S06]  /*0f10*/  BRA `(.L_x_956) ;  /* 0x0000000000107947 */ /* 0x000fec0003800000 */
.L_x_955:
[----:B------:R-:W-:-:S13]  /*0f20*/  ISETP.NE.AND P0, PT, R13, 0x1, PT ;  /* 0x000000010d00780c */ /* 0x000fda0003f05270 */
[----:B------:R-:W0:Y:S02]  /*0f30*/  @P0 LDC.64 R4, c[0x0][0x9e8] ;  /* 0x00027a00ff040b82 */ /* 0x000e240000000a00 */
[----:B0-----:R-:W-:-:S05]  /*0f40*/  @P0 IMAD.HI.U32 R4, R2, R4, RZ ;  /* 0x0000000402040227 */ /* 0x001fca00078e00ff */
[----:B------:R-:W-:-:S07]  /*0f50*/  @P0 SHF.R.U32.HI R2, RZ, R5, R4 ;  /* 0x00000005ff020219 */ /* 0x000fce0000011604 */
.L_x_956:
[----:B------:R-:W-:-:S05]  /*0f60*/  IMAD R3, R2, R13, RZ ;  /* 0x0000000d02037224 */ /* 0x000fca00078e02ff */
[----:B------:R-:W-:-:S07]  /*0f70*/  VIMNMX R0, R0, R3, !PT ;  /* 0x0000000300007248 */ /* 0x000fce0007fe0100 */
.L_x_954:
[----:B------:R-:W-:Y:S01]  /*0f80*/  SHF.R.S32.HI R3, RZ, 0x1f, R0 ;  /* 0x0000001fff037819 */ /* 0x000fe20000011400 */
[----:B------:R-:W-:-:S03]  /*0f90*/  IMAD.MOV.U32 R22, RZ, RZ, RZ ;  /* 0x000000ffff167224 */ /* 0x000fc600078e00ff */
[----:B------:R-:W-:Y:S02]  /*0fa0*/  LEA.HI R3, R3, R0, RZ, 0x7 ;  /* 0x0000000003037211 */ /* 0x000fe400078f38ff */
[----:B------:R-:W-:Y:S02]  /*0fb0*/  SHF.R.U32.HI R0, RZ, 0x10, R17 ;  /* 0x00000010ff007819 */ /* 0x000fe40000011611 */
[----:B------:R-:W-:Y:S02]  /*0fc0*/  SHF.R.S32.HI R3, RZ, 0x7, R3 ;  /* 0x00000007ff037819 */ /* 0x000fe40000011403 */
[----:B------:R-:W-:Y:S02]  /*0fd0*/  ISETP.NE.AND P0, PT, R0, RZ, PT ;  /* 0x000000ff0000720c */ /* 0x000fe40003f05270 */
[----:B------:R-:W-:Y:S02]  /*0fe0*/  VIMNMX R8, RZ, R3, !PT ;  /* 0x00000003ff087248 */ /* 0x000fe40007fe0100 */
[----:B------:R-:W-:-:S02]  /*0ff0*/  LOP3.LUT R17, R17, 0xffff, RZ, 0xc0, !PT ;  /* 0x0000ffff11117812 */ /* 0x000fc400078ec0ff */
[----:B------:R-:W-:-:S07]  /*1000*/  ISETP.GT.AND P1, PT, R9, R8, PT ;  /* 0x000000080900720c */ /* 0x000fce0003f24270 */
[----:B------:R-:W0:Y:S06]  /*1010*/  @!P0 LDC R0, c[0x0][0x9f0] ;  /* 0x00027c00ff008b82 */ /* 0x000e2c0000000800 */
[----:B------:R-:W-:Y:S05]  /*1020*/  @!P1 BRA `(.L_x_957) ;  /* 0x0000000000709947 */ /* 0x000fea0003800000 */
[-C--:B0-----:R-:W-:Y:S02]  /*1030*/  IABS R6, R0.reuse ;  /* 0x0000000000067213 */ /* 0x081fe40000000000 */
[----:B------:R-:W-:Y:S02]  /*1040*/  IADD3 R2, R0, -0x1, R9 ;  /* 0xffffffff00027810 */ /* 0x000fe40007ffe009 */
[----:B------:R-:W0:Y:S03]  /*1050*/  I2F.RP R4, R6 ;  /* 0x0000000600047306 */ /* 0x000e260000209400 */
[----:B------:R-:W-:Y:S01]  /*1060*/  IMAD.IADD R5, R2, 0x1, -R8 ;  /* 0x0000000102057824 */ /* 0x000fe200078e0a08 */
[----:B------:R-:W-:-:S04]  /*1070*/  IABS R2, R0 ;  /* 0x0000000000027213 */ /* 0x000fc80000000000 */
[----:B------:R-:W-:Y:S02]  /*1080*/  IABS R10, R5 ;  /* 0x00000005000a7213 */ /* 0x000fe40000000000 */
[----:B------:R-:W-:-:S04]  /*1090*/  LOP3.LUT R5, R5, R0, RZ, 0x3c, !PT ;  /* 0x0000000005057212 */ /* 0x000fc800078e3cff */
[----:B------:R-:W-:Y:S01]  /*10a0*/  ISETP.GE.AND P2, PT, R5, RZ, PT ;  /* 0x000000ff0500720c */ /* 0x000fe20003f46270 */
[----:B0-----:R-:W0:Y:S02]  /*10b0*/  MUFU.RCP R4, R4 ;  /* 0x0000000400047308 */ /* 0x001e240000001000 */
[----:B0-----:R-:W-:Y:S02]  /*10c0*/  VIADD R3, R4, 0xffffffe ;  /* 0x0ffffffe04037836 */ /* 0x001fe40000000000 */
[----:B------:R-:W-:Y:S02]  /*10d0*/  IMAD.MOV R4, RZ, RZ, -R2 ;  /* 0x000000ffff047224 */ /* 0x000fe400078e0a02 */
[----:B------:R-:W-:Y:S02]  /*10e0*/  IMAD.MOV.U32 R2, RZ, RZ, RZ ;  /* 0x000000ffff027224 */ /* 0x000fe400078e00ff */
[----:B------:R-:W0:Y:S02]  /*10f0*/  F2I.FTZ.U32.TRUNC.NTZ R3, R3 ;  /* 0x0000000300037305 */ /* 0x000e24000021f000 */
[----:B0-----:R-:W-:-:S04]  /*1100*/  IMAD.MOV R7, RZ, RZ, -R3 ;  /* 0x000000ffff077224 */ /* 0x001fc800078e0a03 */
[----:B------:R-:W-:-:S04]  /*1110*/  IMAD R7, R7, R6, RZ ;  /* 0x0000000607077224 */ /* 0x000fc800078e02ff */
[----:B------:R-:W-:-:S04]  /*1120*/  IMAD.HI.U32 R2, R3, R7, R2 ;  /* 0x0000000703027227 */ /* 0x000fc800078e0002 */
[----:B------:R-:W-:-:S04]  /*1130*/  IMAD.MOV.U32 R3, RZ, RZ, R10 ;  /* 0x000000ffff037224 */ /* 0x000fc800078e000a */
        /* <DEDUP_REMOVED lines=10> */
[----:B------:R-:W-:-:S07]  /*11e0*/  IMAD.MOV.U32 R22, RZ, RZ, R2 ;  /* 0x000000ffff167224 */ /* 0x000fce00078e0002 */
.L_x_957:
[-C--:B------:R-:W-:Y:S01]  /*11f0*/  IMAD R17, R17, R22.reuse, R8 ;  /* 0x0000001611117224 */ /* 0x080fe200078e0208 */
[----:B------:R-:W-:Y:S02]  /*1200*/  PLOP3.LUT P0, PT, PT, PT, PT, 0x80, 0x0 ;  /* 0x000000000000781c */ /* 0x000fe40003f0f070 */
[----:B------:R-:W-:Y:S02]  /*1210*/  CS2R R4, SRZ ;  /* 0x0000000000047805 */ /* 0x000fe4000001ff00 */
[----:B------:R-:W-:Y:S02]  /*1220*/  CS2R R150, SRZ ;  /* 0x0000000000967805 */ /* 0x000fe4000001ff00 */
[----:B------:R-:W-:Y:S02]  /*1230*/  CS2R R148, SRZ ;  /* 0x0000000000947805 */ /* 0x000fe4000001ff00 */
[----:B------:R-:W-:Y:S02]  /*1240*/  VIADDMNMX R22, R17, R22, R9, PT ;  /* 0x0000001611167246 */ /* 0x000fe40003800109 */
[----:B------:R-:W-:-:S02]  /*1250*/  CS2R R146, SRZ ;  /* 0x0000000000927805 */ /* 0x000fc4000001ff00 */
[----:B------:R-:W-:Y:S02]  /*1260*/  CS2R R144, SRZ ;  /* 0x0000000000907805 */ /* 0x000fe4000001ff00 */
[----:B------:R-:W-:Y:S02]  /*1270*/  CS2R R142, SRZ ;  /* 0x00000000008e7805 */ /* 0x000fe4000001ff00 */
[----:B------:R-:W-:Y:S02]  /*1280*/  ISETP.GT.AND P1, PT, R22, R17, PT ;  /* 0x000000111600720c */ /* 0x000fe40003f24270 */
        /* <DEDUP_REMOVED lines=26> */
[----:B------:R-:W-:Y:S01]  /*1430*/  CS2R R2, SRZ ;  /* 0x0000000000027805 */ /* 0x000fe2000001ff00 */
[----:B------:R-:W-:Y:S06]  /*1440*/  @!P1 BRA `(.L_x_958) ;  /* 0x000000c000c49947 */ /* 0x000fec0003800000 */
[----:B------:R-:W-:Y:S01]  /*1450*/  SHF.R.S32.HI R90, RZ, 0x1f, R89 ;  /* 0x0000001fff5a7819 */ /* 0x000fe20000011459 */
[----:B------:R-:W1:Y:S01]  /*1460*/  S2UR UR5, SR_CgaCtaId ;  /* 0x00000000000579c3 */ /* 0x000e620000008800 */
[----:B------:R-:W-:Y:S02]  /*1470*/  UMOV UR36, 0x400 ;  /* 0x0000040000247882 */ /* 0x000fe40000000000 */
[----:B------:R-:W-:-:S04]  /*1480*/  LEA.HI R91, R90, R89, RZ, 0x7 ;  /* 0x000000595a5b7211 */ /* 0x000fc800078f38ff */
[----:B------:R-:W-:-:S05]  /*1490*/  SHF.R.S32.HI R92, RZ, 0x7, R91 ;  /* 0x00000007ff5c7819 */ /* 0x000fca000001145b */
[----:B0-----:R-:W0:Y:S01]  /*14a0*/  SHFL.IDX PT, R0, R92, RZ, 0x1f ;  /* 0x00001fff5c007589 */ /* 0x001e2200000e0000 */
[----:B-1----:R-:W-:-:S04]  /*14b0*/  ULEA UR36, UR5, UR36, 0x18 ;  /* 0x0000002405247291 */ /* 0x002fc8000f8ec03f */
[----:B------:R-:W-:-:S04]  /*14c0*/  UIADD3 UR5, UR36, 0x10400, URZ ;  /* 0x0001040024057890 */ /* 0x000fc8000fffe03f */
[----:B------:R-:W-:Y:S01]  /*14d0*/  ULOP3.LUT UP0, URZ, UR5, 0x3ff, URZ, 0xc0, !UPT ;  /* 0x000003ff053f7892 */ /* 0x000fe2000f80c03f */
[----:B0-----:R-:W-:-:S05]  /*14e0*/  R2UR UR37, R0 ;  /* 0x00000000002572ca */ /* 0x001fca00000e0000 */
[----:B------:R-:W-:-:S08]  /*14f0*/  PLOP3.LUT P0, PT, PT, PT, UP0, 0x80, 0x0 ;  /* 0x000000000000781c */ /* 0x000fd00003f0f008 */
[----:B------:R-:W-:-:S04]  /*1500*/  ULEA.HI UR4, UR37, UR37, URZ, 0x1 ;  /* 0x0000002525047291 */ /* 0x000fc8000f8f083f */
        /* <DEDUP_REMOVED lines=22> */
.L_x_959:
[----:B------:R-:W2:Y:S01]  /*1670*/  LDL.LU R20, [R1+0x14] ;  /* 0x0000140001147983 */ /* 0x000ea20000300800 */
[----:B------:R-:W-:-:S04]  /*1680*/  SHF.L.U32 R2, RZ, 0x1f, RZ ;  /* 0x0000001fff027819 */ /* 0x000fc800000006ff */
[----:B------:R-:W0:Y:S01]  /*1690*/  SYNCS.PHASECHK.TRANS64.TRYWAIT P1, [UR36+0x28800], R2 ;  /* 0x02880002ff0075a7 */ /* 0x000e220008020164 */
[----:B--2---:R-:W-:-:S04]  /*16a0*/  LOP3.LUT R0, R20, 0x1, RZ, 0xfc, !PT ;  /* 0x0000000114007812 */ /* 0x004fc800078efcff */
[----:B------:R-:W-:Y:S01]  /*16b0*/  ISETP.NE.AND P0, PT, R0, 0x3, PT ;  /* 0x000000030000780c */ /* 0x000fe20003f05270 */
[----:B0-----:R-:W-:-:S12]  /*16c0*/  @!P1 BRA `(.L_x_960) ;  /* 0x0000011400e89947 */ /* 0x001fd80003800000 */
.L_x_1120:
[----:B------:R-:W-:Y:S05]  /*16d0*/  @!P0 BRA `(.L_x_961) ;  /* 0x0000000000048947 */ /* 0x000fea0003800000 */
[----:B------:R-:W-:Y:S01]  /*16e0*/  BPT.TRAP 0x1 ;  /* 0x000000040000795c */ /* 0x000fe20000300000 */
.L_x_961:
[----:B------:R1:W2:Y:S01]  /*16f0*/  SYNCS.PHASECHK.TRANS64.TRYWAIT P2, [UR36+0x28830], R2 ;  /* 0x02883002ff0075a7 */ /* 0x0002a20008040164 */
[----:B------:R-:W-:Y:S05]  /*1700*/  @!P0 BRA `(.L_x_962) ;  /* 0x0000000000048947 */ /* 0x000fea0003800000 */
[----:B------:R-:W-:Y:S01]  /*1710*/  BPT.TRAP 0x1 ;  /* 0x000000040000795c */ /* 0x000fe20000300000 */
.L_x_962:
[----:B------:R-:W3:Y:S01]  /*1720*/  S2R R0, SR_TID.X ;  /* 0x0000000000007919 */ /* 0x000ee20000002100 */
[----:B------:R-:W-:-:S05]  /*1730*/  IMAD.U32 R6, RZ, RZ, UR38 ;  /* 0x00000026ff067e24 */ /* 0x000fca000f8e00ff */
[----:B------:R-:W-:Y:S02]  /*1740*/  LOP3.LUT R6, R6, 0x10000, RZ, 0xfc, !PT ;  /* 0x0001000006067812 */ /* 0x000fe400078efcff */
[----:B---3--:R-:W-:-:S04]  /*1750*/  LOP3.LUT R0, R0, 0x7f, RZ, 0xc0, !PT ;  /* 0x0000007f00007812 */ /* 0x008fc800078ec0ff */
[----:B------:R-:W-:Y:S01]  /*1760*/  ISETP.NE.AND P1, PT, R0, RZ, PT ;  /* 0x000000ff0000720c */ /* 0x000fe20003f25270 */
[----:B--2---:R-:W-:-:S12]  /*1770*/  @P2 BRA `(.L_x_963) ;  /* 0x0000000000082947 */ /* 0x004fd80003800000 */
[----:B------:R-:W2:Y:S02]  /*1780*/  SYNCS.PHASECHK.TRANS64.TRYWAIT P2, [UR36+0x28830], R2 ;  /* 0x02883002ff0075a7 */ /* 0x000ea40008040164 */
[----:B--2---:R-:W-:Y:S05]  /*1790*/  @!P2 BRA `(.L_x_964) ;  /* 0x0000011400cca947 */ /* 0x004fea0003800000 */
.L_x_963:
[----:B------:R-:W-:Y:S05]  /*17a0*/  WARPSYNC.ALL ;  /* 0x0000000000007948 */ /* 0x000fea0003800000 */
[----:B------:R-:W-:Y:S01]  /*17b0*/  IMAD.MOV.U32 R7, RZ, RZ, 0x40000040 ;  /* 0x40000040ff077424 */ /* 0x000fe200078e00ff */
[----:B------:R-:W-:Y:S01]  /*17c0*/  UIADD3 UR4, UR36, 0x18400, URZ ;  /* 0x0001840024047890 */ /* 0x000fe2000fffe03f */
[C---:B------:R-:W-:Y:S01]  /*17d0*/  R2UR UR8, R6.reuse ;  /* 0x00000000060872ca */ /* 0x040fe200000e0000 */
[----:B------:R-:W-:Y:S02]  /*17e0*/  WARPGROUP.ARRIVE ;  /* 0x00000000000079c5 */ /* 0x000fe40000000000 */
[----:B------:R-:W-:Y:S01]  /*17f0*/  R2UR UR9, R7 ;  /* 0x00000000070972ca */ /* 0x000fe200000e0000 */
[----:B------:R-:W-:Y:S01]  /*1800*/  USHF.R.U32.HI UR4, URZ, 0x4, UR4 ;  /* 0x000000043f047899 */ /* 0x000fe20008011604 */
[----:B------:R-:W-:Y:S01]  /*1810*/  R2UR UR32, R6 ;  /* 0x00000000062072ca */ /* 0x000fe200000e0000 */
[----:B------:R-:W-:Y:S01]  /*1820*/  UMOV UR11, 0x40000040 ;  /* 0x40000040000b7882 */ /* 0x000fe20000000000 */
[----:B------:R-:W-:Y:S01]  /*1830*/  UMOV UR13, 0x40000040 ;  /* 0x40000040000d7882 */ /* 0x000fe20000000000 */
[----:B------:R-:W-:Y:S01]  /*1840*/  ULOP3.LUT UR4, UR4, 0x3fff, URZ, 0xc0, !UPT ;  /* 0x00003fff04047892 */ /* 0x000fe2000f8ec03f */
[----:B01----:R-:W0:Y:S01]  /*1850*/  LDC R2, c[0x0][0x448] ;  /* 0x00011200ff027b82 */ /* 0x003e220000000800 */
[----:B------:R-:W-:Y:S01]  /*1860*/  UMOV UR15, 0x40000040 ;  /* 0x40000040000f7882 */ /* 0x000fe20000000000 */
[----:B------:R-:W-:Y:S01]  /*1870*/  UMOV UR17, 0x40000040 ;  /* 0x4000004000117882 */ /* 0x000fe20000000000 */
[----:B------:R-:W-:Y:S01]  /*1880*/  ULOP3.LUT UR6, UR4, 0x10000, URZ, 0xfc, !UPT ;  /* 0x0001000004067892 */ /* 0x000fe2000f8efc3f */
[----:B------:R-:W-:Y:S01]  /*1890*/  LOP3.LUT R0, R91, 0xffffff80, RZ, 0xc0, !PT ;  /* 0xffffff805b007812 */ /* 0x000fe200078ec0ff */
[----:B------:R-:W-:Y:S01]  /*18a0*/  UMOV UR19, 0x40000040 ;  /* 0x4000004000137882 */ /* 0x000fe20000000000 */
[----:B------:R-:W-:Y:S01]  /*18b0*/  UMOV UR21, 0x40000040 ;  /* 0x4000004000157882 */ /* 0x000fe20000000000 */
[----:B------:R-:W-:Y:S01]  /*18c0*/  UIADD3 UR14, UR6, 0x4, URZ ;  /* 0x00000004060e7890 */ /* 0x000fe2000fffe03f */
[----:B------:R-:W-:Y:S01]  /*18d0*/  LEA.HI R90, R90, R89, RZ, 0x2 ;  /* 0x000000595a5a7211 */ /* 0x000fe200078f10ff */
[----:B------:R-:W-:Y:S01]  /*18e0*/  UIADD3 UR12, UR32, 0x4, URZ ;  /* 0x00000004200c7890 */ /* 0x000fe2000fffe03f */
[C---:B------:R-:W-:Y:S01]  /*18f0*/  IMAD.IADD R5, R89.reuse, 0x1, -R0 ;  /* 0x0000000159057824 */ /* 0x040fe200078e0a00 */
[----:B------:R-:W-:Y:S01]  /*1900*/  UMOV UR10, UR6 ;  /* 0x00000006000a7c82 */ /* 0x000fe20008000000 */
[----:B------:R-:W-:Y:S01]  /*1910*/  UIADD3 UR16, UR32, 0x6, URZ ;  /* 0x0000000620107890 */ /* 0x000fe2000fffe03f */
[----:B------:R-:W-:Y:S01]  /*1920*/  HGMMA.64x128x16.F32.BF16 R24, gdesc[UR8], RZ, !UPT, gsb0 ;  /* 0x01e00000081879f0 */ /* 0x000fe2000c0018ff */
[----:B------:R-:W-:Y:S01]  /*1930*/  UIADD3 UR8, UR32, 0x2, URZ ;  /* 0x0000000220087890 */ /* 0x000fe2000fffe03f */
[----:B------:R-:W-:Y:S01]  /*1940*/  SHF.R.S32.HI R0, RZ, 0x1f, R5 ;  /* 0x0000001fff007819 */ /* 0x000fe20000011405 */
[----:B------:R-:W-:Y:S01]  /*1950*/  UIADD3 UR10, UR6, 0x2, URZ ;  /* 0x00000002060a7890 */ /* 0x000fe2000fffe03f */
[----:B------:R-:W-:Y:S01]  /*1960*/  LEA.HI R4, R92, R92, RZ, 0x1 ;  /* 0x0000005c5c047211 */ /* 0x000fe200078f08ff */
[----:B------:R-:W-:Y:S01]  /*1970*/  UMOV UR9, 0x40000040 ;  /* 0x4000004000097882 */ /* 0x000fe20000000000 */
[----:B------:R-:W-:Y:S01]  /*1980*/  UMOV UR11, 0x40000040 ;  /* 0x40000040000b7882 */ /* 0x000fe20000000000 */
[----:B------:R-:W-:Y:S01]  /*1990*/  UIADD3 UR18, UR6, 0x6, URZ ;  /* 0x0000000606127890 */ /* 0x000fe2000fffe03f */
[----:B------:R-:W-:Y:S01]  /*19a0*/  LOP3.LUT R90, R90, 0xfffffffc, RZ, 0xc0, !PT ;  /* 0xfffffffc5a5a7812 */ /* 0x000fe200078ec0ff */
[----:B------:R-:W-:Y:S01]  /*19b0*/  UIADD3 UR20, UR32, 0x400, URZ ;  /* 0x0000040020147890 */ /* 0x000fe2000fffe03f */
[-C--:B------:R-:W-:Y:S01]  /*19c0*/  LEA.HI R3, R0, R5.reuse, RZ, 0x5 ;  /* 0x0000000500037211 */ /* 0x080fe200078f28ff */
[----:B------:R-:W-:Y:S01]  /*19d0*/  UIADD3 UR22, UR6, 0x400, URZ ;  /* 0x0000040006167890 */ /* 0x000fe2000fffe03f */
[----:B0-----:R-:W-:Y:S01]  /*19e0*/  ISETP.NE.AND P2, PT, R2, 0x1, PT ;  /* 0x000000010200780c */ /* 0x001fe20003f45270 */
[----:B------:R-:W-:Y:S01]  /*19f0*/  UMOV UR23, 0x40000040 ;  /* 0x4000004000177882 */ /* 0x000fe20000000000 */
[----:B------:R-:W-:Y:S01]  /*1a00*/  UIADD3 UR24, UR32, 0x402, URZ ;  /* 0x0000040220187890 */ /* 0x000fe2000fffe03f */
[----:B------:R-:W-:Y:S01]  /*1a10*/  LEA.HI R2, R0, R5, RZ, 0x2 ;  /* 0x0000000500027211 */ /* 0x000fe200078f10ff */
[----:B------:R-:W-:Y:S01]  /*1a20*/  UIADD3 UR26, UR6, 0x402, URZ ;  /* 0x00000402061a7890 */ /* 0x000fe2000fffe03f */
[----:B------:R-:W-:Y:S01]  /*1a30*/  LOP3.LUT R11, R4, 0x3fffffe, RZ, 0xc0, !PT ;  /* 0x03fffffe040b7812 */ /* 0x000fe200078ec0ff */
[----:B------:R-:W-:Y:S01]  /*1a40*/  UMOV UR25, 0x40000040 ;  /* 0x4000004000197882 */ /* 0x000fe20000000000 */
[----:B------:R-:W-:Y:S01]  /*1a50*/  UMOV UR27, 0x40000040 ;  /* 0x40000040001b7882 */ /* 0x000fe20000000000 */
[----:B------:R-:W-:Y:S01]  /*1a60*/  UIADD3 UR28, UR32, 0x404, URZ ;  /* 0x00000404201c7890 */ /* 0x000fe2000fffe03f */
[--C-:B------:R-:W-:Y:S01]  /*1a70*/  SHF.R.S32.HI R0, RZ, 0x2, R2.reuse ;  /* 0x00000002ff007819 */ /* 0x100fe20000011402 */
[----:B------:R-:W-:Y:S01]  /*1a80*/  UIADD3 UR30, UR6, 0x404, URZ ;  /* 0x00000404061e7890 */ /* 0x000fe2000fffe03f */
[----:B------:R-:W-:Y:S01]  /*1a90*/  SHF.R.S32.HI R9, RZ, 0x1f, R2 ;  /* 0x0000001fff097819 */ /* 0x000fe20000011402 */
[----:B------:R-:W-:Y:S01]  /*1aa0*/  UMOV UR29, 0x40000040 ;  /* 0x40000040001d7882 */ /* 0x000fe20000000000 */
[----:B------:R-:W-:Y:S01]  /*1ab0*/  UMOV UR31, 0x40000040 ;  /* 0x40000040001f7882 */ /* 0x000fe20000000000 */
[----:B------:R-:W-:Y:S01]  /*1ac0*/  UIADD3 UR32, UR32, 0x406, URZ ;  /* 0x0000040620207890 */ /* 0x000fe2000fffe03f */
[----:B------:R-:W0:Y:S01]  /*1ad0*/  @P2 LDC R13, c[0x0][0x44c] ;  /* 0x00011300ff0d2b82 */ /* 0x000e220000000800 */
[----:B------:R-:W-:Y:S01]  /*1ae0*/  UIADD3 UR34, UR6, 0x406, URZ ;  /* 0x0000040606227890 */ /* 0x000fe2000fffe03f */
[----:B------:R-:W-:Y:S01]  /*1af0*/  SHF.R.S32.HI R4, RZ, 0x5, R3 ;  /* 0x00000005ff047819 */ /* 0x000fe20000011403 */
[----:B------:R-:W-:Y:S01]  /*1b00*/  UMOV UR33, 0x40000040 ;  /* 0x4000004000217882 */ /* 0x000fe20000000000 */
[----:B------:R-:W-:Y:S01]  /*1b10*/  UMOV UR35, 0x40000040 ;  /* 0x4000004000237882 */ /* 0x000fe20000000000 */
[----:B------:R-:W-:Y:S01]  /*1b20*/  IMAD.IADD R90, R89, 0x1, -R90 ;  /* 0x00000001595a7824 */ /* 0x000fe200078e0a5a */
[----:B------:R-:W-:Y:S01]  /*1b30*/  LEA.HI R9, R9, R0, RZ, 0x3 ;  /* 0x0000000009097211 */ /* 0x000fe200078f18ff */
[----:B------:R-:W-:Y:S01]  /*1b40*/  IMAD R4, R4, 0x10, R23 ;  /* 0x0000001004047824 */ /* 0x000fe200078e0217 */
[----:B------:R-:W1:Y:S01]  /*1b50*/  @P2 LDC R15, c[0x0][0x450] ;  /* 0x00011400ff0f2b82 */ /* 0x000e620000000800 */
[----:B------:R-:W-:Y:S01]  /*1b60*/  IMAD.IADD R11, R92, 0x1, -R11 ;  /* 0x000000015c0b7824 */ /* 0x000fe200078e0a0b */
[----:B------:R-:W-:Y:S01]  /*1b70*/  LEA.HI R3, R90, R90, RZ, 0x1 ;  /* 0x0000005a5a037211 */ /* 0x000fe200078f08ff */
[----:B------:R-:W-:Y:S01]  /*1b80*/  ULDC UR38, c[0x0][0x2f0] ;  /* 0x0000bc0000267ab9 */ /* 0x000fe20000000800 */
[----:B------:R-:W-:Y:S01]  /*1b90*/  LOP3.LUT R9, R9, 0xfffffff8, RZ, 0xc0, !PT ;  /* 0xfffffff809097812 */ /* 0x000fe200078ec0ff */
[----:B------:R-:W-:Y:S01]  /*1ba0*/  ULDC UR4, c[0x0][0x288] ;  /* 0x0000a20000047ab9 */ /* 0x000fe20000000800 */
[----:B------:R-:W-:Y:S01]  /*1bb0*/  LOP3.LUT R3, R3, 0x1ffffffe, RZ, 0xc0, !PT ;  /* 0x1ffffffe03037812 */ /* 0x000fe200078ec0ff */
[----:B------:R-:W-:Y:S01]  /*1bc0*/  ULDC UR7, c[0x0][0x9dc] ;  /* 0x0002770000077ab9 */ /* 0x000fe20000000800 */
[----:B------:R-:W-:Y:S01]  /*1bd0*/  IADD3 R4, R4, R0, -R9 ;  /* 0x0000000004047210 */ /* 0x000fe20007ffe809 */
[----:B------:R-:W-:Y:S01]  /*1be0*/  IMAD.MOV.U32 R9, RZ, RZ, -0x80 ;  /* 0xffffff80ff097424 */ /* 0x000fe200078e00ff */
[----:B------:R-:W-:Y:S01]  /*1bf0*/  LOP3.LUT R2, R2, 0x7ffffffc, RZ, 0xc0, !PT ;  /* 0x7ffffffc02027812 */ /* 0x000fe200078ec0ff */
[----:B------:R-:W-:Y:S01]  /*1c00*/  IMAD.IADD R3, R90, 0x1, -R3 ;  /* 0x000000015a037824 */ /* 0x000fe200078e0a03 */
[----:B------:R-:W-:Y:S01]  /*1c10*/  ULOP3.LUT UR7, URZ, UR7, URZ, 0x33, !UPT ;  /* 0x000000073f077292 */ /* 0x000fe2000f8e333f */
[----:B------:R-:W-:Y:S01]  /*1c20*/  IMAD R4, R11, 0x40, R4 ;  /* 0x000000400b047824 */ /* 0x000fe200078e0204 */
[C---:B------:R-:W-:Y:S01]  /*1c30*/  LEA R21, R22.reuse, 0xffffff80, 0x7 ;  /* 0xffffff8016157811 */ /* 0x040fe200078e38ff */
[----:B------:R-:W-:-:S02]  /*1c40*/  IMAD R89, R22, R9, 0x80 ;  /* 0x0000008016597424 */ /* 0x000fc400078e0209 */
[----:B------:R-:W-:Y:S02]  /*1c50*/  IMAD R8, R3, 0x8, R4 ;  /* 0x0000000803087824 */ /* 0x000fe400078e0204 */
[----:B------:R-:W-:Y:S02]  /*1c60*/  IMAD.U32 R4, RZ, RZ, UR36 ;  /* 0x00000024ff047e24 */ /* 0x000fe4000f8e00ff */
[----:B0-----:R-:W-:-:S04]  /*1c70*/  @P2 IMAD.HI.U32 R0, R8, R13, RZ ;  /* 0x0000000d08002227 */ /* 0x001fc800078e00ff */
[----:B------:R-:W-:Y:S01]  /*1c80*/  IMAD.MOV.U32 R3, RZ, RZ, R8 ;  /* 0x000000ffff037224 */ /* 0x000fe200078e0008 */
[----:B-1----:R-:W-:Y:S01]  /*1c90*/  @P2 SHF.R.U32.HI R3, RZ, R15, R0 ;  /* 0x0000000fff032219 */ /* 0x002fe20000011600 */
[----:B------:R-:W-:Y:S01]  /*1ca0*/  IMAD.IADD R5, R5, 0x1, -R2 ;  /* 0x0000000105057824 */ /* 0x000fe200078e0a02 */
[----:B------:R-:W0:Y:S01]  /*1cb0*/  LDC.64 R14, c[0x0][0x9e0] ;  /* 0x00027800ff0e7b82 */ /* 0x000e220000000a00 */
[----:B------:R-:W-:Y:S02]  /*1cc0*/  VIADD R2, R89, 0x1 ;  /* 0x0000000159027836 */ /* 0x000fe40000000000 */
[----:B------:R-:W1:Y:S01]  /*1cd0*/  SHFL.IDX PT, R13, R3, RZ, 0x1c1f ;  /* 0x001c1fff030d7589 */ /* 0x000e6200000e0000 */
[----:B------:R-:W-:Y:S02]  /*1ce0*/  @!P1 VIADD R0, R4, 0x28840 ;  /* 0x0002884004009836 */ /* 0x000fe40000000000 */
[----:B------:R-:W-:-:S03]  /*1cf0*/  IMAD R9, R5, -0x2, R2 ;  /* 0xfffffffe05097824 */ /* 0x000fc600078e0202 */
[----:B------:R-:W-:Y:S01]  /*1d00*/  @!P1 PRMT R0, RZ, 0x654, R0 ;  /* 0x00000654ff009816 */ /* 0x000fe20000000000 */
[----:B------:R-:W-:Y:S02]  /*1d10*/  IMAD R2, R16, UR38, R9 ;  /* 0x0000002610027c24 */ /* 0x000fe4000f8e0209 */
[----:B------:R-:W-:-:S04]  /*1d20*/  IMAD.U32 R9, RZ, RZ, UR4 ;  /* 0x00000004ff097e24 */ /* 0x000fc8000f8e00ff */
[----:B------:R-:W-:-:S04]  /*1d30*/  IMAD.IADD R11, R2, 0x1, -R9 ;  /* 0x00000001020b7824 */ /* 0x000fc800078e0a09 */
[----:B------:R-:W-:Y:S01]  /*1d40*/  VIADD R90, R11, UR7 ;  /* 0x000000070b5a7c36 */ /* 0x000fe20008000000 */
[----:B0-----:R-:W-:Y:S01]  /*1d50*/  ISETP.GE.AND P3, PT, R15, 0x1, PT ;  /* 0x000000010f00780c */ /* 0x001fe20003f66270 */
[----:B------:R-:W-:Y:S02]  /*1d60*/  IMAD.IADD R91, R11, 0x1, R14 ;  /* 0x000000010b5b7824 */ /* 0x000fe400078e020e */
[----:B-1----:R-:W-:Y:S01]  /*1d70*/  IMAD.IADD R11, R90, 0x1, R13 ;  /* 0x000000015a0b7824 */ /* 0x002fe200078e020d */
[----:B------:R-:W-:Y:S02]  /*1d80*/  WARPGROUP.DEPBAR.LE gsb0, 0x0 ;  /* 0x00008000000079c5 */ /* 0x000fe40000010000 */
[----:B------:R-:W-:-:S06]  /*1d90*/  WARPGROUP.ARRIVE ;  /* 0x00000000000079c5 */ /* 0x000fcc0000000000 */
[----:B------:R-:W-:Y:S03]  /*1da0*/  HGMMA.64x128x16.F32.BF16 R24, gdesc[UR8], R24, gsb0 ;  /* 0x01e00000081879f0 */ /* 0x000fe60008001818 */
[----:B------:R-:W-:Y:S02]  /*1db0*/  WARPGROUP.DEPBAR.LE gsb0, 0x0 ;  /* 0x00008000000079c5 */ /* 0x000fe40000010000 */
[----:B------:R-:W-:-:S07]  /*1dc0*/  WARPGROUP.ARRIVE ;  /* 0x00000000000079c5 */ /* 0x000fce0000000000 */
        /* <DEDUP_REMOVED lines=17> */
[----:B------:R0:W-:Y:S02]  /*1ee0*/  @!P1 SYNCS.ARRIVE.TRANS64.RED.A1T0 RZ, [R0+URZ], RZ ;  /* 0x000000ff00ff99a7 */ /* 0x0001e4000810043f */
[----:B0-----:R-:W-:-:S04]  /*1ef0*/  IMAD R0, R16, UR38, R89 ;  /* 0x0000002610007c24 */ /* 0x001fc8000f8e0259 */
[----:B------:R-:W-:-:S05]  /*1f00*/  IMAD R116, R5, -0x2, R0 ;  /* 0xfffffffe05747824 */ /* 0x000fca00078e0200 */
[----:B------:R-:W-:Y:S01]  /*1f10*/  VIADDMNMX R0, R13, R91, R116, PT ;  /* 0x0000005b0d007246 */ /* 0x000fe20003800174 */
[----:B------:R-:W-:Y:S06]  /*1f20*/  @!P3 BRA `(.L_x_965) ;  /* 0x000000000054b947 */ /* 0x000fec0003800000 */
[----:B------:R-:W-:Y:S01]  /*1f30*/  IMAD R2, R16, UR38, R13 ;  /* 0x0000002610027c24 */ /* 0x000fe2000f8e020d */
[----:B------:R-:W-:Y:S03]  /*1f40*/  BSSY B0, `(.L_x_966) ;  /* 0x000000f000007945 */ /* 0x000fe60003800000 */
[----:B------:R-:W-:-:S05]  /*1f50*/  IMAD.IADD R2, R2, 0x1, -R9 ;  /* 0x0000000102027824 */ /* 0x000fca00078e0a09 */
        /* <DEDUP_REMOVED lines=9> */
.L_x_967:
[----:B------:R-:W-:-:S13]  /*1ff0*/  ISETP.NE.AND P4, PT, R15, 0x1, PT ;  /* 0x000000010f00780c */ /* 0x000fda0003f85270 */
[----:B------:R-:W0:Y:S02]  /*2000*/  @P4 LDC.64 R12, c[0x0][0x9e8] ;  /* 0x00027a00ff0c4b82 */ /* 0x000e240000000a00 */
[----:B0-----:R-:W-:-:S05]  /*2010*/  @P4 IMAD.HI.U32 R4, R2, R12, RZ ;  /* 0x0000000c02044227 */ /* 0x001fca00078e00ff */
[----:B------:R-:W-:-:S07]  /*2020*/  @P4 SHF.R.U32.HI R2, RZ, R13, R4 ;  /* 0x0000000dff024219 */ /* 0x000fce0000011604 */
.L_x_968:
[----:B------:R-:W-:Y:S05]  /*2030*/  BSYNC B0 ;  /* 0x0000000000007941 */ /* 0x000fea0003800000 */
.L_x_966:
[----:B------:R-:W-:-:S04]  /*2040*/  IMAD R2, R2, R15, -R21 ;  /* 0x0000000f02027224 */ /* 0x000fc800078e0a15 */
[----:B------:R-:W-:-:S05]  /*2050*/  IMAD R2, R5, -0x2, R2 ;  /* 0xfffffffe05027824 */ /* 0x000fca00078e0202 */
[----:B------:R-:W-:Y:S02]  /*2060*/  VIMNMX R11, R11, R2, !PT ;  /* 0x000000020b0b7248 */ /* 0x000fe40007fe0100 */
[----:B------:R-:W-:-:S07]  /*2070*/  VIADDMNMX R0, R2, R15, R0, PT ;  /* 0x0000000f02007246 */ /* 0x000fce0003800100 */
.L_x_965:
[C---:B------:R-:W-:Y:S01]  /*2080*/  ISETP.GE.AND P4, PT, R89.reuse, 0x2, PT ;  /* 0x000000025900780c */ /* 0x040fe20003f86270 */
[----:B------:R-:W0:Y:S01]  /*2090*/  SHFL.IDX PT, R3, R3, 0x1, 0x1c1f ;  /* 0x003c1f0003037f89 */ /* 0x000e2200000e0000 */
[----:B------:R-:W-:Y:S02]  /*20a0*/  ISETP.GE.AND P6, PT, R89, 0x9, PT ;  /* 0x000000095900780c */ /* 0x000fe40003fc6270 */
[----:B------:R-:W-:-:S04]  /*20b0*/  ISETP.GT.AND P5, PT, R11, 0x1, !P4 ;  /* 0x000000010b00780c */ /* 0x000fc800067a4270 */
[----:B------:R-:W-:-:S04]  /*20c0*/  ISETP.LT.OR P5, PT, R0, 0x2, P5 ;  /* 0x000000020000780c */ /* 0x000fc80002fa1670 */
[----:B------:R-:W-:Y:S02]  /*20d0*/  FSEL R130, R25, -INF , !P5 ;  /* 0xff80000019827808 */ /* 0x000fe40006800000 */
[----:B------:R-:W-:Y:S02]  /*20e0*/  ISETP.GT.AND P5, PT, R11, 0x8, !P6 ;  /* 0x000000080b00780c */ /* 0x000fe400077a4270 */
[----:B------:R-:W-:Y:S02]  /*20f0*/  P2R R25, PR, RZ, 0x40 ;  /* 0x00000040ff197803 */ /* 0x000fe40000000000 */
[----:B------:R-:W-:Y:S02]  /*2100*/  ISETP.LT.OR P5, PT, R0, 0x9, P5 ;  /* 0x000000090000780c */ /* 0x000fe40002fa1670 */
[----:B------:R-:W-:Y:S02]  /*2110*/  ISETP.GE.AND P6, PT, R89, 0xa, PT ;  /* 0x0000000a5900780c */ /* 0x000fe40003fc6270 */
[----:B------:R-:W-:-:S02]  /*2120*/  FSEL R182, R28, -INF , !P5 ;  /* 0xff8000001cb67808 */ /* 0x000fc40006800000 */
[----:B------:R-:W-:Y:S02]  /*2130*/  ISETP.GT.AND P5, PT, R11, 0x9, !P6 ;  /* 0x000000090b00780c */ /* 0x000fe400077a4270 */
[----:B------:R-:W-:Y:S02]  /*2140*/  P2R R92, PR, RZ, 0x40 ;  /* 0x00000040ff5c7803 */ /* 0x000fe40000000000 */
[----:B------:R-:W-:Y:S02]  /*2150*/  ISETP.LT.OR P5, PT, R0, 0xa, P5 ;  /* 0x0000000a0000780c */ /* 0x000fe40002fa1670 */
[----:B------:R-:W-:Y:S02]  /*2160*/  ISETP.GE.AND P6, PT, R89, 0x11, PT ;  /* 0x000000115900780c */ /* 0x000fe40003fc6270 */
[----:B------:R-:W-:Y:S02]  /*2170*/  FSEL R132, R29, -INF , !P5 ;  /* 0xff8000001d847808 */ /* 0x000fe40006800000 */
[----:B------:R-:W-:-:S02]  /*2180*/  ISETP.GT.AND P5, PT, R11, 0x10, !P6 ;  /* 0x000000100b00780c */ /* 0x000fc400077a4270 */
[----:B------:R-:W-:Y:S02]  /*2190*/  P2R R93, PR, RZ, 0x40 ;  /* 0x00000040ff5d7803 */ /* 0x000fe40000000000 */
[----:B------:R-:W-:Y:S02]  /*21a0*/  ISETP.LT.OR P5, PT, R0, 0x11, P5 ;  /* 0x000000110000780c */ /* 0x000fe40002fa1670 */
[----:B------:R-:W-:Y:S02]  /*21b0*/  ISETP.GE.AND P6, PT, R89, 0x12, PT ;  /* 0x000000125900780c */ /* 0x000fe40003fc6270 */
[----:B------:R-:W-:Y:S02]  /*21c0*/  FSEL R176, R32, -INF , !P5 ;  /* 0xff80000020b07808 */ /* 0x000fe40006800000 */
[----:B------:R-:W-:Y:S02]  /*21d0*/  ISETP.GT.AND P5, PT, R11, 0x11, !P6 ;  /* 0x000000110b00780c */ /* 0x000fe400077a4270 */
[----:B------:R-:W-:-:S02]  /*21e0*/  P2R R94, PR, RZ, 0x40 ;  /* 0x00000040ff5e7803 */ /* 0x000fc40000000000 */
[C---:B------:R-:W-:Y:S02]  /*21f0*/  ISETP.LT.OR P5, PT, R0.reuse, 0x12, P5 ;  /* 0x000000120000780c */ /* 0x040fe40002fa1670 */
[----:B------:R-:W-:Y:S02]  /*2200*/  ISETP.GE.AND P6, PT, R89, 0x19, PT ;  /* 0x000000195900780c */ /* 0x000fe40003fc6270 */
[----:B------:R-:W-:Y:S02]  /*2210*/  FSEL R134, R33, -INF , !P5 ;  /* 0xff80000021867808 */ /* 0x000fe40006800000 */
[----:B------:R-:W-:Y:S02]  /*2220*/  ISETP.GT.AND P5, PT, R11, 0x18, !P6 ;  /* 0x000000180b00780c */ /* 0x000fe400077a4270 */
[----:B------:R-:W-:Y:S02]  /*2230*/  P2R R32, PR, RZ, 0x40 ;  /* 0x00000040ff207803 */ /* 0x000fe40000000000 */
[----:B------:R-:W-:-:S02]  /*2240*/  ISETP.LT.OR P5, PT, R0, 0x19, P5 ;  /* 0x000000190000780c */ /* 0x000fc40002fa1670 */
[----:B------:R-:W-:Y:S02]  /*2250*/  ISETP.GE.AND P6, PT, R89, 0x1a, PT ;  /* 0x0000001a5900780c */ /* 0x000fe40003fc6270 */
[----:B------:R-:W-:Y:S02]  /*2260*/  FSEL R128, R36, -INF , !P5 ;  /* 0xff80000024807808 */ /* 0x000fe40006800000 */
[----:B------:R-:W-:Y:S02]  /*2270*/  ISETP.GT.AND P5, PT, R11, 0x19, !P6 ;  /* 0x000000190b00780c */ /* 0x000fe400077a4270 */
[----:B------:R-:W-:Y:S02]  /*2280*/  P2R R33, PR, RZ, 0x40 ;  /* 0x00000040ff217803 */ /* 0x000fe40000000000 */
[----:B------:R-:W-:Y:S02]  /*2290*/  ISETP.LT.OR P5, PT, R0, 0x1a, P5 ;  /* 0x0000001a0000780c */ /* 0x000fe40002fa1670 */
[----:B------:R-:W-:-:S02]  /*22a0*/  ISETP.GE.AND P6, PT, R89, 0x21, PT ;  /* 0x000000215900780c */ /* 0x000fc40003fc6270 */
[----:B------:R-:W-:Y:S01]  /*22b0*/  FSEL R126, R37, -INF , !P5 ;  /* 0xff800000257e7808 */ /* 0x000fe20006800000 */
[----:B0-----:R-:W-:Y:S01]  /*22c0*/  IMAD.IADD R37, R90, 0x1, R3 ;  /* 0x000000015a257824 */ /* 0x001fe200078e0203 */
        /* <DEDUP_REMOVED lines=107> */
[----:B------:R-:W-:Y:S02]  /*2980*/  ISETP.LT.OR P5, PT, R0, 0x72, P5 ;  /* 0x000000720000780c */ /* 0x000fe40002fa1670 */
[----:B------:R-:W-:Y:S02]  /*2990*/  VIADDMNMX R116, R3, R91, R116, PT ;  /* 0x0000005b03747246 */ /* 0x000fe40003800174 */
[----:B------:R-:W-:Y:S02]  /*29a0*/  FSEL R20, R81, -INF , !P5 ;  /* 0xff80000051147808 */ /* 0x000fe40006800000 */
[----:B------:R-:W-:-:S04]  /*29b0*/  ISETP.GE.AND P5, PT, R89, 0x79, PT ;  /* 0x000000795900780c */ /* 0x000fc80003fa6270 */
[----:B------:R-:W-:-:S04]  /*29c0*/  ISETP.GT.AND P6, PT, R11, 0x78, !P5 ;  /* 0x000000780b00780c */ /* 0x000fc80006fc4270 */
[----:B------:R-:W-:-:S04]  /*29d0*/  ISETP.LT.OR P6, PT, R0, 0x79, P6 ;  /* 0x000000790000780c */ /* 0x000fc800037c1670 */
[----:B------:R-:W-:Y:S02]  /*29e0*/  FSEL R84, R84, -INF , !P6 ;  /* 0xff80000054547808 */ /* 0x000fe40007000000 */
[----:B------:R-:W-:-:S04]  /*29f0*/  ISETP.GE.AND P6, PT, R89, 0x1, PT ;  /* 0x000000015900780c */ /* 0x000fc80003fc6270 */
[----:B------:R-:W-:Y:S02]  /*2a00*/  P2R R13, PR, RZ, 0x40 ;  /* 0x00000040ff0d7803 */ /* 0x000fe40000000000 */
[----:B------:R-:W-:-:S04]  /*2a10*/  ISETP.GT.AND P6, PT, R11, RZ, !P6 ;  /* 0x000000ff0b00720c */ /* 0x000fc800077c4270 */
[----:B------:R-:W-:-:S04]  /*2a20*/  ISETP.LT.OR P6, PT, R0, 0x1, P6 ;  /* 0x000000010000780c */ /* 0x000fc800037c1670 */
[----:B------:R-:W-:Y:S02]  /*2a30*/  FSEL R180, R24, -INF , !P6 ;  /* 0xff80000018b47808 */ /* 0x000fe40007000000 */
[----:B------:R-:W-:-:S04]  /*2a40*/  ISETP.GE.AND P6, PT, R89, 0x7a, PT ;  /* 0x0000007a5900780c */ /* 0x000fc80003fc6270 */
[----:B------:R-:W-:Y:S02]  /*2a50*/  P2R R81, PR, RZ, 0x40 ;  /* 0x00000040ff517803 */ /* 0x000fe40000000000 */
[----:B------:R-:W-:-:S04]  /*2a60*/  ISETP.GT.AND P6, PT, R11, 0x79, !P6 ;  /* 0x000000790b00780c */ /* 0x000fc800077c4270 */
[----:B------:R-:W-:-:S04]  /*2a70*/  ISETP.LT.OR P6, PT, R0, 0x7a, P6 ;  /* 0x0000007a0000780c */ /* 0x000fc800037c1670 */
[----:B------:R-:W-:Y:S01]  /*2a80*/  FSEL R24, R85, -INF , !P6 ;  /* 0xff80000055187808 */ /* 0x000fe20007000000 */
[----:B------:R-:W-:Y:S08]  /*2a90*/  @!P3 BRA `(.L_x_969) ;  /* 0x000000000054b947 */ /* 0x000ff00003800000 */
        /* <DEDUP_REMOVED lines=12> */
.L_x_971:
[----:B------:R-:W-:-:S13]  /*2b60*/  ISETP.NE.AND P6, PT, R15, 0x1, PT ;  /* 0x000000010f00780c */ /* 0x000fda0003fc5270 */
[----:B------:R-:W0:Y:S02]  /*2b70*/  @P6 LDC.64 R28, c[0x0][0x9e8] ;  /* 0x00027a00ff1c6b82 */ /* 0x000e240000000a00 */
[----:B0-----:R-:W-:-:S05]  /*2b80*/  @P6 IMAD.HI.U32 R28, R0, R28, RZ ;  /* 0x0000001c001c6227 */ /* 0x001fca00078e00ff */
[----:B------:R-:W-:-:S07]  /*2b90*/  @P6 SHF.R.U32.HI R0, RZ, R29, R28 ;  /* 0x0000001dff006219 */ /* 0x000fce000001161c */
.L_x_972:
[----:B------:R-:W-:Y:S05]  /*2ba0*/  BSYNC B0 ;  /* 0x0000000000007941 */ /* 0x000fea0003800000 */
.L_x_970:
[----:B------:R-:W-:-:S04]  /*2bb0*/  IMAD R0, R0, R15, -R21 ;  /* 0x0000000f00007224 */ /* 0x000fc800078e0a15 */
[----:B------:R-:W-:-:S05]  /*2bc0*/  IMAD R0, R5, -0x2, R0 ;  /* 0xfffffffe05007824 */ /* 0x000fca00078e0200 */
[----:B------:R-:W-:Y:S02]  /*2bd0*/  VIMNMX R37, R37, R0, !PT ;  /* 0x0000000025257248 */ /* 0x000fe40007fe0100 */
[----:B------:R-:W-:-:S07]  /*2be0*/  VIADDMNMX R116, R0, R15, R116, PT ;  /* 0x0000000f00747246 */ /* 0x000fce0003800174 */
.L_x_969:
[----:B------:R-:W-:Y:S01]  /*2bf0*/  ISETP.GT.AND P4, PT, R37, 0x1, !P4 ;  /* 0x000000012500780c */ /* 0x000fe20006784270 */
[----:B------:R-:W-:Y:S01]  /*2c00*/  ULDC UR4, c[0x0][0x988] ;  /* 0x0002620000047ab9 */ /* 0x000fe20000000800 */
[----:B------:R-:W-:Y:S01]  /*2c10*/  ISETP.NE.AND P6, PT, R32, RZ, PT ;  /* 0x000000ff2000720c */ /* 0x000fe20003fc5270 */
[----:B------:R-:W-:Y:S01]  /*2c20*/  IMAD.U32 R11, RZ, RZ, UR4 ;  /* 0x00000004ff0b7e24 */ /* 0x000fe2000f8e00ff */
[----:B------:R-:W-:Y:S02]  /*2c30*/  ISETP.LT.OR P4, PT, R116, 0x2, P4 ;  /* 0x000000027400780c */ /* 0x000fe40002781670 */
[----:B------:R-:W-:Y:S02]  /*2c40*/  FMNMX.FTZ R0, R180, R130, !PT ;  /* 0x00000082b4007209 */ /* 0x000fe40007810000 */
[----:B------:R-:W-:Y:S02]  /*2c50*/  FSEL R28, R27, -INF , !P4 ;  /* 0xff8000001b1c7808 */ /* 0x000fe40006000000 */
[----:B------:R-:W-:-:S02]  /*2c60*/  ISETP.NE.AND P4, PT, R25, RZ, PT ;  /* 0x000000ff1900720c */ /* 0x000fc40003f85270 */
[----:B------:R-:W-:Y:S02]  /*2c70*/  FMNMX.FTZ R0, R182, R0, !PT ;  /* 0x00000000b6007209 */ /* 0x000fe40007810000 */
[----:B------:R-:W-:Y:S02]  /*2c80*/  ISETP.GT.AND P4, PT, R37, 0x8, !P4 ;  /* 0x000000082500780c */ /* 0x000fe40006784270 */
[----:B------:R-:W-:Y:S02]  /*2c90*/  FMNMX.FTZ R0, R132, R0, !PT ;  /* 0x0000000084007209 */ /* 0x000fe40007810000 */
[----:B------:R-:W-:Y:S02]  /*2ca0*/  ISETP.LT.OR P4, PT, R116, 0x9, P4 ;  /* 0x000000097400780c */ /* 0x000fe40002781670 */
[----:B------:R-:W-:Y:S02]  /*2cb0*/  FMNMX.FTZ R0, R176, R0, !PT ;  /* 0x00000000b0007209 */ /* 0x000fe40007810000 */
[----:B------:R-:W-:-:S02]  /*2cc0*/  FSEL R30, R30, -INF , !P4 ;  /* 0xff8000001e1e7808 */ /* 0x000fc40006000000 */
[----:B------:R-:W-:Y:S02]  /*2cd0*/  ISETP.NE.AND P4, PT, R92, RZ, PT ;  /* 0x000000ff5c00720c */ /* 0x000fe40003f85270 */
[----:B------:R-:W-:Y:S02]  /*2ce0*/  FMNMX.FTZ R3, R134, R0, !PT ;  /* 0x0000000086037209 */ /* 0x000fe40007810000 */
[----:B------:R-:W-:Y:S02]  /*2cf0*/  ISETP.GT.AND P4, PT, R37, 0x9, !P4 ;  /* 0x000000092500780c */ /* 0x000fe40006784270 */
[----:B------:R-:W-:Y:S02]  /*2d00*/  FMNMX.FTZ R3, R128, R3, !PT ;  /* 0x0000000380037209 */ /* 0x000fe40007810000 */
[----:B------:R-:W-:Y:S02]  /*2d10*/  ISETP.LT.OR P4, PT, R116, 0xa, P4 ;  /* 0x0000000a7400780c */ /* 0x000fe40002781670 */
[----:B------:R-:W-:-:S02]  /*2d20*/  FMNMX.FTZ R3, R126, R3, !PT ;  /* 0x000000037e037209 */ /* 0x000fc40007810000 */
[----:B------:R-:W-:Y:S02]  /*2d30*/  FSEL R32, R31, -INF , !P4 ;  /* 0xff8000001f207808 */ /* 0x000fe40006000000 */
[----:B------:R-:W-:Y:S02]  /*2d40*/  ISETP.NE.AND P4, PT, R93, RZ, PT ;  /* 0x000000ff5d00720c */ /* 0x000fe40003f85270 */
[----:B------:R-:W-:Y:S02]  /*2d50*/  FMNMX.FTZ R3, R124, R3, !PT ;  /* 0x000000037c037209 */ /* 0x000fe40007810000 */
[----:B------:R-:W-:Y:S02]  /*2d60*/  ISETP.GT.AND P4, PT, R37, 0x10, !P4 ;  /* 0x000000102500780c */ /* 0x000fe40006784270 */
[----:B------:R-:W-:Y:S02]  /*2d70*/  FMNMX.FTZ R3, R122, R3, !PT ;  /* 0x000000037a037209 */ /* 0x000fe40007810000 */
[----:B------:R-:W-:-:S02]  /*2d80*/  ISETP.LT.OR P4, PT, R116, 0x11, P4 ;  /* 0x000000117400780c */ /* 0x000fc40002781670 */
[----:B------:R-:W-:Y:S02]  /*2d90*/  FMNMX.FTZ R3, R120, R3, !PT ;  /* 0x0000000378037209 */ /* 0x000fe40007810000 */
[----:B------:R-:W-:Y:S02]  /*2da0*/  FSEL R34, R34, -INF , !P4 ;  /* 0xff80000022227808 */ /* 0x000fe40006000000 */
[----:B------:R-:W-:Y:S02]  /*2db0*/  ISETP.NE.AND P4, PT, R94, RZ, PT ;  /* 0x000000ff5e00720c */ /* 0x000fe40003f85270 */
[----:B------:R-:W-:Y:S02]  /*2dc0*/  FMNMX.FTZ R3, R118, R3, !PT ;  /* 0x0000000376037209 */ /* 0x000fe40007810000 */
[----:B------:R-:W-:Y:S02]  /*2dd0*/  ISETP.GT.AND P4, PT, R37, 0x11, !P4 ;  /* 0x000000112500780c */ /* 0x000fe40006784270 */
[----:B------:R-:W-:-:S02]  /*2de0*/  FMNMX.FTZ R3, R114, R3, !PT ;  /* 0x0000000372037209 */ /* 0x000fc40007810000 */
[----:B------:R-:W-:Y:S02]  /*2df0*/  ISETP.LT.OR P4, PT, R116, 0x12, P4 ;  /* 0x000000127400780c */ /* 0x000fe40002781670 */
[----:B------:R-:W-:Y:S02]  /*2e00*/  FMNMX.FTZ R3, R112, R3, !PT ;  /* 0x0000000370037209 */ /* 0x000fe40007810000 */
[----:B------:R-:W-:Y:S02]  /*2e10*/  FSEL R36, R35, -INF , !P4 ;  /* 0xff80000023247808 */ /* 0x000fe40006000000 */
[----:B------:R-:W-:Y:S02]  /*2e20*/  ISETP.GT.AND P4, PT, R37, 0x18, !P6 ;  /* 0x000000182500780c */ /* 0x000fe40007784270 */
[----:B------:R-:W-:Y:S02]  /*2e30*/  ISETP.NE.AND P6, PT, R40, RZ, PT ;  /* 0x000000ff2800720c */ /* 0x000fe40003fc5270 */
        /* <DEDUP_REMOVED lines=10> */
[----:B------:R-:W-:Y:S02]  /*2ee0*/  ISETP.NE.AND P4, PT, R95, RZ, PT ;  /* 0x000000ff5f00720c */ /* 0x000fe40003f85270 */
[----:B------:R-:W-:Y:S02]  /*2ef0*/  FMNMX.FTZ R3, R102, R3, !PT ;  /* 0x0000000366037209 */ /* 0x000fe40007810000 */
[----:B------:R-:W-:-:S02]  /*2f00*/  ISETP.GT.AND P4, PT, R37, 0x20, !P4 ;  /* 0x000000202500780c */ /* 0x000fc40006784270 */
[----:B------:R-:W-:Y:S02]  /*2f10*/  FMNMX.FTZ R3, R100, R3, !PT ;  /* 0x0000000364037209 */ /* 0x000fe40007810000 */
[----:B------:R-:W-:Y:S02]  /*2f20*/  ISETP.LT.OR P4, PT, R116, 0x21, P4 ;  /* 0x000000217400780c */ /* 0x000fe40002781670 */
[----:B------:R-:W-:Y:S02]  /*2f30*/  FMNMX.FTZ R3, R64, R3, !PT ;  /* 0x0000000340037209 */ /* 0x000fe40007810000 */
[----:B------:R-:W-:Y:S02]  /*2f40*/  FSEL R42, R42, -INF , !P4 ;  /* 0xff8000002a2a7808 */ /* 0x000fe40006000000 */
[----:B------:R-:W-:Y:S02]  /*2f50*/  ISETP.NE.AND P4, PT, R96, RZ, PT ;  /* 0x000000ff6000720c */ /* 0x000fe40003f85270 */
[----:B------:R-:W-:-:S02]  /*2f60*/  FMNMX.FTZ R3, R2, R3, !PT ;  /* 0x0000000302037209 */ /* 0x000fc40007810000 */
[----:B------:R-:W-:Y:S02]  /*2f70*/  ISETP.GT.AND P4, PT, R37, 0x21, !P4 ;  /* 0x000000212500780c */ /* 0x000fe40006784270 */
[----:B------:R-:W-:Y:S02]  /*2f80*/  FMNMX.FTZ R3, R68, R3, !PT ;  /* 0x0000000344037209 */ /* 0x000fe40007810000 */
        /* <DEDUP_REMOVED lines=22> */
[C---:B------:R-:W-:Y:S01]  /*30f0*/  ISETP.GT.AND P5, PT, R37.reuse, 0x78, !P5 ;  /* 0x000000782500780c */ /* 0x040fe20006fa4270 */
[----:B------:R-:W0:Y:S01]  /*3100*/  SHFL.BFLY PT, R0, R3, 0x2, 0x1f ;  /* 0x0c401f0003007f89 */ /* 0x000e2200000e0000 */
[----:B------:R-:W-:Y:S02]  /*3110*/  FSEL R50, R50, -INF , !P4 ;  /* 0xff80000032327808 */ /* 0x000fe40006000000 */
[----:B------:R-:W-:Y:S02]  /*3120*/  ISETP.NE.AND P4, PT, R98, RZ, PT ;  /* 0x000000ff6200720c */ /* 0x000fe40003f85270 */
[----:B------:R-:W-:Y:S02]  /*3130*/  ISETP.LT.OR P5, PT, R116, 0x79, P5 ;  /* 0x000000797400780c */ /* 0x000fe40002fa1670 */
[----:B------:R-:W-:Y:S02]  /*3140*/  ISETP.GT.AND P4, PT, R37, 0x31, !P4 ;  /* 0x000000312500780c */ /* 0x000fe40006784270 */
[----:B------:R-:W-:-:S02]  /*3150*/  FSEL R86, R86, -INF , !P5 ;  /* 0xff80000056567808 */ /* 0x000fc40006800000 */
[----:B------:R-:W-:-:S04]  /*3160*/  ISETP.LT.OR P4, PT, R116, 0x32, P4 ;  /* 0x000000327400780c */ /* 0x000fc80002781670 */
[----:B------:R-:W-:Y:S02]  /*3170*/  FSEL R52, R51, -INF , !P4 ;  /* 0xff80000033347808 */ /* 0x000fe40006000000 */
[----:B------:R-:W-:-:S04]  /*3180*/  ISETP.NE.AND P4, PT, R49, RZ, PT ;  /* 0x000000ff3100720c */ /* 0x000fc80003f85270 */
[----:B------:R-:W-:-:S04]  /*3190*/  ISETP.GT.AND P4, PT, R37, 0x38, !P4 ;  /* 0x000000382500780c */ /* 0x000fc80006784270 */
        /* <DEDUP_REMOVED lines=10> */
[----:B------:R-:W-:Y:S02]  /*3240*/  ISETP.GT.AND P4, PT, R37, 0x41, !P6 ;  /* 0x000000412500780c */ /* 0x000fe40007784270 */
[----:B------:R-:W-:Y:S02]  /*3250*/  ISETP.NE.AND P6, PT, R60, RZ, PT ;  /* 0x000000ff3c00720c */ /* 0x000fe40003fc5270 */
[----:B------:R-:W-:-:S04]  /*3260*/  ISETP.LT.OR P4, PT, R116, 0x42, P4 ;  /* 0x000000427400780c */ /* 0x000fc80002781670 */
[----:B------:R-:W-:Y:S02]  /*3270*/  FSEL R60, R59, -INF , !P4 ;  /* 0xff8000003b3c7808 */ /* 0x000fe40006000000 */
[----:B------:R-:W-:Y:S02]  /*3280*/  ISETP.NE.AND P4, PT, R57, RZ, PT ;  /* 0x000000ff3900720c */ /* 0x000fe40003f85270 */
[----:B------:R-:W1:Y:S02]  /*3290*/  @P2 LDC R57, c[0x0][0x450] ;  /* 0x00011400ff392b82 */ /* 0x000e640000000800 */
        /* <DEDUP_REMOVED lines=41> */
[----:B0-----:R-:W-:Y:S02]  /*3530*/  FMNMX.FTZ R13, R3, R0, !PT ;  /* 0x00000000030d7209 */ /* 0x001fe40007810000 */
[----:B------:R-:W-:-:S03]  /*3540*/  ISETP.LT.OR P4, PT, R116, 0x71, P4 ;  /* 0x000000717400780c */ /* 0x000fc60002781670 */
[----:B------:R-:W0:Y:S01]  /*3550*/  SHFL.BFLY PT, R0, R13, 0x1, 0x1f ;  /* 0x0c201f000d007f89 */ /* 0x000e2200000e0000 */
[----:B------:R-:W-:Y:S02]  /*3560*/  FSEL R82, R82, -INF , !P4 ;  /* 0xff80000052527808 */ /* 0x000fe40006000000 */
[----:B0-----:R-:W-:-:S04]  /*3570*/  FMNMX.FTZ R0, R13, R0, !PT ;  /* 0x000000000d007209 */ /* 0x001fc80007810000 */
[C---:B------:R-:W-:Y:S01]  /*3580*/  FSETP.NEU.FTZ.AND P4, PT, R0.reuse, -INF , PT ;  /* 0xff8000000000780b */ /* 0x040fe20003f9d000 */
[----:B------:R-:W-:-:S05]  /*3590*/  FMUL.FTZ R21, R0, R11 ;  /* 0x0000000b00157220 */ /* 0x000fca0000410000 */
[----:B------:R-:W-:Y:S02]  /*35a0*/  FSEL R39, R21, RZ, P4 ;  /* 0x000000ff15277208 */ /* 0x000fe40002000000 */
[----:B------:R-:W-:Y:S02]  /*35b0*/  ISETP.GT.AND P4, PT, R37, RZ, !P6 ;  /* 0x000000ff2500720c */ /* 0x000fe40007784270 */
[----:B------:R-:W-:Y:S01]  /*35c0*/  ISETP.NE.AND P6, PT, R81, RZ, PT ;  /* 0x000000ff5100720c */ /* 0x000fe20003fc5270 */
[-CC-:B------:R-:W-:Y:S01]  /*35d0*/  FFMA.FTZ R29, R134, R11.reuse, -R39.reuse ;  /* 0x0000000b861d7223 */ /* 0x180fe20000010827 */
[----:B------:R-:W-:Y:S01]  /*35e0*/  ISETP.LT.OR P4, PT, R116, 0x1, P4 ;  /* 0x000000017400780c */ /* 0x000fe20002781670 */
[-CC-:B------:R-:W-:Y:S01]  /*35f0*/  FFMA.FTZ R164, R106, R11.reuse, -R39.reuse ;  /* 0x0000000b6aa47223 */ /* 0x180fe20000010827 */
[----:B------:R-:W-:Y:S01]  /*3600*/  ISETP.GT.AND P6, PT, R37, 0x79, !P6 ;  /* 0x000000792500780c */ /* 0x000fe200077c4270 */
[-CC-:B------:R-:W-:Y:S01]  /*3610*/  FFMA.FTZ R41, R104, R11.reuse, -R39.reuse ;  /* 0x0000000b68297223 */ /* 0x180fe20000010827 */
[----:B------:R-:W-:Y:S01]  /*3620*/  FSEL R26, R26, -INF , !P4 ;  /* 0xff8000001a1a7808 */ /* 0x000fe20006000000 */
[-CC-:B------:R-:W-:Y:S01]  /*3630*/  FFMA.FTZ R43, R100, R11.reuse, -R39.reuse ;  /* 0x0000000b642b7223 */ /* 0x180fe20000010827 */
[----:B------:R-:W-:Y:S01]  /*3640*/  ISETP.NE.AND P4, PT, R77, RZ, PT ;  /* 0x000000ff4d00720c */ /* 0x000fe20003f85270 */
[-CC-:B------:R-:W-:Y:S01]  /*3650*/  FFMA.FTZ R180, R180, R11.reuse, -R39.reuse ;  /* 0x0000000bb4b47223 */ /* 0x180fe20000010827 */
[----:B------:R-:W-:Y:S01]  /*3660*/  FMNMX.FTZ R21, R26, R28, !PT ;  /* 0x0000001c1a157209 */ /* 0x000fe20007810000 */
[-CC-:B------:R-:W-:Y:S01]  /*3670*/  FFMA.FTZ R3, R130, R11.reuse, -R39.reuse ;  /* 0x0000000b82037223 */ /* 0x180fe20000010827 */
[----:B------:R-:W-:Y:S01]  /*3680*/  ISETP.GT.AND P4, PT, R37, 0x71, !P4 ;  /* 0x000000712500780c */ /* 0x000fe20006784270 */
[--C-:B------:R-:W-:Y:S01]  /*3690*/  FFMA.FTZ R2, R2, R11, -R39.reuse ;  /* 0x0000000b02027223 */ /* 0x100fe20000010827 */
[----:B------:R-:W-:Y:S01]  /*36a0*/  FMNMX.FTZ R21, R30, R21, !PT ;  /* 0x000000151e157209 */ /* 0x000fe20007810000 */
[--C-:B------:R-:W-:Y:S01]  /*36b0*/  FFMA.FTZ R182, R182, R11, -R39.reuse ;  /* 0x0000000bb6b67223 */ /* 0x100fe20000010827 */
[----:B------:R-:W-:Y:S01]  /*36c0*/  ISETP.LT.OR P4, PT, R116, 0x72, P4 ;  /* 0x000000727400780c */ /* 0x000fe20002781670 */
[----:B------:R-:W-:Y:S01]  /*36d0*/  MUFU.EX2 R180, R180 ;  /* 0x000000b400b47308 */ /* 0x000fe20000000800 */
[----:B------:R-:W-:Y:S01]  /*36e0*/  FMNMX.FTZ R21, R32, R21, !PT ;  /* 0x0000001520157209 */ /* 0x000fe20007810000 */
[-CC-:B------:R-:W-:Y:S01]  /*36f0*/  FFMA.FTZ R4, R4, R11.reuse, -R39.reuse ;  /* 0x0000000b04047223 */ /* 0x180fe20000010827 */
[----:B------:R-:W-:Y:S01]  /*3700*/  FSEL R106, R83, -INF , !P4 ;  /* 0xff800000536a7808 */ /* 0x000fe20006000000 */
[--C-:B------:R-:W-:Y:S01]  /*3710*/  FFMA.FTZ R13, R132, R11, -R39.reuse ;  /* 0x0000000b840d7223 */ /* 0x100fe20000010827 */
[----:B------:R-:W-:Y:S01]  /*3720*/  FMNMX.FTZ R25, R34, R21, !PT ;  /* 0x0000001522197209 */ /* 0x000fe20007810000 */
[--C-:B------:R-:W-:Y:S01]  /*3730*/  FFMA.FTZ R176, R176, R11, -R39.reuse ;  /* 0x0000000bb0b07223 */ /* 0x100fe20000010827 */
[----:B------:R-:W-:Y:S01]  /*3740*/  ISETP.LT.OR P6, PT, R116, 0x7a, P6 ;  /* 0x0000007a7400780c */ /* 0x000fe200037c1670 */
[----:B------:R0:W-:Y:S01]  /*3750*/  MUFU.EX2 R21, R29 ;  /* 0x0000001d00157308 */ /* 0x0001e20000000800 */
[----:B------:R-:W-:Y:S01]  /*3760*/  FMNMX.FTZ R25, R36, R25, !PT ;  /* 0x0000001924197209 */ /* 0x000fe20007810000 */
[-CC-:B------:R-:W-:Y:S01]  /*3770*/  FFMA.FTZ R178, R128, R11.reuse, -R39.reuse ;  /* 0x0000000b80b27223 */ /* 0x180fe20000010827 */
[----:B------:R-:W-:Y:S01]  /*3780*/  FSEL R104, R87, -INF , !P6 ;  /* 0xff80000057687808 */ /* 0x000fe20007000000 */
[--C-:B------:R-:W-:Y:S01]  /*3790*/  FFMA.FTZ R126, R126, R11, -R39.reuse ;  /* 0x0000000b7e7e7223 */ /* 0x100fe20000010827 */
[----:B------:R-:W-:Y:S01]  /*37a0*/  FMNMX.FTZ R25, R38, R25, !PT ;  /* 0x0000001926197209 */ /* 0x000fe20007810000 */
[-CC-:B------:R-:W-:Y:S01]  /*37b0*/  FFMA.FTZ R172, R124, R11.reuse, -R39.reuse ;  /* 0x0000000b7cac7223 */ /* 0x180fe20000010827 */
[--C-:B------:R-:W-:Y:S01]  /*37c0*/  FFMA.FTZ R122, R122, R11, -R39.reuse ;  /* 0x0000000b7a7a7223 */ /* 0x100fe20000010827 */
[----:B------:R-:W2:Y:S01]  /*37d0*/  MUFU.EX2 R3, R3 ;  /* 0x0000000300037308 */ /* 0x000ea20000000800 */
        /* <DEDUP_REMOVED lines=20> */
[----:B0-----:R-:W-:Y:S01]  /*3920*/  FMNMX.FTZ R29, R50, R27, !PT ;  /* 0x0000001b321d7209 */ /* 0x001fe20007810000 */
[-CC-:B------:R-:W-:Y:S01]  /*3930*/  FFMA.FTZ R20, R20, R11.reuse, -R39.reuse ;  /* 0x0000000b14147223 */ /* 0x180fe20000010827 */
[--C-:B------:R-:W-:Y:S01]  /*3940*/  FFMA.FTZ R84, R84, R11, -R39.reuse ;  /* 0x0000000b54547223 */ /* 0x100fe20000010827 */
[----:B------:R-:W0:Y:S01]  /*3950*/  MUFU.EX2 R13, R13 ;  /* 0x0000000d000d7308 */ /* 0x000e220000000800 */
[----:B------:R-:W-:Y:S01]  /*3960*/  FMNMX.FTZ R29, R52, R29, !PT ;  /* 0x0000001d341d7209 */ /* 0x000fe20007810000 */
[----:B------:R-:W-:Y:S01]  /*3970*/  FFMA.FTZ R24, R24, R11, -R39 ;  /* 0x0000000b18187223 */ /* 0x000fe20000010827 */
[----:B--2---:R-:W-:Y:S01]  /*3980*/  FADD.FTZ R53, R180, R3 ;  /* 0x00000003b4357221 */ /* 0x004fe20000010000 */
[----:B------:R-:W-:-:S02]  /*3990*/  F2FP.BF16.F32.PACK_AB R180, R3, R180 ;  /* 0x000000b403b4723e */ /* 0x000fc400000010ff */
[----:B------:R-:W-:Y:S02]  /*39a0*/  FMNMX.FTZ R29, R54, R29, !PT ;  /* 0x0000001d361d7209 */ /* 0x000fe40007810000 */
[----:B------:R-:W2:Y:S02]  /*39b0*/  MUFU.EX2 R176, R176 ;  /* 0x000000b000b07308 */ /* 0x000ea40000000800 */
[----:B------:R-:W-:-:S04]  /*39c0*/  FMNMX.FTZ R29, R56, R29, !PT ;  /* 0x0000001d381d7209 */ /* 0x000fc80007810000 */
[----:B------:R-:W-:Y:S02]  /*39d0*/  FMNMX.FTZ R31, R58, R29, !PT ;  /* 0x0000001d3a1f7209 */ /* 0x000fe40007810000 */
[----:B------:R-:W4:Y:S02]  /*39e0*/  MUFU.EX2 R178, R178 ;  /* 0x000000b200b27308 */ /* 0x000f240000000800 */
[----:B------:R-:W-:-:S04]  /*39f0*/  FMNMX.FTZ R31, R60, R31, !PT ;  /* 0x0000001f3c1f7209 */ /* 0x000fc80007810000 */
[----:B------:R-:W-:Y:S02]  /*3a00*/  FMNMX.FTZ R31, R62, R31, !PT ;  /* 0x0000001f3e1f7209 */ /* 0x000fe40007810000 */
[----:B------:R-:W5:Y:S02]  /*3a10*/  MUFU.EX2 R25, R126 ;  /* 0x0000007e00197308 */ /* 0x000f640000000800 */
[----:B------:R-:W-:-:S04]  /*3a20*/  FMNMX.FTZ R31, R90, R31, !PT ;  /* 0x0000001f5a1f7209 */ /* 0x000fc80007810000 */
[----:B------:R-:W-:Y:S02]  /*3a30*/  FMNMX.FTZ R33, R66, R31, !PT ;  /* 0x0000001f42217209 */ /* 0x000fe40007810000 */
[----:B------:R-:W1:Y:S02]  /*3a40*/  MUFU.EX2 R172, R172 ;  /* 0x000000ac00ac7308 */ /* 0x000e640000000800 */
        /* <DEDUP_REMOVED lines=14> */
[----:B------:R3:W-:Y:S02]  /*3b30*/  MUFU.EX2 R41, R2 ;  /* 0x0000000200297308 */ /* 0x0007e40000000800 */
[----:B------:R-:W-:-:S05]  /*3b40*/  FMNMX.FTZ R37, R104, R37, !PT ;  /* 0x0000002568257209 */ /* 0x000fca0007810000 */
[----:B------:R-:W2:Y:S01]  /*3b50*/  SHFL.BFLY PT, R100, R37, 0x2, 0x1f ;  /* 0x0c401f0025647f89 */ /* 0x000ea200000e0000 */
[----:B------:R-:W1:Y:S01]  /*3b60*/  MUFU.EX2 R168, R168 ;  /* 0x000000a800a87308 */ /* 0x000e620000000800 */
[----:B---3--:R-:W-:-:S07]  /*3b70*/  FFMA.FTZ R2, R12, R11, -R39 ;  /* 0x0000000b0c027223 */ /* 0x008fce0000010827 */
[----:B------:R3:W-:Y:S08]  /*3b80*/  MUFU.EX2 R49, R2 ;  /* 0x0000000200317308 */ /* 0x0007f00000000800 */
[----:B------:R-:W1:Y:S01]  /*3b90*/  MUFU.EX2 R31, R112 ;  /* 0x00000070001f7308 */ /* 0x000e620000000800 */
[----:B---3--:R-:W-:Y:S01]  /*3ba0*/  FADD.FTZ R2, R182, R53 ;  /* 0x00000035b6027221 */ /* 0x008fe20000010000 */
[----:B0-----:R-:W-:-:S03]  /*3bb0*/  F2FP.BF16.F32.PACK_AB R182, R13, R182 ;  /* 0x000000b60db6723e */ /* 0x001fc600000010ff */
[----:B------:R-:W-:Y:S01]  /*3bc0*/  FADD.FTZ R53, R13, R2 ;  /* 0x000000020d357221 */ /* 0x000fe20000010000 */
[----:B--2---:R-:W-:Y:S02]  /*3bd0*/  FMNMX.FTZ R100, R37, R100, !PT ;  /* 0x0000006425647209 */ /* 0x004fe40007810000 */
[----:B------:R-:W0:Y:S01]  /*3be0*/  MUFU.EX2 R170, R170 ;  /* 0x000000aa00aa7308 */ /* 0x000e220000000800 */
[----:B------:R-:W-:Y:S01]  /*3bf0*/  FADD.FTZ R2, R176, R53 ;  /* 0x00000035b0027221 */ /* 0x000fe20000010000 */
[C---:B------:R-:W-:Y:S01]  /*3c00*/  F2FP.BF16.F32.PACK_AB R176, R21.reuse, R176 ;  /* 0x000000b015b0723e */ /* 0x040fe200000010ff */
[----:B------:R-:W2:Y:S02]  /*3c10*/  SHFL.BFLY PT, R37, R100, 0x1, 0x1f ;  /* 0x0c201f0064257f89 */ /* 0x000ea400000e0000 */
[----:B------:R-:W-:-:S03]  /*3c20*/  FADD.FTZ R53, R21, R2 ;  /* 0x0000000215357221 */ /* 0x000fc60000010000 */
[----:B------:R-:W-:Y:S01]  /*3c30*/  MUFU.EX2 R33, R108 ;  /* 0x0000006c00217308 */ /* 0x000fe20000000800 */
[----:B----4-:R-:W-:Y:S01]  /*3c40*/  FADD.FTZ R2, R178, R53 ;  /* 0x00000035b2027221 */ /* 0x010fe20000010000 */
[----:B-----5:R-:W-:-:S03]  /*3c50*/  F2FP.BF16.F32.PACK_AB R178, R25, R178 ;  /* 0x000000b219b2723e */ /* 0x020fc600000010ff */
[----:B------:R-:W-:-:S03]  /*3c60*/  FADD.FTZ R55, R25, R2 ;  /* 0x0000000219377221 */ /* 0x000fc60000010000 */
[----:B------:R3:W-:Y:S08]  /*3c70*/  MUFU.EX2 R47, R10 ;  /* 0x0000000a002f7308 */ /* 0x0007f00000000800 */
[----:B------:R-:W-:Y:S01]  /*3c80*/  MUFU.EX2 R164, R164 ;  /* 0x000000a400a47308 */ /* 0x000fe20000000800 */
[----:B---3--:R-:W3:Y:S01]  /*3c90*/  @P2 LDC R10, c[0x0][0x44c] ;  /* 0x00011300ff0a2b82 */ /* 0x008ee20000000800 */
[----:B--2---:R-:W-:-:S04]  /*3ca0*/  FMNMX.FTZ R12, R100, R37, !PT ;  /* 0x00000025640c7209 */ /* 0x004fc80007810000 */
[C---:B------:R-:W-:Y:S01]  /*3cb0*/  FSETP.NEU.FTZ.AND P4, PT, R12.reuse, -INF , PT ;  /* 0xff8000000c00780b */ /* 0x040fe20003f9d000 */
[-C--:B------:R-:W-:Y:S01]  /*3cc0*/  FMUL.FTZ R4, R12, R11.reuse ;  /* 0x0000000b0c047220 */ /* 0x080fe20000410000 */
[----:B------:R-:W-:Y:S04]  /*3cd0*/  MUFU.EX2 R102, R102 ;  /* 0x0000006600667308 */ /* 0x000fe80000000800 */
[----:B------:R-:W-:Y:S01]  /*3ce0*/  FSEL R39, R4, RZ, P4 ;  /* 0x000000ff04277208 */ /* 0x000fe20002000000 */
[----:B-1----:R-:W-:Y:S01]  /*3cf0*/  FADD.FTZ R4, R172, R55 ;  /* 0x00000037ac047221 */ /* 0x002fe20000010000 */
[C---:B------:R-:W-:Y:S02]  /*3d00*/  F2FP.BF16.F32.PACK_AB R172, R27.reuse, R172 ;  /* 0x000000ac1bac723e */ /* 0x040fe400000010ff */
        /* <DEDUP_REMOVED lines=11> */
[----:B------:R-:W-:Y:S01]  /*3dc0*/  FADD.FTZ R55, R27, R4 ;  /* 0x000000041b377221 */ /* 0x000fe20000010000 */
[-CC-:B------:R-:W-:Y:S01]  /*3dd0*/  FFMA.FTZ R44, R44, R11.reuse, -R39.reuse ;  /* 0x0000000b2c2c7223 */ /* 0x180fe20000010827 */
[-CC-:B------:R-:W-:Y:S01]  /*3de0*/  FFMA.FTZ R46, R46, R11.reuse, -R39.reuse ;  /* 0x0000000b2e2e7223 */ /* 0x180fe20000010827 */
[-C--:B------:R-:W-:Y:S01]  /*3df0*/  FFMA.FTZ R48, R48, R11.reuse, -R39 ;  /* 0x0000000b30307223 */ /* 0x080fe20000010827 */
[----:B------:R-:W-:Y:S01]  /*3e00*/  FADD.FTZ R4, R174, R55 ;  /* 0x00000037ae047221 */ /* 0x000fe20000010000 */
[----:B------:R-:W1:Y:S01]  /*3e10*/  MUFU.EX2 R181, R28 ;  /* 0x0000001c00b57308 */ /* 0x000e620000000800 */
[-CC-:B------:R-:W-:Y:S01]  /*3e20*/  FFMA.FTZ R50, R50, R11.reuse, -R39.reuse ;  /* 0x0000000b32327223 */ /* 0x180fe20000010827 */
[-CC-:B------:R-:W-:Y:S01]  /*3e30*/  FFMA.FTZ R52, R52, R11.reuse, -R39.reuse ;  /* 0x0000000b34347223 */ /* 0x180fe20000010827 */
[----:B------:R-:W-:Y:S01]  /*3e40*/  FADD.FTZ R55, R29, R4 ;  /* 0x000000041d377221 */ /* 0x000fe20000010000 */
[-CC-:B------:R-:W-:Y:S01]  /*3e50*/  FFMA.FTZ R54, R54, R11.reuse, -R39.reuse ;  /* 0x0000000b36367223 */ /* 0x180fe20000010827 */
[-CC-:B------:R-:W-:Y:S01]  /*3e60*/  FFMA.FTZ R56, R56, R11.reuse, -R39.reuse ;  /* 0x0000000b38387223 */ /* 0x180fe20000010827 */
[-C--:B------:R-:W-:Y:S01]  /*3e70*/  FFMA.FTZ R58, R58, R11.reuse, -R39 ;  /* 0x0000000b3a3a7223 */ /* 0x080fe20000010827 */
[----:B------:R-:W-:Y:S01]  /*3e80*/  FADD.FTZ R4, R168, R55 ;  /* 0x00000037a8047221 */ /* 0x000fe20000010000 */
[----:B------:R-:W2:Y:S01]  /*3e90*/  MUFU.EX2 R30, R30 ;  /* 0x0000001e001e7308 */ /* 0x000ea20000000800 */
[-CC-:B------:R-:W-:Y:S01]  /*3ea0*/  FFMA.FTZ R60, R60, R11.reuse, -R39.reuse ;  /* 0x0000000b3c3c7223 */ /* 0x180fe20000010827 */
[----:B------:R-:W-:Y:S01]  /*3eb0*/  FFMA.FTZ R62, R62, R11, -R39 ;  /* 0x0000000b3e3e7223 */ /* 0x000fe20000010827 */
[----:B------:R-:W-:Y:S01]  /*3ec0*/  FADD.FTZ R55, R31, R4 ;  /* 0x000000041f377221 */ /* 0x000fe20000010000 */
[----:B---3--:R-:W-:-:S04]  /*3ed0*/  @P2 IMAD.HI.U32 R10, R23, R10, RZ ;  /* 0x0000000a170a2227 */ /* 0x008fc800078e00ff */
[-CC-:B------:R-:W-:Y:S01]  /*3ee0*/  FFMA.FTZ R90, R90, R11.reuse, -R39.reuse ;  /* 0x0000000b5a5a7223 */ /* 0x180fe20000010827 */
[----:B------:R-:W-:Y:S01]  /*3ef0*/  FFMA.FTZ R66, R66, R11, -R39 ;  /* 0x0000000b42427223 */ /* 0x000fe20000010827 */
[----:B0-----:R-:W-:Y:S01]  /*3f00*/  FADD.FTZ R4, R170, R55 ;  /* 0x00000037aa047221 */ /* 0x001fe20000010000 */
[----:B------:R-:W0:Y:S01]  /*3f10*/  MUFU.EX2 R183, R32 ;  /* 0x0000002000b77308 */ /* 0x000e220000000800 */
[----:B-1----:R-:W-:Y:S01]  /*3f20*/  FADD.FTZ R53, R26, R181 ;  /* 0x000000b51a357221 */ /* 0x002fe20000010000 */
[----:B------:R-:W-:Y:S01]  /*3f30*/  @P2 SHF.R.U32.HI R23, RZ, R57, R10 ;  /* 0x00000039ff172219 */ /* 0x000fe2000001160a */
[----:B------:R-:W-:Y:S01]  /*3f40*/  FADD.FTZ R55, R33, R4 ;  /* 0x0000000421377221 */ /* 0x000fe20000010000 */
[-CC-:B------:R-:W-:Y:S01]  /*3f50*/  FFMA.FTZ R92, R92, R11.reuse, -R39.reuse ;  /* 0x0000000b5c5c7223 */ /* 0x180fe20000010827 */
[-CC-:B------:R-:W-:Y:S01]  /*3f60*/  FFMA.FTZ R70, R70, R11.reuse, -R39.reuse ;  /* 0x0000000b46467223 */ /* 0x180fe20000010827 */
[-C--:B------:R-:W-:Y:S01]  /*3f70*/  FFMA.FTZ R94, R94, R11.reuse, -R39 ;  /* 0x0000000b5e5e7223 */ /* 0x080fe20000010827 */
[----:B------:R-:W-:Y:S01]  /*3f80*/  FADD.FTZ R4, R164, R55 ;  /* 0x00000037a4047221 */ /* 0x000fe20000010000 */
[----:B------:R-:W1:Y:S01]  /*3f90*/  MUFU.EX2 R34, R34 ;  /* 0x0000002200227308 */ /* 0x000e620000000800 */
[----:B--2---:R-:W-:Y:S01]  /*3fa0*/  FADD.FTZ R2, R30, R53 ;  /* 0x000000351e027221 */ /* 0x004fe20000010000 */
[-CC-:B------:R-:W-:Y:S01]  /*3fb0*/  FFMA.FTZ R74, R74, R11.reuse, -R39.reuse ;  /* 0x0000000b4a4a7223 */ /* 0x180fe20000010827 */
[----:B------:R-:W-:Y:S01]  /*3fc0*/  FADD.FTZ R55, R35, R4 ;  /* 0x0000000423377221 */ /* 0x000fe20000010000 */
[-CC-:B------:R-:W-:Y:S01]  /*3fd0*/  FFMA.FTZ R96, R96, R11.reuse, -R39.reuse ;  /* 0x0000000b60607223 */ /* 0x180fe20000010827 */
[-CC-:B------:R-:W-:Y:S01]  /*3fe0*/  FFMA.FTZ R78, R78, R11.reuse, -R39.reuse ;  /* 0x0000000b4e4e7223 */ /* 0x180fe20000010827 */
[-C--:B------:R-:W-:Y:S01]  /*3ff0*/  FFMA.FTZ R98, R98, R11.reuse, -R39 ;  /* 0x0000000b62627223 */ /* 0x080fe20000010827 */
[----:B------:R-:W-:Y:S01]  /*4000*/  FADD.FTZ R4, R102, R55 ;  /* 0x0000003766047221 */ /* 0x000fe20000010000 */
[----:B------:R-:W2:Y:S01]  /*4010*/  MUFU.EX2 R177, R36 ;  /* 0x0000002400b17308 */ /* 0x000ea20000000800 */
[----:B0-----:R-:W-:Y:S01]  /*4020*/  FADD.FTZ R53, R183, R2 ;  /* 0x00000002b7357221 */ /* 0x001fe20000010000 */
[-CC-:B------:R-:W-:Y:S01]  /*4030*/  FFMA.FTZ R82, R82, R11.reuse, -R39.reuse ;  /* 0x0000000b52527223 */ /* 0x180fe20000010827 */
[----:B------:R-:W-:Y:S01]  /*4040*/  FADD.FTZ R55, R43, R4 ;  /* 0x000000042b377221 */ /* 0x000fe20000010000 */
[-CC-:B------:R-:W-:Y:S01]  /*4050*/  FFMA.FTZ R106, R106, R11.reuse, -R39.reuse ;  /* 0x0000000b6a6a7223 */ /* 0x180fe20000010827 */
[-CC-:B------:R-:W-:Y:S01]  /*4060*/  FFMA.FTZ R86, R86, R11.reuse, -R39.reuse ;  /* 0x0000000b56567223 */ /* 0x180fe20000010827 */
[----:B------:R-:W-:Y:S01]  /*4070*/  FFMA.FTZ R39, R104, R11, -R39 ;  /* 0x0000000b68277223 */ /* 0x000fe20000010827 */
[----:B------:R-:W-:Y:S01]  /*4080*/  F2FP.BF16.F32.PACK_AB R174, R29, R174 ;  /* 0x000000ae1dae723e */ /* 0x000fe200000010ff */
[----:B------:R-:W0:Y:S01]  /*4090*/  MUFU.EX2 R38, R38 ;  /* 0x0000002600267308 */ /* 0x000e220000000800 */
[----:B-1----:R-:W-:Y:S01]  /*40a0*/  FADD.FTZ R2, R34, R53 ;  /* 0x0000003522027221 */ /* 0x002fe20000010000 */
[----:B------:R-:W-:Y:S01]  /*40b0*/  F2FP.BF16.F32.PACK_AB R168, R31, R168 ;  /* 0x000000a81fa8723e */ /* 0x000fe200000010ff */
[----:B------:R-:W-:Y:S01]  /*40c0*/  VIADD R10, R22, 0xfffffffe ;  /* 0xfffffffe160a7836 */ /* 0x000fe20000000000 */
[----:B------:R-:W-:-:S02]  /*40d0*/  F2FP.BF16.F32.PACK_AB R170, R33, R170 ;  /* 0x000000aa21aa723e */ /* 0x000fc400000010ff */
[----:B------:R-:W-:Y:S02]  /*40e0*/  F2FP.BF16.F32.PACK_AB R164, R35, R164 ;  /* 0x000000a423a4723e */ /* 0x000fe400000010ff */
[----:B------:R-:W1:Y:S01]  /*40f0*/  MUFU.EX2 R179, R40 ;  /* 0x0000002800b37308 */ /* 0x000e620000000800 */
[----:B--2---:R-:W-:Y:S01]  /*4100*/  FADD.FTZ R53, R177, R2 ;  /* 0x00000002b1357221 */ /* 0x004fe20000010000 */
[----:B------:R-:W-:Y:S02]  /*4110*/  F2FP.BF16.F32.PACK_AB R166, R43, R102 ;  /* 0x000000662ba6723e */ /* 0x000fe400000010ff */
[----:B------:R-:W-:Y:S02]  /*4120*/  F2FP.BF16.F32.PACK_AB R181, R181, R26 ;  /* 0x0000001ab5b5723e */ /* 0x000fe400000010ff */
[----:B------:R-:W-:Y:S02]  /*4130*/  F2FP.BF16.F32.PACK_AB R183, R183, R30 ;  /* 0x0000001eb7b7723e */ /* 0x000fe400000010ff */
[----:B------:R-:W2:Y:S01]  /*4140*/  MUFU.EX2 R42, R42 ;  /* 0x0000002a002a7308 */ /* 0x000ea20000000800 */
[----:B0-----:R-:W-:Y:S01]  /*4150*/  FADD.FTZ R2, R38, R53 ;  /* 0x0000003526027221 */ /* 0x001fe20000010000 */
[----:B------:R-:W-:-:S06]  /*4160*/  F2FP.BF16.F32.PACK_AB R177, R177, R34 ;  /* 0x00000022b1b1723e */ /* 0x000fcc00000010ff */
[----:B------:R-:W0:Y:S01]  /*4170*/  MUFU.EX2 R173, R44 ;  /* 0x0000002c00ad7308 */ /* 0x000e220000000800 */
[C---:B-1----:R-:W-:Y:S01]  /*4180*/  FADD.FTZ R53, R179.reuse, R2 ;  /* 0x00000002b3357221 */ /* 0x042fe20000010000 */
[----:B------:R-:W-:-:S06]  /*4190*/  F2FP.BF16.F32.PACK_AB R179, R179, R38 ;  /* 0x00000026b3b3723e */ /* 0x000fcc00000010ff */
[----:B------:R-:W1:Y:S01]  /*41a0*/  MUFU.EX2 R46, R46 ;  /* 0x0000002e002e7308 */ /* 0x000e620000000800 */
[----:B--2---:R-:W-:-:S07]  /*41b0*/  FADD.FTZ R2, R42, R53 ;  /* 0x000000352a027221 */ /* 0x004fce0000010000 */
        /* <DEDUP_REMOVED lines=9> */
[----:B0-----:R-:W-:-:S07]  /*4250*/  FADD.FTZ R2, R50, R53 ;  /* 0x0000003532027221 */ /* 0x001fce0000010000 */
[----:B------:R-:W0:Y:S01]  /*4260*/  MUFU.EX2 R64, R64 ;  /* 0x0000004000407308 */ /* 0x000e220000000800 */
[C---:B-1----:R-:W-:Y:S01]  /*4270*/  FADD.FTZ R53, R169.reuse, R2 ;  /* 0x00000002a9357221 */ /* 0x042fe20000010000 */
[----:B------:R-:W-:-:S06]  /*4280*/  F2FP.BF16.F32.PACK_AB R169, R169, R50 ;  /* 0x00000032a9a9723e */ /* 0x000fcc00000010ff */
[----:B------:R-:W1:Y:S01]  /*4290*/  MUFU.EX2 R171, R56 ;  /* 0x0000003800ab7308 */ /* 0x000e620000000800 */
[----:B--2---:R-:W-:-:S07]  /*42a0*/  FADD.FTZ R2, R54, R53 ;  /* 0x0000003536027221 */ /* 0x004fce0000010000 */
[----:B------:R-:W2:Y:S01]  /*42b0*/  MUFU.EX2 R58, R58 ;  /* 0x0000003a003a7308 */ /* 0x000ea20000000800 */
[----:B0-----:R-:W-:Y:S01]  /*42c0*/  FADD.FTZ R4, R64, R55 ;  /* 0x0000003740047221 */ /* 0x001fe20000010000 */
[----:B------:R-:W-:Y:S01]  /*42d0*/  IMAD.IADD R55, R88, 0x1, R23 ;  /* 0x0000000158377824 */ /* 0x000fe200078e0217 */
[C---:B------:R-:W-:Y:S02]  /*42e0*/  F2FP.BF16.F32.PACK_AB R160, R41.reuse, R64 ;  /* 0x0000004029a0723e */ /* 0x040fe400000010ff */
[----:B------:R-:W-:Y:S01]  /*42f0*/  FADD.FTZ R53, R41, R4 ;  /* 0x0000000429357221 */ /* 0x000fe20000010000 */
[----:B------:R-:W-:Y:S02]  /*4300*/  IMAD.IADD R14, R55, 0x1, R14 ;  /* 0x00000001370e7824 */ /* 0x000fe400078e020e */
        /* <DEDUP_REMOVED lines=19> */
[----:B--2---:R-:W-:Y:S01]  /*4440*/  FADD.FTZ R4, R68, R53 ;  /* 0x0000003544047221 */ /* 0x004fe20000010000 */
[----:B------:R-:W-:-:S03]  /*4450*/  F2FP.BF16.F32.PACK_AB R162, R45, R68 ;  /* 0x000000442da2723e */ /* 0x000fc600000010ff */
[----:B------:R-:W-:-:S03]  /*4460*/  FADD.FTZ R13, R45, R4 ;  /* 0x000000042d0d7221 */ /* 0x000fc60000010000 */
        /* <DEDUP_REMOVED lines=26> */
[----:B0-----:R-:W-:-:S07]  /*4610*/  FADD.FTZ R2, R82, R3 ;  /* 0x0000000352027221 */ /* 0x001fce0000010000 */
[----:B------:R-:W0:Y:S01]  /*4620*/  MUFU.EX2 R84, R84 ;  /* 0x0000005400547308 */ /* 0x000e220000000800 */
[C---:B-1----:R-:W-:Y:S01]  /*4630*/  FADD.FTZ R13, R51.reuse, R4 ;  /* 0x00000004330d7221 */ /* 0x042fe20000010000 */
[----:B------:R-:W-:-:S06]  /*4640*/  F2FP.BF16.F32.PACK_AB R152, R51, R80 ;  /* 0x000000503398723e */ /* 0x000fcc00000010ff */
[----:B------:R-:W1:Y:S01]  /*4650*/  MUFU.EX2 R86, R86 ;  /* 0x0000005600567308 */ /* 0x000e620000000800 */
[C---:B--2---:R-:W-:Y:S01]  /*4660*/  FADD.FTZ R3, R153.reuse, R2 ;  /* 0x0000000299037221 */ /* 0x044fe20000010000 */
[----:B------:R-:W-:-:S06]  /*4670*/  F2FP.BF16.F32.PACK_AB R153, R153, R82 ;  /* 0x000000529999723e */ /* 0x000fcc00000010ff */
[----:B------:R-:W2:Y:S01]  /*4680*/  MUFU.EX2 R37, R24 ;  /* 0x0000001800257308 */ /* 0x000ea20000000800 */
[----:B0-----:R-:W-:-:S07]  /*4690*/  FADD.FTZ R4, R84, R13 ;  /* 0x0000000d54047221 */ /* 0x001fce0000010000 */
[----:B------:R-:W0:Y:S01]  /*46a0*/  MUFU.EX2 R39, R39 ;  /* 0x0000002700277308 */ /* 0x000e220000000800 */
[----:B-1----:R-:W-:Y:S01]  /*46b0*/  FADD.FTZ R2, R86, R3 ;  /* 0x0000000356027221 */ /* 0x002fe20000010000 */
[C---:B--2---:R-:W-:Y:S01]  /*46c0*/  FADD.FTZ R4, R37.reuse, R4 ;  /* 0x0000000425047221 */ /* 0x044fe20000010000 */
[----:B------:R-:W-:Y:S02]  /*46d0*/  F2FP.BF16.F32.PACK_AB R154, R37, R84 ;  /* 0x00000054259a723e */ /* 0x000fe400000010ff */
[C---:B0-----:R-:W-:Y:S01]  /*46e0*/  FADD.FTZ R3, R39.reuse, R2 ;  /* 0x0000000227037221 */ /* 0x041fe20000010000 */
[----:B------:R-:W-:Y:S01]  /*46f0*/  F2FP.BF16.F32.PACK_AB R155, R39, R86 ;  /* 0x00000056279b723e */ /* 0x000fe200000010ff */
        /* <DEDUP_REMOVED lines=11> */
.L_x_974:
[----:B------:R-:W-:-:S13]  /*47b0*/  ISETP.NE.AND P4, PT, R15, 0x1, PT ;  /* 0x000000010f00780c */ /* 0x000fda0003f85270 */
[----:B------:R-:W0:Y:S02]  /*47c0*/  @P4 LDC.64 R20, c[0x0][0x9e8] ;  /* 0x00027a00ff144b82 */ /* 0x000e240000000a00 */
[----:B0-----:R-:W-:-:S05]  /*47d0*/  @P4 IMAD.HI.U32 R20, R2, R20, RZ ;  /* 0x0000001402144227 */ /* 0x001fca00078e00ff */
[----:B------:R-:W-:-:S07]  /*47e0*/  @P4 SHF.R.U32.HI R2, RZ, R21, R20 ;  /* 0x00000015ff024219 */ /* 0x000fce0000011614 */
.L_x_975:
[----:B------:R-:W-:-:S05]  /*47f0*/  IMAD R15, R2, R15, R15 ;  /* 0x0000000f020f7224 */ /* 0x000fca00078e020f */
[----:B------:R-:W-:-:S07]  /*4800*/  VIMNMX R14, R14, R15, PT ;  /* 0x0000000f0e0e7248 */ /* 0x000fce0003fe0100 */
.L_x_973:
[----:B------:R-:W-:Y:S01]  /*4810*/  SHF.R.S32.HI R13, RZ, 0x1f, R14 ;  /* 0x0000001fff0d7819 */ /* 0x000fe2000001140e */
[----:B------:R-:W-:Y:S01]  /*4820*/  UMOV UR4, URZ ;  /* 0x0000003f00047c82 */ /* 0x000fe20008000000 */
[----:B------:R-:W-:Y:S01]  /*4830*/  IMAD.MOV.U32 R2, RZ, RZ, RZ ;  /* 0x000000ffff027224 */ /* 0x000fe200078e00ff */
[----:B------:R-:W-:Y:S02]  /*4840*/  CS2R R150, SRZ ;  /* 0x0000000000967805 */ /* 0x000fe4000001ff00 */
[----:B------:R-:W-:Y:S02]  /*4850*/  LEA.HI R13, R13, R14, RZ, 0x7 ;  /* 0x0000000e0d0d7211 */ /* 0x000fe400078f38ff */
[----:B------:R-:W-:Y:S02]  /*4860*/  CS2R R148, SRZ ;  /* 0x0000000000947805 */ /* 0x000fe4000001ff00 */
[----:B------:R-:W-:Y:S02]  /*4870*/  CS2R R146, SRZ ;  /* 0x0000000000927805 */ /* 0x000fe4000001ff00 */
[----:B------:R-:W-:-:S02]  /*4880*/  CS2R R144, SRZ ;  /* 0x0000000000907805 */ /* 0x000fc4000001ff00 */
[----:B------:R-:W-:Y:S02]  /*4890*/  SHF.R.S32.HI R14, RZ, 0x7, R13 ;  /* 0x00000007ff0e7819 */ /* 0x000fe4000001140d */
[----:B------:R-:W-:Y:S02]  /*48a0*/  CS2R R142, SRZ ;  /* 0x00000000008e7805 */ /* 0x000fe4000001ff00 */
[----:B------:R-:W-:Y:S02]  /*48b0*/  CS2R R140, SRZ ;  /* 0x00000000008c7805 */ /* 0x000fe4000001ff00 */
[----:B------:R-:W-:Y:S02]  /*48c0*/  CS2R R138, SRZ ;  /* 0x00000000008a7805 */ /* 0x000fe4000001ff00 */
[----:B------:R-:W-:Y:S02]  /*48d0*/  VIMNMX R13, R17, R14, !PT ;  /* 0x0000000e110d7248 */ /* 0x000fe40007fe0100 */
[----:B------:R-:W-:-:S02]  /*48e0*/  CS2R R136, SRZ ;  /* 0x0000000000887805 */ /* 0x000fc4000001ff00 */
[----:B------:R-:W-:Y:S02]  /*48f0*/  CS2R R134, SRZ ;  /* 0x0000000000867805 */ /* 0x000fe4000001ff00 */
[----:B------:R-:W-:Y:S02]  /*4900*/  CS2R R132, SRZ ;  /* 0x0000000000847805 */ /* 0x000fe4000001ff00 */
[----:B------:R-:W-:Y:S02]  /*4910*/  ISETP.GE.AND P4, PT, R10, R13, PT ;  /* 0x0000000d0a00720c */ /* 0x000fe40003f86270 */
        /* <DEDUP_REMOVED lines=23> */
[----:B------:R-:W-:Y:S01]  /*4a90*/  IMAD.MOV.U32 R15, RZ, RZ, RZ ;  /* 0x000000ffff0f7224 */ /* 0x000fe200078e00ff */
[----:B------:R-:W-:Y:S01]  /*4aa0*/  UMOV UR5, URZ ;  /* 0x0000003f00057c82 */ /* 0x000fe20008000000 */
[----:B------:R-:W-:Y:S01]  /*4ab0*/  IMAD.MOV.U32 R151, RZ, RZ, RZ ;  /* 0x000000ffff977224 */ /* 0x000fe200078e00ff */
[----:B------:R-:W-:Y:S01]  /*4ac0*/  ULDC UR46, c[0x0][0x9e4] ;  /* 0x00027900002e7ab9 */ /* 0x000fe20000000800 */
[----:B------:R-:W-:Y:S01]  /*4ad0*/  ULDC UR38, c[0x0][0x2f0] ;  /* 0x0000bc0000267ab9 */ /* 0x000fe20000000800 */
[----:B------:R-:W-:-:S05]  /*4ae0*/  ULDC UR39, c[0x0][0x9e0] ;  /* 0x0002780000277ab9 */ /* 0x000fca0000000800 */
.L_x_993:
[----:B------:R-:W-:Y:S01]  /*4af0*/  UIADD3 UR4, UR5, 0x1, URZ ;  /* 0x0000000105047890 */ /* 0x000fe2000fffe03f */
[----:B------:R-:W-:-:S03]  /*4b00*/  ISETP.NE.AND P4, PT, RZ, UR37, PT ;  /* 0x00000025ff007c0c */ /* 0x000fc6000bf85270 */
[----:B------:R-:W-:-:S04]  /*4b10*/  UISETP.NE.AND UP0, UPT, UR4, 0x2, UPT ;  /* 0x000000020400788c */ /* 0x000fc8000bf05270 */
[----:B------:R-:W-:Y:S02]  /*4b20*/  USEL UR10, URZ, 0x1, UP0 ;  /* 0x000000013f0a7887 */ /* 0x000fe40008000000 */
[----:B------:R-:W-:-:S04]  /*4b30*/  USEL UR4, UR4, URZ, UP0 ;  /* 0x0000003f04047287 */ /* 0x000fc80008000000 */
[----:B------:R-:W-:Y:S01]  /*4b40*/  LOP3.LUT R2, R15, UR10, RZ, 0x3c, !PT ;  /* 0x0000000a0f027c12 */ /* 0x000fe2000f8e3cff */
[----:B------:R-:W-:Y:S07]  /*4b50*/  @P4 BRA `(.L_x_977) ;  /* 0x0000000000284947 */ /* 0x000fee0003800000 */
[----:B------:R-:W-:Y:S05]  /*4b60*/  @!P0 BRA `(.L_x_978) ;  /* 0x0000000000048947 */ /* 0x000fea0003800000 */
[----:B------:R-:W-:Y:S01]  /*4b70*/  BPT.TRAP 0x1 ;  /* 0x000000040000795c */ /* 0x000fe20000300000 */
.L_x_978:
[----:B------:R-:W-:Y:S01]  /*4b80*/  ULEA UR10, UR4, UR36, 0x3 ;  /* 0x00000024040a7291 */ /* 0x000fe2000f8e183f */
[----:B------:R-:W-:-:S08]  /*4b90*/  SHF.L.U32 R9, R2, 0x1f, RZ ;  /* 0x0000001f02097819 */ /* 0x000fd000000006ff */
[----:B------:R0:W1:Y:S01]  /*4ba0*/  SYNCS.PHASECHK.TRANS64.TRYWAIT P5, [UR10+0x28830], R9 ;  /* 0x02883009ff0075a7 */ /* 0x00006200080a014a */
[----:B------:R-:W-:Y:S05]  /*4bb0*/  @!P0 BRA `(.L_x_979) ;  /* 0x0000000000048947 */ /* 0x000fea0003800000 */
[----:B------:R-:W-:Y:S01]  /*4bc0*/  BPT.TRAP 0x1 ;  /* 0x000000040000795c */ /* 0x000fe20000300000 */
.L_x_979:
[----:B-1----:R-:W-:Y:S05]  /*4bd0*/  @P5 BRA `(.L_x_977) ;  /* 0x0000000000085947 */ /* 0x002fea0003800000 */
[----:B------:R-:W1:Y:S02]  /*4be0*/  SYNCS.PHASECHK.TRANS64.TRYWAIT P5, [UR10+0x28830], R9 ;  /* 0x02883009ff0075a7 */ /* 0x000e6400080a014a */
[----:B-1----:R-:W-:Y:S05]  /*4bf0*/  @!P5 BRA `(.L_x_980) ;  /* 0x000000e000ccd947 */ /* 0x002fea0003800000 */
.L_x_977:
[----:B01----:R-:W-:Y:S01]  /*4c00*/  VIADD R9, R19, 0x8 ;  /* 0x0000000813097836 */ /* 0x003fe20000000000 */
[----:B------:R-:W-:Y:S01]  /*4c10*/  R2UR UR40, R6 ;  /* 0x00000000062872ca */ /* 0x000fe200000e0000 */
[----:B------:R-:W-:Y:S01]  /*4c20*/  ULEA UR42, UR4, UR6, 0xb ;  /* 0x00000006042a7291 */ /* 0x000fe2000f8e583f */
[----:B------:R-:W-:Y:S01]  /*4c30*/  R2UR UR41, R7 ;  /* 0x00000000072972ca */ /* 0x000fe200000e0000 */
[----:B------:R-:W-:Y:S01]  /*4c40*/  UMOV UR43, 0x40000040 ;  /* 0x40000040002b7882 */ /* 0x000fe20000000000 */
[----:B------:R0:W-:Y:S01]  /*4c50*/  BAR.SYNC.DEFER_BLOCKING R9, 0x100 ;  /* 0x000400090000751d */ /* 0x0001e20000010000 */
[----:B------:R-:W-:Y:S02]  /*4c60*/  UIADD3 UR10, UR42, 0x2, URZ ;  /* 0x000000022a0a7890 */ /* 0x000fe4000fffe03f */
[----:B------:R-:W-:Y:S02]  /*4c70*/  UIADD3 UR14, UR42, 0x4, URZ ;  /* 0x000000042a0e7890 */ /* 0x000fe4000fffe03f */
[----:B------:R-:W-:Y:S01]  /*4c80*/  UIADD3 UR18, UR42, 0x6, URZ ;  /* 0x000000062a127890 */ /* 0x000fe2000fffe03f */
[----:B------:R-:W-:Y:S01]  /*4c90*/  UMOV UR11, 0x40000040 ;  /* 0x40000040000b7882 */ /* 0x000fe20000000000 */
[----:B------:R-:W-:Y:S01]  /*4ca0*/  UMOV UR15, 0x40000040 ;  /* 0x40000040000f7882 */ /* 0x000fe20000000000 */
[----:B------:R-:W-:Y:S01]  /*4cb0*/  UMOV UR19, 0x40000040 ;  /* 0x4000004000137882 */ /* 0x000fe20000000000 */
        /* <DEDUP_REMOVED lines=8> */
[----:B------:R-:W-:-:S06]  /*4d40*/  WARPGROUP.ARRIVE ;  /* 0x00000000000079c5 */ /* 0x000fcc0000000000 */
[----:B------:R-:W-:Y:S03]  /*4d50*/  HGMMA.64x128x16.F32.BF16 R24, gdesc[UR40], RZ, !UPT, gsb0 ;  /* 0x01e00000281879f0 */ /* 0x000fe6000c0018ff */
        /* <DEDUP_REMOVED lines=22> */
[----:B0-----:R-:W-:Y:S05]  /*4ec0*/  @P4 BRA `(.L_x_981) ;  /* 0x0000000000284947 */ /* 0x001fea0003800000 */
[----:B------:R-:W-:Y:S05]  /*4ed0*/  @!P0 BRA `(.L_x_982) ;  /* 0x0000000000048947 */ /* 0x000fea0003800000 */
[----:B------:R-:W-:Y:S01]  /*4ee0*/  BPT.TRAP 0x1 ;  /* 0x000000040000795c */ /* 0x000fe20000300000 */
.L_x_982:
[----:B------:R-:W-:Y:S01]  /*4ef0*/  ULEA UR10, UR5, UR36, 0x3 ;  /* 0x00000024050a7291 */ /* 0x000fe2000f8e183f */
[----:B------:R-:W-:-:S08]  /*4f00*/  SHF.L.U32 R9, R15, 0x1f, RZ ;  /* 0x0000001f0f097819 */ /* 0x000fd000000006ff */
[----:B------:R0:W1:Y:S01]  /*4f10*/  SYNCS.PHASECHK.TRANS64.TRYWAIT P4, [UR10+0x28850], R9 ;  /* 0x02885009ff0075a7 */ /* 0x000062000808014a */
[----:B------:R-:W-:Y:S05]  /*4f20*/  @!P0 BRA `(.L_x_983) ;  /* 0x0000000000048947 */ /* 0x000fea0003800000 */
[----:B------:R-:W-:Y:S01]  /*4f30*/  BPT.TRAP 0x1 ;  /* 0x000000040000795c */ /* 0x000fe20000300000 */
.L_x_983:
[----:B-1----:R-:W-:Y:S05]  /*4f40*/  @P4 BRA `(.L_x_981) ;  /* 0x0000000000084947 */ /* 0x002fea0003800000 */
[----:B------:R-:W1:Y:S02]  /*4f50*/  SYNCS.PHASECHK.TRANS64.TRYWAIT P4, [UR10+0x28850], R9 ;  /* 0x02885009ff0075a7 */ /* 0x000e64000808014a */
[----:B-1----:R-:W-:Y:S05]  /*4f60*/  @!P4 BRA `(.L_x_984) ;  /* 0x000000e00008c947 */ /* 0x002fea0003800000 */
.L_x_981:
[----:B------:R-:W-:Y:S01]  /*4f70*/  UIADD3 UR10, UR36, 0x400, URZ ;  /* 0x00000400240a7890 */ /* 0x000fe2000fffe03f */
[----:B------:R-:W-:Y:S01]  /*4f80*/  WARPGROUP.ARRIVE ;  /* 0x00000000000079c5 */ /* 0x000fe20000000000 */
[----:B------:R-:W-:Y:S01]  /*4f90*/  UMOV UR11, 0x40000040 ;  /* 0x40000040000b7882 */ /* 0x000fe20000000000 */
[----:B------:R-:W-:Y:S01]  /*4fa0*/  UMOV UR15, 0x40000040 ;  /* 0x40000040000f7882 */ /* 0x000fe20000000000 */
[----:B------:R-:W-:Y:S01]  /*4fb0*/  USHF.R.U32.HI UR10, URZ, 0x4, UR10 ;  /* 0x000000043f0a7899 */ /* 0x000fe2000801160a */
[----:B01----:R-:W0:Y:S01]  /*4fc0*/  @P2 LDC R9, c[0x0][0x44c] ;  /* 0x00011300ff092b82 */ /* 0x003e220000000800 */
[----:B------:R-:W-:Y:S02]  /*4fd0*/  IMAD.U32 R14, RZ, RZ, UR4 ;  /* 0x00000004ff0e7e24 */ /* 0x000fe4000f8e00ff */
[----:B------:R-:W-:Y:S01]  /*4fe0*/  ULOP3.LUT UR10, UR10, 0x3fff, URZ, 0xc0, !UPT ;  /* 0x00003fff0a0a7892 */ /* 0x000fe2000f8ec03f */
[----:B------:R-:W-:Y:S02]  /*4ff0*/  IMAD.MOV.U32 R15, RZ, RZ, R8 ;  /* 0x000000ffff0f7224 */ /* 0x000fe400078e0008 */
[----:B------:R-:W-:Y:S01]  /*5000*/  @!P1 LEA R14, R14, UR36, 0x3 ;  /* 0x000000240e0e9c11 */ /* 0x000fe2000f8e18ff */
[----:B------:R-:W-:Y:S01]  /*5010*/  ULOP3.LUT UR10, UR10, 0x4000000, URZ, 0xfc, !UPT ;  /* 0x040000000a0a7892 */ /* 0x000fe2000f8efc3f */
[----:B------:R-:W1:Y:S03]  /*5020*/  @P2 LDC R20, c[0x0][0x450] ;  /* 0x00011400ff142b82 */ /* 0x000e660000000800 */
[----:B------:R-:W-:Y:S01]  /*5030*/  ULEA UR10, UR5, UR10, 0xb ;  /* 0x0000000a050a7291 */ /* 0x000fe2000f8e583f */
[----:B------:R-:W-:-:S03]  /*5040*/  @!P1 VIADD R14, R14, 0x28840 ;  /* 0x000288400e0e9836 */ /* 0x000fc60000000000 */
[----:B------:R-:W-:Y:S02]  /*5050*/  UIADD3 UR14, UR10, 0x80, URZ ;  /* 0x000000800a0e7890 */ /* 0x000fe4000fffe03f */
[----:B------:R-:W-:-:S03]  /*5060*/  @!P1 PRMT R14, RZ, 0x654, R14 ;  /* 0x00000654ff0e9816 */ /* 0x000fc6000000000e */
[----:B------:R-:W-:Y:S01]  /*5070*/  HGMMA.64x128x16.F32.BF16 R88, R180, gdesc[UR8].tnspB, R88, gsb0 ;  /* 0x41e00008b4587df0 */ /* 0x000fe20008001858 */
[----:B------:R-:W-:Y:S01]  /*5080*/  UMOV UR11, 0x40000040 ;  /* 0x40000040000b7882 */ /* 0x000fe20000000000 */
[----:B0-----:R-:W-:Y:S02]  /*5090*/  @P2 IMAD.HI.U32 R11, R8, R9, RZ ;  /* 0x00000009080b2227 */ /* 0x001fe400078e00ff */
[----:B------:R-:W0:Y:S03]  /*50a0*/  LDC R9, c[0x0][0x288] ;  /* 0x0000a200ff097b82 */ /* 0x000e260000000800 */
[----:B-1----:R-:W-:Y:S02]  /*50b0*/  @P2 SHF.R.U32.HI R15, RZ, R20, R11 ;  /* 0x00000014ff0f2219 */ /* 0x002fe4000001160b */
[----:B------:R-:W-:-:S03]  /*50c0*/  IADD3 R11, -R19, 0xb, RZ ;  /* 0x0000000b130b7810 */ /* 0x000fc60007ffe1ff */
[----:B------:R-:W1:Y:S01]  /*50d0*/  SHFL.IDX PT, R22, R15, RZ, 0x1c1f ;  /* 0x001c1fff0f167589 */ /* 0x000e6200000e0000 */
        /* <DEDUP_REMOVED lines=16> */
[----:B------:R-:W-:Y:S01]  /*51e0*/  WARPGROUP.ARRIVE ;  /* 0x00000000000079c5 */ /* 0x000fe20000000000 */
[----:B------:R-:W-:-:S06]  /*51f0*/  IMAD.SHL.U32 R168, R10, 0x80, RZ ;  /* 0x000000800aa87824 */ /* 0x000fcc00078e00ff */
[----:B------:R-:W-:Y:S01]  /*5200*/  HGMMA.64x128x16.F32.BF16 R88, R164, gdesc[UR12].tnspB, R88, gsb0 ;  /* 0x41e0000ca4587df0 */ /* 0x000fe20008001858 */
[----:B------:R-:W-:Y:S01]  /*5210*/  UIADD3 UR14, UR10, 0x280, URZ ;  /* 0x000002800a0e7890 */ /* 0x000fe2000fffe03f */
[----:B------:R-:W-:Y:S01]  /*5220*/  IADD3 R20, -R168, 0x1, RZ ;  /* 0x00000001a8147810 */ /* 0x000fe20007ffe1ff */
[----:B------:R-:W-:-:S04]  /*5230*/  UMOV UR15, 0x40000040 ;  /* 0x40000040000f7882 */ /* 0x000fc80000000000 */
[----:B------:R-:W-:Y:S01]  /*5240*/  IMAD R21, R5, -0x2, R20 ;  /* 0xfffffffe05157824 */ /* 0x000fe200078e0214 */
[----:B------:R-:W-:Y:S02]  /*5250*/  WARPGROUP.DEPBAR.LE gsb0, 0x0 ;  /* 0x00008000000079c5 */ /* 0x000fe40000010000 */
[----:B------:R-:W-:-:S06]  /*5260*/  WARPGROUP.ARRIVE ;  /* 0x00000000000079c5 */ /* 0x000fcc0000000000 */
[----:B------:R-:W-:Y:S01]  /*5270*/  HGMMA.64x128x16.F32.BF16 R88, R160, gdesc[UR12].tnspB, R88, gsb0 ;  /* 0x41e0000ca0587df0 */ /* 0x000fe20008001858 */
[----:B------:R-:W-:Y:S01]  /*5280*/  UIADD3 UR14, UR10, 0x300, URZ ;  /* 0x000003000a0e7890 */ /* 0x000fe2000fffe03f */
[----:B------:R-:W-:Y:S01]  /*5290*/  UMOV UR15, 0x40000040 ;  /* 0x40000040000f7882 */ /* 0x000fe20000000000 */
[----:B------:R-:W-:Y:S01]  /*52a0*/  UIADD3 UR10, UR10, 0x380, URZ ;  /* 0x000003800a0a7890 */ /* 0x000fe2000fffe03f */
[----:B------:R-:W-:Y:S02]  /*52b0*/  WARPGROUP.DEPBAR.LE gsb0, 0x0 ;  /* 0x00008000000079c5 */ /* 0x000fe40000010000 */
[----:B------:R-:W-:-:S06]  /*52c0*/  WARPGROUP.ARRIVE ;  /* 0x00000000000079c5 */ /* 0x000fcc0000000000 */
[----:B------:R-:W-:Y:S03]  /*52d0*/  HGMMA.64x128x16.F32.BF16 R88, R156, gdesc[UR12].tnspB, R88, gsb0 ;  /* 0x41e0000c9c587df0 */ /* 0x000fe60008001858 */
[----:B------:R-:W-:Y:S02]  /*52e0*/  WARPGROUP.DEPBAR.LE gsb0, 0x0 ;  /* 0x00008000000079c5 */ /* 0x000fe40000010000 */
[----:B------:R-:W-:-:S07]  /*52f0*/  WARPGROUP.ARRIVE ;  /* 0x00000000000079c5 */ /* 0x000fce0000000000 */
[----:B------:R-:W-:Y:S03]  /*5300*/  HGMMA.64x128x16.F32.BF16 R88, R152, gdesc[UR8].tnspB, R88, gsb0 ;  /* 0x41e0000898587df0 */ /* 0x000fe60008001858 */
[----:B------:R-:W-:Y:S02]  /*5310*/  WARPGROUP.DEPBAR.LE gsb0, 0x0 ;  /* 0x00008000000079c5 */ /* 0x000fe40000010000 */
[----:B------:R2:W-:Y:S06]  /*5320*/  BAR.ARV R11, 0x100 ;  /* 0x0004000b0000751d */ /* 0x0005ec0000002000 */
[----:B------:R3:W-:Y:S02]  /*5330*/  @!P1 SYNCS.ARRIVE.TRANS64.RED.A1T0 RZ, [R14+URZ], RZ ;  /* 0x000000ff0eff99a7 */ /* 0x0007e4000810043f */
[----:B---3--:R-:W-:-:S04]  /*5340*/  IMAD R14, R16, UR38, R21 ;  /* 0x00000026100e7c24 */ /* 0x008fc8000f8e0215 */
[----:B0-----:R-:W-:-:S04]  /*5350*/  IMAD.IADD R14, R14, 0x1, -R9 ;  /* 0x000000010e0e7824 */ /* 0x001fc800078e0a09 */
[C---:B------:R-:W-:Y:S02]  /*5360*/  VIADD R153, R14.reuse, UR39 ;  /* 0x000000270e997c36 */ /* 0x040fe40008000000 */
[----:B------:R-:W-:Y:S02]  /*5370*/  VIADD R155, R14, UR7 ;  /* 0x000000070e9b7c36 */ /* 0x000fe40008000000 */
[--C-:B-1----:R-:W-:Y:S02]  /*5380*/  IMAD.IADD R14, R153, 0x1, R22.reuse ;  /* 0x00000001990e7824 */ /* 0x102fe400078e0216 */
[----:B------:R-:W-:Y:S01]  /*5390*/  IMAD.IADD R21, R155, 0x1, R22 ;  /* 0x000000019b157824 */ /* 0x000fe200078e0216 */
[----:B--2---:R-:W-:Y:S06]  /*53a0*/  @!P3 BRA `(.L_x_985) ;  /* 0x00000000005cb947 */ /* 0x004fec0003800000 */
[----:B------:R-:W-:Y:S01]  /*53b0*/  IMAD R20, R16, UR38, R22 ;  /* 0x0000002610147c24 */ /* 0x000fe2000f8e0216 */
[----:B------:R-:W-:Y:S03]  /*53c0*/  BSSY B0, `(.L_x_986) ;  /* 0x0000011000007945 */ /* 0x000fe60003800000 */
[----:B------:R-:W-:-:S05]  /*53d0*/  IMAD.IADD R11, R20, 0x1, -R9 ;  /* 0x00000001140b7824 */ /* 0x000fca00078e0a09 */
[----:B------:R-:W-:-:S13]  /*53e0*/  ISETP.GT.AND P4, PT, R11, -0x1, PT ;  /* 0xffffffff0b00780c */ /* 0x000fda0003f84270 */
[----:B------:R-:W-:Y:S05]  /*53f0*/  @P4 BRA `(.L_x_987) ;  /* 0x0000000000204947 */ /* 0x000fea0003800000 */
[----:B------:R-:W-:Y:S01]  /*5400*/  IMAD.U32 R23, RZ, RZ, UR46 ;  /* 0x0000002eff177e24 */ /* 0x000fe2000f8e00ff */
[----:B------:R-:W-:-:S04]  /*5410*/  LOP3.LUT R11, RZ, R11, RZ, 0x33, !PT ;  /* 0x0000000bff0b7212 */ /* 0x000fc800078e33ff */
[----:B------:R-:W-:-:S13]  /*5420*/  ISETP.NE.AND P4, PT, R23, 0x1, PT ;  /* 0x000000011700780c */ /* 0x000fda0003f85270 */
[----:B------:R-:W0:Y:S02]  /*5430*/  @P4 LDC.64 R156, c[0x0][0x9e8] ;  /* 0x00027a00ff9c4b82 */ /* 0x000e240000000a00 */
[----:B0-----:R-:W-:-:S05]  /*5440*/  @P4 IMAD.HI.U32 R20, R11, R156, RZ ;  /* 0x0000009c0b144227 */ /* 0x001fca00078e00ff */
[----:B------:R-:W-:-:S04]  /*5450*/  @P4 SHF.R.U32.HI R11, RZ, R157, R20 ;  /* 0x0000009dff0b4219 */ /* 0x000fc80000011614 */
[----:B------:R-:W-:Y:S01]  /*5460*/  LOP3.LUT R11, RZ, R11, RZ, 0x33, !PT ;  /* 0x0000000bff0b7212 */ /* 0x000fe200078e33ff */
[----:B------:R-:W-:Y:S06]  /*5470*/  BRA `(.L_x_988) ;  /* 0x0000000000147947 */ /* 0x000fec0003800000 */
.L_x_987:
[----:B------:R-:W-:-:S05]  /*5480*/  IMAD.U32 R23, RZ, RZ, UR46 ;  /* 0x0000002eff177e24 */ /* 0x000fca000f8e00ff */
[----:B------:R-:W-:-:S13]  /*5490*/  ISETP.NE.AND P4, PT, R23, 0x1, PT ;  /* 0x000000011700780c */ /* 0x000fda0003f85270 */
[----:B------:R-:W0:Y:S02]  /*54a0*/  @P4 LDC.64 R156, c[0x0][0x9e8] ;  /* 0x00027a00ff9c4b82 */ /* 0x000e240000000a00 */
[----:B0-----:R-:W-:-:S05]  /*54b0*/  @P4 IMAD.HI.U32 R20, R11, R156, RZ ;  /* 0x0000009c0b144227 */ /* 0x001fca00078e00ff */
[----:B------:R-:W-:-:S07]  /*54c0*/  @P4 SHF.R.U32.HI R11, RZ, R157, R20 ;  /* 0x0000009dff0b4219 */ /* 0x000fce0000011614 */
.L_x_988:
[----:B------:R-:W-:Y:S05]  /*54d0*/  BSYNC B0 ;  /* 0x0000000000007941 */ /* 0x000fea0003800000 */
.L_x_986:
[----:B------:R-:W-:-:S04]  /*54e0*/  IMAD R20, R11, R23, -R168 ;  /* 0x000000170b147224 */ /* 0x000fc800078e0aa8 */
[----:B------:R-:W-:-:S05]  /*54f0*/  IMAD R20, R5, -0x2, R20 ;  /* 0xfffffffe05147824 */ /* 0x000fca00078e0214 */
[----:B------:R-:W-:Y:S02]  /*5500*/  VIADDMNMX R14, R20, R23, R14, PT ;  /* 0x00000017140e7246 */ /* 0x000fe4000380010e */
[----:B------:R-:W-:-:S07]  /*5510*/  VIMNMX R21, R21, R20, !PT ;  /* 0x0000001415157248 */ /* 0x000fce0007fe0100 */
.L_x_985:
[----:B------:R-:W-:Y:S01]  /*5520*/  ISETP.GT.AND P4, PT, R10, -0x1, PT ;  /* 0xffffffff0a00780c */ /* 0x000fe20003f84270 */
[----:B------:R-:W0:Y:S03]  /*5530*/  SHFL.IDX PT, R170, R15, 0x1, 0x1c1f ;  /* 0x003c1f000faa7f89 */ /* 0x000e2600000e0000 */
[C---:B------:R-:W-:Y:S02]  /*5540*/  ISETP.GT.AND P6, PT, R21.reuse, RZ, P4 ;  /* 0x000000ff1500720c */ /* 0x040fe400027c4270 */
[----:B------:R-:W-:Y:S02]  /*5550*/  ISETP.GT.AND P5, PT, R21, 0x1, P4 ;  /* 0x000000011500780c */ /* 0x000fe400027a4270 */
[C---:B------:R-:W-:Y:S02]  /*5560*/  ISETP.LT.OR P6, PT, R14.reuse, 0x1, P6 ;  /* 0x000000010e00780c */ /* 0x040fe400037c1670 */
[----:B------:R-:W-:-:S02]  /*5570*/  ISETP.LT.OR P5, PT, R14, 0x2, P5 ;  /* 0x000000020e00780c */ /* 0x000fc40002fa1670 */
[----:B------:R-:W-:Y:S02]  /*5580*/  FSEL R23, R24, -INF , !P6 ;  /* 0xff80000018177808 */ /* 0x000fe40007000000 */
[----:B------:R-:W-:Y:S02]  /*5590*/  FSEL R186, R25, -INF , !P5 ;  /* 0xff80000019ba7808 */ /* 0x000fe40006800000 */
[C---:B------:R-:W-:Y:S02]  /*55a0*/  ISETP.GT.AND P6, PT, R21.reuse, 0x8, P4 ;  /* 0x000000081500780c */ /* 0x040fe400027c4270 */
[----:B------:R-:W-:Y:S02]  /*55b0*/  ISETP.GT.AND P5, PT, R21, 0x9, P4 ;  /* 0x000000091500780c */ /* 0x000fe400027a4270 */
[C---:B------:R-:W-:Y:S02]  /*55c0*/  ISETP.LT.OR P6, PT, R14.reuse, 0x9, P6 ;  /* 0x000000090e00780c */ /* 0x040fe400037c1670 */
[----:B------:R-:W-:-:S02]  /*55d0*/  ISETP.LT.OR P5, PT, R14, 0xa, P5 ;  /* 0x0000000a0e00780c */ /* 0x000fc40002fa1670 */
[----:B------:R-:W-:Y:S01]  /*55e0*/  FSEL R192, R28, -INF , !P6 ;  /* 0xff8000001cc07808 */ /* 0x000fe20007000000 */
[----:B0-----:R-:W-:Y:S01]  /*55f0*/  IMAD.IADD R15, R153, 0x1, R170 ;  /* 0x00000001990f7824 */ /* 0x001fe200078e02aa */
[----:B------:R-:W-:Y:S02]  /*5600*/  FSEL R194, R29, -INF , !P5 ;  /* 0xff8000001dc27808 */ /* 0x000fe40006800000 */
[C---:B------:R-:W-:Y:S02]  /*5610*/  ISETP.GT.AND P6, PT, R21.reuse, 0x10, P4 ;  /* 0x000000101500780c */ /* 0x040fe400027c4270 */
        /* <DEDUP_REMOVED lines=78> */
[----:B------:R-:W-:Y:S01]  /*5b00*/  ISETP.GT.AND P5, PT, R21, 0x79, P4 ;  /* 0x000000791500780c */ /* 0x000fe200027a4270 */
[----:B------:R-:W-:Y:S01]  /*5b10*/  IMAD.IADD R21, R155, 0x1, R170 ;  /* 0x000000019b157824 */ /* 0x000fe200078e02aa */
[C---:B------:R-:W-:Y:S02]  /*5b20*/  ISETP.LT.OR P6, PT, R14.reuse, 0x79, P6 ;  /* 0x000000790e00780c */ /* 0x040fe400037c1670 */
[----:B------:R-:W-:-:S02]  /*5b30*/  ISETP.LT.OR P5, PT, R14, 0x7a, P5 ;  /* 0x0000007a0e00780c */ /* 0x000fc40002fa1670 */
[----:B------:R-:W-:Y:S02]  /*5b40*/  FSEL R84, R84, -INF , !P6 ;  /* 0xff80000054547808 */ /* 0x000fe40007000000 */
[----:B------:R-:W-:Y:S01]  /*5b50*/  FSEL R44, R85, -INF , !P5 ;  /* 0xff800000552c7808 */ /* 0x000fe20006800000 */
[----:B------:R-:W-:Y:S08]  /*5b60*/  @!P3 BRA `(.L_x_989) ;  /* 0x00000000005cb947 */ /* 0x000ff00003800000 */
        /* <DEDUP_REMOVED lines=13> */
.L_x_991:
[----:B------:R-:W-:-:S05]  /*5c40*/  IMAD.U32 R25, RZ, RZ, UR46 ;  /* 0x0000002eff197e24 */ /* 0x000fca000f8e00ff */
[----:B------:R-:W-:-:S13]  /*5c50*/  ISETP.NE.AND P5, PT, R25, 0x1, PT ;  /* 0x000000011900780c */ /* 0x000fda0003fa5270 */
[----:B------:R-:W0:Y:S02]  /*5c60*/  @P5 LDC.64 R170, c[0x0][0x9e8] ;  /* 0x00027a00ffaa5b82 */ /* 0x000e240000000a00 */
[----:B0-----:R-:W-:-:S05]  /*5c70*/  @P5 IMAD.HI.U32 R14, R11, R170, RZ ;  /* 0x000000aa0b0e5227 */ /* 0x001fca00078e00ff */
[----:B------:R-:W-:-:S07]  /*5c80*/  @P5 SHF.R.U32.HI R11, RZ, R171, R14 ;  /* 0x000000abff0b5219 */ /* 0x000fce000001160e */
.L_x_992:
[----:B------:R-:W-:Y:S05]  /*5c90*/  BSYNC B0 ;  /* 0x0000000000007941 */ /* 0x000fea0003800000 */
.L_x_990:
[----:B------:R-:W-:-:S04]  /*5ca0*/  IMAD R14, R11, R25, -R168 ;  /* 0x000000190b0e7224 */ /* 0x000fc800078e0aa8 */
[----:B------:R-:W-:-:S05]  /*5cb0*/  IMAD R14, R5, -0x2, R14 ;  /* 0xfffffffe050e7824 */ /* 0x000fca00078e020e */
[----:B------:R-:W-:Y:S02]  /*5cc0*/  VIADDMNMX R15, R14, R25, R15, PT ;  /* 0x000000190e0f7246 */ /* 0x000fe4000380010f */
[----:B------:R-:W-:-:S07]  /*5cd0*/  VIMNMX R21, R21, R14, !PT ;  /* 0x0000000e15157248 */ /* 0x000fce0007fe0100 */
.L_x_989:
[----:B------:R-:W-:Y:S02]  /*5ce0*/  FMNMX.FTZ R11, R23, R0, !PT ;  /* 0x00000000170b7209 */ /* 0x000fe40007810000 */
[----:B------:R-:W-:Y:S02]  /*5cf0*/  ISETP.GT.AND P5, PT, R21, 0x8, P4 ;  /* 0x000000081500780c */ /* 0x000fe400027a4270 */
[----:B------:R-:W-:Y:S02]  /*5d00*/  FMNMX.FTZ R11, R186, R11, !PT ;  /* 0x0000000bba0b7209 */ /* 0x000fe40007810000 */
[----:B------:R-:W-:Y:S02]  /*5d10*/  ISETP.LT.OR P5, PT, R15, 0x9, P5 ;  /* 0x000000090f00780c */ /* 0x000fe40002fa1670 */
[----:B------:R-:W-:Y:S02]  /*5d20*/  FMNMX.FTZ R11, R192, R11, !PT ;  /* 0x0000000bc00b7209 */ /* 0x000fe40007810000 */
[----:B------:R-:W-:-:S02]  /*5d30*/  FSEL R170, R30, -INF , !P5 ;  /* 0xff8000001eaa7808 */ /* 0x000fc40006800000 */
        /* <DEDUP_REMOVED lines=19> */
[C---:B------:R-:W-:Y:S02]  /*5e70*/  ISETP.GT.AND P5, PT, R21.reuse, 0x28, P4 ;  /* 0x000000281500780c */ /* 0x040fe400027a4270 */
[----:B------:R-:W-:Y:S02]  /*5e80*/  FMNMX.FTZ R11, R152, R11, !PT ;  /* 0x0000000b980b7209 */ /* 0x000fe40007810000 */
[----:B------:R-:W-:Y:S02]  /*5e90*/  ISETP.GT.AND P6, PT, R21, 0x1, P4 ;  /* 0x000000011500780c */ /* 0x000fe400027c4270 */
[----:B------:R-:W-:Y:S02]  /*5ea0*/  FMNMX.FTZ R11, R52, R11, !PT ;  /* 0x0000000b340b7209 */ /* 0x000fe40007810000 */
[----:B------:R-:W-:-:S02]  /*5eb0*/  ISETP.LT.OR P5, PT, R15, 0x29, P5 ;  /* 0x000000290f00780c */ /* 0x000fc40002fa1670 */
[----:B------:R-:W-:Y:S02]  /*5ec0*/  FMNMX.FTZ R11, R48, R11, !PT ;  /* 0x0000000b300b7209 */ /* 0x000fe40007810000 */
[----:B------:R-:W-:Y:S02]  /*5ed0*/  ISETP.LT.OR P6, PT, R15, 0x2, P6 ;  /* 0x000000020f00780c */ /* 0x000fe400037c1670 */
[----:B------:R-:W-:Y:S02]  /*5ee0*/  FMNMX.FTZ R11, R56, R11, !PT ;  /* 0x0000000b380b7209 */ /* 0x000fe40007810000 */
[----:B------:R-:W-:Y:S02]  /*5ef0*/  FSEL R172, R46, -INF , !P5 ;  /* 0xff8000002eac7808 */ /* 0x000fe40006800000 */
        /* <DEDUP_REMOVED lines=30> */
[C---:B------:R-:W-:Y:S01]  /*60e0*/  ISETP.LT.OR P5, PT, R15.reuse, 0x41, P5 ;  /* 0x000000410f00780c */ /* 0x040fe20002fa1670 */
[----:B------:R-:W0:Y:S01]  /*60f0*/  SHFL.BFLY PT, R14, R11, 0x2, 0x1f ;  /* 0x0c401f000b0e7f89 */ /* 0x000e2200000e0000 */
        /* <DEDUP_REMOVED lines=11> */
[----:B------:R-:W-:Y:S02]  /*61b0*/  ISETP.LT.OR P5, PT, R15, 0x49, P5 ;  /* 0x000000490f00780c */ /* 0x000fe40002fa1670 */
[----:B0-----:R-:W-:-:S02]  /*61c0*/  FMNMX.FTZ R14, R11, R14, !PT ;  /* 0x0000000e0b0e7209 */ /* 0x001fc40007810000 */
[----:B------:R-:W0:Y:S01]  /*61d0*/  LDC R11, c[0x0][0x988] ;  /* 0x00026200ff0b7b82 */ /* 0x000e220000000800 */
[----:B------:R-:W-:Y:S02]  /*61e0*/  ISETP.LT.OR P6, PT, R15, 0x2a, P6 ;  /* 0x0000002a0f00780c */ /* 0x000fe400037c1670 */
[----:B------:R-:W1:Y:S01]  /*61f0*/  SHFL.BFLY PT, R25, R14, 0x1, 0x1f ;  /* 0x0c201f000e197f89 */ /* 0x000e6200000e0000 */
[----:B------:R-:W-:Y:S02]  /*6200*/  FSEL R62, R62, -INF , !P5 ;  /* 0xff8000003e3e7808 */ /* 0x000fe40006800000 */
[----:B------:R-:W-:Y:S02]  /*6210*/  FSEL R34, R47, -INF , !P6 ;  /* 0xff8000002f227808 */ /* 0x000fe40007000000 */
[C---:B------:R-:W-:Y:S02]  /*6220*/  ISETP.GT.AND P5, PT, R21.reuse, RZ, P4 ;  /* 0x000000ff1500720c */ /* 0x040fe400027a4270 */
[----:B------:R-:W-:-:S02]  /*6230*/  ISETP.GT.AND P6, PT, R21, 0x31, P4 ;  /* 0x000000311500780c */ /* 0x000fc400027c4270 */
[C---:B------:R-:W-:Y:S02]  /*6240*/  ISETP.LT.OR P5, PT, R15.reuse, 0x1, P5 ;  /* 0x000000010f00780c */ /* 0x040fe40002fa1670 */
[----:B------:R-:W-:Y:S02]  /*6250*/  ISETP.LT.OR P6, PT, R15, 0x32, P6 ;  /* 0x000000320f00780c */ /* 0x000fe400037c1670 */
[----:B------:R-:W-:Y:S02]  /*6260*/  FSEL R35, R26, -INF , !P5 ;  /* 0xff8000001a237808 */ /* 0x000fe40006800000 */
[----:B------:R-:W-:Y:S02]  /*6270*/  FSEL R46, R51, -INF , !P6 ;  /* 0xff800000332e7808 */ /* 0x000fe40007000000 */
[----:B------:R-:W-:Y:S02]  /*6280*/  ISETP.GT.AND P6, PT, R21, 0x39, P4 ;  /* 0x000000391500780c */ /* 0x000fe400027c4270 */
[----:B------:R-:W-:-:S02]  /*6290*/  FMNMX.FTZ R27, R35, R12, !PT ;  /* 0x0000000c231b7209 */ /* 0x000fc40007810000 */
[----:B------:R-:W-:Y:S02]  /*62a0*/  ISETP.LT.OR P6, PT, R15, 0x3a, P6 ;  /* 0x0000003a0f00780c */ /* 0x000fe400037c1670 */
[----:B------:R-:W-:Y:S02]  /*62b0*/  FMNMX.FTZ R29, R182, R27, !PT ;  /* 0x0000001bb61d7209 */ /* 0x000fe40007810000 */
[----:B-1----:R-:W-:Y:S02]  /*62c0*/  FMNMX.FTZ R14, R14, R25, !PT ;  /* 0x000000190e0e7209 */ /* 0x002fe40007810000 */
[----:B------:R-:W-:Y:S02]  /*62d0*/  FSEL R30, R55, -INF , !P6 ;  /* 0xff800000371e7808 */ /* 0x000fe40007000000 */
[C---:B------:R-:W-:Y:S01]  /*62e0*/  FSETP.NEU.FTZ.AND P6, PT, R14.reuse, -INF , PT ;  /* 0xff8000000e00780b */ /* 0x040fe20003fdd000 */
[----:B0-----:R-:W-:Y:S01]  /*62f0*/  FMUL.FTZ R31, R14, R11 ;  /* 0x0000000b0e1f7220 */ /* 0x001fe20000410000 */
[----:B------:R-:W-:-:S02]  /*6300*/  FMNMX.FTZ R29, R170, R29, !PT ;  /* 0x0000001daa1d7209 */ /* 0x000fc40007810000 */
[----:B------:R-:W-:Y:S02]  /*6310*/  ISETP.GT.AND P5, PT, R21, 0x49, P4 ;  /* 0x000000491500780c */ /* 0x000fe400027a4270 */
[----:B------:R-:W-:Y:S02]  /*6320*/  FSEL R31, R31, RZ, P6 ;  /* 0x000000ff1f1f7208 */ /* 0x000fe40003000000 */
[----:B------:R-:W-:Y:S02]  /*6330*/  FMNMX.FTZ R29, R180, R29, !PT ;  /* 0x0000001db41d7209 */ /* 0x000fe40007810000 */
[----:B------:R-:W-:Y:S01]  /*6340*/  ISETP.LT.OR P5, PT, R15, 0x4a, P5 ;  /* 0x0000004a0f00780c */ /* 0x000fe20002fa1670 */
[--C-:B------:R-:W-:Y:S01]  /*6350*/  FFMA.FTZ R37, R190, R11, -R31.reuse ;  /* 0x0000000bbe257223 */ /* 0x100fe2000001081f */
[----:B------:R-:W-:Y:S01]  /*6360*/  FMNMX.FTZ R29, R168, R29, !PT ;  /* 0x0000001da81d7209 */ /* 0x000fe20007810000 */
[-CC-:B------:R-:W-:Y:S01]  /*6370*/  FFMA.FTZ R39, R188, R11.reuse, -R31.reuse ;  /* 0x0000000bbc277223 */ /* 0x180fe2000001081f */
[----:B------:R-:W-:Y:S01]  /*6380*/  FSEL R190, R63, -INF , !P5 ;  /* 0xff8000003fbe7808 */ /* 0x000fe20006800000 */
[--C-:B------:R-:W-:Y:S01]  /*6390*/  FFMA.FTZ R41, R166, R11, -R31.reuse ;  /* 0x0000000ba6297223 */ /* 0x100fe2000001081f */
[----:B------:R-:W-:Y:S01]  /*63a0*/  ISETP.GT.AND P5, PT, R21, 0x50, P4 ;  /* 0x000000501500780c */ /* 0x000fe200027a4270 */
[----:B------:R-:W-:Y:S01]  /*63b0*/  MUFU.EX2 R27, R37 ;  /* 0x00000025001b7308 */ /* 0x000fe20000000800 */
[----:B------:R-:W-:Y:S01]  /*63c0*/  FMNMX.FTZ R33, R178, R29, !PT ;  /* 0x0000001db2217209 */ /* 0x000fe20007810000 */
[-CC-:B------:R-:W-:Y:S01]  /*63d0*/  FFMA.FTZ R45, R154, R11.reuse, -R31.reuse ;  /* 0x0000000b9a2d7223 */ /* 0x180fe2000001081f */
[----:B------:R-:W-:Y:S01]  /*63e0*/  ISETP.LT.OR P5, PT, R15, 0x51, P5 ;  /* 0x000000510f00780c */ /* 0x000fe20002fa1670 */
[--C-:B------:R-:W-:Y:S01]  /*63f0*/  FFMA.FTZ R47, R52, R11, -R31.reuse ;  /* 0x0000000b342f7223 */ /* 0x100fe2000001081f */
[----:B------:R-:W-:Y:S01]  /*6400*/  FMNMX.FTZ R33, R38, R33, !PT ;  /* 0x0000002126217209 */ /* 0x000fe20007810000 */
[-CC-:B------:R-:W-:Y:S01]  /*6410*/  FFMA.FTZ R49, R56, R11.reuse, -R31.reuse ;  /* 0x0000000b38317223 */ /* 0x180fe2000001081f */
[----:B------:R-:W-:Y:S01]  /*6420*/  FSEL R188, R66, -INF , !P5 ;  /* 0xff80000042bc7808 */ /* 0x000fe20006800000 */
[----:B------:R0:W-:Y:S01]  /*6430*/  MUFU.EX2 R29, R41 ;  /* 0x00000029001d7308 */ /* 0x0001e20000000800 */
[----:B------:R-:W-:Y:S01]  /*6440*/  ISETP.GT.AND P5, PT, R21, 0x51, P4 ;  /* 0x000000511500780c */ /* 0x000fe200027a4270 */
[--C-:B------:R-:W-:Y:S01]  /*6450*/  FFMA.FTZ R23, R23, R11, -R31.reuse ;  /* 0x0000000b17177223 */ /* 0x100fe2000001081f */
[----:B------:R-:W-:Y:S01]  /*6460*/  FMNMX.FTZ R33, R176, R33, !PT ;  /* 0x00000021b0217209 */ /* 0x000fe20007810000 */
[-CC-:B------:R-:W-:Y:S01]  /*6470*/  FFMA.FTZ R186, R186, R11.reuse, -R31.reuse ;  /* 0x0000000bbaba7223 */ /* 0x180fe2000001081f */
[----:B------:R-:W-:Y:S01]  /*6480*/  ISETP.LT.OR P5, PT, R15, 0x52, P5 ;  /* 0x000000520f00780c */ /* 0x000fe20002fa1670 */
[--C-:B------:R-:W-:Y:S01]  /*6490*/  FFMA.FTZ R25, R192, R11, -R31.reuse ;  /* 0x0000000bc0197223 */ /* 0x100fe2000001081f */
[----:B------:R-:W-:Y:S01]  /*64a0*/  FMNMX.FTZ R33, R42, R33, !PT ;  /* 0x000000212a217209 */ /* 0x000fe20007810000 */
[----:B------:R1:W-:Y:S01]  /*64b0*/  MUFU.EX2 R66, R39 ;  /* 0x0000002700427308 */ /* 0x0003e20000000800 */
[----:B------:R-:W-:Y:S01]  /*64c0*/  FSEL R166, R67, -INF , !P5 ;  /* 0xff80000043a67808 */ /* 0x000fe20006800000 */
[-CC-:B0-----:R-:W-:Y:S01]  /*64d0*/  FFMA.FTZ R41, R158, R11.reuse, -R31.reuse ;  /* 0x0000000b9e297223 */ /* 0x181fe2000001081f */
[----:B------:R-:W-:Y:S01]  /*64e0*/  ISETP.GT.AND P5, PT, R21, 0x58, P4 ;  /* 0x000000581500780c */ /* 0x000fe200027a4270 */
[--C-:B------:R-:W-:Y:S01]  /*64f0*/  FFMA.FTZ R51, R32, R11, -R31.reuse ;  /* 0x0000000b20337223 */ /* 0x100fe2000001081f */
[----:B------:R-:W-:Y:S01]  /*6500*/  FMNMX.FTZ R37, R174, R33, !PT ;  /* 0x00000021ae257209 */ /* 0x000fe20007810000 */
[--C-:B------:R-:W-:Y:S01]  /*6510*/  FFMA.FTZ R194, R194, R11, -R31.reuse ;  /* 0x0000000bc2c27223 */ /* 0x100fe2000001081f */
[----:B------:R-:W-:Y:S01]  /*6520*/  ISETP.LT.OR P5, PT, R15, 0x59, P5 ;  /* 0x000000590f00780c */ /* 0x000fe20002fa1670 */
[----:B------:R-:W-:Y:S01]  /*6530*/  MUFU.EX2 R23, R23 ;  /* 0x0000001700177308 */ /* 0x000fe20000000800 */
[----:B------:R-:W-:Y:S01]  /*6540*/  FMNMX.FTZ R37, R172, R37, !PT ;  /* 0x00000025ac257209 */ /* 0x000fe20007810000 */
[-CC-:B-1----:R-:W-:Y:S01]  /*6550*/  FFMA.FTZ R39, R162, R11.reuse, -R31.reuse ;  /* 0x0000000ba2277223 */ /* 0x182fe2000001081f */
[----:B------:R-:W-:Y:S01]  /*6560*/  FSEL R70, R70, -INF , !P5 ;  /* 0xff80000046467808 */ /* 0x000fe20006800000 */
[--C-:B------:R-:W-:Y:S01]  /*6570*/  FFMA.FTZ R164, R164, R11, -R31.reuse ;  /* 0x0000000ba4a47223 */ /* 0x100fe2000001081f */
[----:B------:R-:W-:Y:S01]  /*6580*/  FMNMX.FTZ R37, R34, R37, !PT ;  /* 0x0000002522257209 */ /* 0x000fe20007810000 */
[--C-:B------:R-:W-:Y:S01]  /*6590*/  FFMA.FTZ R160, R160, R11, -R31.reuse ;  /* 0x0000000ba0a07223 */ /* 0x100fe2000001081f */
[----:B------:R-:W-:Y:S01]  /*65a0*/  ISETP.GT.AND P5, PT, R21, 0x59, P4 ;  /* 0x000000591500780c */ /* 0x000fe200027a4270 */
[----:B------:R0:W-:Y:S01]  /*65b0*/  MUFU.EX2 R33, R39 ;  /* 0x0000002700217308 */ /* 0x0001e20000000800 */
[----:B------:R-:W-:Y:S01]  /*65c0*/  FMNMX.FTZ R37, R50, R37, !PT ;  /* 0x0000002532257209 */ /* 0x000fe20007810000 */
[-CC-:B------:R-:W-:Y:S01]  /*65d0*/  FFMA.FTZ R48, R48, R11.reuse, -R31.reuse ;  /* 0x0000000b30307223 */ /* 0x180fe2000001081f */
[----:B------:R-:W-:Y:S01]  /*65e0*/  ISETP.LT.OR P5, PT, R15, 0x5a, P5 ;  /* 0x0000005a0f00780c */ /* 0x000fe20002fa1670 */
[-CC-:B------:R-:W-:Y:S01]  /*65f0*/  FFMA.FTZ R40, R40, R11.reuse, -R31.reuse ;  /* 0x0000000b28287223 */ /* 0x180fe2000001081f */
[----:B------:R-:W-:Y:S01]  /*6600*/  FSEL R55, R14, RZ, P6 ;  /* 0x000000ff0e377208 */ /* 0x000fe20003000000 */
[--C-:B------:R-:W-:Y:S01]  /*6610*/  FFMA.FTZ R22, R22, R11, -R31.reuse ;  /* 0x0000000b16167223 */ /* 0x100fe2000001081f */
[----:B------:R-:W-:Y:S01]  /*6620*/  FSEL R162, R71, -INF , !P5 ;  /* 0xff80000047a27808 */ /* 0x000fe20006800000 */
[----:B------:R-:W-:Y:S01]  /*6630*/  MUFU.EX2 R186, R186 ;  /* 0x000000ba00ba7308 */ /* 0x000fe20000000800 */
[----:B0-----:R-:W-:Y:S01]  /*6640*/  FMNMX.FTZ R39, R46, R37, !PT ;  /* 0x000000252e277209 */ /* 0x001fe20007810000 */
[----:B------:R-:W-:Y:S01]  /*6650*/  FADD.FTZ R0, -R55, R0 ;  /* 0x0000000037007221 */ /* 0x000fe20000010100 */
[----:B------:R-:W-:Y:S01]  /*6660*/  ISETP.GT.AND P5, PT, R21, 0x60, P4 ;  /* 0x000000601500780c */ /* 0x000fe200027a4270 */
[--C-:B------:R-:W-:Y:S01]  /*6670*/  FFMA.FTZ R28, R28, R11, -R31.reuse ;  /* 0x0000000b1c1c7223 */ /* 0x100fe2000001081f */
[----:B------:R-:W-:Y:S01]  /*6680*/  FMNMX.FTZ R39, R54, R39, !PT ;  /* 0x0000002736277209 */ /* 0x000fe20007810000 */
[----:B------:R-:W-:Y:S01]  /*6690*/  FMUL.FTZ R0, R0, R11 ;  /* 0x0000000b00007220 */ /* 0x000fe20000410000 */
[----:B------:R-:W-:Y:S01]  /*66a0*/  ISETP.LT.OR P5, PT, R15, 0x61, P5 ;  /* 0x000000610f00780c */ /* 0x000fe20002fa1670 */
[----:B------:R0:W-:Y:S01]  /*66b0*/  MUFU.EX2 R37, R41 ;  /* 0x0000002900257308 */ /* 0x0001e20000000800 */
[----:B------:R-:W-:Y:S01]  /*66c0*/  FMNMX.FTZ R39, R30, R39, !PT ;  /* 0x000000271e277209 */ /* 0x000fe20007810000 */
[-CC-:B------:R-:W-:Y:S01]  /*66d0*/  FFMA.FTZ R24, R24, R11.reuse, -R31.reuse ;  /* 0x0000000b18187223 */ /* 0x180fe2000001081f */
[----:B------:R-:W-:Y:S01]  /*66e0*/  FSEL R158, R74, -INF , !P5 ;  /* 0xff8000004a9e7808 */ /* 0x000fe20006800000 */
[-CC-:B------:R-:W-:Y:S01]  /*66f0*/  FFMA.FTZ R74, R156, R11.reuse, -R31.reuse ;  /* 0x0000000b9c4a7223 */ /* 0x180fe2000001081f */
[----:B------:R-:W-:Y:S01]  /*6700*/  ISETP.GT.AND P5, PT, R21, 0x61, P4 ;  /* 0x000000611500780c */ /* 0x000fe200027a4270 */
[--C-:B------:R-:W-:Y:S01]  /*6710*/  FFMA.FTZ R36, R36, R11, -R31.reuse ;  /* 0x0000000b24247223 */ /* 0x100fe2000001081f */
[----:B------:R-:W-:Y:S01]  /*6720*/  FMNMX.FTZ R39, R58, R39, !PT ;  /* 0x000000273a277209 */ /* 0x000fe20007810000 */
[----:B------:R-:W1:Y:S01]  /*6730*/  MUFU.EX2 R0, R0 ;  /* 0x0000000000007308 */ /* 0x000e620000000800 */
[----:B------:R-:W-:Y:S01]  /*6740*/  ISETP.LT.OR P5, PT, R15, 0x62, P5 ;  /* 0x000000620f00780c */ /* 0x000fe20002fa1670 */
[----:B------:R-:W-:Y:S01]  /*6750*/  FFMA.FTZ R32, R84, R11, -R31 ;  /* 0x0000000b54207223 */ /* 0x000fe2000001081f */
[----:B0-----:R-:W-:-:S02]  /*6760*/  FMNMX.FTZ R41, R184, R39, !PT ;  /* 0x00000027b8297209 */ /* 0x001fc40007810000 */
[----:B------:R-:W-:Y:S02]  /*6770*/  FSEL R156, R75, -INF , !P5 ;  /* 0xff8000004b9c7808 */ /* 0x000fe40006800000 */
[----:B------:R-:W-:Y:S01]  /*6780*/  ISETP.GT.AND P5, PT, R21, 0x68, P4 ;  /* 0x000000681500780c */ /* 0x000fe200027a4270 */
[----:B------:R-:W-:Y:S01]  /*6790*/  MUFU.EX2 R39, R45 ;  /* 0x0000002d00277308 */ /* 0x000fe20000000800 */
[----:B------:R-:W-:Y:S02]  /*67a0*/  FMNMX.FTZ R41, R62, R41, !PT ;  /* 0x000000293e297209 */ /* 0x000fe40007810000 */
[----:B------:R-:W-:Y:S02]  /*67b0*/  ISETP.LT.OR P5, PT, R15, 0x69, P5 ;  /* 0x000000690f00780c */ /* 0x000fe40002fa1670 */
[----:B------:R-:W-:Y:S02]  /*67c0*/  FMNMX.FTZ R41, R190, R41, !PT ;  /* 0x00000029be297209 */ /* 0x000fe40007810000 */
[----:B------:R-:W-:Y:S01]  /*67d0*/  FSEL R154, R78, -INF , !P5 ;  /* 0xff8000004e9a7808 */ /* 0x000fe20006800000 */
[--C-:B------:R-:W-:Y:S01]  /*67e0*/  FFMA.FTZ R78, R152, R11, -R31.reuse ;  /* 0x0000000b984e7223 */ /* 0x100fe2000001081f */
[----:B------:R-:W-:Y:S01]  /*67f0*/  FMNMX.FTZ R41, R188, R41, !PT ;  /* 0x00000029bc297209 */ /* 0x000fe20007810000 */
[--C-:B------:R-:W-:Y:S01]  /*6800*/  FFMA.FTZ R152, R80, R11, -R31.reuse ;  /* 0x0000000b50987223 */ /* 0x100fe2000001081f */
[----:B------:R-:W-:Y:S01]  /*6810*/  ISETP.GT.AND P5, PT, R21, 0x69, P4 ;  /* 0x000000691500780c */ /* 0x000fe200027a4270 */
[----:B------:R-:W0:Y:S01]  /*6820*/  MUFU.EX2 R25, R25 ;  /* 0x0000001900197308 */ /* 0x000e220000000800 */
[----:B------:R-:W-:Y:S01]  /*6830*/  FMNMX.FTZ R43, R166, R41, !PT ;  /* 0x00000029a62b7209 */ /* 0x000fe20007810000 */
[-C--:B-1----:R-:W-:Y:S01]  /*6840*/  FMUL.FTZ R88, R88, R0.reuse ;  /* 0x0000000058587220 */ /* 0x082fe20000410000 */
[----:B------:R-:W-:Y:S01]  /*6850*/  ISETP.LT.OR P5, PT, R15, 0x6a, P5 ;  /* 0x0000006a0f00780c */ /* 0x000fe20002fa1670 */
[-C--:B------:R-:W-:Y:S01]  /*6860*/  FMUL.FTZ R89, R89, R0.reuse ;  /* 0x0000000059597220 */ /* 0x080fe20000410000 */
[----:B------:R-:W-:Y:S01]  /*6870*/  FMNMX.FTZ R43, R70, R43, !PT ;  /* 0x0000002b462b7209 */ /* 0x000fe20007810000 */
[-C--:B------:R-:W-:Y:S01]  /*6880*/  FMUL.FTZ R92, R92, R0.reuse ;  /* 0x000000005c5c7220 */ /* 0x080fe20000410000 */
[----:B------:R-:W-:Y:S01]  /*6890*/  FSEL R52, R79, -INF , !P5 ;  /* 0xff8000004f347808 */ /* 0x000fe20006800000 */
[----:B------:R1:W-:Y:S01]  /*68a0*/  MUFU.EX2 R41, R47 ;  /* 0x0000002f00297308 */ /* 0x0003e20000000800 */
[----:B------:R-:W-:Y:S01]  /*68b0*/  ISETP.GT.AND P5, PT, R21, 0x70, P4 ;  /* 0x000000701500780c */ /* 0x000fe200027a4270 */
[-C--:B------:R-:W-:Y:S01]  /*68c0*/  FMUL.FTZ R93, R93, R0.reuse ;  /* 0x000000005d5d7220 */ /* 0x080fe20000410000 */
[----:B------:R-:W-:Y:S01]  /*68d0*/  FMNMX.FTZ R43, R162, R43, !PT ;  /* 0x0000002ba22b7209 */ /* 0x000fe20007810000 */
[-C--:B------:R-:W-:Y:S01]  /*68e0*/  FMUL.FTZ R96, R96, R0.reuse ;  /* 0x0000000060607220 */ /* 0x080fe20000410000 */
[----:B------:R-:W-:Y:S01]  /*68f0*/  ISETP.LT.OR P5, PT, R15, 0x71, P5 ;  /* 0x000000710f00780c */ /* 0x000fe20002fa1670 */
[-C--:B------:R-:W-:Y:S01]  /*6900*/  FMUL.FTZ R97, R97, R0.reuse ;  /* 0x0000000061617220 */ /* 0x080fe20000410000 */
[----:B------:R-:W-:Y:S01]  /*6910*/  FMNMX.FTZ R43, R158, R43, !PT ;  /* 0x0000002b9e2b7209 */ /* 0x000fe20007810000 */
[----:B------:R-:W2:Y:S01]  /*6920*/  MUFU.EX2 R26, R194 ;  /* 0x000000c2001a7308 */ /* 0x000ea20000000800 */
[----:B------:R-:W-:Y:S01]  /*6930*/  FSEL R82, R82, -INF , !P5 ;  /* 0xff80000052527808 */ /* 0x000fe20006800000 */
[--C-:B-1----:R-:W-:Y:S01]  /*6940*/  FFMA.FTZ R47, R72, R11, -R31.reuse ;  /* 0x0000000b482f7223 */ /* 0x102fe2000001081f */
[----:B------:R-:W-:Y:S01]  /*6950*/  ISETP.GT.AND P5, PT, R21, 0x71, P4 ;  /* 0x000000711500780c */ /* 0x000fe200027a4270 */
[-C--:B------:R-:W-:Y:S01]  /*6960*/  FMUL.FTZ R100, R100, R0.reuse ;  /* 0x0000000064647220 */ /* 0x080fe20000410000 */
[----:B------:R-:W-:Y:S01]  /*6970*/  FMNMX.FTZ R45, R156, R43, !PT ;  /* 0x0000002b9c2d7209 */ /* 0x000fe20007810000 */
[-C--:B------:R-:W-:Y:S01]  /*6980*/  FMUL.FTZ R101, R101, R0.reuse ;  /* 0x0000000065657220 */ /* 0x080fe20000410000 */
[----:B------:R-:W-:Y:S01]  /*6990*/  ISETP.LT.OR P5, PT, R15, 0x72, P5 ;  /* 0x000000720f00780c */ /* 0x000fe20002fa1670 */
[----:B------:R1:W-:Y:S01]  /*69a0*/  MUFU.EX2 R43, R49 ;  /* 0x00000031002b7308 */ /* 0x0003e20000000800 */
[----:B------:R-:W-:Y:S01]  /*69b0*/  FMNMX.FTZ R45, R154, R45, !PT ;  /* 0x0000002d9a2d7209 */ /* 0x000fe20007810000 */
[-C--:B------:R-:W-:Y:S01]  /*69c0*/  FMUL.FTZ R104, R104, R0.reuse ;  /* 0x0000000068687220 */ /* 0x080fe20000410000 */
[----:B------:R-:W-:Y:S01]  /*69d0*/  FSEL R56, R83, -INF , !P5 ;  /* 0xff80000053387808 */ /* 0x000fe20006800000 */
[-C--:B------:R-:W-:Y:S01]  /*69e0*/  FMUL.FTZ R105, R105, R0.reuse ;  /* 0x0000000069697220 */ /* 0x080fe20000410000 */
[C---:B------:R-:W-:Y:S01]  /*69f0*/  ISETP.GT.AND P5, PT, R21.reuse, 0x78, P4 ;  /* 0x000000781500780c */ /* 0x040fe200027a4270 */
[-C--:B------:R-:W-:Y:S01]  /*6a00*/  FMUL.FTZ R108, R108, R0.reuse ;  /* 0x000000006c6c7220 */ /* 0x080fe20000410000 */
[----:B------:R-:W-:Y:S01]  /*6a10*/  FMNMX.FTZ R45, R52, R45, !PT ;  /* 0x0000002d342d7209 */ /* 0x000fe20007810000 */
[----:B------:R-:W3:Y:S01]  /*6a20*/  MUFU.EX2 R164, R164 ;  /* 0x000000a400a47308 */ /* 0x000ee20000000800 */
[----:B------:R-:W-:Y:S01]  /*6a30*/  ISETP.GT.AND P4, PT, R21, 0x79, P4 ;  /* 0x000000791500780c */ /* 0x000fe20002784270 */
[--C-:B------:R-:W-:Y:S01]  /*6a40*/  FFMA.FTZ R21, R64, R11, -R31.reuse ;  /* 0x0000000b40157223 */ /* 0x100fe2000001081f */
[----:B------:R-:W-:Y:S01]  /*6a50*/  ISETP.LT.OR P5, PT, R15, 0x79, P5 ;  /* 0x000000790f00780c */ /* 0x000fe20002fa1670 */
[-C--:B------:R-:W-:Y:S01]  /*6a60*/  FMUL.FTZ R109, R109, R0.reuse ;  /* 0x000000006d6d7220 */ /* 0x080fe20000410000 */
[----:B------:R-:W-:Y:S01]  /*6a70*/  FMNMX.FTZ R45, R82, R45, !PT ;  /* 0x0000002d522d7209 */ /* 0x000fe20007810000 */
[-C--:B------:R-:W-:Y:S01]  /*6a80*/  FMUL.FTZ R112, R112, R0.reuse ;  /* 0x0000000070707220 */ /* 0x080fe20000410000 */
[----:B------:R-:W-:Y:S01]  /*6a90*/  ISETP.LT.OR P4, PT, R15, 0x7a, P4 ;  /* 0x0000007a0f00780c */ /* 0x000fe20002781670 */
[--C-:B------:R-:W-:Y:S01]  /*6aa0*/  FFMA.FTZ R15, R60, R11, -R31.reuse ;  /* 0x0000000b3c0f7223 */ /* 0x100fe2000001081f */
[----:B------:R-:W-:Y:S01]  /*6ab0*/  FSEL R86, R86, -INF , !P5 ;  /* 0xff80000056567808 */ /* 0x000fe20006800000 */
[----:B------:R-:W4:Y:S01]  /*6ac0*/  MUFU.EX2 R160, R160 ;  /* 0x000000a000a07308 */ /* 0x000f220000000800 */
[----:B------:R-:W-:Y:S01]  /*6ad0*/  FMNMX.FTZ R45, R56, R45, !PT ;  /* 0x0000002d382d7209 */ /* 0x000fe20007810000 */
[-C--:B------:R-:W-:Y:S01]  /*6ae0*/  FMUL.FTZ R113, R113, R0.reuse ;  /* 0x0000000071717220 */ /* 0x080fe20000410000 */
[----:B------:R-:W-:Y:S01]  /*6af0*/  FSEL R60, R87, -INF , !P4 ;  /* 0xff800000573c7808 */ /* 0x000fe20006000000 */
[-C--:B------:R-:W-:Y:S01]  /*6b00*/  FMUL.FTZ R116, R116, R0.reuse ;  /* 0x0000000074747220 */ /* 0x080fe20000410000 */
[----:B------:R-:W-:Y:S01]  /*6b10*/  FMNMX.FTZ R45, R86, R45, !PT ;  /* 0x0000002d562d7209 */ /* 0x000fe20007810000 */
[-C--:B------:R-:W-:Y:S01]  /*6b20*/  FMUL.FTZ R117, R117, R0.reuse ;  /* 0x0000000075757220 */ /* 0x080fe20000410000 */
[-C--:B------:R-:W-:Y:S01]  /*6b30*/  FMUL.FTZ R120, R120, R0.reuse ;  /* 0x0000000078787220 */ /* 0x080fe20000410000 */
[----:B------:R-:W5:Y:S01]  /*6b40*/  MUFU.EX2 R74, R74 ;  /* 0x0000004a004a7308 */ /* 0x000f620000000800 */
[----:B-1----:R-:W-:Y:S01]  /*6b50*/  FMNMX.FTZ R49, R60, R45, !PT ;  /* 0x0000002d3c317209 */ /* 0x002fe20007810000 */
[----:B------:R-:W-:Y:S01]  /*6b60*/  FFMA.FTZ R45, R68, R11, -R31 ;  /* 0x0000000b442d7223 */ /* 0x000fe2000001081f */
[-C--:B------:R-:W-:Y:S01]  /*6b70*/  FMUL.FTZ R121, R121, R0.reuse ;  /* 0x0000000079797220 */ /* 0x080fe20000410000 */
[-C--:B------:R-:W-:Y:S01]  /*6b80*/  FMUL.FTZ R124, R124, R0.reuse ;  /* 0x000000007c7c7220 */ /* 0x080fe20000410000 */
[-C--:B------:R-:W-:Y:S01]  /*6b90*/  FMUL.FTZ R125, R125, R0.reuse ;  /* 0x000000007d7d7220 */ /* 0x080fe20000410000 */
[----:B------:R-:W1:Y:S01]  /*6ba0*/  SHFL.BFLY PT, R64, R49, 0x2, 0x1f ;  /* 0x0c401f0031407f89 */ /* 0x000e6200000e0000 */
[-C--:B------:R-:W-:Y:S01]  /*6bb0*/  FMUL.FTZ R128, R128, R0.reuse ;  /* 0x0000000080807220 */ /* 0x080fe20000410000 */
[----:B------:R-:W5:Y:S01]  /*6bc0*/  MUFU.EX2 R78, R78 ;  /* 0x0000004e004e7308 */ /* 0x000f620000000800 */
[-C--:B------:R-:W-:Y:S01]  /*6bd0*/  FMUL.FTZ R129, R129, R0.reuse ;  /* 0x0000000081817220 */ /* 0x080fe20000410000 */
[-C--:B------:R-:W-:Y:S01]  /*6be0*/  FMUL.FTZ R132, R132, R0.reuse ;  /* 0x0000000084847220 */ /* 0x080fe20000410000 */
[-C--:B------:R-:W-:Y:S01]  /*6bf0*/  FMUL.FTZ R133, R133, R0.reuse ;  /* 0x0000000085857220 */ /* 0x080fe20000410000 */
[-C--:B------:R-:W-:Y:S01]  /*6c00*/  FMUL.FTZ R136, R136, R0.reuse ;  /* 0x0000000088887220 */ /* 0x080fe20000410000 */
[-C--:B------:R-:W-:Y:S01]  /*6c10*/  FMUL.FTZ R137, R137, R0.reuse ;  /* 0x0000000089897220 */ /* 0x080fe20000410000 */
[-C--:B------:R-:W-:Y:S01]  /*6c20*/  FMUL.FTZ R140, R140, R0.reuse ;  /* 0x000000008c8c7220 */ /* 0x080fe20000410000 */
[-C--:B------:R-:W-:Y:S01]  /*6c30*/  FMUL.FTZ R141, R141, R0.reuse ;  /* 0x000000008d8d7220 */ /* 0x080fe20000410000 */
[----:B------:R-:W5:Y:S01]  /*6c40*/  MUFU.EX2 R48, R48 ;  /* 0x0000003000307308 */ /* 0x000f620000000800 */
[-C--:B------:R-:W-:Y:S01]  /*6c50*/  FMUL.FTZ R144, R144, R0.reuse ;  /* 0x0000000090907220 */ /* 0x080fe20000410000 */
[-C--:B------:R-:W-:Y:S01]  /*6c60*/  FMUL.FTZ R145, R145, R0.reuse ;  /* 0x0000000091917220 */ /* 0x080fe20000410000 */
[-C--:B------:R-:W-:Y:S01]  /*6c70*/  FMUL.FTZ R148, R148, R0.reuse ;  /* 0x0000000094947220 */ /* 0x080fe20000410000 */
[----:B------:R-:W-:-:S04]  /*6c80*/  FMUL.FTZ R149, R149, R0 ;  /* 0x0000000095957220 */ /* 0x000fc80000410000 */
[----:B------:R-:W5:Y:S01]  /*6c90*/  MUFU.EX2 R40, R40 ;  /* 0x0000002800287308 */ /* 0x000f620000000800 */
[----:B-1----:R-:W-:Y:S01]  /*6ca0*/  FMNMX.FTZ R53, R49, R64, !PT ;  /* 0x0000004031357209 */ /* 0x002fe20007810000 */
[-CC-:B------:R-:W-:Y:S01]  /*6cb0*/  FFMA.FTZ R64, R20, R11.reuse, -R31.reuse ;  /* 0x0000000b14407223 */ /* 0x180fe2000001081f */
[-CC-:B------:R-:W-:Y:S01]  /*6cc0*/  FFMA.FTZ R49, R76, R11.reuse, -R31.reuse ;  /* 0x0000000b4c317223 */ /* 0x180fe2000001081f */
[----:B------:R-:W-:-:S04]  /*6cd0*/  FFMA.FTZ R31, R44, R11, -R31 ;  /* 0x0000000b2c1f7223 */ /* 0x000fc8000001081f */
[----:B------:R-:W1:Y:S01]  /*6ce0*/  MUFU.EX2 R15, R15 ;  /* 0x0000000f000f7308 */ /* 0x000e620000000800 */
[----:B------:R-:W0:Y:S07]  /*6cf0*/  SHFL.BFLY PT, R20, R53, 0x1, 0x1f ;  /* 0x0c201f0035147f89 */ /* 0x000e2e00000e0000 */
[----:B------:R-:W-:Y:S08]  /*6d00*/  MUFU.EX2 R22, R22 ;  /* 0x0000001600167308 */ /* 0x000ff00000000800 */
[----:B------:R-:W-:Y:S08]  /*6d10*/  MUFU.EX2 R21, R21 ;  /* 0x0000001500157308 */ /* 0x000ff00000000800 */
[----:B------:R-:W-:Y:S01]  /*6d20*/  MUFU.EX2 R28, R28 ;  /* 0x0000001c001c7308 */ /* 0x000fe20000000800 */
[----:B0-----:R-:W-:-:S04]  /*6d30*/  FMNMX.FTZ R20, R53, R20, !PT ;  /* 0x0000001435147209 */ /* 0x001fc80007810000 */
[C---:B------:R-:W-:Y:S01]  /*6d40*/  FSETP.NEU.FTZ.AND P4, PT, R20.reuse, -INF , PT ;  /* 0xff8000001400780b */ /* 0x040fe20003f9d000 */
[----:B------:R-:W-:Y:S02]  /*6d50*/  FMUL.FTZ R44, R20, R11 ;  /* 0x0000000b142c7220 */ /* 0x000fe40000410000 */
[----:B------:R-:W-:Y:S03]  /*6d60*/  MUFU.EX2 R45, R45 ;  /* 0x0000002d002d7308 */ /* 0x000fe60000000800 */
[----:B------:R-:W-:-:S05]  /*6d70*/  FSEL R53, R44, RZ, P4 ;  /* 0x000000ff2c357208 */ /* 0x000fca0002000000 */
[-C--:B------:R-:W-:Y:S01]  /*6d80*/  FFMA.FTZ R44, R35, R11.reuse, -R53 ;  /* 0x0000000b232c7223 */ /* 0x080fe20000010835 */
[----:B------:R-:W-:Y:S01]  /*6d90*/  FFMA.FTZ R35, R0, R4, R23 ;  /* 0x0000000400237223 */ /* 0x000fe20000010017 */
[-CC-:B------:R-:W-:Y:S01]  /*6da0*/  FFMA.FTZ R169, R50, R11.reuse, -R53.reuse ;  /* 0x0000000b32a97223 */ /* 0x180fe20000010835 */
[----:B------:R-:W-:Y:S02]  /*6db0*/  IMAD.U32 R50, RZ, RZ, UR5 ;  /* 0x00000005ff327e24 */ /* 0x000fe4000f8e00ff */
[-C--:B------:R-:W-:Y:S01]  /*6dc0*/  FFMA.FTZ R171, R54, R11.reuse, -R53 ;  /* 0x0000000b36ab7223 */ /* 0x080fe20000010835 */
[----:B------:R-:W-:Y:S01]  /*6dd0*/  FADD.FTZ R4, R186, R35 ;  /* 0x00000023ba047221 */ /* 0x000fe20000010000 */
[-CC-:B------:R-:W-:Y:S01]  /*6de0*/  FFMA.FTZ R181, R182, R11.reuse, -R53.reuse ;  /* 0x0000000bb6b57223 */ /* 0x180fe20000010835 */
[----:B------:R-:W-:Y:S01]  /*6df0*/  MUFU.EX2 R44, R44 ;  /* 0x0000002c002c7308 */ /* 0x000fe20000000800 */
[----:B------:R-:W-:Y:S01]  /*6e00*/  @!P1 LEA R54, R50, UR36, 0x3 ;  /* 0x0000002432369c11 */ /* 0x000fe2000f8e18ff */
[----:B------:R-:W-:Y:S01]  /*6e10*/  FADD.FTZ R35, R25, R4 ;  /* 0x0000000419237221 */ /* 0x000fe20000010000 */
[-CC-:B------:R-:W-:Y:S01]  /*6e20*/  FFMA.FTZ R183, R170, R11.reuse, -R53.reuse ;  /* 0x0000000baab77223 */ /* 0x180fe20000010835 */
[-CC-:B------:R-:W-:Y:S01]  /*6e30*/  FFMA.FTZ R68, R180, R11.reuse, -R53.reuse ;  /* 0x0000000bb4447223 */ /* 0x180fe20000010835 */
[-C--:B------:R-:W-:Y:S01]  /*6e40*/  FFMA.FTZ R177, R168, R11.reuse, -R53 ;  /* 0x0000000ba8b17223 */ /* 0x080fe20000010835 */
[----:B--2---:R-:W-:Y:S01]  /*6e50*/  FADD.FTZ R4, R26, R35 ;  /* 0x000000231a047221 */ /* 0x004fe20000010000 */
[-CC-:B------:R-:W-:Y:S01]  /*6e60*/  FFMA.FTZ R72, R178, R11.reuse, -R53.reuse ;  /* 0x0000000bb2487223 */ /* 0x180fe20000010835 */
[----:B------:R-:W-:Y:S01]  /*6e70*/  MUFU.EX2 R181, R181 ;  /* 0x000000b500b57308 */ /* 0x000fe20000000800 */
[-CC-:B------:R-:W-:Y:S01]  /*6e80*/  FFMA.FTZ R179, R38, R11.reuse, -R53.reuse ;  /* 0x0000000b26b37223 */ /* 0x180fe20000010835 */
[----:B------:R-:W-:Y:S01]  /*6e90*/  FADD.FTZ R35, R27, R4 ;  /* 0x000000041b237221 */ /* 0x000fe20000010000 */
[-CC-:B------:R-:W-:Y:S01]  /*6ea0*/  FFMA.FTZ R165, R58, R11.reuse, -R53.reuse ;  /* 0x0000000b3aa57223 */ /* 0x180fe20000010835 */
[-CC-:B------:R-:W-:Y:S01]  /*6eb0*/  FFMA.FTZ R38, R176, R11.reuse, -R53.reuse ;  /* 0x0000000bb0267223 */ /* 0x180fe20000010835 */
[-C--:B------:R-:W-:Y:S01]  /*6ec0*/  FFMA.FTZ R173, R42, R11.reuse, -R53 ;  /* 0x0000000b2aad7223 */ /* 0x080fe20000010835 */
[----:B------:R-:W-:Y:S01]  /*6ed0*/  FADD.FTZ R4, R66, R35 ;  /* 0x0000002342047221 */ /* 0x000fe20000010000 */
[--C-:B------:R-:W-:Y:S01]  /*6ee0*/  FFMA.FTZ R42, R174, R11, -R53.reuse ;  /* 0x0000000bae2a7223 */ /* 0x100fe20000010835 */
[----:B------:R-:W-:Y:S01]  /*6ef0*/  MUFU.EX2 R183, R183 ;  /* 0x000000b700b77308 */ /* 0x000fe20000000800 */
[----:B------:R-:W-:Y:S01]  /*6f00*/  F2FP.BF16.F32.PACK_AB R180, R186, R23 ;  /* 0x00000017bab4723e */ /* 0x000fe200000010ff */
[----:B------:R-:W-:Y:S01]  /*6f10*/  FADD.FTZ R35, R29, R4 ;  /* 0x000000041d237221 */ /* 0x000fe20000010000 */
[--C-:B------:R-:W-:Y:S01]  /*6f20*/  FFMA.FTZ R175, R172, R11, -R53.reuse ;  /* 0x0000000bacaf7223 */ /* 0x100fe20000010835 */
[----:B------:R-:W-:Y:S01]  /*6f30*/  F2FP.BF16.F32.PACK_AB R182, R26, R25 ;  /* 0x000000191ab6723e */ /* 0x000fe200000010ff */
[-C--:B------:R-:W-:Y:S01]  /*6f40*/  FFMA.FTZ R34, R34, R11.reuse, -R53 ;  /* 0x0000000b22227223 */ /* 0x080fe20000010835 */
[----:B---3--:R-:W-:Y:S01]  /*6f50*/  FADD.FTZ R4, R164, R35 ;  /* 0x00000023a4047221 */ /* 0x008fe20000010000 */
[-CC-:B------:R-:W-:Y:S01]  /*6f60*/  FFMA.FTZ R46, R46, R11.reuse, -R53.reuse ;  /* 0x0000000b2e2e7223 */ /* 0x180fe20000010835 */
[----:B------:R-:W-:Y:S01]  /*6f70*/  MUFU.EX2 R68, R68 ;  /* 0x0000004400447308 */ /* 0x000fe20000000800 */
[-CC-:B------:R-:W-:Y:S01]  /*6f80*/  FFMA.FTZ R30, R30, R11.reuse, -R53.reuse ;  /* 0x0000000b1e1e7223 */ /* 0x180fe20000010835 */
[----:B------:R-:W-:Y:S01]  /*6f90*/  FADD.FTZ R35, R33, R4 ;  /* 0x0000000421237221 */ /* 0x000fe20000010000 */
[-CC-:B------:R-:W-:Y:S01]  /*6fa0*/  FFMA.FTZ R184, R184, R11.reuse, -R53.reuse ;  /* 0x0000000bb8b87223 */ /* 0x180fe20000010835 */
[-CC-:B------:R-:W-:Y:S01]  /*6fb0*/  FFMA.FTZ R62, R62, R11.reuse, -R53.reuse ;  /* 0x0000000b3e3e7223 */ /* 0x180fe20000010835 */
[-C--:B------:R-:W-:Y:S01]  /*6fc0*/  FFMA.FTZ R190, R190, R11.reuse, -R53 ;  /* 0x0000000bbebe7223 */ /* 0x080fe20000010835 */
[----:B----4-:R-:W-:Y:S01]  /*6fd0*/  FADD.FTZ R4, R160, R35 ;  /* 0x00000023a0047221 */ /* 0x010fe20000010000 */
[----:B------:R-:W-:Y:S01]  /*6fe0*/  FSEL R35, R20, RZ, P4 ;  /* 0x000000ff14237208 */ /* 0x000fe20002000000 */
[----:B------:R-:W-:Y:S01]  /*6ff0*/  MUFU.EX2 R177, R177 ;  /* 0x000000b100b17308 */ /* 0x000fe20000000800 */
[----:B------:R-:W-:Y:S01]  /*7000*/  FFMA.FTZ R188, R188, R11, -R53 ;  /* 0x0000000bbcbc7223 */ /* 0x000fe20000010835 */
[----:B------:R-:W-:Y:S01]  /*7010*/  FADD.FTZ R55, R37, R4 ;  /* 0x0000000425377221 */ /* 0x000fe20000010000 */
[----:B------:R-:W-:-:S02]  /*7020*/  @!P1 VIADD R54, R54, 0x28860 ;  /* 0x0002886036369836 */ /* 0x000fc40000000000 */
[----:B------:R-:W-:Y:S01]  /*7030*/  FADD.FTZ R4, -R35, R12 ;  /* 0x0000000c23047221 */ /* 0x000fe20000010100 */
[-C--:B------:R-:W-:Y:S01]  /*7040*/  FFMA.FTZ R70, R70, R11.reuse, -R53 ;  /* 0x0000000b46467223 */ /* 0x080fe20000010835 */
[----:B-----5:R-:W-:Y:S01]  /*7050*/  FADD.FTZ R50, R74, R55 ;  /* 0x000000374a327221 */ /* 0x020fe20000010000 */
[-CC-:B------:R-:W-:Y:S01]  /*7060*/  FFMA.FTZ R57, R154, R11.reuse, -R53.reuse ;  /* 0x0000000b9a397223 */ /* 0x180fe20000010835 */
[-C--:B------:R-:W-:Y:S01]  /*7070*/  FMUL.FTZ R4, R4, R11.reuse ;  /* 0x0000000b04047220 */ /* 0x080fe20000410000 */
[----:B------:R-:W-:Y:S01]  /*7080*/  MUFU.EX2 R24, R24 ;  /* 0x0000001800187308 */ /* 0x000fe20000000800 */
[----:B------:R-:W-:Y:S01]  /*7090*/  FADD.FTZ R35, R39, R50 ;  /* 0x0000003227237221 */ /* 0x000fe20000010000 */
[----:B------:R-:W-:Y:S01]  /*70a0*/  @!P1 PRMT R54, RZ, 0x654, R54 ;  /* 0x00000654ff369816 */ /* 0x000fe20000000036 */
[-CC-:B------:R-:W-:Y:S01]  /*70b0*/  FFMA.FTZ R52, R52, R11.reuse, -R53.reuse ;  /* 0x0000000b34347223 */ /* 0x180fe20000010835 */
[-C--:B------:R-:W-:Y:S01]  /*70c0*/  FFMA.FTZ R82, R82, R11.reuse, -R53 ;  /* 0x0000000b52527223 */ /* 0x080fe20000010835 */
[----:B------:R-:W-:Y:S01]  /*70d0*/  FADD.FTZ R50, R78, R35 ;  /* 0x000000234e327221 */ /* 0x000fe20000010000 */
[----:B------:R0:W-:Y:S01]  /*70e0*/  @!P1 SYNCS.ARRIVE.TRANS64.RED.A1T0 RZ, [R54+URZ], RZ ;  /* 0x000000ff36ff99a7 */ /* 0x0001e2000810043f */
[-CC-:B------:R-:W-:Y:S01]  /*70f0*/  FFMA.FTZ R56, R56, R11.reuse, -R53.reuse ;  /* 0x0000000b38387223 */ /* 0x180fe20000010835 */
[----:B------:R2:W3:Y:S01]  /*7100*/  MUFU.EX2 R35, R4 ;  /* 0x0000000400237308 */ /* 0x0004e20000000800 */
[----:B------:R-:W-:Y:S01]  /*7110*/  FADD.FTZ R55, R41, R50 ;  /* 0x0000003229377221 */ /* 0x000fe20000010000 */
[----:B------:R-:W-:Y:S01]  /*7120*/  FFMA.FTZ R86, R86, R11, -R53 ;  /* 0x0000000b56567223 */ /* 0x000fe20000010835 */
[----:B------:R-:W-:Y:S01]  /*7130*/  ISETP.GT.AND P4, PT, R10, R13, PT ;  /* 0x0000000d0a00720c */ /* 0x000fe20003f84270 */
[----:B------:R-:W-:Y:S01]  /*7140*/  UMOV UR5, UR4 ;  /* 0x0000000400057c82 */ /* 0x000fe20008000000 */
[----:B------:R-:W-:Y:S01]  /*7150*/  FADD.FTZ R50, R48, R55 ;  /* 0x0000003730327221 */ /* 0x000fe20000010000 */
[--C-:B0-----:R-:W-:Y:S01]  /*7160*/  FFMA.FTZ R54, R158, R11, -R53.reuse ;  /* 0x0000000b9e367223 */ /* 0x101fe20000010835 */
[----:B------:R-:W-:Y:S01]  /*7170*/  F2FP.BF16.F32.PACK_AB R178, R164, R29 ;  /* 0x0000001da4b2723e */ /* 0x000fe200000010ff */
[----:B------:R-:W0:Y:S01]  /*7180*/  MUFU.EX2 R72, R72 ;  /* 0x0000004800487308 */ /* 0x000e220000000800 */
[----:B------:R-:W-:Y:S01]  /*7190*/  FADD.FTZ R55, R43, R50 ;  /* 0x000000322b377221 */ /* 0x000fe20000010000 */
[----:B------:R-:W-:Y:S01]  /*71a0*/  FFMA.FTZ R50, R162, R11, -R53 ;  /* 0x0000000ba2327223 */ /* 0x000fe20000010835 */
[----:B------:R-:W-:Y:S01]  /*71b0*/  F2FP.BF16.F32.PACK_AB R172, R160, R33 ;  /* 0x00000021a0ac723e */ /* 0x000fe200000010ff */
[----:B------:R-:W-:-:S02]  /*71c0*/  VIADD R10, R10, 0xffffffff ;  /* 0xffffffff0a0a7836 */ /* 0x000fc40000000000 */
[----:B--2---:R-:W-:Y:S01]  /*71d0*/  FADD.FTZ R4, R40, R55 ;  /* 0x0000003728047221 */ /* 0x004fe20000010000 */
[----:B------:R-:W-:Y:S01]  /*71e0*/  FFMA.FTZ R55, R156, R11, -R53 ;  /* 0x0000000b9c377223 */ /* 0x000fe20000010835 */
[----:B------:R-:W-:Y:S01]  /*71f0*/  F2FP.BF16.F32.PACK_AB R176, R66, R27 ;  /* 0x0000001b42b0723e */ /* 0x000fe200000010ff */
[----:B------:R-:W2:Y:S01]  /*7200*/  MUFU.EX2 R47, R47 ;  /* 0x0000002f002f7308 */ /* 0x000ea20000000800 */
[----:B-1----:R-:W-:Y:S01]  /*7210*/  FADD.FTZ R59, R15, R4 ;  /* 0x000000040f3b7221 */ /* 0x002fe20000010000 */
[----:B---3--:R-:W-:Y:S01]  /*7220*/  FFMA.FTZ R4, R35, R3, R44 ;  /* 0x0000000323047223 */ /* 0x008fe2000001002c */
[----:B------:R-:W-:Y:S01]  /*7230*/  F2FP.BF16.F32.PACK_AB R174, R74, R37 ;  /* 0x000000254aae723e */ /* 0x000fe200000010ff */
        /* <DEDUP_REMOVED lines=12> */
[----:B------:R-:W3:Y:S01]  /*7300*/  MUFU.EX2 R64, R64 ;  /* 0x0000004000407308 */ /* 0x000ee20000000800 */
[----:B------:R-:W-:Y:S01]  /*7310*/  FADD.FTZ R23, R45, R58 ;  /* 0x0000003a2d177221 */ /* 0x000fe20000010000 */
[----:B------:R-:W-:Y:S01]  /*7320*/  FADD.FTZ R3, R177, R4 ;  /* 0x00000004b1037221 */ /* 0x000fe20000010000 */
[----:B------:R-:W-:Y:S01]  /*7330*/  F2FP.BF16.F32.PACK_AB R160, R28, R21 ;  /* 0x000000151ca0723e */ /* 0x000fe200000010ff */
[----:B------:R-:W-:Y:S01]  /*7340*/  FMUL.FTZ R94, R94, R35 ;  /* 0x000000235e5e7220 */ /* 0x000fe20000410000 */
[----:B------:R-:W-:Y:S01]  /*7350*/  FADD.FTZ R26, R24, R23 ;  /* 0x00000017181a7221 */ /* 0x000fe20000010000 */
[----:B0-----:R-:W-:Y:S01]  /*7360*/  FADD.FTZ R4, R72, R3 ;  /* 0x0000000348047221 */ /* 0x001fe20000010000 */
[----:B------:R-:W-:Y:S01]  /*7370*/  F2FP.BF16.F32.PACK_AB R162, R24, R45 ;  /* 0x0000002d18a2723e */ /* 0x000fe200000010ff */
[----:B------:R-:W0:Y:S01]  /*7380*/  MUFU.EX2 R38, R38 ;  /* 0x0000002600267308 */ /* 0x000e220000000800 */
[----:B--2---:R-:W-:Y:S01]  /*7390*/  FADD.FTZ R23, R47, R26 ;  /* 0x0000001a2f177221 */ /* 0x004fe20000010000 */
[----:B-1----:R-:W-:Y:S01]  /*73a0*/  FADD.FTZ R3, R179, R4 ;  /* 0x00000004b3037221 */ /* 0x002fe20000010000 */
[----:B------:R-:W-:Y:S01]  /*73b0*/  F2FP.BF16.F32.PACK_AB R181, R181, R44 ;  /* 0x0000002cb5b5723e */ /* 0x000fe200000010ff */
[----:B------:R-:W-:Y:S01]  /*73c0*/  FMUL.FTZ R95, R95, R35 ;  /* 0x000000235f5f7220 */ /* 0x000fe20000410000 */
[----:B------:R-:W-:Y:S01]  /*73d0*/  F2FP.BF16.F32.PACK_AB R183, R68, R183 ;  /* 0x000000b744b7723e */ /* 0x000fe200000010ff */
[----:B------:R-:W-:Y:S01]  /*73e0*/  FMUL.FTZ R98, R98, R35 ;  /* 0x0000002362627220 */ /* 0x000fe20000410000 */
[----:B------:R-:W-:Y:S01]  /*73f0*/  F2FP.BF16.F32.PACK_AB R177, R72, R177 ;  /* 0x000000b148b1723e */ /* 0x000fe200000010ff */
[----:B------:R-:W1:Y:S01]  /*7400*/  MUFU.EX2 R49, R49 ;  /* 0x0000003100317308 */ /* 0x000e620000000800 */
[C---:B---3--:R-:W-:Y:S01]  /*7410*/  FADD.FTZ R26, R64.reuse, R23 ;  /* 0x00000017401a7221 */ /* 0x048fe20000010000 */
[----:B------:R-:W-:Y:S01]  /*7420*/  F2FP.BF16.F32.PACK_AB R156, R64, R47 ;  /* 0x0000002f409c723e */ /* 0x000fe200000010ff */
[-C--:B------:R-:W-:Y:S01]  /*7430*/  FMUL.FTZ R99, R99, R35.reuse ;  /* 0x0000002363637220 */ /* 0x080fe20000410000 */
[-C--:B------:R-:W-:Y:S01]  /*7440*/  FMUL.FTZ R102, R102, R35.reuse ;  /* 0x0000002366667220 */ /* 0x080fe20000410000 */
[-C--:B------:R-:W-:Y:S01]  /*7450*/  FMUL.FTZ R103, R103, R35.reuse ;  /* 0x0000002367677220 */ /* 0x080fe20000410000 */
[-C--:B------:R-:W-:Y:S01]  /*7460*/  FMUL.FTZ R106, R106, R35.reuse ;  /* 0x000000236a6a7220 */ /* 0x080fe20000410000 */
[----:B------:R-:W-:Y:S01]  /*7470*/  FMUL.FTZ R107, R107, R35 ;  /* 0x000000236b6b7220 */ /* 0x000fe20000410000 */
[----:B------:R-:W2:Y:S01]  /*7480*/  MUFU.EX2 R173, R173 ;  /* 0x000000ad00ad7308 */ /* 0x000ea20000000800 */
[C---:B0-----:R-:W-:Y:S01]  /*7490*/  FADD.FTZ R4, R38.reuse, R3 ;  /* 0x0000000326047221 */ /* 0x041fe20000010000 */
[----:B------:R-:W-:Y:S01]  /*74a0*/  F2FP.BF16.F32.PACK_AB R179, R38, R179 ;  /* 0x000000b326b3723e */ /* 0x000fe200000010ff */
[-C--:B------:R-:W-:Y:S01]  /*74b0*/  FMUL.FTZ R110, R110, R35.reuse ;  /* 0x000000236e6e7220 */ /* 0x080fe20000410000 */
[-C--:B------:R-:W-:Y:S01]  /*74c0*/  FMUL.FTZ R111, R111, R35.reuse ;  /* 0x000000236f6f7220 */ /* 0x080fe20000410000 */
[-C--:B------:R-:W-:Y:S01]  /*74d0*/  FMUL.FTZ R114, R114, R35.reuse ;  /* 0x0000002372727220 */ /* 0x080fe20000410000 */
[-C--:B------:R-:W-:Y:S01]  /*74e0*/  FMUL.FTZ R115, R115, R35.reuse ;  /* 0x0000002373737220 */ /* 0x080fe20000410000 */
[-C--:B------:R-:W-:Y:S01]  /*74f0*/  FMUL.FTZ R118, R118, R35.reuse ;  /* 0x0000002376767220 */ /* 0x080fe20000410000 */
[----:B------:R-:W0:Y:S01]  /*7500*/  MUFU.EX2 R36, R36 ;  /* 0x0000002400247308 */ /* 0x000e220000000800 */
[----:B-1----:R-:W-:Y:S01]  /*7510*/  FADD.FTZ R23, R49, R26 ;  /* 0x0000001a31177221 */ /* 0x002fe20000010000 */
[-C--:B------:R-:W-:Y:S01]  /*7520*/  FMUL.FTZ R119, R119, R35.reuse ;  /* 0x0000002377777220 */ /* 0x080fe20000410000 */
[-C--:B------:R-:W-:Y:S01]  /*7530*/  FMUL.FTZ R122, R122, R35.reuse ;  /* 0x000000237a7a7220 */ /* 0x080fe20000410000 */
[-C--:B------:R-:W-:Y:S01]  /*7540*/  FMUL.FTZ R123, R123, R35.reuse ;  /* 0x000000237b7b7220 */ /* 0x080fe20000410000 */
[-C--:B------:R-:W-:Y:S01]  /*7550*/  FMUL.FTZ R126, R126, R35.reuse ;  /* 0x000000237e7e7220 */ /* 0x080fe20000410000 */
[-C--:B------:R-:W-:Y:S01]  /*7560*/  FMUL.FTZ R127, R127, R35.reuse ;  /* 0x000000237f7f7220 */ /* 0x080fe20000410000 */
[-C--:B------:R-:W-:Y:S01]  /*7570*/  FMUL.FTZ R130, R130, R35.reuse ;  /* 0x0000002382827220 */ /* 0x080fe20000410000 */
[----:B------:R-:W1:Y:S01]  /*7580*/  MUFU.EX2 R42, R42 ;  /* 0x0000002a002a7308 */ /* 0x000e620000000800 */
[----:B--2---:R-:W-:Y:S01]  /*7590*/  FADD.FTZ R3, R173, R4 ;  /* 0x00000004ad037221 */ /* 0x004fe20000010000 */
[-C--:B------:R-:W-:Y:S01]  /*75a0*/  FMUL.FTZ R131, R131, R35.reuse ;  /* 0x0000002383837220 */ /* 0x080fe20000410000 */
[-C--:B------:R-:W-:Y:S01]  /*75b0*/  FMUL.FTZ R134, R134, R35.reuse ;  /* 0x0000002386867220 */ /* 0x080fe20000410000 */
[-C--:B------:R-:W-:Y:S01]  /*75c0*/  FMUL.FTZ R135, R135, R35.reuse ;  /* 0x0000002387877220 */ /* 0x080fe20000410000 */
[-C--:B------:R-:W-:Y:S01]  /*75d0*/  FMUL.FTZ R138, R138, R35.reuse ;  /* 0x000000238a8a7220 */ /* 0x080fe20000410000 */
[-C--:B------:R-:W-:Y:S01]  /*75e0*/  FMUL.FTZ R139, R139, R35.reuse ;  /* 0x000000238b8b7220 */ /* 0x080fe20000410000 */
[----:B------:R-:W-:Y:S01]  /*75f0*/  FMUL.FTZ R142, R142, R35 ;  /* 0x000000238e8e7220 */ /* 0x000fe20000410000 */
[----:B------:R-:W-:Y:S01]  /*7600*/  MUFU.EX2 R152, R152 ;  /* 0x0000009800987308 */ /* 0x000fe20000000800 */
[C---:B0-----:R-:W-:Y:S01]  /*7610*/  FADD.FTZ R23, R36.reuse, R23 ;  /* 0x0000001724177221 */ /* 0x041fe20000010000 */
[----:B------:R-:W-:Y:S01]  /*7620*/  F2FP.BF16.F32.PACK_AB R158, R36, R49 ;  /* 0x00000031249e723e */ /* 0x000fe200000010ff */
[-C--:B------:R-:W-:Y:S01]  /*7630*/  FMUL.FTZ R143, R143, R35.reuse ;  /* 0x000000238f8f7220 */ /* 0x080fe20000410000 */
[-C--:B------:R-:W-:Y:S01]  /*7640*/  FMUL.FTZ R146, R146, R35.reuse ;  /* 0x0000002392927220 */ /* 0x080fe20000410000 */
[-C--:B------:R-:W-:Y:S01]  /*7650*/  FMUL.FTZ R147, R147, R35.reuse ;  /* 0x0000002393937220 */ /* 0x080fe20000410000 */
[-C--:B------:R-:W-:Y:S01]  /*7660*/  FMUL.FTZ R150, R150, R35.reuse ;  /* 0x0000002396967220 */ /* 0x080fe20000410000 */
[----:B------:R-:W-:Y:S01]  /*7670*/  FMUL.FTZ R151, R151, R35 ;  /* 0x0000002397977220 */ /* 0x000fe20000410000 */
[----:B------:R-:W0:Y:S01]  /*7680*/  MUFU.EX2 R175, R175 ;  /* 0x000000af00af7308 */ /* 0x000e220000000800 */
[C---:B-1----:R-:W-:Y:S01]  /*7690*/  FADD.FTZ R4, R42.reuse, R3 ;  /* 0x000000032a047221 */ /* 0x042fe20000010000 */
[----:B------:R-:W-:Y:S01]  /*76a0*/  F2FP.BF16.F32.PACK_AB R173, R42, R173 ;  /* 0x000000ad2aad723e */ /* 0x000fe200000010ff */
[----:B------:R-:W-:-:S05]  /*76b0*/  IMAD.MOV.U32 R0, RZ, RZ, R14 ;  /* 0x000000ffff007224 */ /* 0x000fca00078e000e */
[----:B------:R-:W-:Y:S08]  /*76c0*/  MUFU.EX2 R51, R51 ;  /* 0x0000003300337308 */ /* 0x000ff00000000800 */
[----:B------:R-:W1:Y:S01]  /*76d0*/  MUFU.EX2 R34, R34 ;  /* 0x0000002200227308 */ /* 0x000e620000000800 */
[----:B0-----:R-:W-:-:S07]  /*76e0*/  FADD.FTZ R3, R175, R4 ;  /* 0x00000004af037221 */ /* 0x001fce0000010000 */
[----:B------:R-:W-:Y:S08]  /*76f0*/  MUFU.EX2 R32, R32 ;  /* 0x0000002000207308 */ /* 0x000ff00000000800 */
[----:B------:R-:W0:Y:S01]  /*7700*/  MUFU.EX2 R169, R169 ;  /* 0x000000a900a97308 */ /* 0x000e220000000800 */
[C---:B-1----:R-:W-:Y:S01]  /*7710*/  FADD.FTZ R4, R34.reuse, R3 ;  /* 0x0000000322047221 */ /* 0x042fe20000010000 */
[----:B------:R-:W-:-:S06]  /*7720*/  F2FP.BF16.F32.PACK_AB R175, R34, R175 ;  /* 0x000000af22af723e */ /* 0x000fcc00000010ff */
[----:B------:R-:W1:Y:S08]  /*7730*/  MUFU.EX2 R31, R31 ;  /* 0x0000001f001f7308 */ /* 0x000e700000000800 */
[----:B------:R-:W2:Y:S01]  /*7740*/  MUFU.EX2 R46, R46 ;  /* 0x0000002e002e7308 */ /* 0x000ea20000000800 */
[----:B0-----:R-:W-:-:S07]  /*7750*/  FADD.FTZ R3, R169, R4 ;  /* 0x00000004a9037221 */ /* 0x001fce0000010000 */
[----:B------:R0:W-:Y:S01]  /*7760*/  MUFU.EX2 R12, R30 ;  /* 0x0000001e000c7308 */ /* 0x0001e20000000800 */
[----:B-1----:R-:W-:-:S07]  /*7770*/  F2FP.BF16.F32.PACK_AB R154, R31, R32 ;  /* 0x000000201f9a723e */ /* 0x002fce00000010ff */
[----:B------:R-:W1:Y:S01]  /*7780*/  MUFU.EX2 R171, R171 ;  /* 0x000000ab00ab7308 */ /* 0x000e620000000800 */
[----:B0-----:R-:W-:Y:S01]  /*7790*/  FFMA.FTZ R30, R166, R11, -R53 ;  /* 0x0000000ba61e7223 */ /* 0x001fe20000010835 */
[----:B------:R-:W-:Y:S01]  /*77a0*/  F2FP.BF16.F32.PACK_AB R166, R22, R15 ;  /* 0x0000000f16a6723e */ /* 0x000fe200000010ff */
[----:B------:R-:W-:Y:S01]  /*77b0*/  FADD.FTZ R22, R152, R23 ;  /* 0x0000001798167221 */ /* 0x000fe20000010000 */
[----:B------:R-:W-:Y:S01]  /*77c0*/  FFMA.FTZ R53, R60, R11, -R53 ;  /* 0x0000000b3c357223 */ /* 0x000fe20000010835 */
[C---:B------:R-:W-:Y:S02]  /*77d0*/  F2FP.BF16.F32.PACK_AB R152, R51.reuse, R152 ;  /* 0x000000983398723e */ /* 0x040fe400000010ff */
[----:B------:R-:W-:Y:S01]  /*77e0*/  FADD.FTZ R15, R51, R22 ;  /* 0x00000016330f7221 */ /* 0x000fe20000010000 */
[----:B------:R-:W0:Y:S01]  /*77f0*/  MUFU.EX2 R165, R165 ;  /* 0x000000a500a57308 */ /* 0x000e220000000800 */
[----:B--2---:R-:W-:Y:S02]  /*7800*/  F2FP.BF16.F32.PACK_AB R169, R46, R169 ;  /* 0x000000a92ea9723e */ /* 0x004fe400000010ff */
[----:B------:R-:W-:Y:S01]  /*7810*/  FADD.FTZ R22, R32, R15 ;  /* 0x0000000f20167221 */ /* 0x000fe20000010000 */
[----:B------:R-:W-:-:S03]  /*7820*/  IMAD.MOV.U32 R15, RZ, RZ, R2 ;  /* 0x000000ffff0f7224 */ /* 0x000fc600078e0002 */
[----:B------:R-:W-:Y:S01]  /*7830*/  FADD.FTZ R4, R31, R22 ;  /* 0x000000161f047221 */ /* 0x000fe20000010000 */
[----:B------:R-:W2:Y:S01]  /*7840*/  MUFU.EX2 R184, R184 ;  /* 0x000000b800b87308 */ /* 0x000ea20000000800 */
[----:B------:R-:W-:-:S04]  /*7850*/  FADD.FTZ R22, R46, R3 ;  /* 0x000000032e167221 */ /* 0x000fc80000010000 */
[----:B-1----:R-:W-:Y:S01]  /*7860*/  FADD.FTZ R3, R171, R22 ;  /* 0x00000016ab037221 */ /* 0x002fe20000010000 */
[C---:B------:R-:W-:Y:S02]  /*7870*/  F2FP.BF16.F32.PACK_AB R171, R12.reuse, R171 ;  /* 0x000000ab0cab723e */ /* 0x040fe400000010ff */
[----:B------:R-:W1:Y:S01]  /*7880*/  MUFU.EX2 R167, R62 ;  /* 0x0000003e00a77308 */ /* 0x000e620000000800 */
[----:B------:R-:W-:Y:S01]  /*7890*/  FADD.FTZ R22, R12, R3 ;  /* 0x000000030c167221 */ /* 0x000fe20000010000 */
[----:B------:R-:W-:-:S03]  /*78a0*/  IMAD.MOV.U32 R12, RZ, RZ, R20 ;  /* 0x000000ffff0c7224 */ /* 0x000fc600078e0014 */
[----:B0-----:R-:W-:-:S03]  /*78b0*/  FADD.FTZ R22, R165, R22 ;  /* 0x00000016a5167221 */ /* 0x001fc60000010000 */
[----:B------:R-:W0:Y:S01]  /*78c0*/  MUFU.EX2 R190, R190 ;  /* 0x000000be00be7308 */ /* 0x000e220000000800 */
[C---:B--2---:R-:W-:Y:S01]  /*78d0*/  FADD.FTZ R22, R184.reuse, R22 ;  /* 0x00000016b8167221 */ /* 0x044fe20000010000 */
[----:B------:R-:W-:-:S06]  /*78e0*/  F2FP.BF16.F32.PACK_AB R165, R184, R165 ;  /* 0x000000a5b8a5723e */ /* 0x000fcc00000010ff */
[----:B------:R-:W2:Y:S01]  /*78f0*/  MUFU.EX2 R161, R188 ;  /* 0x000000bc00a17308 */ /* 0x000ea20000000800 */
[----:B-1----:R-:W-:-:S07]  /*7900*/  FADD.FTZ R22, R167, R22 ;  /* 0x00000016a7167221 */ /* 0x002fce0000010000 */
[----:B------:R-:W1:Y:S01]  /*7910*/  MUFU.EX2 R30, R30 ;  /* 0x0000001e001e7308 */ /* 0x000e620000000800 */
[C---:B0-----:R-:W-:Y:S01]  /*7920*/  FADD.FTZ R22, R190.reuse, R22 ;  /* 0x00000016be167221 */ /* 0x041fe20000010000 */
[----:B------:R-:W-:-:S06]  /*7930*/  F2FP.BF16.F32.PACK_AB R167, R190, R167 ;  /* 0x000000a7bea7723e */ /* 0x000fcc00000010ff */
[----:B------:R-:W0:Y:S01]  /*7940*/  MUFU.EX2 R163, R70 ;  /* 0x0000004600a37308 */ /* 0x000e220000000800 */
[----:B--2---:R-:W-:-:S07]  /*7950*/  FADD.FTZ R22, R161, R22 ;  /* 0x00000016a1167221 */ /* 0x004fce0000010000 */
[----:B------:R-:W2:Y:S01]  /*7960*/  MUFU.EX2 R50, R50 ;  /* 0x0000003200327308 */ /* 0x000ea20000000800 */
[C---:B-1----:R-:W-:Y:S01]  /*7970*/  FADD.FTZ R22, R30.reuse, R22 ;  /* 0x000000161e167221 */ /* 0x042fe20000010000 */
[----:B------:R-:W-:-:S06]  /*7980*/  F2FP.BF16.F32.PACK_AB R161, R30, R161 ;  /* 0x000000a11ea1723e */ /* 0x000fcc00000010ff */
[----:B------:R-:W1:Y:S01]  /*7990*/  MUFU.EX2 R157, R54 ;  /* 0x00000036009d7308 */ /* 0x000e620000000800 */
[----:B0-----:R-:W-:-:S07]  /*79a0*/  FADD.FTZ R22, R163, R22 ;  /* 0x00000016a3167221 */ /* 0x001fce0000010000 */
        /* <DEDUP_REMOVED lines=17> */
[----:B------:R-:W-:-:S03]  /*7ac0*/  F2FP.BF16.F32.PACK_AB R153, R56, R153 ;  /* 0x000000993899723e */ /* 0x000fc600000010ff */
[----:B-1----:R-:W-:-:S04]  /*7ad0*/  FADD.FTZ R22, R155, R22 ;  /* 0x000000169b167221 */ /* 0x002fc80000010000 */
[C---:B0-----:R-:W-:Y:S01]  /*7ae0*/  FADD.FTZ R3, R53.reuse, R22 ;  /* 0x0000001635037221 */ /* 0x041fe20000010000 */
[----:B------:R-:W-:Y:S01]  /*7af0*/  F2FP.BF16.F32.PACK_AB R155, R53, R155 ;  /* 0x0000009b359b723e */ /* 0x000fe200000010ff */
[----:B------:R-:W-:Y:S06]  /*7b00*/  @P4 BRA `(.L_x_993) ;  /* 0xffffffcc00f84947 */ /* 0x000fec000383ffff */
[----:B------:R-:W-:Y:S02]  /*7b10*/  IMAD.MOV.U32 R12, RZ, RZ, R20 ;  /* 0x000000ffff0c7224 */ /* 0x000fe400078e0014 */
[----:B------:R-:W-:-:S07]  /*7b20*/  IMAD.MOV.U32 R0, RZ, RZ, R14 ;  /* 0x000000ffff007224 */ /* 0x000fce00078e000e */
.L_x_976:
[----:B------:R-:W0:Y:S01]  /*7b30*/  LDC R13, c[0x0][0x448] ;  /* 0x00011200ff0d7b82 */ /* 0x000e220000000800 */
[----:B------:R-:W-:-:S05]  /*7b40*/  IADD3 R15, -R9, 0x1, RZ ;  /* 0x00000001090f7810 */ /* 0x000fca0007ffe1ff */
[----:B------:R-:W-:Y:S02]  /*7b50*/  IMAD R20, R16, UR38, R15 ;  /* 0x0000002610147c24 */ /* 0x000fe4000f8e020f */
[----:B------:R-:W1:Y:S08]  /*7b60*/  S2UR UR5, SR_CTAID.X ;  /* 0x00000000000579c3 */ /* 0x000e700000002500 */
[----:B------:R-:W2:Y:S01]  /*7b70*/  LDC R22, c[0x0][0x9e4] ;  /* 0x00027900ff167b82 */ /* 0x000ea20000000800 */
[----:B0-----:R-:W-:Y:S01]  /*7b80*/  ISETP.NE.AND P5, PT, R13, 0x1, PT ;  /* 0x000000010d00780c */ /* 0x001fe20003fa5270 */
[----:B-1----:R-:W-:-:S12]  /*7b90*/  ULEA UR5, UR5, 0x7f, 0x7 ;  /* 0x0000007f05057891 */ /* 0x002fd8000f8e383f */
[----:B------:R-:W0:Y:S01]  /*7ba0*/  @P5 LDC R13, c[0x0][0x44c] ;  /* 0x00011300ff0d5b82 */ /* 0x000e220000000800 */
[----:B------:R-:W-:Y:S01]  /*7bb0*/  IMAD.U32 R9, RZ, RZ, UR5 ;  /* 0x00000005ff097e24 */ /* 0x000fe2000f8e00ff */
[----:B--2---:R-:W-:-:S06]  /*7bc0*/  ISETP.GE.AND P6, PT, R22, 0x1, PT ;  /* 0x000000011600780c */ /* 0x004fcc0003fc6270 */
[----:B------:R-:W1:Y:S01]  /*7bd0*/  @P5 LDC R14, c[0x0][0x450] ;  /* 0x00011400ff0e5b82 */ /* 0x000e620000000800 */
[----:B0-----:R-:W-:Y:S01]  /*7be0*/  @P5 IMAD.HI.U32 R13, R13, UR5, RZ ;  /* 0x000000050d0d5c27 */ /* 0x001fe2000f8e00ff */
[----:B------:R-:W-:-:S04]  /*7bf0*/  ULDC UR5, c[0x0][0x9dc] ;  /* 0x0002770000057ab9 */ /* 0x000fc80000000800 */
        /* <DEDUP_REMOVED lines=13> */
.L_x_995:
[----:B------:R-:W-:-:S13]  /*7cd0*/  ISETP.NE.AND P2, PT, R22, 0x1, PT ;  /* 0x000000011600780c */ /* 0x000fda0003f45270 */
[----:B------:R-:W0:Y:S02]  /*7ce0*/  @P2 LDC.64 R14, c[0x0][0x9e8] ;  /* 0x00027a00ff0e2b82 */ /* 0x000e240000000a00 */
[----:B0-----:R-:W-:-:S05]  /*7cf0*/  @P2 IMAD.HI.U32 R14, R9, R14, RZ ;  /* 0x0000000e090e2227 */ /* 0x001fca00078e00ff */
[----:B------:R-:W-:-:S07]  /*7d00*/  @P2 SHF.R.U32.HI R9, RZ, R15, R14 ;  /* 0x0000000fff092219 */ /* 0x000fce000001160e */
.L_x_996:
[----:B------:R-:W-:-:S05]  /*7d10*/  IMAD R14, R9, R22, RZ ;  /* 0x00000016090e7224 */ /* 0x000fca00078e02ff */
[----:B------:R-:W-:-:S07]  /*7d20*/  VIMNMX R13, R13, R14, !PT ;  /* 0x0000000e0d0d7248 */ /* 0x000fce0007fe0100 */
.L_x_994:
[----:B------:R-:W-:-:S05]  /*7d30*/  VIADD R13, R13, 0x7f ;  /* 0x0000007f0d0d7836 */ /* 0x000fca0000000000 */
[----:B------:R-:W-:-:S04]  /*7d40*/  SHF.R.S32.HI R14, RZ, 0x1f, R13 ;  /* 0x0000001fff0e7819 */ /* 0x000fc8000001140d */
[----:B------:R-:W-:-:S04]  /*7d50*/  LEA.HI R14, R14, R13, RZ, 0x7 ;  /* 0x0000000d0e0e7211 */ /* 0x000fc800078f38ff */
[----:B------:R-:W-:-:S04]  /*7d60*/  SHF.R.S32.HI R14, RZ, 0x7, R14 ;  /* 0x00000007ff0e7819 */ /* 0x000fc8000001140e */
[----:B------:R-:W-:-:S04]  /*7d70*/  VIMNMX R9, R17, R14, !PT ;  /* 0x0000000e11097248 */ /* 0x000fc80007fe0100 */
[----:B------:R-:W-:-:S13]  /*7d80*/  ISETP.GE.AND P2, PT, R10, R9, PT ;  /* 0x000000090a00720c */ /* 0x000fda0003f46270 */
[----:B------:R-:W-:Y:S05]  /*7d90*/  @!P2 BRA `(.L_x_997) ;  /* 0x0000001c00f0a947 */ /* 0x000fea0003800000 */
[----:B------:R-:W-:Y:S01]  /*7da0*/  IMAD.MOV.U32 R15, RZ, RZ, R12 ;  /* 0x000000ffff0f7224 */ /* 0x000fe200078e000c */
[----:B------:R-:W-:Y:S01]  /*7db0*/  UMOV UR5, UR4 ;  /* 0x0000000400057c82 */ /* 0x000fe20008000000 */
[----:B------:R-:W-:Y:S02]  /*7dc0*/  IMAD.MOV.U32 R13, RZ, RZ, R0 ;  /* 0x000000ffff0d7224 */ /* 0x000fe400078e0000 */
[----:B------:R-:W-:-:S07]  /*7dd0*/  IMAD.MOV.U32 R14, RZ, RZ, R2 ;  /* 0x000000ffff0e7224 */ /* 0x000fce00078e0002 */
.L_x_1006:
        /* <DEDUP_REMOVED lines=9> */
.L_x_999:
[----:B------:R-:W-:Y:S01]  /*7e70*/  ULEA UR10, UR4, UR36, 0x3 ;  /* 0x00000024040a7291 */ /* 0x000fe2000f8e183f */
[----:B------:R-:W-:-:S08]  /*7e80*/  SHF.L.U32 R0, R2, 0x1f, RZ ;  /* 0x0000001f02007819 */ /* 0x000fd000000006ff */
[----:B------:R0:W1:Y:S01]  /*7e90*/  SYNCS.PHASECHK.TRANS64.TRYWAIT P3, [UR10+0x28830], R0 ;  /* 0x02883000ff0075a7 */ /* 0x000062000806014a */
[----:B------:R-:W-:Y:S05]  /*7ea0*/  @!P0 BRA `(.L_x_1000) ;  /* 0x0000000000048947 */ /* 0x000fea0003800000 */
[----:B------:R-:W-:Y:S01]  /*7eb0*/  BPT.TRAP 0x1 ;  /* 0x000000040000795c */ /* 0x000fe20000300000 */
.L_x_1000:
[----:B-1----:R-:W-:Y:S05]  /*7ec0*/  @P3 BRA `(.L_x_998) ;  /* 0x0000000000083947 */ /* 0x002fea0003800000 */
[----:B------:R-:W1:Y:S02]  /*7ed0*/  SYNCS.PHASECHK.TRANS64.TRYWAIT P3, [UR10+0x28830], R0 ;  /* 0x02883000ff0075a7 */ /* 0x000e64000806014a */
[----:B-1----:R-:W-:Y:S05]  /*7ee0*/  @!P3 BRA `(.L_x_1001) ;  /* 0x000000b00040b947 */ /* 0x002fea0003800000 */
.L_x_998:
        /* <DEDUP_REMOVED lines=47> */
.L_x_1003:
[----:B------:R-:W-:Y:S01]  /*81e0*/  ULEA UR10, UR5, UR36, 0x3 ;  /* 0x00000024050a7291 */ /* 0x000fe2000f8e183f */
[----:B------:R-:W-:-:S08]  /*81f0*/  SHF.L.U32 R0, R14, 0x1f, RZ ;  /* 0x0000001f0e007819 */ /* 0x000fd000000006ff */
[----:B------:R0:W1:Y:S01]  /*8200*/  SYNCS.PHASECHK.TRANS64.TRYWAIT P2, [UR10+0x28850], R0 ;  /* 0x02885000ff0075a7 */ /* 0x000062000804014a */
[----:B------:R-:W-:Y:S05]  /*8210*/  @!P0 BRA `(.L_x_1004) ;  /* 0x0000000000048947 */ /* 0x000fea0003800000 */
[----:B------:R-:W-:Y:S01]  /*8220*/  BPT.TRAP 0x1 ;  /* 0x000000040000795c */ /* 0x000fe20000300000 */
.L_x_1004:
[----:B-1----:R-:W-:Y:S05]  /*8230*/  @P2 BRA `(.L_x_1002) ;  /* 0x0000000000082947 */ /* 0x002fea0003800000 */
[----:B------:R-:W1:Y:S02]  /*8240*/  SYNCS.PHASECHK.TRANS64.TRYWAIT P2, [UR10+0x28850], R0 ;  /* 0x02885000ff0075a7 */ /* 0x000e64000804014a */
[----:B-1----:R-:W-:Y:S05]  /*8250*/  @!P2 BRA `(.L_x_1005) ;  /* 0x000000ac007ca947 */ /* 0x002fea0003800000 */
.L_x_1002:
[----:B------:R-:W-:Y:S01]  /*8260*/  UIADD3 UR10, UR36, 0x400, URZ ;  /* 0x00000400240a7890 */ /* 0x000fe2000fffe03f */
[----:B------:R-:W-:Y:S01]  /*8270*/  WARPGROUP.ARRIVE ;  /* 0x00000000000079c5 */ /* 0x000fe20000000000 */
[----:B------:R-:W-:Y:S01]  /*8280*/  UMOV UR11, 0x40000040 ;  /* 0x40000040000b7882 */ /* 0x000fe20000000000 */
[----:B------:R-:W-:Y:S01]  /*8290*/  UMOV UR15, 0x40000040 ;  /* 0x40000040000f7882 */ /* 0x000fe20000000000 */
[----:B------:R-:W-:Y:S01]  /*82a0*/  USHF.R.U32.HI UR10, URZ, 0x4, UR10 ;  /* 0x000000043f0a7899 */ /* 0x000fe2000801160a */
[----:B01----:R-:W-:Y:S02]  /*82b0*/  FMNMX.FTZ R0, R24, R13, !PT ;  /* 0x0000000d18007209 */ /* 0x003fe40007810000 */
[C---:B------:R-:W-:Y:S01]  /*82c0*/  ISETP.GT.AND P2, PT, R10.reuse, R9, PT ;  /* 0x000000090a00720c */ /* 0x040fe20003f44270 */
[----:B------:R-:W-:Y:S01]  /*82d0*/  ULOP3.LUT UR10, UR10, 0x3fff, URZ, 0xc0, !UPT ;  /* 0x00003fff0a0a7892 */ /* 0x000fe2000f8ec03f */
[----:B------:R-:W-:Y:S01]  /*82e0*/  FMNMX.FTZ R11, R25, R0, !PT ;  /* 0x00000000190b7209 */ /* 0x000fe20007810000 */
[----:B------:R-:W-:-:S02]  /*82f0*/  VIADD R10, R10, 0xffffffff ;  /* 0xffffffff0a0a7836 */ /* 0x000fc40000000000 */
[----:B------:R-:W-:Y:S01]  /*8300*/  ULOP3.LUT UR10, UR10, 0x4000000, URZ, 0xfc, !UPT ;  /* 0x040000000a0a7892 */ /* 0x000fe2000f8efc3f */
[----:B------:R-:W-:-:S03]  /*8310*/  FMNMX.FTZ R0, R28, R11, !PT ;  /* 0x0000000b1c007209 */ /* 0x000fc60007810000 */
[----:B------:R-:W-:Y:S01]  /*8320*/  ULEA UR10, UR5, UR10, 0xb ;  /* 0x0000000a050a7291 */ /* 0x000fe2000f8e583f */
[----:B------:R-:W-:-:S03]  /*8330*/  FMNMX.FTZ R11, R29, R0, !PT ;  /* 0x000000001d0b7209 */ /* 0x000fc60007810000 */
[----:B------:R-:W-:Y:S01]  /*8340*/  UIADD3 UR14, UR10, 0x80, URZ ;  /* 0x000000800a0e7890 */ /* 0x000fe2000fffe03f */
[----:B------:R-:W-:-:S04]  /*8350*/  FMNMX.FTZ R0, R32, R11, !PT ;  /* 0x0000000b20007209 */ /* 0x000fc80007810000 */
[----:B------:R-:W-:Y:S01]  /*8360*/  HGMMA.64x128x16.F32.BF16 R88, R180, gdesc[UR8].tnspB, R88, gsb0 ;  /* 0x41e00008b4587df0 */ /* 0x000fe20008001858 */
        /* <DEDUP_REMOVED lines=29> */
[----:B0-----:R-:W-:Y:S02]  /*8540*/  FMNMX.FTZ R20, R12, R11, !PT ;  /* 0x0000000b0c147209 */ /* 0x001fe40007810000 */
[----:B------:R-:W0:Y:S01]  /*8550*/  LDC R11, c[0x0][0x988] ;  /* 0x00026200ff0b7b82 */ /* 0x000e220000000800 */
[----:B------:R-:W-:Y:S02]  /*8560*/  FMNMX.FTZ R12, R26, R15, !PT ;  /* 0x0000000f1a0c7209 */ /* 0x000fe40007810000 */
[----:B------:R-:W1:Y:S01]  /*8570*/  SHFL.BFLY PT, R21, R20, 0x1, 0x1f ;  /* 0x0c201f0014157f89 */ /* 0x000e6200000e0000 */
[----:B------:R-:W-:Y:S02]  /*8580*/  WARPGROUP.DEPBAR.LE gsb0, 0x0 ;  /* 0x00008000000079c5 */ /* 0x000fe40000010000 */
[----:B------:R-:W-:-:S06]  /*8590*/  WARPGROUP.ARRIVE ;  /* 0x00000000000079c5 */ /* 0x000fcc0000000000 */
[----:B------:R-:W-:Y:S01]  /*85a0*/  HGMMA.64x128x16.F32.BF16 R88, R176, gdesc[UR12].tnspB, R88, gsb0 ;  /* 0x41e0000cb0587df0 */ /* 0x000fe20008001858 */
[----:B------:R-:W-:Y:S01]  /*85b0*/  UIADD3 UR14, UR10, 0x100, URZ ;  /* 0x000001000a0e7890 */ /* 0x000fe2000fffe03f */
[----:B------:R-:W-:Y:S01]  /*85c0*/  UMOV UR15, 0x40000040 ;  /* 0x40000040000f7882 */ /* 0x000fe20000000000 */
[----:B-1----:R-:W-:-:S05]  /*85d0*/  FMNMX.FTZ R0, R20, R21, !PT ;  /* 0x0000001514007209 */ /* 0x002fca0007810000 */
[----:B------:R-:W-:-:S04]  /*85e0*/  FADD.FTZ R14, -R0, R13 ;  /* 0x0000000d000e7221 */ /* 0x000fc80000010100 */
[-C--:B0-----:R-:W-:Y:S01]  /*85f0*/  FMUL.FTZ R13, R14, R11.reuse ;  /* 0x0000000b0e0d7220 */ /* 0x081fe20000410000 */
[----:B------:R-:W-:-:S04]  /*8600*/  FMUL.FTZ R14, R0, R11 ;  /* 0x0000000b000e7220 */ /* 0x000fc80000410000 */
        /* <DEDUP_REMOVED lines=12> */
[----:B------:R-:W-:Y:S01]  /*86d0*/  FFMA.FTZ R85, R85, R11, -R14 ;  /* 0x0000000b55557223 */ /* 0x000fe2000001080e */
[----:B------:R-:W-:Y:S01]  /*86e0*/  FMNMX.FTZ R12, R34, R29, !PT ;  /* 0x0000001d220c7209 */ /* 0x000fe20007810000 */
[----:B------:R-:W-:Y:S03]  /*86f0*/  MUFU.EX2 R13, R13 ;  /* 0x0000000d000d7308 */ /* 0x000fe60000000800 */
[----:B------:R-:W-:-:S04]  /*8700*/  FMNMX.FTZ R29, R35, R12, !PT ;  /* 0x0000000c231d7209 */ /* 0x000fc80007810000 */
[----:B------:R-:W-:Y:S01]  /*8710*/  FMNMX.FTZ R12, R38, R29, !PT ;  /* 0x0000001d260c7209 */ /* 0x000fe20007810000 */
[----:B------:R-:W-:Y:S01]  /*8720*/  FFMA.FTZ R29, R37, R11, -R14 ;  /* 0x0000000b251d7223 */ /* 0x000fe2000001080e */
[----:B------:R-:W0:Y:S02]  /*8730*/  MUFU.EX2 R180, R180 ;  /* 0x000000b400b47308 */ /* 0x000e240000000800 */
[----:B------:R-:W-:-:S04]  /*8740*/  FMNMX.FTZ R33, R39, R12, !PT ;  /* 0x0000000c27217209 */ /* 0x000fc80007810000 */
[----:B------:R-:W-:Y:S02]  /*8750*/  FMNMX.FTZ R12, R42, R33, !PT ;  /* 0x000000212a0c7209 */ /* 0x000fe40007810000 */
[----:B------:R-:W1:Y:S02]  /*8760*/  MUFU.EX2 R21, R21 ;  /* 0x0000001500157308 */ /* 0x000e640000000800 */
[----:B------:R-:W-:-:S04]  /*8770*/  FMNMX.FTZ R33, R43, R12, !PT ;  /* 0x0000000c2b217209 */ /* 0x000fc80007810000 */
[----:B------:R-:W-:Y:S01]  /*8780*/  FMNMX.FTZ R12, R46, R33, !PT ;  /* 0x000000212e0c7209 */ /* 0x000fe20007810000 */
[----:B------:R-:W-:Y:S01]  /*8790*/  FFMA.FTZ R33, R41, R11, -R14 ;  /* 0x0000000b29217223 */ /* 0x000fe2000001080e */
[----:B------:R-:W-:Y:S01]  /*87a0*/  MUFU.EX2 R182, R182 ;  /* 0x000000b600b67308 */ /* 0x000fe20000000800 */
[----:B0-----:R-:W-:Y:S01]  /*87b0*/  FFMA.FTZ R4, R13, R4, R180 ;  /* 0x000000040d047223 */ /* 0x001fe200000100b4 */
[----:B------:R-:W-:-:S04]  /*87c0*/  FMNMX.FTZ R37, R47, R12, !PT ;  /* 0x0000000c2f257209 */ /* 0x000fc80007810000 */
[----:B------:R-:W-:Y:S02]  /*87d0*/  FMNMX.FTZ R12, R50, R37, !PT ;  /* 0x00000025320c7209 */ /* 0x000fe40007810000 */
[----:B------:R-:W-:Y:S01]  /*87e0*/  MUFU.EX2 R23, R23 ;  /* 0x0000001700177308 */ /* 0x000fe20000000800 */
[----:B-1----:R-:W-:Y:S02]  /*87f0*/  F2FP.BF16.F32.PACK_AB R180, R21, R180 ;  /* 0x000000b415b4723e */ /* 0x002fe400000010ff */
[----:B------:R-:W-:-:S04]  /*8800*/  FMNMX.FTZ R37, R51, R12, !PT ;  /* 0x0000000c33257209 */ /* 0x000fc80007810000 */
[----:B------:R-:W-:Y:S01]  /*8810*/  FMNMX.FTZ R12, R54, R37, !PT ;  /* 0x00000025360c7209 */ /* 0x000fe20007810000 */
[----:B------:R-:W-:Y:S01]  /*8820*/  FFMA.FTZ R37, R45, R11, -R14 ;  /* 0x0000000b2d257223 */ /* 0x000fe2000001080e */
[----:B------:R-:W-:Y:S02]  /*8830*/  MUFU.EX2 R25, R25 ;  /* 0x0000001900197308 */ /* 0x000fe40000000800 */
[----:B------:R-:W-:-:S04]  /*8840*/  FMNMX.FTZ R41, R55, R12, !PT ;  /* 0x0000000c37297209 */ /* 0x000fc80007810000 */
[----:B------:R-:W-:Y:S02]  /*8850*/  FMNMX.FTZ R12, R58, R41, !PT ;  /* 0x000000293a0c7209 */ /* 0x000fe40007810000 */
[----:B------:R-:W-:Y:S02]  /*8860*/  MUFU.EX2 R29, R29 ;  /* 0x0000001d001d7308 */ /* 0x000fe40000000800 */
        /* <DEDUP_REMOVED lines=16> */
[-CC-:B------:R-:W-:Y:S01]  /*8970*/  FFMA.FTZ R49, R57, R11.reuse, -R14.reuse ;  /* 0x0000000b39317223 */ /* 0x180fe2000001080e */
[-CC-:B------:R-:W-:Y:S01]  /*8980*/  FFMA.FTZ R57, R65, R11.reuse, -R14.reuse ;  /* 0x0000000b41397223 */ /* 0x180fe2000001080e */
[-CC-:B------:R-:W-:Y:S01]  /*8990*/  FFMA.FTZ R65, R73, R11.reuse, -R14.reuse ;  /* 0x0000000b49417223 */ /* 0x180fe2000001080e */
[----:B------:R-:W-:Y:S01]  /*89a0*/  FMNMX.FTZ R53, R79, R12, !PT ;  /* 0x0000000c4f357209 */ /* 0x000fe20007810000 */
[----:B------:R-:W-:Y:S01]  /*89b0*/  FFMA.FTZ R73, R81, R11, -R14 ;  /* 0x0000000b51497223 */ /* 0x000fe2000001080e */
[----:B------:R-:W-:Y:S02]  /*89c0*/  MUFU.EX2 R20, R20 ;  /* 0x0000001400147308 */ /* 0x000fe40000000800 */
[----:B------:R-:W-:-:S04]  /*89d0*/  FMNMX.FTZ R12, R82, R53, !PT ;  /* 0x00000035520c7209 */ /* 0x000fc80007810000 */
[----:B------:R-:W-:Y:S01]  /*89e0*/  FMNMX.FTZ R53, R83, R12, !PT ;  /* 0x0000000c53357209 */ /* 0x000fe20007810000 */
[----:B------:R-:W-:Y:S02]  /*89f0*/  WARPGROUP.DEPBAR.LE gsb0, 0x0 ;  /* 0x00008000000079c5 */ /* 0x000fe40000010000 */
[----:B------:R-:W-:Y:S01]  /*8a00*/  WARPGROUP.ARRIVE ;  /* 0x00000000000079c5 */ /* 0x000fe20000000000 */
[----:B------:R-:W-:Y:S01]  /*8a10*/  FMNMX.FTZ R12, R86, R53, !PT ;  /* 0x00000035560c7209 */ /* 0x000fe20007810000 */
[-CC-:B------:R-:W-:Y:S01]  /*8a20*/  FFMA.FTZ R53, R61, R11.reuse, -R14.reuse ;  /* 0x0000000b3d357223 */ /* 0x180fe2000001080e */
[-CC-:B------:R-:W-:Y:S01]  /*8a30*/  FFMA.FTZ R61, R69, R11.reuse, -R14.reuse ;  /* 0x0000000b453d7223 */ /* 0x180fe2000001080e */
[-CC-:B------:R-:W-:Y:S01]  /*8a40*/  FFMA.FTZ R176, R32, R11.reuse, -R14.reuse ;  /* 0x0000000b20b07223 */ /* 0x180fe2000001080e */
[----:B------:R-:W-:Y:S01]  /*8a50*/  FMNMX.FTZ R12, R87, R12, !PT ;  /* 0x0000000c570c7209 */ /* 0x000fe20007810000 */
[----:B------:R-:W-:Y:S01]  /*8a60*/  HGMMA.64x128x16.F32.BF16 R88, R172, gdesc[UR12].tnspB, R88, gsb0 ;  /* 0x41e0000cac587df0 */ /* 0x000fe20008001858 */
[----:B------:R-:W-:Y:S01]  /*8a70*/  UIADD3 UR14, UR10, 0x180, URZ ;  /* 0x000001800a0e7890 */ /* 0x000fe2000fffe03f */
[-CC-:B------:R-:W-:Y:S01]  /*8a80*/  FFMA.FTZ R178, R36, R11.reuse, -R14.reuse ;  /* 0x0000000b24b27223 */ /* 0x180fe2000001080e */
[----:B------:R-:W-:Y:S01]  /*8a90*/  UMOV UR15, 0x40000040 ;  /* 0x40000040000f7882 */ /* 0x000fe20000000000 */
[----:B------:R-:W-:Y:S01]  /*8aa0*/  FFMA.FTZ R69, R77, R11, -R14 ;  /* 0x0000000b4d457223 */ /* 0x000fe2000001080e */
        /* <DEDUP_REMOVED lines=42> */
[----:B------:R-:W0:Y:S01]  /*8d50*/  SHFL.BFLY PT, R161, R12, 0x2, 0x1f ;  /* 0x0c401f000ca17f89 */ /* 0x000e2200000e0000 */
[-CC-:B------:R-:W-:Y:S01]  /*8d60*/  FFMA.FTZ R160, R64, R11.reuse, -R14.reuse ;  /* 0x0000000b40a07223 */ /* 0x180fe2000001080e */
[----:B------:R-:W-:-:S03]  /*8d70*/  FFMA.FTZ R162, R68, R11, -R14 ;  /* 0x0000000b44a27223 */ /* 0x000fc6000001080e */
[----:B------:R-:W-:Y:S02]  /*8d80*/  HGMMA.64x128x16.F32.BF16 R88, R156, gdesc[UR12].tnspB, R88, gsb0 ;  /* 0x41e0000c9c587df0 */ /* 0x000fe40008001858 */
[----:B------:R-:W-:Y:S08]  /*8d90*/  MUFU.EX2 R160, R160 ;  /* 0x000000a000a07308 */ /* 0x000ff00000000800 */
[----:B------:R-:W-:Y:S01]  /*8da0*/  MUFU.EX2 R162, R162 ;  /* 0x000000a200a27308 */ /* 0x000fe20000000800 */
[----:B0-----:R-:W-:-:S05]  /*8db0*/  FMNMX.FTZ R161, R12, R161, !PT ;  /* 0x000000a10ca17209 */ /* 0x001fca0007810000 */
[----:B------:R-:W0:Y:S02]  /*8dc0*/  SHFL.BFLY PT, R12, R161, 0x1, 0x1f ;  /* 0x0c201f00a10c7f89 */ /* 0x000e2400000e0000 */
[----:B0-----:R-:W-:-:S05]  /*8dd0*/  FMNMX.FTZ R12, R161, R12, !PT ;  /* 0x0000000ca10c7209 */ /* 0x001fca0007810000 */
[C---:B------:R-:W-:Y:S01]  /*8de0*/  FADD.FTZ R14, -R12.reuse, R15 ;  /* 0x0000000f0c0e7221 */ /* 0x040fe20000010100 */
[-C--:B------:R-:W-:Y:S01]  /*8df0*/  FMUL.FTZ R52, R12, R11.reuse ;  /* 0x0000000b0c347220 */ /* 0x080fe20000410000 */
[----:B------:R-:W-:Y:S02]  /*8e00*/  MUFU.EX2 R15, R85 ;  /* 0x00000055000f7308 */ /* 0x000fe40000000800 */
[-C--:B------:R-:W-:Y:S01]  /*8e10*/  FMUL.FTZ R14, R14, R11.reuse ;  /* 0x0000000b0e0e7220 */ /* 0x080fe20000410000 */
[-CC-:B------:R-:W-:Y:S01]  /*8e20*/  FFMA.FTZ R181, R26, R11.reuse, -R52.reuse ;  /* 0x0000000b1ab57223 */ /* 0x180fe20000010834 */
[-CC-:B------:R-:W-:Y:S01]  /*8e30*/  FFMA.FTZ R32, R27, R11.reuse, -R52.reuse ;  /* 0x0000000b1b207223 */ /* 0x180fe20000010834 */
[----:B------:R-:W-:Y:S02]  /*8e40*/  IMAD.U32 R27, RZ, RZ, UR4 ;  /* 0x00000004ff1b7e24 */ /* 0x000fe4000f8e00ff */
[-CC-:B------:R-:W-:Y:S01]  /*8e50*/  FFMA.FTZ R183, R30, R11.reuse, -R52.reuse ;  /* 0x0000000b1eb77223 */ /* 0x180fe20000010834 */
[-CC-:B------:R-:W-:Y:S01]  /*8e60*/  FFMA.FTZ R44, R31, R11.reuse, -R52.reuse ;  /* 0x0000000b1f2c7223 */ /* 0x180fe20000010834 */
[----:B------:R-:W-:Y:S01]  /*8e70*/  MUFU.EX2 R14, R14 ;  /* 0x0000000e000e7308 */ /* 0x000fe20000000800 */
[-CC-:B------:R-:W-:Y:S01]  /*8e80*/  FFMA.FTZ R177, R34, R11.reuse, -R52.reuse ;  /* 0x0000000b22b17223 */ /* 0x180fe20000010834 */
[----:B------:R-:W-:Y:S01]  /*8e90*/  @!P1 LEA R27, R27, UR36, 0x3 ;  /* 0x000000241b1b9c11 */ /* 0x000fe2000f8e18ff */
[-CC-:B------:R-:W-:Y:S01]  /*8ea0*/  FFMA.FTZ R40, R35, R11.reuse, -R52.reuse ;  /* 0x0000000b23287223 */ /* 0x180fe20000010834 */
[----:B------:R-:W-:Y:S01]  /*8eb0*/  IADD3 R31, -R19, 0xb, RZ ;  /* 0x0000000b131f7810 */ /* 0x000fe20007ffe1ff */
[-CC-:B------:R-:W-:Y:S01]  /*8ec0*/  FFMA.FTZ R179, R38, R11.reuse, -R52.reuse ;  /* 0x0000000b26b37223 */ /* 0x180fe20000010834 */
[-CC-:B------:R-:W-:Y:S01]  /*8ed0*/  FFMA.FTZ R48, R39, R11.reuse, -R52.reuse ;  /* 0x0000000b27307223 */ /* 0x180fe20000010834 */
[----:B------:R-:W-:Y:S01]  /*8ee0*/  @!P1 VIADD R27, R27, 0x28840 ;  /* 0x000288401b1b9836 */ /* 0x000fe20000000000 */
[----:B------:R-:W0:Y:S01]  /*8ef0*/  MUFU.EX2 R181, R181 ;  /* 0x000000b500b57308 */ /* 0x000e220000000800 */
[-CC-:B------:R-:W-:Y:S01]  /*8f00*/  FFMA.FTZ R173, R42, R11.reuse, -R52.reuse ;  /* 0x0000000b2aad7223 */ /* 0x180fe20000010834 */
[-CC-:B------:R-:W-:Y:S01]  /*8f10*/  FFMA.FTZ R36, R43, R11.reuse, -R52.reuse ;  /* 0x0000000b2b247223 */ /* 0x180fe20000010834 */
[-CC-:B------:R-:W-:Y:S01]  /*8f20*/  FFMA.FTZ R175, R46, R11.reuse, -R52.reuse ;  /* 0x0000000b2eaf7223 */ /* 0x180fe20000010834 */
[----:B------:R-:W-:Y:S01]  /*8f30*/  @!P1 PRMT R27, RZ, 0x654, R27 ;  /* 0x00000654ff1b9816 */ /* 0x000fe2000000001b */
        /* <DEDUP_REMOVED lines=10> */
[--C-:B------:R-:W-:Y:S01]  /*8fe0*/  FFMA.FTZ R66, R66, R11, -R52.reuse ;  /* 0x0000000b42427223 */ /* 0x100fe20000010834 */
[----:B------:R-:W2:Y:S01]  /*8ff0*/  MUFU.EX2 R183, R183 ;  /* 0x000000b700b77308 */ /* 0x000ea20000000800 */
[----:B0-----:R-:W-:Y:S01]  /*9000*/  FFMA.FTZ R3, R14, R3, R181 ;  /* 0x000000030e037223 */ /* 0x001fe200000100b5 */
[-CC-:B------:R-:W-:Y:S01]  /*9010*/  FFMA.FTZ R67, R67, R11.reuse, -R52.reuse ;  /* 0x0000000b43437223 */ /* 0x180fe20000010834 */
[-CC-:B------:R-:W-:Y:S01]  /*9020*/  FFMA.FTZ R70, R70, R11.reuse, -R52.reuse ;  /* 0x0000000b46467223 */ /* 0x180fe20000010834 */
[-CC-:B------:R-:W-:Y:S01]  /*9030*/  FFMA.FTZ R71, R71, R11.reuse, -R52.reuse ;  /* 0x0000000b47477223 */ /* 0x180fe20000010834 */
[-CC-:B------:R-:W-:Y:S01]  /*9040*/  FFMA.FTZ R74, R74, R11.reuse, -R52.reuse ;  /* 0x0000000b4a4a7223 */ /* 0x180fe20000010834 */
[-CC-:B------:R-:W-:Y:S01]  /*9050*/  FFMA.FTZ R75, R75, R11.reuse, -R52.reuse ;  /* 0x0000000b4b4b7223 */ /* 0x180fe20000010834 */
[--C-:B------:R-:W-:Y:S01]  /*9060*/  FFMA.FTZ R78, R78, R11, -R52.reuse ;  /* 0x0000000b4e4e7223 */ /* 0x100fe20000010834 */
[----:B------:R-:W0:Y:S01]  /*9070*/  MUFU.EX2 R44, R44 ;  /* 0x0000002c002c7308 */ /* 0x000e220000000800 */
[----:B-1----:R-:W-:Y:S01]  /*9080*/  F2FP.BF16.F32.PACK_AB R181, R32, R181 ;  /* 0x000000b520b5723e */ /* 0x002fe200000010ff */
[-CC-:B------:R-:W-:Y:S01]  /*9090*/  FFMA.FTZ R79, R79, R11.reuse, -R52.reuse ;  /* 0x0000000b4f4f7223 */ /* 0x180fe20000010834 */
[-CC-:B------:R-:W-:Y:S01]  /*90a0*/  FFMA.FTZ R82, R82, R11.reuse, -R52.reuse ;  /* 0x0000000b52527223 */ /* 0x180fe20000010834 */
[-CC-:B------:R-:W-:Y:S01]  /*90b0*/  FFMA.FTZ R83, R83, R11.reuse, -R52.reuse ;  /* 0x0000000b53537223 */ /* 0x180fe20000010834 */
[-CC-:B------:R-:W-:Y:S01]  /*90c0*/  FFMA.FTZ R86, R86, R11.reuse, -R52.reuse ;  /* 0x0000000b56567223 */ /* 0x180fe20000010834 */
[----:B------:R-:W-:Y:S01]  /*90d0*/  FFMA.FTZ R52, R87, R11, -R52 ;  /* 0x0000000b57347223 */ /* 0x000fe20000010834 */
[----:B------:R-:W-:Y:S01]  /*90e0*/  IMAD.U32 R35, RZ, RZ, UR5 ;  /* 0x00000005ff237e24 */ /* 0x000fe2000f8e00ff */
[----:B------:R-:W1:Y:S01]  /*90f0*/  MUFU.EX2 R177, R177 ;  /* 0x000000b100b17308 */ /* 0x000e620000000800 */
[----:B------:R-:W-:-:S03]  /*9100*/  UMOV UR5, UR4 ;  /* 0x0000000400057c82 */ /* 0x000fc60008000000 */
[----:B------:R-:W-:-:S04]  /*9110*/  @!P1 LEA R35, R35, UR36, 0x3 ;  /* 0x0000002423239c11 */ /* 0x000fc8000f8e18ff */
[----:B------:R-:W3:Y:S08]  /*9120*/  MUFU.EX2 R40, R40 ;  /* 0x0000002800287308 */ /* 0x000ef00000000800 */
[----:B------:R-:W4:Y:S08]  /*9130*/  MUFU.EX2 R179, R179 ;  /* 0x000000b300b37308 */ /* 0x000f300000000800 */
[----:B------:R-:W5:Y:S08]  /*9140*/  MUFU.EX2 R48, R48 ;  /* 0x0000003000307308 */ /* 0x000f700000000800 */
[----:B------:R-:W5:Y:S01]  /*9150*/  MUFU.EX2 R173, R173 ;  /* 0x000000ad00ad7308 */ /* 0x000f620000000800 */
[----:B------:R-:W-:-:S02]  /*9160*/  WARPGROUP.DEPBAR.LE gsb0, 0x0 ;  /* 0x00008000000079c5 */ /* 0x000fc40000010000 */
[----:B------:R-:W-:-:S05]  /*9170*/  WARPGROUP.ARRIVE ;  /* 0x00000000000079c5 */ /* 0x000fca0000000000 */
[----:B------:R-:W5:Y:S01]  /*9180*/  MUFU.EX2 R36, R36 ;  /* 0x0000002400247308 */ /* 0x000f620000000800 */
[----:B------:R-:W-:Y:S02]  /*9190*/  F2FP.BF16.F32.PACK_AB R156, R65, R20 ;  /* 0x00000014419c723e */ /* 0x000fe400000010ff */
[----:B------:R-:W-:Y:S01]  /*91a0*/  F2FP.BF16.F32.PACK_AB R158, R69, R22 ;  /* 0x00000016459e723e */ /* 0x000fe200000010ff */
[----:B------:R-:W-:Y:S04]  /*91b0*/  HGMMA.64x128x16.F32.BF16 R88, R152, gdesc[UR8].tnspB, R88, gsb0 ;  /* 0x41e0000898587df0 */ /* 0x000fe80008001858 */
        /* <DEDUP_REMOVED lines=17> */
[----:B------:R-:W5:Y:S01]  /*92d0*/  MUFU.EX2 R79, R79 ;  /* 0x0000004f004f7308 */ /* 0x000f620000000800 */
[----:B------:R-:W-:-:S02]  /*92e0*/  WARPGROUP.DEPBAR.LE gsb0, 0x0 ;  /* 0x00008000000079c5 */ /* 0x000fc40000010000 */
[----:B------:R2:W-:Y:S06]  /*92f0*/  BAR.ARV R31, 0x100 ;  /* 0x0004001f0000751d */ /* 0x0005ec0000002000 */
[----:B------:R0:W-:Y:S01]  /*9300*/  @!P1 SYNCS.ARRIVE.TRANS64.RED.A1T0 RZ, [R27+URZ], RZ ;  /* 0x000000ff1bff99a7 */ /* 0x0001e2000810043f */
[----:B------:R-:W5:Y:S01]  /*9310*/  MUFU.EX2 R153, R82 ;  /* 0x0000005200997308 */ /* 0x000f620000000800 */
[----:B--2---:R-:W-:Y:S01]  /*9320*/  @!P1 VIADD R31, R35, 0x28860 ;  /* 0x00028860231f9836 */ /* 0x004fe20000000000 */
[----:B------:R-:W-:Y:S01]  /*9330*/  F2FP.BF16.F32.PACK_AB R154, R15, R28 ;  /* 0x0000001c0f9a723e */ /* 0x000fe200000010ff */
[-C--:B------:R-:W-:Y:S01]  /*9340*/  FMUL.FTZ R88, R88, R13.reuse ;  /* 0x0000000d58587220 */ /* 0x080fe20000410000 */
[-C--:B------:R-:W-:Y:S01]  /*9350*/  FMUL.FTZ R89, R89, R13.reuse ;  /* 0x0000000d59597220 */ /* 0x080fe20000410000 */
[-C--:B------:R-:W-:Y:S01]  /*9360*/  FMUL.FTZ R92, R92, R13.reuse ;  /* 0x0000000d5c5c7220 */ /* 0x080fe20000410000 */
[----:B------:R-:W-:Y:S01]  /*9370*/  @!P1 PRMT R31, RZ, 0x654, R31 ;  /* 0x00000654ff1f9816 */ /* 0x000fe2000000001f */
[----:B0-----:R-:W-:Y:S01]  /*9380*/  FADD.FTZ R27, R21, R4 ;  /* 0x00000004151b7221 */ /* 0x001fe20000010000 */
[----:B------:R-:W-:Y:S01]  /*9390*/  FADD.FTZ R4, R32, R3 ;  /* 0x0000000320047221 */ /* 0x000fe20000010000 */
[----:B------:R-:W0:Y:S01]  /*93a0*/  MUFU.EX2 R83, R83 ;  /* 0x0000005300537308 */ /* 0x000e220000000800 */
[----:B------:R2:W-:Y:S01]  /*93b0*/  @!P1 SYNCS.ARRIVE.TRANS64.RED.A1T0 RZ, [R31+URZ], RZ ;  /* 0x000000ff1fff99a7 */ /* 0x0005e2000810043f */
[----:B------:R-:W-:Y:S01]  /*93c0*/  FADD.FTZ R42, R182, R27 ;  /* 0x0000001bb62a7221 */ /* 0x000fe20000010000 */
[----:B------:R-:W-:Y:S01]  /*93d0*/  FADD.FTZ R3, R183, R4 ;  /* 0x00000004b7037221 */ /* 0x000fe20000010000 */
[-C--:B------:R-:W-:Y:S01]  /*93e0*/  FMUL.FTZ R93, R93, R13.reuse ;  /* 0x0000000d5d5d7220 */ /* 0x080fe20000410000 */
[-C--:B------:R-:W-:Y:S01]  /*93f0*/  FMUL.FTZ R96, R96, R13.reuse ;  /* 0x0000000d60607220 */ /* 0x080fe20000410000 */
[----:B------:R-:W-:Y:S01]  /*9400*/  FADD.FTZ R27, R23, R42 ;  /* 0x0000002a171b7221 */ /* 0x000fe20000010000 */
[----:B------:R-:W-:Y:S01]  /*9410*/  FADD.FTZ R4, R44, R3 ;  /* 0x000000032c047221 */ /* 0x000fe20000010000 */
[----:B------:R-:W2:Y:S01]  /*9420*/  MUFU.EX2 R155, R86 ;  /* 0x00000056009b7308 */ /* 0x000ea20000000800 */
[-C--:B------:R-:W-:Y:S01]  /*9430*/  FMUL.FTZ R97, R97, R13.reuse ;  /* 0x0000000d61617220 */ /* 0x080fe20000410000 */
[----:B------:R-:W-:Y:S01]  /*9440*/  FADD.FTZ R42, R176, R27 ;  /* 0x0000001bb02a7221 */ /* 0x000fe20000010000 */
[----:B-1----:R-:W-:Y:S01]  /*9450*/  FADD.FTZ R3, R177, R4 ;  /* 0x00000004b1037221 */ /* 0x002fe20000010000 */
[-C--:B------:R-:W-:Y:S01]  /*9460*/  FMUL.FTZ R100, R100, R13.reuse ;  /* 0x0000000d64647220 */ /* 0x080fe20000410000 */
[-C--:B------:R-:W-:Y:S01]  /*9470*/  FMUL.FTZ R101, R101, R13.reuse ;  /* 0x0000000d65657220 */ /* 0x080fe20000410000 */
[----:B------:R-:W-:Y:S01]  /*9480*/  FADD.FTZ R27, R25, R42 ;  /* 0x0000002a191b7221 */ /* 0x000fe20000010000 */
[----:B---3--:R-:W-:Y:S01]  /*9490*/  FADD.FTZ R4, R40, R3 ;  /* 0x0000000328047221 */ /* 0x008fe20000010000 */
[----:B------:R-:W1:Y:S01]  /*94a0*/  MUFU.EX2 R52, R52 ;  /* 0x0000003400347308 */ /* 0x000e620000000800 */
[-C--:B------:R-:W-:Y:S01]  /*94b0*/  FMUL.FTZ R104, R104, R13.reuse ;  /* 0x0000000d68687220 */ /* 0x080fe20000410000 */
[----:B------:R-:W-:Y:S01]  /*94c0*/  FADD.FTZ R42, R178, R27 ;  /* 0x0000001bb22a7221 */ /* 0x000fe20000010000 */
[----:B----4-:R-:W-:Y:S01]  /*94d0*/  FADD.FTZ R3, R179, R4 ;  /* 0x00000004b3037221 */ /* 0x010fe20000010000 */
[-C--:B------:R-:W-:Y:S01]  /*94e0*/  FMUL.FTZ R105, R105, R13.reuse ;  /* 0x0000000d69697220 */ /* 0x080fe20000410000 */
[-C--:B------:R-:W-:Y:S01]  /*94f0*/  FMUL.FTZ R108, R108, R13.reuse ;  /* 0x0000000d6c6c7220 */ /* 0x080fe20000410000 */
[----:B------:R-:W-:Y:S01]  /*9500*/  FADD.FTZ R27, R29, R42 ;  /* 0x0000002a1d1b7221 */ /* 0x000fe20000010000 */
[----:B-----5:R-:W-:Y:S01]  /*9510*/  FADD.FTZ R4, R48, R3 ;  /* 0x0000000330047221 */ /* 0x020fe20000010000 */
[-C--:B------:R-:W-:Y:S01]  /*9520*/  FMUL.FTZ R109, R109, R13.reuse ;  /* 0x0000000d6d6d7220 */ /* 0x080fe20000410000 */
[-C--:B------:R-:W-:Y:S01]  /*9530*/  FMUL.FTZ R112, R112, R13.reuse ;  /* 0x0000000d70707220 */ /* 0x080fe20000410000 */
[----:B------:R-:W-:Y:S01]  /*9540*/  FADD.FTZ R42, R172, R27 ;  /* 0x0000001bac2a7221 */ /* 0x000fe20000010000 */
[----:B------:R-:W-:Y:S01]  /*9550*/  FADD.FTZ R3, R173, R4 ;  /* 0x00000004ad037221 */ /* 0x000fe20000010000 */
[-C--:B------:R-:W-:Y:S01]  /*9560*/  FMUL.FTZ R113, R113, R13.reuse ;  /* 0x0000000d71717220 */ /* 0x080fe20000410000 */
[-C--:B------:R-:W-:Y:S01]  /*9570*/  FMUL.FTZ R116, R116, R13.reuse ;  /* 0x0000000d74747220 */ /* 0x080fe20000410000 */
[----:B------:R-:W-:Y:S01]  /*9580*/  FADD.FTZ R27, R33, R42 ;  /* 0x0000002a211b7221 */ /* 0x000fe20000010000 */
[----:B------:R-:W-:Y:S01]  /*9590*/  FADD.FTZ R4, R36, R3 ;  /* 0x0000000324047221 */ /* 0x000fe20000010000 */
[-C--:B------:R-:W-:Y:S01]  /*95a0*/  FMUL.FTZ R117, R117, R13.reuse ;  /* 0x0000000d75757220 */ /* 0x080fe20000410000 */
[----:B------:R-:W-:Y:S01]  /*95b0*/  FMUL.FTZ R120, R120, R13 ;  /* 0x0000000d78787220 */ /* 0x000fe20000410000 */
[----:B------:R-:W-:Y:S01]  /*95c0*/  FADD.FTZ R42, R174, R27 ;  /* 0x0000001bae2a7221 */ /* 0x000fe20000010000 */
[----:B------:R-:W-:Y:S01]  /*95d0*/  FADD.FTZ R3, R175, R4 ;  /* 0x00000004af037221 */ /* 0x000fe20000010000 */
[C---:B------:R-:W-:Y:S01]  /*95e0*/  F2FP.BF16.F32.PACK_AB R175, R30.reuse, R175 ;  /* 0x000000af1eaf723e */ /* 0x040fe200000010ff */
        /* <DEDUP_REMOVED lines=31> */
[----:B------:R-:W-:Y:S01]  /*97e0*/  FMUL.FTZ R149, R149, R13 ;  /* 0x0000000d95957220 */ /* 0x000fe20000410000 */
        /* <DEDUP_REMOVED lines=42> */
[----:B0-----:R-:W-:Y:S01]  /*9a90*/  FADD.FTZ R4, R83, R4 ;  /* 0x0000000453047221 */ /* 0x001fe20000010000 */
[-C--:B------:R-:W-:Y:S01]  /*9aa0*/  FMUL.FTZ R131, R131, R14.reuse ;  /* 0x0000000e83837220 */ /* 0x080fe20000410000 */
[-C--:B------:R-:W-:Y:S01]  /*9ab0*/  FMUL.FTZ R134, R134, R14.reuse ;  /* 0x0000000e86867220 */ /* 0x080fe20000410000 */
[----:B------:R-:W-:Y:S01]  /*9ac0*/  FADD.FTZ R20, R28, R3 ;  /* 0x000000031c147221 */ /* 0x000fe20000010000 */
[----:B--2---:R-:W-:Y:S01]  /*9ad0*/  FADD.FTZ R3, R155, R4 ;  /* 0x000000049b037221 */ /* 0x004fe20000010000 */
[-C--:B------:R-:W-:Y:S01]  /*9ae0*/  FMUL.FTZ R135, R135, R14.reuse ;  /* 0x0000000e87877220 */ /* 0x080fe20000410000 */
        /* <DEDUP_REMOVED lines=12> */
[----:B------:R-:W-:Y:S01]  /*9bb0*/  IMAD.MOV.U32 R14, RZ, RZ, R2 ;  /* 0x000000ffff0e7224 */ /* 0x000fe200078e0002 */
[----:B------:R-:W-:Y:S01]  /*9bc0*/  F2FP.BF16.F32.PACK_AB R183, R44, R183 ;  /* 0x000000b72cb7723e */ /* 0x000fe200000010ff */
[----:B------:R-:W-:Y:S01]  /*9bd0*/  IMAD.MOV.U32 R15, RZ, RZ, R12 ;  /* 0x000000ffff0f7224 */ /* 0x000fe200078e000c */
[----:B------:R-:W-:Y:S01]  /*9be0*/  F2FP.BF16.F32.PACK_AB R177, R40, R177 ;  /* 0x000000b128b1723e */ /* 0x000fe200000010ff */
[----:B------:R-:W-:Y:S01]  /*9bf0*/  IMAD.MOV.U32 R13, RZ, RZ, R0 ;  /* 0x000000ffff0d7224 */ /* 0x000fe200078e0000 */
        /* <DEDUP_REMOVED lines=20> */
[----:B------:R-:W-:Y:S01]  /*9d40*/  F2FP.BF16.F32.PACK_AB R155, R52, R155 ;  /* 0x0000009b349b723e */ /* 0x000fe200000010ff */
[----:B------:R-:W-:Y:S06]  /*9d50*/  @P2 BRA `(.L_x_1006) ;  /* 0xffffffe000202947 */ /* 0x000fec000383ffff */
.L_x_997:
[----:B------:R-:W-:-:S13]  /*9d60*/  ISETP.GE.AND P2, PT, R10, R17, PT ;  /* 0x000000110a00720c */ /* 0x000fda0003f46270 */
[----:B------:R-:W-:Y:S05]  /*9d70*/  @!P2 BRA `(.L_x_1007) ;  /* 0x000000300024a947 */ /* 0x000fea0003800000 */
[C---:B------:R-:W-:Y:S01]  /*9d80*/  VIADD R13, R19.reuse, 0x8 ;  /* 0x00000008130d7836 */ /* 0x040fe20000000000 */
[----:B------:R-:W-:Y:S01]  /*9d90*/  IADD3 R19, -R19, 0xb, RZ ;  /* 0x0000000b13137810 */ /* 0x000fe20007ffe1ff */
[----:B------:R-:W-:Y:S01]  /*9da0*/  IMAD.MOV.U32 R9, RZ, RZ, R12 ;  /* 0x000000ffff097224 */ /* 0x000fe200078e000c */
[----:B------:R-:W-:Y:S01]  /*9db0*/  UMOV UR5, UR4 ;  /* 0x0000000400057c82 */ /* 0x000fe20008000000 */
[----:B------:R-:W-:Y:S01]  /*9dc0*/  IMAD.MOV.U32 R14, RZ, RZ, R0 ;  /* 0x000000ffff0e7224 */ /* 0x000fe200078e0000 */
[----:B------:R-:W-:Y:S01]  /*9dd0*/  ULDC UR38, c[0x0][0x9e4] ;  /* 0x0002790000267ab9 */ /* 0x000fe20000000800 */
[----:B------:R-:W-:Y:S01]  /*9de0*/  IMAD.MOV.U32 R15, RZ, RZ, R2 ;  /* 0x000000ffff0f7224 */ /* 0x000fe200078e0002 */
[----:B------:R-:W-:Y:S01]  /*9df0*/  ULDC UR39, c[0x0][0x288] ;  /* 0x0000a20000277ab9 */ /* 0x000fe20000000800 */
[----:B------:R-:W-:Y:S01]  /*9e00*/  ULDC UR46, c[0x0][0x2f0] ;  /* 0x0000bc00002e7ab9 */ /* 0x000fe20000000800 */
[----:B------:R-:W-:-:S05]  /*9e10*/  ULDC UR47, c[0x0][0x9e0] ;  /* 0x00027800002f7ab9 */ /* 0x000fca0000000800 */
.L_x_1024:
        /* <DEDUP_REMOVED lines=9> */
.L_x_1009:
[----:B------:R-:W-:Y:S01]  /*9eb0*/  ULEA UR10, UR4, UR36, 0x3 ;  /* 0x00000024040a7291 */ /* 0x000fe2000f8e183f */
[----:B------:R-:W-:-:S08]  /*9ec0*/  SHF.L.U32 R0, R2, 0x1f, RZ ;  /* 0x0000001f02007819 */ /* 0x000fd000000006ff */
[----:B------:R0:W1:Y:S01]  /*9ed0*/  SYNCS.PHASECHK.TRANS64.TRYWAIT P3, [UR10+0x28830], R0 ;  /* 0x02883000ff0075a7 */ /* 0x000062000806014a */
[----:B------:R-:W-:Y:S05]  /*9ee0*/  @!P0 BRA `(.L_x_1010) ;  /* 0x0000000000048947 */ /* 0x000fea0003800000 */
[----:B------:R-:W-:Y:S01]  /*9ef0*/  BPT.TRAP 0x1 ;  /* 0x000000040000795c */ /* 0x000fe20000300000 */
.L_x_1010:
[----:B-1----:R-:W-:Y:S05]  /*9f00*/  @P3 BRA `(.L_x_1008) ;  /* 0x0000000000083947 */ /* 0x002fea0003800000 */
[----:B------:R-:W1:Y:S02]  /*9f10*/  SYNCS.PHASECHK.TRANS64.TRYWAIT P3, [UR10+0x28830], R0 ;  /* 0x02883000ff0075a7 */ /* 0x000e64000806014a */
[----:B-1----:R-:W-:Y:S05]  /*9f20*/  @!P3 BRA `(.L_x_1011) ;  /* 0x000000900060b947 */ /* 0x002fea0003800000 */
.L_x_1008:
[----:B------:R2:W-:Y:S01]  /*9f30*/  BAR.SYNC.DEFER_BLOCKING R13, 0x100 ;  /* 0x0004000d0000751d */ /* 0x0005e20000010000 */
[----:B------:R-:W-:Y:S01]  /*9f40*/  R2UR UR40, R6 ;  /* 0x00000000062872ca */ /* 0x000fe200000e0000 */
[----:B------:R-:W-:Y:S01]  /*9f50*/  ULEA UR42, UR4, UR6, 0xb ;  /* 0x00000006042a7291 */ /* 0x000fe2000f8e583f */
[----:B------:R-:W-:-:S03]  /*9f60*/  R2UR UR41, R7 ;  /* 0x00000000072972ca */ /* 0x000fc600000e0000 */
        /* <DEDUP_REMOVED lines=12> */
[----:B------:R-:W-:Y:S01]  /*a030*/  WARPGROUP.ARRIVE ;  /* 0x00000000000079c5 */ /* 0x000fe20000000000 */
[----:B------:R-:W-:Y:S01]  /*a040*/  UMOV UR31, 0x40000040 ;  /* 0x40000040001f7882 */ /* 0x000fe20000000000 */
[----:B------:R-:W-:Y:S01]  /*a050*/  UIADD3 UR34, UR42, 0x406, URZ ;  /* 0x000004062a227890 */ /* 0x000fe2000fffe03f */
[----:B------:R-:W-:-:S03]  /*a060*/  UMOV UR35, 0x40000040 ;  /* 0x4000004000237882 */ /* 0x000fc60000000000 */
        /* <DEDUP_REMOVED lines=23> */
[----:B--2---:R-:W-:Y:S05]  /*a1e0*/  @P2 BRA `(.L_x_1012) ;  /* 0x0000000000282947 */ /* 0x004fea0003800000 */
[----:B------:R-:W-:Y:S05]  /*a1f0*/  @!P0 BRA `(.L_x_1013) ;  /* 0x0000000000048947 */ /* 0x000fea0003800000 */
[----:B------:R-:W-:Y:S01]  /*a200*/  BPT.TRAP 0x1 ;  /* 0x000000040000795c */ /* 0x000fe20000300000 */
.L_x_1013:
[----:B------:R-:W-:Y:S01]  /*a210*/  ULEA UR10, UR5, UR36, 0x3 ;  /* 0x00000024050a7291 */ /* 0x000fe2000f8e183f */
[----:B01----:R-:W-:-:S08]  /*a220*/  SHF.L.U32 R0, R15, 0x1f, RZ ;  /* 0x0000001f0f007819 */ /* 0x003fd000000006ff */
[----:B------:R0:W1:Y:S01]  /*a230*/  SYNCS.PHASECHK.TRANS64.TRYWAIT P2, [UR10+0x28850], R0 ;  /* 0x02885000ff0075a7 */ /* 0x000062000804014a */
[----:B------:R-:W-:Y:S05]  /*a240*/  @!P0 BRA `(.L_x_1014) ;  /* 0x0000000000048947 */ /* 0x000fea0003800000 */
[----:B------:R-:W-:Y:S01]  /*a250*/  BPT.TRAP 0x1 ;  /* 0x000000040000795c */ /* 0x000fe20000300000 */
.L_x_1014:
[----:B-1----:R-:W-:Y:S05]  /*a260*/  @P2 BRA `(.L_x_1012) ;  /* 0x0000000000082947 */ /* 0x002fea0003800000 */
[----:B------:R-:W1:Y:S02]  /*a270*/  SYNCS.PHASECHK.TRANS64.TRYWAIT P2, [UR10+0x28850], R0 ;  /* 0x02885000ff0075a7 */ /* 0x000e64000804014a */
[----:B-1----:R-:W-:Y:S05]  /*a280*/  @!P2 BRA `(.L_x_1015) ;  /* 0x0000008c00a0a947 */ /* 0x002fea0003800000 */
.L_x_1012:
[----:B------:R-:W-:Y:S01]  /*a290*/  UIADD3 UR10, UR36, 0x400, URZ ;  /* 0x00000400240a7890 */ /* 0x000fe2000fffe03f */
[----:B------:R-:W-:Y:S01]  /*a2a0*/  WARPGROUP.ARRIVE ;  /* 0x00000000000079c5 */ /* 0x000fe20000000000 */
[----:B------:R-:W-:Y:S01]  /*a2b0*/  UMOV UR11, 0x40000040 ;  /* 0x40000040000b7882 */ /* 0x000fe20000000000 */
[----:B------:R-:W-:Y:S01]  /*a2c0*/  UMOV UR15, 0x40000040 ;  /* 0x40000040000f7882 */ /* 0x000fe20000000000 */
[----:B------:R-:W-:Y:S01]  /*a2d0*/  USHF.R.U32.HI UR10, URZ, 0x4, UR10 ;  /* 0x000000043f0a7899 */ /* 0x000fe2000801160a */
[----:B-1----:R-:W1:Y:S01]  /*a2e0*/  @P5 LDC R11, c[0x0][0x44c] ;  /* 0x00011300ff0b5b82 */ /* 0x002e620000000800 */
[----:B------:R-:W-:Y:S02]  /*a2f0*/  IMAD.U32 R12, RZ, RZ, UR4 ;  /* 0x00000004ff0c7e24 */ /* 0x000fe4000f8e00ff */
[----:B------:R-:W-:Y:S01]  /*a300*/  ULOP3.LUT UR10, UR10, 0x3fff, URZ, 0xc0, !UPT ;  /* 0x00003fff0a0a7892 */ /* 0x000fe2000f8ec03f */
[----:B0-----:R-:W-:-:S03]  /*a310*/  IMAD.MOV.U32 R0, RZ, RZ, R8 ;  /* 0x000000ffff007224 */ /* 0x001fc600078e0008 */
[----:B------:R-:W-:Y:S01]  /*a320*/  ULOP3.LUT UR10, UR10, 0x4000000, URZ, 0xfc, !UPT ;  /* 0x040000000a0a7892 */ /* 0x000fe2000f8efc3f */
[----:B------:R-:W0:Y:S03]  /*a330*/  @P5 LDC R20, c[0x0][0x450] ;  /* 0x00011400ff145b82 */ /* 0x000e260000000800 */
[----:B------:R-:W-:-:S04]  /*a340*/  ULEA UR10, UR5, UR10, 0xb ;  /* 0x0000000a050a7291 */ /* 0x000fc8000f8e583f */
[----:B------:R-:W-:-:S05]  /*a350*/  UIADD3 UR14, UR10, 0x80, URZ ;  /* 0x000000800a0e7890 */ /* 0x000fca000fffe03f */
[----:B------:R-:W-:Y:S01]  /*a360*/  HGMMA.64x128x16.F32.BF16 R88, R180, gdesc[UR8].tnspB, R88, gsb0 ;  /* 0x41e00008b4587df0 */ /* 0x000fe20008001858 */
[----:B------:R-:W-:Y:S01]  /*a370*/  UMOV UR11, 0x40000040 ;  /* 0x40000040000b7882 */ /* 0x000fe20000000000 */
[----:B-1----:R-:W-:Y:S01]  /*a380*/  @P5 IMAD.HI.U32 R15, R8, R11, RZ ;  /* 0x0000000b080f5227 */ /* 0x002fe200078e00ff */
[----:B------:R-:W-:-:S04]  /*a390*/  @!P1 LEA R11, R12, UR36, 0x3 ;  /* 0x000000240c0b9c11 */ /* 0x000fc8000f8e18ff */
[----:B0-----:R-:W-:Y:S01]  /*a3a0*/  @P5 SHF.R.U32.HI R0, RZ, R20, R15 ;  /* 0x00000014ff005219 */ /* 0x001fe2000001160f */
[----:B------:R-:W-:-:S05]  /*a3b0*/  @!P1 VIADD R15, R11, 0x28840 ;  /* 0x000288400b0f9836 */ /* 0x000fca0000000000 */
[----:B------:R-:W-:Y:S01]  /*a3c0*/  @!P1 PRMT R15, RZ, 0x654, R15 ;  /* 0x00000654ff0f9816 */ /* 0x000fe2000000000f */
        /* <DEDUP_REMOVED lines=26> */
[----:B------:R-:W-:Y:S01]  /*a570*/  UMOV UR15, 0x40000040 ;  /* 0x40000040000f7882 */ /* 0x000fe20000000000 */
[----:B------:R-:W-:-:S03]  /*a580*/  UIADD3 UR10, UR10, 0x380, URZ ;  /* 0x000003800a0a7890 */ /* 0x000fc6000fffe03f */
[----:B------:R-:W-:Y:S02]  /*a590*/  IMAD R11, R5, -0x2, R12 ;  /* 0xfffffffe050b7824 */ /* 0x000fe400078e020c */
[----:B------:R-:W0:Y:S02]  /*a5a0*/  SHFL.IDX PT, R12, R0, RZ, 0x1c1f ;  /* 0x001c1fff000c7589 */ /* 0x000e2400000e0000 */
[----:B------:R-:W-:-:S04]  /*a5b0*/  IMAD R11, R16, UR46, R11 ;  /* 0x0000002e100b7c24 */ /* 0x000fc8000f8e020b */
[----:B------:R-:W-:Y:S01]  /*a5c0*/  VIADD R11, R11, -UR39 ;  /* 0x800000270b0b7c36 */ /* 0x000fe20008000000 */
        /* <DEDUP_REMOVED lines=8> */
[C---:B------:R-:W-:Y:S01]  /*a650*/  VIADD R153, R11.reuse, UR47 ;  /* 0x0000002f0b997c36 */ /* 0x040fe20008000000 */
[----:B------:R2:W-:Y:S01]  /*a660*/  @!P1 SYNCS.ARRIVE.TRANS64.RED.A1T0 RZ, [R15+URZ], RZ ;  /* 0x000000ff0fff99a7 */ /* 0x0005e2000810043f */
[----:B------:R-:W-:-:S02]  /*a670*/  VIADD R155, R11, UR7 ;  /* 0x000000070b9b7c36 */ /* 0x000fc40008000000 */
[--C-:B0-----:R-:W-:Y:S02]  /*a680*/  IMAD.IADD R11, R153, 0x1, R12.reuse ;  /* 0x00000001990b7824 */ /* 0x101fe400078e020c */
[----:B--2---:R-:W-:Y:S01]  /*a690*/  IMAD.IADD R15, R155, 0x1, R12 ;  /* 0x000000019b0f7824 */ /* 0x004fe200078e020c */
[----:B-1----:R-:W-:Y:S06]  /*a6a0*/  @!P6 BRA `(.L_x_1016) ;  /* 0x00000000005ce947 */ /* 0x002fec0003800000 */
[----:B------:R-:W-:Y:S01]  /*a6b0*/  IMAD R12, R16, UR46, R12 ;  /* 0x0000002e100c7c24 */ /* 0x000fe2000f8e020c */
[----:B------:R-:W-:Y:S03]  /*a6c0*/  BSSY B0, `(.L_x_1017) ;  /* 0x0000011000007945 */ /* 0x000fe60003800000 */
[----:B------:R-:W-:-:S05]  /*a6d0*/  VIADD R21, R12, -UR39 ;  /* 0x800000270c157c36 */ /* 0x000fca0008000000 */
        /* <DEDUP_REMOVED lines=10> */
.L_x_1018:
[----:B------:R-:W-:-:S05]  /*a780*/  IMAD.U32 R20, RZ, RZ, UR38 ;  /* 0x00000026ff147e24 */ /* 0x000fca000f8e00ff */
[----:B------:R-:W-:-:S13]  /*a790*/  ISETP.NE.AND P2, PT, R20, 0x1, PT ;  /* 0x000000011400780c */ /* 0x000fda0003f45270 */
[----:B------:R-:W0:Y:S02]  /*a7a0*/  @P2 LDC.64 R22, c[0x0][0x9e8] ;  /* 0x00027a00ff162b82 */ /* 0x000e240000000a00 */
[----:B0-----:R-:W-:-:S05]  /*a7b0*/  @P2 IMAD.HI.U32 R12, R21, R22, RZ ;  /* 0x00000016150c2227 */ /* 0x001fca00078e00ff */
[----:B------:R-:W-:-:S07]  /*a7c0*/  @P2 SHF.R.U32.HI R21, RZ, R23, R12 ;  /* 0x00000017ff152219 */ /* 0x000fce000001160c */
.L_x_1019:
[----:B------:R-:W-:Y:S05]  /*a7d0*/  BSYNC B0 ;  /* 0x0000000000007941 */ /* 0x000fea0003800000 */
.L_x_1017:
[----:B------:R-:W-:-:S04]  /*a7e0*/  IMAD R12, R21, R20, -R166 ;  /* 0x00000014150c7224 */ /* 0x000fc800078e0aa6 */
[----:B------:R-:W-:-:S05]  /*a7f0*/  IMAD R12, R5, -0x2, R12 ;  /* 0xfffffffe050c7824 */ /* 0x000fca00078e020c */
[----:B------:R-:W-:Y:S02]  /*a800*/  VIADDMNMX R11, R12, R20, R11, PT ;  /* 0x000000140c0b7246 */ /* 0x000fe4000380010b */
[----:B------:R-:W-:-:S07]  /*a810*/  VIMNMX R15, R15, R12, !PT ;  /* 0x0000000c0f0f7248 */ /* 0x000fce0007fe0100 */
.L_x_1016:
[----:B------:R-:W-:Y:S01]  /*a820*/  ISETP.GT.AND P2, PT, R10, -0x1, PT ;  /* 0xffffffff0a00780c */ /* 0x000fe20003f44270 */
[----:B------:R-:W0:Y:S03]  /*a830*/  SHFL.IDX PT, R0, R0, 0x1, 0x1c1f ;  /* 0x003c1f0000007f89 */ /* 0x000e2600000e0000 */
[C---:B------:R-:W-:Y:S02]  /*a840*/  ISETP.GT.AND P4, PT, R15.reuse, RZ, P2 ;  /* 0x000000ff0f00720c */ /* 0x040fe40001784270 */
[----:B------:R-:W-:Y:S02]  /*a850*/  ISETP.GT.AND P3, PT, R15, 0x1, P2 ;  /* 0x000000010f00780c */ /* 0x000fe40001764270 */
[C---:B------:R-:W-:Y:S02]  /*a860*/  ISETP.LT.OR P4, PT, R11.reuse, 0x1, P4 ;  /* 0x000000010b00780c */ /* 0x040fe40002781670 */
[----:B------:R-:W-:-:S02]  /*a870*/  ISETP.LT.OR P3, PT, R11, 0x2, P3 ;  /* 0x000000020b00780c */ /* 0x000fc40001f61670 */
[----:B------:R-:W-:Y:S02]  /*a880*/  FSEL R23, R24, -INF , !P4 ;  /* 0xff80000018177808 */ /* 0x000fe40006000000 */
[----:B------:R-:W-:Y:S02]  /*a890*/  ISETP.GT.AND P4, PT, R15, 0x8, P2 ;  /* 0x000000080f00780c */ /* 0x000fe40001784270 */
[----:B------:R-:W-:Y:S02]  /*a8a0*/  FSEL R184, R25, -INF , !P3 ;  /* 0xff80000019b87808 */ /* 0x000fe40005800000 */
[----:B------:R-:W-:Y:S02]  /*a8b0*/  ISETP.GT.AND P3, PT, R15, 0x9, P2 ;  /* 0x000000090f00780c */ /* 0x000fe40001764270 */
[C---:B------:R-:W-:Y:S02]  /*a8c0*/  ISETP.LT.OR P4, PT, R11.reuse, 0x9, P4 ;  /* 0x000000090b00780c */ /* 0x040fe40002781670 */
[----:B------:R-:W-:-:S02]  /*a8d0*/  ISETP.LT.OR P3, PT, R11, 0xa, P3 ;  /* 0x0000000a0b00780c */ /* 0x000fc40001f61670 */
[----:B------:R-:W-:Y:S01]  /*a8e0*/  FSEL R190, R28, -INF , !P4 ;  /* 0xff8000001cbe7808 */ /* 0x000fe20006000000 */
[----:B0-----:R-:W-:Y:S01]  /*a8f0*/  IMAD.IADD R21, R155, 0x1, R0 ;  /* 0x000000019b157824 */ /* 0x001fe200078e0200 */
[----:B------:R-:W-:Y:S02]  /*a900*/  ISETP.GT.AND P4, PT, R15, 0x10, P2 ;  /* 0x000000100f00780c */ /* 0x000fe40001784270 */
[----:B------:R-:W-:Y:S02]  /*a910*/  FSEL R192, R29, -INF , !P3 ;  /* 0xff8000001dc07808 */ /* 0x000fe40005800000 */
        /* <DEDUP_REMOVED lines=98> */
.L_x_1022:
[----:B------:R-:W-:-:S05]  /*af40*/  IMAD.U32 R25, RZ, RZ, UR38 ;  /* 0x00000026ff197e24 */ /* 0x000fca000f8e00ff */
[----:B------:R-:W-:-:S13]  /*af50*/  ISETP.NE.AND P3, PT, R25, 0x1, PT ;  /* 0x000000011900780c */ /* 0x000fda0003f65270 */
[----:B------:R-:W0:Y:S02]  /*af60*/  @P3 LDC.64 R168, c[0x0][0x9e8] ;  /* 0x00027a00ffa83b82 */ /* 0x000e240000000a00 */
[----:B0-----:R-:W-:-:S05]  /*af70*/  @P3 IMAD.HI.U32 R0, R11, R168, RZ ;  /* 0x000000a80b003227 */ /* 0x001fca00078e00ff */
[----:B------:R-:W-:-:S07]  /*af80*/  @P3 SHF.R.U32.HI R11, RZ, R169, R0 ;  /* 0x000000a9ff0b3219 */ /* 0x000fce0000011600 */
.L_x_1023:
[----:B------:R-:W-:Y:S05]  /*af90*/  BSYNC B0 ;  /* 0x0000000000007941 */ /* 0x000fea0003800000 */
.L_x_1021:
[----:B------:R-:W-:-:S04]  /*afa0*/  IMAD R0, R11, R25, -R166 ;  /* 0x000000190b007224 */ /* 0x000fc800078e0aa6 */
[----:B------:R-:W-:-:S05]  /*afb0*/  IMAD R0, R5, -0x2, R0 ;  /* 0xfffffffe05007824 */ /* 0x000fca00078e0200 */
[----:B------:R-:W-:Y:S02]  /*afc0*/  VIADDMNMX R15, R0, R25, R15, PT ;  /* 0x00000019000f7246 */ /* 0x000fe4000380010f */
[----:B------:R-:W-:-:S07]  /*afd0*/  VIMNMX R21, R21, R0, !PT ;  /* 0x0000000015157248 */ /* 0x000fce0007fe0100 */
.L_x_1020:
        /* <DEDUP_REMOVED lines=11> */
[----:B------:R-:W-:-:S02]  /*b090*/  ISETP.GT.AND P4, PT, R21, 0x1, P2 ;  /* 0x000000011500780c */ /* 0x000fc40001784270 */
[----:B------:R-:W-:Y:S02]  /*b0a0*/  FMNMX.FTZ R11, R164, R11, !PT ;  /* 0x0000000ba40b7209 */ /* 0x000fe40007810000 */
[----:B------:R-:W-:Y:S02]  /*b0b0*/  FSEL R166, R34, -INF , !P3 ;  /* 0xff80000022a67808 */ /* 0x000fe40005800000 */
        /* <DEDUP_REMOVED lines=50> */
[C---:B------:R-:W-:Y:S01]  /*b3e0*/  ISETP.LT.OR P4, PT, R15.reuse, 0x22, P4 ;  /* 0x000000220f00780c */ /* 0x040fe20002781670 */
[----:B------:R-:W0:Y:S01]  /*b3f0*/  SHFL.BFLY PT, R0, R11, 0x2, 0x1f ;  /* 0x0c401f000b007f89 */ /* 0x000e2200000e0000 */
[----:B------:R-:W-:-:S02]  /*b400*/  ISETP.LT.OR P3, PT, R15, 0x39, P3 ;  /* 0x000000390f00780c */ /* 0x000fc40001f61670 */
[----:B------:R-:W-:Y:S02]  /*b410*/  FSEL R172, R43, -INF , !P4 ;  /* 0xff8000002bac7808 */ /* 0x000fe40006000000 */
[C---:B------:R-:W-:Y:S02]  /*b420*/  ISETP.GT.AND P4, PT, R21.reuse, 0x29, P2 ;  /* 0x000000291500780c */ /* 0x040fe40001784270 */
[----:B------:R-:W-:Y:S02]  /*b430*/  FSEL R54, R54, -INF , !P3 ;  /* 0xff80000036367808 */ /* 0x000fe40005800000 */
[----:B------:R-:W-:Y:S02]  /*b440*/  ISETP.GT.AND P3, PT, R21, 0x40, P2 ;  /* 0x000000401500780c */ /* 0x000fe40001764270 */
[C---:B------:R-:W-:Y:S02]  /*b450*/  ISETP.LT.OR P4, PT, R15.reuse, 0x2a, P4 ;  /* 0x0000002a0f00780c */ /* 0x040fe40002781670 */
[----:B------:R-:W-:-:S02]  /*b460*/  ISETP.LT.OR P3, PT, R15, 0x41, P3 ;  /* 0x000000410f00780c */ /* 0x000fc40001f61670 */
[----:B------:R-:W-:Y:S02]  /*b470*/  FSEL R34, R47, -INF , !P4 ;  /* 0xff8000002f227808 */ /* 0x000fe40006000000 */
[C---:B------:R-:W-:Y:S02]  /*b480*/  ISETP.GT.AND P4, PT, R21.reuse, 0x31, P2 ;  /* 0x000000311500780c */ /* 0x040fe40001784270 */
[----:B------:R-:W-:Y:S02]  /*b490*/  FSEL R58, R58, -INF , !P3 ;  /* 0xff8000003a3a7808 */ /* 0x000fe40005800000 */
[----:B------:R-:W-:Y:S02]  /*b4a0*/  ISETP.GT.AND P3, PT, R21, 0x41, P2 ;  /* 0x000000411500780c */ /* 0x000fe40001764270 */
[----:B------:R-:W-:Y:S02]  /*b4b0*/  ISETP.LT.OR P4, PT, R15, 0x32, P4 ;  /* 0x000000320f00780c */ /* 0x000fe40002781670 */
[----:B0-----:R-:W-:-:S02]  /*b4c0*/  FMNMX.FTZ R0, R11, R0, !PT ;  /* 0x000000000b007209 */ /* 0x001fc40007810000 */
[----:B------:R-:W0:Y:S01]  /*b4d0*/  LDC R11, c[0x0][0x988] ;  /* 0x00026200ff0b7b82 */ /* 0x000e220000000800 */
[----:B------:R-:W-:Y:S02]  /*b4e0*/  ISETP.LT.OR P3, PT, R15, 0x42, P3 ;  /* 0x000000420f00780c */ /* 0x000fe40001f61670 */
[----:B------:R-:W1:Y:S01]  /*b4f0*/  SHFL.BFLY PT, R25, R0, 0x1, 0x1f ;  /* 0x0c201f0000197f89 */ /* 0x000e6200000e0000 */
[----:B------:R-:W-:Y:S02]  /*b500*/  FSEL R46, R51, -INF , !P4 ;  /* 0xff800000332e7808 */ /* 0x000fe40006000000 */
[----:B------:R-:W-:Y:S02]  /*b510*/  ISETP.GT.AND P4, PT, R21, 0x39, P2 ;  /* 0x000000391500780c */ /* 0x000fe40001784270 */
[----:B------:R-:W-:Y:S02]  /*b520*/  FSEL R182, R59, -INF , !P3 ;  /* 0xff8000003bb67808 */ /* 0x000fe40005800000 */
[----:B------:R-:W-:-:S02]  /*b530*/  ISETP.GT.AND P3, PT, R21, 0x48, P2 ;  /* 0x000000481500780c */ /* 0x000fc40001764270 */
[C---:B------:R-:W-:Y:S02]  /*b540*/  ISETP.LT.OR P4, PT, R15.reuse, 0x3a, P4 ;  /* 0x0000003a0f00780c */ /* 0x040fe40002781670 */
[----:B------:R-:W-:Y:S02]  /*b550*/  ISETP.LT.OR P3, PT, R15, 0x49, P3 ;  /* 0x000000490f00780c */ /* 0x000fe40001f61670 */
[----:B------:R-:W-:Y:S02]  /*b560*/  FSEL R30, R55, -INF , !P4 ;  /* 0xff800000371e7808 */ /* 0x000fe40006000000 */
[----:B------:R-:W-:Y:S02]  /*b570*/  FSEL R62, R62, -INF , !P3 ;  /* 0xff8000003e3e7808 */ /* 0x000fe40005800000 */
[----:B------:R-:W-:-:S04]  /*b580*/  ISETP.GT.AND P3, PT, R21, RZ, P2 ;  /* 0x000000ff1500720c */ /* 0x000fc80001764270 */
[----:B------:R-:W-:Y:S02]  /*b590*/  ISETP.LT.OR P3, PT, R15, 0x1, P3 ;  /* 0x000000010f00780c */ /* 0x000fe40001f61670 */
[----:B-1----:R-:W-:-:S04]  /*b5a0*/  FMNMX.FTZ R0, R0, R25, !PT ;  /* 0x0000001900007209 */ /* 0x002fc80007810000 */
[C---:B------:R-:W-:Y:S01]  /*b5b0*/  FSETP.NEU.FTZ.AND P4, PT, R0.reuse, -INF , PT ;  /* 0xff8000000000780b */ /* 0x040fe20003f9d000 */
[----:B0-----:R-:W-:-:S03]  /*b5c0*/  FMUL.FTZ R31, R0, R11 ;  /* 0x0000000b001f7220 */ /* 0x001fc60000410000 */
[----:B------:R-:W-:Y:S02]  /*b5d0*/  FSEL R53, R0, RZ, P4 ;  /* 0x000000ff00357208 */ /* 0x000fe40002000000 */
[----:B------:R-:W-:-:S03]  /*b5e0*/  FSEL R31, R31, RZ, P4 ;  /* 0x000000ff1f1f7208 */ /* 0x000fc60002000000 */
[----:B------:R-:W-:Y:S02]  /*b5f0*/  FADD.FTZ R14, -R53, R14 ;  /* 0x0000000e350e7221 */ /* 0x000fe40000010100 */
[-CC-:B------:R-:W-:Y:S01]  /*b600*/  FFMA.FTZ R25, R190, R11.reuse, -R31.reuse ;  /* 0x0000000bbe197223 */ /* 0x180fe2000001081f */
[----:B------:R-:W-:Y:S01]  /*b610*/  FSEL R190, R26, -INF , !P3 ;  /* 0xff8000001abe7808 */ /* 0x000fe20005800000 */
[-CC-:B------:R-:W-:Y:S01]  /*b620*/  FFMA.FTZ R35, R188, R11.reuse, -R31.reuse ;  /* 0x0000000bbc237223 */ /* 0x180fe2000001081f */
[----:B------:R-:W-:Y:S01]  /*b630*/  ISETP.GT.AND P3, PT, R21, 0x49, P2 ;  /* 0x000000491500780c */ /* 0x000fe20001764270 */
[--C-:B------:R-:W-:Y:S01]  /*b640*/  FFMA.FTZ R37, R186, R11, -R31.reuse ;  /* 0x0000000bba257223 */ /* 0x100fe2000001081f */
[----:B------:R-:W-:Y:S01]  /*b650*/  FMNMX.FTZ R27, R190, R9, !PT ;  /* 0x00000009be1b7209 */ /* 0x000fe20007810000 */
[-CC-:B------:R-:W-:Y:S01]  /*b660*/  FFMA.FTZ R39, R164, R11.reuse, -R31.reuse ;  /* 0x0000000ba4277223 */ /* 0x180fe2000001081f */
[----:B------:R-:W-:Y:S01]  /*b670*/  ISETP.LT.OR P3, PT, R15, 0x4a, P3 ;  /* 0x0000004a0f00780c */ /* 0x000fe20001f61670 */
[--C-:B------:R-:W-:Y:S01]  /*b680*/  FFMA.FTZ R45, R52, R11, -R31.reuse ;  /* 0x0000000b342d7223 */ /* 0x100fe2000001081f */
[----:B------:R-:W-:Y:S01]  /*b690*/  FMNMX.FTZ R29, R180, R27, !PT ;  /* 0x0000001bb41d7209 */ /* 0x000fe20007810000 */
[--C-:B------:R-:W-:Y:S01]  /*b6a0*/  FFMA.FTZ R47, R56, R11, -R31.reuse ;  /* 0x0000000b382f7223 */ /* 0x100fe2000001081f */
[----:B------:R-:W-:Y:S01]  /*b6b0*/  FSEL R188, R63, -INF , !P3 ;  /* 0xff8000003fbc7808 */ /* 0x000fe20005800000 */
[----:B------:R-:W-:Y:S01]  /*b6c0*/  MUFU.EX2 R27, R35 ;  /* 0x00000023001b7308 */ /* 0x000fe20000000800 */
[----:B------:R-:W-:Y:S01]  /*b6d0*/  FMNMX.FTZ R29, R168, R29, !PT ;  /* 0x0000001da81d7209 */ /* 0x000fe20007810000 */
[-CC-:B------:R-:W-:Y:S01]  /*b6e0*/  FFMA.FTZ R23, R23, R11.reuse, -R31.reuse ;  /* 0x0000000b17177223 */ /* 0x180fe2000001081f */
[----:B------:R-:W-:Y:S01]  /*b6f0*/  ISETP.GT.AND P3, PT, R21, 0x50, P2 ;  /* 0x000000501500780c */ /* 0x000fe20001764270 */
[----:B------:R-:W-:Y:S01]  /*b700*/  FMUL.FTZ R14, R14, R11 ;  /* 0x0000000b0e0e7220 */ /* 0x000fe20000410000 */
        /* <DEDUP_REMOVED lines=15> */
[--C-:B------:R-:W-:Y:S01]  /*b800*/  FFMA.FTZ R49, R28, R11, -R31.reuse ;  /* 0x0000000b1c317223 */ /* 0x100fe2000001081f */
[----:B------:R-:W-:Y:S01]  /*b810*/  FMNMX.FTZ R33, R174, R33, !PT ;  /* 0x00000021ae217209 */ /* 0x000fe20007810000 */
[--C-:B------:R-:W-:Y:S01]  /*b820*/  FFMA.FTZ R48, R48, R11, -R31.reuse ;  /* 0x0000000b30307223 */ /* 0x100fe2000001081f */
[----:B------:R-:W-:Y:S01]  /*b830*/  FSEL R164, R67, -INF , !P3 ;  /* 0xff80000043a47808 */ /* 0x000fe20005800000 */
[----:B------:R1:W-:Y:S01]  /*b840*/  MUFU.EX2 R29, R39 ;  /* 0x00000027001d7308 */ /* 0x0003e20000000800 */
[----:B------:R-:W-:Y:S01]  /*b850*/  FMNMX.FTZ R33, R42, R33, !PT ;  /* 0x000000212a217209 */ /* 0x000fe20007810000 */
[-CC-:B0-----:R-:W-:Y:S01]  /*b860*/  FFMA.FTZ R37, R160, R11.reuse, -R31.reuse ;  /* 0x0000000ba0257223 */ /* 0x181fe2000001081f */
[----:B------:R-:W-:Y:S01]  /*b870*/  ISETP.GT.AND P3, PT, R21, 0x58, P2 ;  /* 0x000000581500780c */ /* 0x000fe20001764270 */
[--C-:B------:R-:W-:Y:S01]  /*b880*/  FFMA.FTZ R44, R44, R11, -R31.reuse ;  /* 0x0000000b2c2c7223 */ /* 0x100fe2000001081f */
[----:B------:R-:W-:Y:S01]  /*b890*/  FMNMX.FTZ R35, R172, R33, !PT ;  /* 0x00000021ac237209 */ /* 0x000fe20007810000 */
[--C-:B------:R-:W-:Y:S01]  /*b8a0*/  FFMA.FTZ R36, R36, R11, -R31.reuse ;  /* 0x0000000b24247223 */ /* 0x100fe2000001081f */
[----:B------:R-:W-:Y:S01]  /*b8b0*/  ISETP.LT.OR P3, PT, R15, 0x59, P3 ;  /* 0x000000590f00780c */ /* 0x000fe20001f61670 */
[----:B------:R0:W-:Y:S01]  /*b8c0*/  MUFU.EX2 R33, R37 ;  /* 0x0000002500217308 */ /* 0x0001e20000000800 */
[----:B------:R-:W-:Y:S01]  /*b8d0*/  FMNMX.FTZ R35, R170, R35, !PT ;  /* 0x00000023aa237209 */ /* 0x000fe20007810000 */
[-CC-:B-1----:R-:W-:Y:S01]  /*b8e0*/  FFMA.FTZ R39, R156, R11.reuse, -R31.reuse ;  /* 0x0000000b9c277223 */ /* 0x182fe2000001081f */
[----:B------:R-:W-:Y:S01]  /*b8f0*/  FSEL R70, R70, -INF , !P3 ;  /* 0xff80000046467808 */ /* 0x000fe20005800000 */
[--C-:B------:R-:W-:Y:S01]  /*b900*/  FFMA.FTZ R20, R20, R11, -R31.reuse ;  /* 0x0000000b14147223 */ /* 0x100fe2000001081f */
[----:B------:R-:W-:Y:S01]  /*b910*/  FMNMX.FTZ R35, R34, R35, !PT ;  /* 0x0000002322237209 */ /* 0x000fe20007810000 */
[--C-:B------:R-:W-:Y:S01]  /*b920*/  FFMA.FTZ R24, R24, R11, -R31.reuse ;  /* 0x0000000b18187223 */ /* 0x100fe2000001081f */
[----:B------:R-:W-:Y:S01]  /*b930*/  ISETP.GT.AND P3, PT, R21, 0x59, P2 ;  /* 0x000000591500780c */ /* 0x000fe20001764270 */
[----:B------:R-:W1:Y:S01]  /*b940*/  MUFU.EX2 R14, R14 ;  /* 0x0000000e000e7308 */ /* 0x000e620000000800 */
[----:B------:R-:W-:Y:S01]  /*b950*/  FMNMX.FTZ R35, R50, R35, !PT ;  /* 0x0000002332237209 */ /* 0x000fe20007810000 */
[-CC-:B------:R-:W-:Y:S01]  /*b960*/  FFMA.FTZ R22, R22, R11.reuse, -R31.reuse ;  /* 0x0000000b16167223 */ /* 0x180fe2000001081f */
[----:B------:R-:W-:Y:S01]  /*b970*/  ISETP.LT.OR P3, PT, R15, 0x5a, P3 ;  /* 0x0000005a0f00780c */ /* 0x000fe20001f61670 */
[--C-:B------:R-:W-:Y:S01]  /*b980*/  FFMA.FTZ R32, R32, R11, -R31.reuse ;  /* 0x0000000b20207223 */ /* 0x100fe2000001081f */
[----:B0-----:R-:W-:Y:S01]  /*b990*/  FMNMX.FTZ R37, R46, R35, !PT ;  /* 0x000000232e257209 */ /* 0x001fe20007810000 */
[----:B------:R-:W-:Y:S01]  /*b9a0*/  FFMA.FTZ R28, R84, R11, -R31 ;  /* 0x0000000b541c7223 */ /* 0x000fe2000001081f */
[----:B------:R-:W-:Y:S01]  /*b9b0*/  FSEL R160, R71, -INF , !P3 ;  /* 0xff80000047a07808 */ /* 0x000fe20005800000 */
[----:B------:R0:W-:Y:S01]  /*b9c0*/  MUFU.EX2 R35, R39 ;  /* 0x0000002700237308 */ /* 0x0001e20000000800 */
[----:B------:R-:W-:-:S02]  /*b9d0*/  ISETP.GT.AND P3, PT, R21, 0x60, P2 ;  /* 0x000000601500780c */ /* 0x000fc40001764270 */
[----:B------:R-:W-:Y:S02]  /*b9e0*/  FMNMX.FTZ R37, R54, R37, !PT ;  /* 0x0000002536257209 */ /* 0x000fe40007810000 */
[----:B------:R-:W-:Y:S02]  /*b9f0*/  ISETP.LT.OR P3, PT, R15, 0x61, P3 ;  /* 0x000000610f00780c */ /* 0x000fe40001f61670 */
[----:B------:R-:W-:Y:S01]  /*ba00*/  FMNMX.FTZ R37, R30, R37, !PT ;  /* 0x000000251e257209 */ /* 0x000fe20007810000 */
[----:B------:R-:W2:Y:S01]  /*ba10*/  MUFU.EX2 R184, R184 ;  /* 0x000000b800b87308 */ /* 0x000ea20000000800 */
[----:B------:R-:W-:Y:S01]  /*ba20*/  FSEL R156, R74, -INF , !P3 ;  /* 0xff8000004a9c7808 */ /* 0x000fe20005800000 */
[----:B------:R-:W-:Y:S01]  /*ba30*/  FFMA.FTZ R74, R154, R11, -R31 ;  /* 0x0000000b9a4a7223 */ /* 0x000fe2000001081f */
[----:B------:R-:W-:Y:S01]  /*ba40*/  ISETP.GT.AND P3, PT, R21, 0x61, P2 ;  /* 0x000000611500780c */ /* 0x000fe20001764270 */
[----:B-1----:R-:W-:Y:S01]  /*ba50*/  FFMA.FTZ R53, R14, R4, R23 ;  /* 0x000000040e357223 */ /* 0x002fe20000010017 */
[----:B------:R-:W-:Y:S01]  /*ba60*/  FMNMX.FTZ R37, R58, R37, !PT ;  /* 0x000000253a257209 */ /* 0x000fe20007810000 */
[-C--:B------:R-:W-:Y:S01]  /*ba70*/  FMUL.FTZ R88, R88, R14.reuse ;  /* 0x0000000e58587220 */ /* 0x080fe20000410000 */
[----:B------:R-:W-:Y:S01]  /*ba80*/  ISETP.LT.OR P3, PT, R15, 0x62, P3 ;  /* 0x000000620f00780c */ /* 0x000fe20001f61670 */
[----:B------:R-:W1:Y:S01]  /*ba90*/  MUFU.EX2 R25, R25 ;  /* 0x0000001900197308 */ /* 0x000e620000000800 */
[----:B0-----:R-:W-:Y:S01]  /*baa0*/  FMNMX.FTZ R39, R182, R37, !PT ;  /* 0x00000025b6277209 */ /* 0x001fe20007810000 */
[-C--:B------:R-:W-:Y:S01]  /*bab0*/  FMUL.FTZ R89, R89, R14.reuse ;  /* 0x0000000e59597220 */ /* 0x080fe20000410000 */
[----:B------:R-:W-:Y:S01]  /*bac0*/  FSEL R154, R75, -INF , !P3 ;  /* 0xff8000004b9a7808 */ /* 0x000fe20005800000 */
[-C--:B------:R-:W-:Y:S01]  /*bad0*/  FMUL.FTZ R92, R92, R14.reuse ;  /* 0x0000000e5c5c7220 */ /* 0x080fe20000410000 */
[----:B------:R-:W-:Y:S01]  /*bae0*/  ISETP.GT.AND P3, PT, R21, 0x68, P2 ;  /* 0x000000681500780c */ /* 0x000fe20001764270 */
[-C--:B------:R-:W-:Y:S01]  /*baf0*/  FMUL.FTZ R93, R93, R14.reuse ;  /* 0x0000000e5d5d7220 */ /* 0x080fe20000410000 */
[----:B------:R-:W-:Y:S01]  /*bb00*/  FMNMX.FTZ R39, R62, R39, !PT ;  /* 0x000000273e277209 */ /* 0x000fe20007810000 */
[----:B------:R-:W0:Y:S01]  /*bb10*/  MUFU.EX2 R26, R192 ;  /* 0x000000c0001a7308 */ /* 0x000e220000000800 */
[----:B------:R-:W-:Y:S01]  /*bb20*/  ISETP.LT.OR P3, PT, R15, 0x69, P3 ;  /* 0x000000690f00780c */ /* 0x000fe20001f61670 */
[----:B--2---:R-:W-:Y:S01]  /*bb30*/  FADD.FTZ R4, R184, R53 ;  /* 0x00000035b8047221 */ /* 0x004fe20000010000 */
[----:B------:R-:W-:Y:S01]  /*bb40*/  FMNMX.FTZ R39, R188, R39, !PT ;  /* 0x00000027bc277209 */ /* 0x000fe20007810000 */
[-C--:B------:R-:W-:Y:S01]  /*bb50*/  FMUL.FTZ R96, R96, R14.reuse ;  /* 0x0000000e60607220 */ /* 0x080fe20000410000 */
[----:B------:R-:W-:Y:S01]  /*bb60*/  FSEL R78, R78, -INF , !P3 ;  /* 0xff8000004e4e7808 */ /* 0x000fe20005800000 */
[-C--:B------:R-:W-:Y:S01]  /*bb70*/  FMUL.FTZ R97, R97, R14.reuse ;  /* 0x0000000e61617220 */ /* 0x080fe20000410000 */
[----:B------:R-:W-:Y:S01]  /*bb80*/  FMNMX.FTZ R39, R186, R39, !PT ;  /* 0x00000027ba277209 */ /* 0x000fe20007810000 */
[----:B------:R-:W2:Y:S01]  /*bb90*/  MUFU.EX2 R162, R162 ;  /* 0x000000a200a27308 */ /* 0x000ea20000000800 */
[----:B------:R-:W-:Y:S01]  /*bba0*/  ISETP.GT.AND P3, PT, R21, 0x69, P2 ;  /* 0x000000691500780c */ /* 0x000fe20001764270 */
[----:B-1----:R-:W-:Y:S01]  /*bbb0*/  FADD.FTZ R53, R25, R4 ;  /* 0x0000000419357221 */ /* 0x002fe20000010000 */
[----:B------:R-:W-:Y:S01]  /*bbc0*/  FMNMX.FTZ R41, R164, R39, !PT ;  /* 0x00000027a4297209 */ /* 0x000fe20007810000 */
[-C--:B------:R-:W-:Y:S01]  /*bbd0*/  FMUL.FTZ R100, R100, R14.reuse ;  /* 0x0000000e64647220 */ /* 0x080fe20000410000 */
[----:B------:R-:W-:Y:S01]  /*bbe0*/  ISETP.LT.OR P3, PT, R15, 0x6a, P3 ;  /* 0x0000006a0f00780c */ /* 0x000fe20001f61670 */
[-C--:B------:R-:W-:Y:S01]  /*bbf0*/  FMUL.FTZ R101, R101, R14.reuse ;  /* 0x0000000e65657220 */ /* 0x080fe20000410000 */
[----:B------:R-:W-:Y:S01]  /*bc00*/  FMNMX.FTZ R41, R70, R41, !PT ;  /* 0x0000002946297209 */ /* 0x000fe20007810000 */
[----:B------:R-:W1:Y:S01]  /*bc10*/  MUFU.EX2 R158, R158 ;  /* 0x0000009e009e7308 */ /* 0x000e620000000800 */
[----:B------:R-:W-:Y:S01]  /*bc20*/  FSEL R52, R79, -INF , !P3 ;  /* 0xff8000004f347808 */ /* 0x000fe20005800000 */
[----:B0-----:R-:W-:Y:S01]  /*bc30*/  FADD.FTZ R4, R26, R53 ;  /* 0x000000351a047221 */ /* 0x001fe20000010000 */
[----:B------:R-:W-:Y:S01]  /*bc40*/  ISETP.GT.AND P3, PT, R21, 0x70, P2 ;  /* 0x000000701500780c */ /* 0x000fe20001764270 */
[-C--:B------:R-:W-:Y:S01]  /*bc50*/  FMUL.FTZ R104, R104, R14.reuse ;  /* 0x0000000e68687220 */ /* 0x080fe20000410000 */
[----:B------:R-:W-:Y:S01]  /*bc60*/  FMNMX.FTZ R41, R160, R41, !PT ;  /* 0x00000029a0297209 */ /* 0x000fe20007810000 */
[----:B------:R-:W-:Y:S01]  /*bc70*/  FADD.FTZ R53, R27, R4 ;  /* 0x000000041b357221 */ /* 0x000fe20000010000 */
[----:B------:R-:W-:Y:S01]  /*bc80*/  ISETP.LT.OR P3, PT, R15, 0x71, P3 ;  /* 0x000000710f00780c */ /* 0x000fe20001f61670 */
[----:B------:R0:W-:Y:S01]  /*bc90*/  MUFU.EX2 R37, R152 ;  /* 0x0000009800257308 */ /* 0x0001e20000000800 */
[----:B------:R-:W-:Y:S01]  /*bca0*/  FMNMX.FTZ R41, R156, R41, !PT ;  /* 0x000000299c297209 */ /* 0x000fe20007810000 */
[----:B------:R-:W-:Y:S01]  /*bcb0*/  FADD.FTZ R4, R66, R53 ;  /* 0x0000003542047221 */ /* 0x000fe20000010000 */
[----:B------:R-:W-:Y:S01]  /*bcc0*/  FSEL R82, R82, -INF , !P3 ;  /* 0xff80000052527808 */ /* 0x000fe20005800000 */
[-C--:B------:R-:W-:Y:S01]  /*bcd0*/  FMUL.FTZ R105, R105, R14.reuse ;  /* 0x0000000e69697220 */ /* 0x080fe20000410000 */
[----:B------:R-:W-:Y:S01]  /*bce0*/  ISETP.GT.AND P3, PT, R21, 0x71, P2 ;  /* 0x000000711500780c */ /* 0x000fe20001764270 */
[----:B------:R-:W-:Y:S01]  /*bcf0*/  FADD.FTZ R53, R29, R4 ;  /* 0x000000041d357221 */ /* 0x000fe20000010000 */
[----:B------:R-:W-:Y:S01]  /*bd00*/  FMNMX.FTZ R43, R154, R41, !PT ;  /* 0x000000299a2b7209 */ /* 0x000fe20007810000 */
[----:B------:R3:W-:Y:S01]  /*bd10*/  MUFU.EX2 R39, R45 ;  /* 0x0000002d00277308 */ /* 0x0007e20000000800 */
[----:B------:R-:W-:Y:S01]  /*bd20*/  ISETP.LT.OR P3, PT, R15, 0x72, P3 ;  /* 0x000000720f00780c */ /* 0x000fe20001f61670 */
[----:B0-----:R-:W-:Y:S01]  /*bd30*/  FFMA.FTZ R152, R80, R11, -R31 ;  /* 0x0000000b50987223 */ /* 0x001fe2000001081f */
[----:B------:R-:W-:Y:S01]  /*bd40*/  FMNMX.FTZ R43, R78, R43, !PT ;  /* 0x0000002b4e2b7209 */ /* 0x000fe20007810000 */
[----:B--2---:R-:W-:Y:S01]  /*bd50*/  FADD.FTZ R4, R162, R53 ;  /* 0x00000035a2047221 */ /* 0x004fe20000010000 */
[----:B------:R-:W-:Y:S01]  /*bd60*/  FSEL R56, R83, -INF , !P3 ;  /* 0xff80000053387808 */ /* 0x000fe20005800000 */
[-C--:B------:R-:W-:Y:S01]  /*bd70*/  FMUL.FTZ R108, R108, R14.reuse ;  /* 0x0000000e6c6c7220 */ /* 0x080fe20000410000 */
[C---:B------:R-:W-:Y:S01]  /*bd80*/  ISETP.GT.AND P3, PT, R21.reuse, 0x78, P2 ;  /* 0x000000781500780c */ /* 0x040fe20001764270 */
[----:B------:R0:W-:Y:S01]  /*bd90*/  MUFU.EX2 R41, R47 ;  /* 0x0000002f00297308 */ /* 0x0001e20000000800 */
[----:B------:R-:W-:Y:S01]  /*bda0*/  FMNMX.FTZ R43, R52, R43, !PT ;  /* 0x0000002b342b7209 */ /* 0x000fe20007810000 */
[-CC-:B---3--:R-:W-:Y:S01]  /*bdb0*/  FFMA.FTZ R45, R72, R11.reuse, -R31.reuse ;  /* 0x0000000b482d7223 */ /* 0x188fe2000001081f */
[----:B------:R-:W-:Y:S01]  /*bdc0*/  ISETP.GT.AND P2, PT, R21, 0x79, P2 ;  /* 0x000000791500780c */ /* 0x000fe20001744270 */
[--C-:B------:R-:W-:Y:S01]  /*bdd0*/  FFMA.FTZ R21, R64, R11, -R31.reuse ;  /* 0x0000000b40157223 */ /* 0x100fe2000001081f */
[----:B------:R-:W-:Y:S01]  /*bde0*/  ISETP.LT.OR P3, PT, R15, 0x79, P3 ;  /* 0x000000790f00780c */ /* 0x000fe20001f61670 */
[----:B------:R-:W-:Y:S01]  /*bdf0*/  FADD.FTZ R53, R33, R4 ;  /* 0x0000000421357221 */ /* 0x000fe20000010000 */
[----:B------:R-:W-:Y:S01]  /*be00*/  FMNMX.FTZ R43, R82, R43, !PT ;  /* 0x0000002b522b7209 */ /* 0x000fe20007810000 */
[----:B------:R-:W2:Y:S01]  /*be10*/  MUFU.EX2 R74, R74 ;  /* 0x0000004a004a7308 */ /* 0x000ea20000000800 */
[----:B------:R-:W-:Y:S01]  /*be20*/  ISETP.LT.OR P2, PT, R15, 0x7a, P2 ;  /* 0x0000007a0f00780c */ /* 0x000fe20001741670 */
[----:B------:R-:W-:Y:S01]  /*be30*/  FFMA.FTZ R15, R60, R11, -R31 ;  /* 0x0000000b3c0f7223 */ /* 0x000fe2000001081f */
[----:B------:R-:W-:Y:S01]  /*be40*/  FSEL R86, R86, -INF , !P3 ;  /* 0xff80000056567808 */ /* 0x000fe20005800000 */
[----:B-1----:R-:W-:Y:S01]  /*be50*/  FADD.FTZ R4, R158, R53 ;  /* 0x000000359e047221 */ /* 0x002fe20000010000 */
[----:B------:R-:W-:Y:S01]  /*be60*/  FMNMX.FTZ R43, R56, R43, !PT ;  /* 0x0000002b382b7209 */ /* 0x000fe20007810000 */
[-C--:B------:R-:W-:Y:S01]  /*be70*/  FMUL.FTZ R109, R109, R14.reuse ;  /* 0x0000000e6d6d7220 */ /* 0x080fe20000410000 */
[----:B------:R-:W-:Y:S01]  /*be80*/  FSEL R60, R87, -INF , !P2 ;  /* 0xff800000573c7808 */ /* 0x000fe20005000000 */
[----:B------:R-:W1:Y:S01]  /*be90*/  MUFU.EX2 R48, R48 ;  /* 0x0000003000307308 */ /* 0x000e620000000800 */
[----:B------:R-:W-:Y:S01]  /*bea0*/  FMNMX.FTZ R43, R86, R43, !PT ;  /* 0x0000002b562b7209 */ /* 0x000fe20007810000 */
[----:B------:R-:W-:Y:S01]  /*beb0*/  FADD.FTZ R53, R35, R4 ;  /* 0x0000000423357221 */ /* 0x000fe20000010000 */
[-C--:B------:R-:W-:Y:S01]  /*bec0*/  FMUL.FTZ R112, R112, R14.reuse ;  /* 0x0000000e70707220 */ /* 0x080fe20000410000 */
[-C--:B------:R-:W-:Y:S01]  /*bed0*/  FMUL.FTZ R113, R113, R14.reuse ;  /* 0x0000000e71717220 */ /* 0x080fe20000410000 */
[----:B0-----:R-:W-:Y:S01]  /*bee0*/  FMNMX.FTZ R47, R60, R43, !PT ;  /* 0x0000002b3c2f7209 */ /* 0x001fe20007810000 */
[----:B------:R-:W-:Y:S01]  /*bef0*/  FFMA.FTZ R43, R68, R11, -R31 ;  /* 0x0000000b442b7223 */ /* 0x000fe2000001081f */
[-C--:B------:R-:W-:Y:S01]  /*bf00*/  FMUL.FTZ R116, R116, R14.reuse ;  /* 0x0000000e74747220 */ /* 0x080fe20000410000 */
[----:B------:R-:W0:Y:S01]  /*bf10*/  MUFU.EX2 R44, R44 ;  /* 0x0000002c002c7308 */ /* 0x000e220000000800 */
[-C--:B------:R-:W-:Y:S01]  /*bf20*/  FMUL.FTZ R117, R117, R14.reuse ;  /* 0x0000000e75757220 */ /* 0x080fe20000410000 */
[----:B------:R-:W3:Y:S01]  /*bf30*/  SHFL.BFLY PT, R64, R47, 0x2, 0x1f ;  /* 0x0c401f002f407f89 */ /* 0x000ee200000e0000 */
[-C--:B------:R-:W-:Y:S01]  /*bf40*/  FMUL.FTZ R120, R120, R14.reuse ;  /* 0x0000000e78787220 */ /* 0x080fe20000410000 */
[-C--:B------:R-:W-:Y:S01]  /*bf50*/  FMUL.FTZ R121, R121, R14.reuse ;  /* 0x0000000e79797220 */ /* 0x080fe20000410000 */
[-C--:B------:R-:W-:Y:S01]  /*bf60*/  FMUL.FTZ R124, R124, R14.reuse ;  /* 0x0000000e7c7c7220 */ /* 0x080fe20000410000 */
[-C--:B------:R-:W-:Y:S01]  /*bf70*/  FMUL.FTZ R125, R125, R14.reuse ;  /* 0x0000000e7d7d7220 */ /* 0x080fe20000410000 */
[-C--:B------:R-:W-:Y:S01]  /*bf80*/  FMUL.FTZ R128, R128, R14.reuse ;  /* 0x0000000e80807220 */ /* 0x080fe20000410000 */
[----:B------:R-:W-:Y:S01]  /*bf90*/  MUFU.EX2 R36, R36 ;  /* 0x0000002400247308 */ /* 0x000fe20000000800 */
[-C--:B------:R-:W-:Y:S01]  /*bfa0*/  FMUL.FTZ R129, R129, R14.reuse ;  /* 0x0000000e81817220 */ /* 0x080fe20000410000 */
[-C--:B------:R-:W-:Y:S01]  /*bfb0*/  FMUL.FTZ R132, R132, R14.reuse ;  /* 0x0000000e84847220 */ /* 0x080fe20000410000 */
        /* <DEDUP_REMOVED lines=9> */
[----:B------:R-:W-:Y:S01]  /*c050*/  FMUL.FTZ R149, R149, R14 ;  /* 0x0000000e95957220 */ /* 0x000fe20000410000 */
[----:B------:R-:W-:-:S03]  /*c060*/  IMAD.MOV.U32 R14, RZ, RZ, R0 ;  /* 0x000000ffff0e7224 */ /* 0x000fc600078e0000 */
[----:B------:R-:W4:Y:S01]  /*c070*/  MUFU.EX2 R20, R20 ;  /* 0x0000001400147308 */ /* 0x000f220000000800 */
[----:B---3--:R-:W-:Y:S01]  /*c080*/  FMNMX.FTZ R51, R47, R64, !PT ;  /* 0x000000402f337209 */ /* 0x008fe20007810000 */
[-CC-:B------:R-:W-:Y:S01]  /*c090*/  FFMA.FTZ R64, R12, R11.reuse, -R31.reuse ;  /* 0x0000000b0c407223 */ /* 0x180fe2000001081f */
[-CC-:B------:R-:W-:Y:S01]  /*c0a0*/  FFMA.FTZ R47, R76, R11.reuse, -R31.reuse ;  /* 0x0000000b4c2f7223 */ /* 0x180fe2000001081f */
[----:B------:R-:W-:Y:S02]  /*c0b0*/  FFMA.FTZ R31, R40, R11, -R31 ;  /* 0x0000000b281f7223 */ /* 0x000fe4000001081f */
[----:B------:R-:W3:Y:S02]  /*c0c0*/  SHFL.BFLY PT, R12, R51, 0x1, 0x1f ;  /* 0x0c201f00330c7f89 */ /* 0x000ee400000e0000 */
[----:B------:R-:W-:Y:S08]  /*c0d0*/  MUFU.EX2 R21, R21 ;  /* 0x0000001500157308 */ /* 0x000ff00000000800 */
[----:B------:R-:W-:Y:S08]  /*c0e0*/  MUFU.EX2 R24, R24 ;  /* 0x0000001800187308 */ /* 0x000ff00000000800 */
[----:B------:R-:W-:Y:S01]  /*c0f0*/  MUFU.EX2 R43, R43 ;  /* 0x0000002b002b7308 */ /* 0x000fe20000000800 */
[----:B---3--:R-:W-:-:S07]  /*c100*/  FMNMX.FTZ R12, R51, R12, !PT ;  /* 0x0000000c330c7209 */ /* 0x008fce0007810000 */
[----:B------:R-:W-:Y:S01]  /*c110*/  MUFU.EX2 R22, R22 ;  /* 0x0000001600167308 */ /* 0x000fe20000000800 */
[C---:B------:R-:W-:Y:S01]  /*c120*/  FSETP.NEU.FTZ.AND P2, PT, R12.reuse, -INF , PT ;  /* 0xff8000000c00780b */ /* 0x040fe20003f5d000 */
[----:B------:R-:W-:-:S03]  /*c130*/  FMUL.FTZ R40, R12, R11 ;  /* 0x0000000b0c287220 */ /* 0x000fc60000410000 */
[----:B------:R-:W-:-:S03]  /*c140*/  FSEL R4, R12, RZ, P2 ;  /* 0x000000ff0c047208 */ /* 0x000fc60001000000 */
[----:B------:R-:W-:Y:S01]  /*c150*/  MUFU.EX2 R45, R45 ;  /* 0x0000002d002d7308 */ /* 0x000fe20000000800 */
[----:B------:R-:W-:Y:S02]  /*c160*/  FSEL R51, R40, RZ, P2 ;  /* 0x000000ff28337208 */ /* 0x000fe40001000000 */
[----:B------:R-:W-:Y:S01]  /*c170*/  ISETP.GT.AND P2, PT, R10, R17, PT ;  /* 0x000000110a00720c */ /* 0x000fe20003f44270 */
[----:B------:R-:W-:Y:S01]  /*c180*/  FADD.FTZ R4, -R4, R9 ;  /* 0x0000000904047221 */ /* 0x000fe20000010100 */
[----:B------:R-:W-:Y:S02]  /*c190*/  VIADD R10, R10, 0xffffffff ;  /* 0xffffffff0a0a7836 */ /* 0x000fe40000000000 */
[-CC-:B------:R-:W-:Y:S01]  /*c1a0*/  FFMA.FTZ R169, R50, R11.reuse, -R51.reuse ;  /* 0x0000000b32a97223 */ /* 0x180fe20000010833 */
[----:B------:R-:W-:Y:S02]  /*c1b0*/  IMAD.U32 R50, RZ, RZ, UR5 ;  /* 0x00000005ff327e24 */ /* 0x000fe4000f8e00ff */
[-CC-:B------:R-:W-:Y:S01]  /*c1c0*/  FFMA.FTZ R171, R54, R11.reuse, -R51.reuse ;  /* 0x0000000b36ab7223 */ /* 0x180fe20000010833 */
[-CC-:B------:R-:W-:Y:S01]  /*c1d0*/  FFMA.FTZ R40, R190, R11.reuse, -R51.reuse ;  /* 0x0000000bbe287223 */ /* 0x180fe20000010833 */
[-C--:B------:R-:W-:Y:S01]  /*c1e0*/  FMUL.FTZ R4, R4, R11.reuse ;  /* 0x0000000b04047220 */ /* 0x080fe20000410000 */
[-C--:B------:R-:W-:Y:S01]  /*c1f0*/  FFMA.FTZ R181, R180, R11.reuse, -R51 ;  /* 0x0000000bb4b57223 */ /* 0x080fe20000010833 */
[----:B------:R-:W-:Y:S01]  /*c200*/  @!P1 LEA R54, R50, UR36, 0x3 ;  /* 0x0000002432369c11 */ /* 0x000fe2000f8e18ff */
[----:B--2---:R-:W-:Y:S01]  /*c210*/  FADD.FTZ R50, R74, R53 ;  /* 0x000000354a327221 */ /* 0x004fe20000010000 */
[-CC-:B------:R-:W-:Y:S01]  /*c220*/  FFMA.FTZ R183, R168, R11.reuse, -R51.reuse ;  /* 0x0000000ba8b77223 */ /* 0x180fe20000010833 */
[----:B------:R-:W-:Y:S01]  /*c230*/  MUFU.EX2 R40, R40 ;  /* 0x0000002800287308 */ /* 0x000fe20000000800 */
[----:B------:R-:W-:Y:S01]  /*c240*/  FFMA.FTZ R68, R178, R11, -R51 ;  /* 0x0000000bb2447223 */ /* 0x000fe20000010833 */
[----:B------:R-:W-:-:S02]  /*c250*/  @!P1 VIADD R53, R54, 0x28860 ;  /* 0x0002886036359836 */ /* 0x000fc40000000000 */
[----:B------:R-:W-:Y:S01]  /*c260*/  FADD.FTZ R9, R37, R50 ;  /* 0x0000003225097221 */ /* 0x000fe20000010000 */
[-CC-:B------:R-:W-:Y:S01]  /*c270*/  FFMA.FTZ R177, R166, R11.reuse, -R51.reuse ;  /* 0x0000000ba6b17223 */ /* 0x180fe20000010833 */
[-CC-:B------:R-:W-:Y:S01]  /*c280*/  FFMA.FTZ R72, R176, R11.reuse, -R51.reuse ;  /* 0x0000000bb0487223 */ /* 0x180fe20000010833 */
[-C--:B------:R-:W-:Y:S01]  /*c290*/  FFMA.FTZ R179, R38, R11.reuse, -R51 ;  /* 0x0000000b26b37223 */ /* 0x080fe20000010833 */
[----:B------:R-:W-:Y:S01]  /*c2a0*/  @!P1 PRMT R53, RZ, 0x654, R53 ;  /* 0x00000654ff359816 */ /* 0x000fe20000000035 */
[----:B-1----:R-:W-:Y:S01]  /*c2b0*/  FADD.FTZ R50, R48, R9 ;  /* 0x0000000930327221 */ /* 0x002fe20000010000 */
[----:B------:R-:W-:Y:S01]  /*c2c0*/  MUFU.EX2 R181, R181 ;  /* 0x000000b500b57308 */ /* 0x000fe20000000800 */
[-CC-:B------:R-:W-:Y:S01]  /*c2d0*/  FFMA.FTZ R165, R58, R11.reuse, -R51.reuse ;  /* 0x0000000b3aa57223 */ /* 0x180fe20000010833 */
[----:B------:R1:W-:Y:S01]  /*c2e0*/  @!P1 SYNCS.ARRIVE.TRANS64.RED.A1T0 RZ, [R53+URZ], RZ ;  /* 0x000000ff35ff99a7 */ /* 0x0003e2000810043f */
[-CC-:B------:R-:W-:Y:S01]  /*c2f0*/  FFMA.FTZ R38, R174, R11.reuse, -R51.reuse ;  /* 0x0000000bae267223 */ /* 0x180fe20000010833 */
[-CC-:B------:R-:W-:Y:S01]  /*c300*/  FFMA.FTZ R173, R42, R11.reuse, -R51.reuse ;  /* 0x0000000b2aad7223 */ /* 0x180fe20000010833 */
[-CC-:B------:R-:W-:Y:S01]  /*c310*/  FFMA.FTZ R42, R172, R11.reuse, -R51.reuse ;  /* 0x0000000bac2a7223 */ /* 0x180fe20000010833 */
[--C-:B------:R-:W-:Y:S01]  /*c320*/  FFMA.FTZ R182, R182, R11, -R51.reuse ;  /* 0x0000000bb6b67223 */ /* 0x100fe20000010833 */
[----:B------:R-:W-:Y:S01]  /*c330*/  F2FP.BF16.F32.PACK_AB R180, R184, R23 ;  /* 0x00000017b8b4723e */ /* 0x000fe200000010ff */
[----:B------:R2:W3:Y:S01]  /*c340*/  MUFU.EX2 R9, R4 ;  /* 0x0000000400097308 */ /* 0x0004e20000000800 */
[-CC-:B------:R-:W-:Y:S01]  /*c350*/  FFMA.FTZ R175, R170, R11.reuse, -R51.reuse ;  /* 0x0000000baaaf7223 */ /* 0x180fe20000010833 */
[----:B-1----:R-:W-:Y:S01]  /*c360*/  FADD.FTZ R53, R39, R50 ;  /* 0x0000003227357221 */ /* 0x002fe20000010000 */
[-CC-:B------:R-:W-:Y:S01]  /*c370*/  FFMA.FTZ R34, R34, R11.reuse, -R51.reuse ;  /* 0x0000000b22227223 */ /* 0x180fe20000010833 */
[-CC-:B------:R-:W-:Y:S01]  /*c380*/  FFMA.FTZ R46, R46, R11.reuse, -R51.reuse ;  /* 0x0000000b2e2e7223 */ /* 0x180fe20000010833 */
[----:B------:R-:W-:Y:S01]  /*c390*/  FFMA.FTZ R30, R30, R11, -R51 ;  /* 0x0000000b1e1e7223 */ /* 0x000fe20000010833 */
[----:B0-----:R-:W-:Y:S01]  /*c3a0*/  FADD.FTZ R54, R44, R53 ;  /* 0x000000352c367221 */ /* 0x001fe20000010000 */
[----:B----4-:R-:W-:Y:S01]  /*c3b0*/  F2FP.BF16.F32.PACK_AB R166, R20, R15 ;  /* 0x0000000f14a6723e */ /* 0x010fe200000010ff */
[----:B------:R-:W0:Y:S01]  /*c3c0*/  MUFU.EX2 R183, R183 ;  /* 0x000000b700b77308 */ /* 0x000e220000000800 */
[-CC-:B------:R-:W-:Y:S01]  /*c3d0*/  FFMA.FTZ R62, R62, R11.reuse, -R51.reuse ;  /* 0x0000000b3e3e7223 */ /* 0x180fe20000010833 */
[----:B------:R-:W-:Y:S01]  /*c3e0*/  FADD.FTZ R55, R41, R54 ;  /* 0x0000003629377221 */ /* 0x000fe20000010000 */
[-CC-:B------:R-:W-:Y:S01]  /*c3f0*/  FFMA.FTZ R188, R188, R11.reuse, -R51.reuse ;  /* 0x0000000bbcbc7223 */ /* 0x180fe20000010833 */
[-CC-:B------:R-:W-:Y:S01]  /*c400*/  FFMA.FTZ R186, R186, R11.reuse, -R51.reuse ;  /* 0x0000000bbaba7223 */ /* 0x180fe20000010833 */
[-C--:B------:R-:W-:Y:S01]  /*c410*/  FFMA.FTZ R50, R164, R11.reuse, -R51 ;  /* 0x0000000ba4327223 */ /* 0x080fe20000010833 */
[----:B--2---:R-:W-:Y:S01]  /*c420*/  FADD.FTZ R4, R36, R55 ;  /* 0x0000003724047221 */ /* 0x004fe20000010000 */
[-CC-:B------:R-:W-:Y:S01]  /*c430*/  FFMA.FTZ R70, R70, R11.reuse, -R51.reuse ;  /* 0x0000000b46467223 */ /* 0x180fe20000010833 */
[----:B------:R-:W1:Y:S01]  /*c440*/  MUFU.EX2 R68, R68 ;  /* 0x0000004400447308 */ /* 0x000e620000000800 */
[--C-:B------:R-:W-:Y:S01]  /*c450*/  FFMA.FTZ R53, R160, R11, -R51.reuse ;  /* 0x0000000ba0357223 */ /* 0x100fe20000010833 */
[----:B------:R-:W-:Y:S01]  /*c460*/  FADD.FTZ R57, R15, R4 ;  /* 0x000000040f397221 */ /* 0x000fe20000010000 */
[----:B---3--:R-:W-:Y:S01]  /*c470*/  FFMA.FTZ R4, R9, R3, R40 ;  /* 0x0000000309047223 */ /* 0x008fe20000010028 */
[-CC-:B------:R-:W-:Y:S01]  /*c480*/  FFMA.FTZ R54, R156, R11.reuse, -R51.reuse ;  /* 0x0000000b9c367223 */ /* 0x180fe20000010833 */
[-C--:B------:R-:W-:Y:S01]  /*c490*/  FFMA.FTZ R55, R154, R11.reuse, -R51 ;  /* 0x0000000b9a377223 */ /* 0x080fe20000010833 */
[----:B------:R-:W-:Y:S01]  /*c4a0*/  FADD.FTZ R58, R20, R57 ;  /* 0x00000039143a7221 */ /* 0x000fe20000010000 */
[----:B------:R-:W-:Y:S01]  /*c4b0*/  FADD.FTZ R4, R181, R4 ;  /* 0x00000004b5047221 */ /* 0x000fe20000010000 */
[----:B------:R-:W2:Y:S01]  /*c4c0*/  MUFU.EX2 R177, R177 ;  /* 0x000000b100b17308 */ /* 0x000ea20000000800 */
[-CC-:B------:R-:W-:Y:S01]  /*c4d0*/  FFMA.FTZ R78, R78, R11.reuse, -R51.reuse ;  /* 0x0000000b4e4e7223 */ /* 0x180fe20000010833 */
[----:B------:R-:W-:Y:S01]  /*c4e0*/  FADD.FTZ R57, R21, R58 ;  /* 0x0000003a15397221 */ /* 0x000fe20000010000 */
[----:B0-----:R-:W-:Y:S01]  /*c4f0*/  FADD.FTZ R3, R183, R4 ;  /* 0x00000004b7037221 */ /* 0x001fe20000010000 */
[-CC-:B------:R-:W-:Y:S01]  /*c500*/  FFMA.FTZ R52, R52, R11.reuse, -R51.reuse ;  /* 0x0000000b34347223 */ /* 0x180fe20000010833 */
[-C--:B------:R-:W-:Y:S01]  /*c510*/  FFMA.FTZ R82, R82, R11.reuse, -R51 ;  /* 0x0000000b52527223 */ /* 0x080fe20000010833 */
[----:B------:R-:W-:Y:S01]  /*c520*/  FADD.FTZ R58, R24, R57 ;  /* 0x00000039183a7221 */ /* 0x000fe20000010000 */
[-C--:B------:R-:W-:Y:S01]  /*c530*/  FFMA.FTZ R56, R56, R11.reuse, -R51 ;  /* 0x0000000b38387223 */ /* 0x080fe20000010833 */
[----:B------:R-:W0:Y:S01]  /*c540*/  MUFU.EX2 R72, R72 ;  /* 0x0000004800487308 */ /* 0x000e220000000800 */
[----:B-1----:R-:W-:Y:S01]  /*c550*/  FADD.FTZ R4, R68, R3 ;  /* 0x0000000344047221 */ /* 0x002fe20000010000 */
[----:B------:R-:W-:Y:S01]  /*c560*/  FADD.FTZ R23, R43, R58 ;  /* 0x0000003a2b177221 */ /* 0x000fe20000010000 */
[-CC-:B------:R-:W-:Y:S01]  /*c570*/  FFMA.FTZ R86, R86, R11.reuse, -R51.reuse ;  /* 0x0000000b56567223 */ /* 0x180fe20000010833 */
[----:B------:R-:W-:Y:S01]  /*c580*/  FFMA.FTZ R51, R60, R11, -R51 ;  /* 0x0000000b3c337223 */ /* 0x000fe20000010833 */
[----:B------:R-:W-:Y:S01]  /*c590*/  UMOV UR5, UR4 ;  /* 0x0000000400057c82 */ /* 0x000fe20008000000 */
[----:B------:R-:W-:Y:S01]  /*c5a0*/  F2FP.BF16.F32.PACK_AB R178, R162, R29 ;  /* 0x0000001da2b2723e */ /* 0x000fe200000010ff */
[----:B------:R-:W-:Y:S01]  /*c5b0*/  FMUL.FTZ R90, R90, R9 ;  /* 0x000000095a5a7220 */ /* 0x000fe20000410000 */
[----:B------:R-:W1:Y:S01]  /*c5c0*/  MUFU.EX2 R179, R179 ;  /* 0x000000b300b37308 */ /* 0x000e620000000800 */
[----:B--2---:R-:W-:Y:S01]  /*c5d0*/  FADD.FTZ R3, R177, R4 ;  /* 0x00000004b1037221 */ /* 0x004fe20000010000 */
[----:B------:R-:W-:Y:S01]  /*c5e0*/  F2FP.BF16.F32.PACK_AB R172, R158, R33 ;  /* 0x000000219eac723e */ /* 0x000fe200000010ff */
[-C--:B------:R-:W-:Y:S01]  /*c5f0*/  FMUL.FTZ R91, R91, R9.reuse ;  /* 0x000000095b5b7220 */ /* 0x080fe20000410000 */
[-C--:B------:R-:W-:Y:S01]  /*c600*/  FMUL.FTZ R94, R94, R9.reuse ;  /* 0x000000095e5e7220 */ /* 0x080fe20000410000 */
[-C--:B------:R-:W-:Y:S01]  /*c610*/  FMUL.FTZ R95, R95, R9.reuse ;  /* 0x000000095f5f7220 */ /* 0x080fe20000410000 */
[-C--:B------:R-:W-:Y:S01]  /*c620*/  FMUL.FTZ R98, R98, R9.reuse ;  /* 0x0000000962627220 */ /* 0x080fe20000410000 */
[-C--:B------:R-:W-:Y:S01]  /*c630*/  FMUL.FTZ R99, R99, R9.reuse ;  /* 0x0000000963637220 */ /* 0x080fe20000410000 */
[----:B------:R-:W-:Y:S01]  /*c640*/  MUFU.EX2 R64, R64 ;  /* 0x0000004000407308 */ /* 0x000fe20000000800 */
[----:B0-----:R-:W-:Y:S01]  /*c650*/  FADD.FTZ R4, R72, R3 ;  /* 0x0000000348047221 */ /* 0x001fe20000010000 */
[-C--:B------:R-:W-:Y:S01]  /*c660*/  FMUL.FTZ R102, R102, R9.reuse ;  /* 0x0000000966667220 */ /* 0x080fe20000410000 */
        /* <DEDUP_REMOVED lines=21> */
[----:B------:R-:W1:Y:S01]  /*c7c0*/  MUFU.EX2 R173, R173 ;  /* 0x000000ad00ad7308 */ /* 0x000e620000000800 */
[----:B0-----:R-:W-:Y:S01]  /*c7d0*/  FADD.FTZ R4, R38, R3 ;  /* 0x0000000326047221 */ /* 0x001fe20000010000 */
[-C--:B------:R-:W-:Y:S01]  /*c7e0*/  FMUL.FTZ R139, R139, R9.reuse ;  /* 0x000000098b8b7220 */ /* 0x080fe20000410000 */
[-C--:B------:R-:W-:Y:S01]  /*c7f0*/  FMUL.FTZ R142, R142, R9.reuse ;  /* 0x000000098e8e7220 */ /* 0x080fe20000410000 */
[-C--:B------:R-:W-:Y:S01]  /*c800*/  FMUL.FTZ R143, R143, R9.reuse ;  /* 0x000000098f8f7220 */ /* 0x080fe20000410000 */
[-C--:B------:R-:W-:Y:S01]  /*c810*/  FMUL.FTZ R146, R146, R9.reuse ;  /* 0x0000000992927220 */ /* 0x080fe20000410000 */
[-C--:B------:R-:W-:Y:S01]  /*c820*/  FMUL.FTZ R147, R147, R9.reuse ;  /* 0x0000000993937220 */ /* 0x080fe20000410000 */
[-C--:B------:R-:W-:Y:S01]  /*c830*/  FMUL.FTZ R150, R150, R9.reuse ;  /* 0x0000000996967220 */ /* 0x080fe20000410000 */
[----:B------:R0:W-:Y:S01]  /*c840*/  MUFU.EX2 R59, R182 ;  /* 0x000000b6003b7308 */ /* 0x0001e20000000800 */
[----:B------:R-:W-:Y:S01]  /*c850*/  FMUL.FTZ R151, R151, R9 ;  /* 0x0000000997977220 */ /* 0x000fe20000410000 */
[----:B------:R-:W-:Y:S01]  /*c860*/  F2FP.BF16.F32.PACK_AB R176, R66, R27 ;  /* 0x0000001b42b0723e */ /* 0x000fe200000010ff */
[----:B------:R-:W-:Y:S01]  /*c870*/  IMAD.MOV.U32 R9, RZ, RZ, R12 ;  /* 0x000000ffff097224 */ /* 0x000fe200078e000c */
[----:B------:R-:W-:-:S02]  /*c880*/  F2FP.BF16.F32.PACK_AB R174, R74, R35 ;  /* 0x000000234aae723e */ /* 0x000fc400000010ff */
[----:B------:R-:W-:Y:S02]  /*c890*/  F2FP.BF16.F32.PACK_AB R168, R48, R37 ;  /* 0x0000002530a8723e */ /* 0x000fe400000010ff */
[----:B------:R-:W2:Y:S01]  /*c8a0*/  MUFU.EX2 R32, R32 ;  /* 0x0000002000207308 */ /* 0x000ea20000000800 */
[----:B0-----:R-:W-:Y:S01]  /*c8b0*/  F2FP.BF16.F32.PACK_AB R182, R26, R25 ;  /* 0x000000191ab6723e */ /* 0x001fe200000010ff */
[----:B------:R-:W-:Y:S01]  /*c8c0*/  FADD.FTZ R26, R22, R23 ;  /* 0x00000017161a7221 */ /* 0x000fe20000010000 */
[----:B-1----:R-:W-:Y:S01]  /*c8d0*/  FADD.FTZ R3, R173, R4 ;  /* 0x00000004ad037221 */ /* 0x002fe20000010000 */
[----:B------:R-:W-:Y:S02]  /*c8e0*/  F2FP.BF16.F32.PACK_AB R170, R44, R39 ;  /* 0x000000272caa723e */ /* 0x000fe400000010ff */
[----:B------:R-:W-:Y:S01]  /*c8f0*/  FADD.FTZ R23, R45, R26 ;  /* 0x0000001a2d177221 */ /* 0x000fe20000010000 */
[----:B------:R-:W-:Y:S01]  /*c900*/  F2FP.BF16.F32.PACK_AB R164, R36, R41 ;  /* 0x0000002924a4723e */ /* 0x000fe200000010ff */
[----:B------:R-:W0:Y:S01]  /*c910*/  MUFU.EX2 R42, R42 ;  /* 0x0000002a002a7308 */ /* 0x000e220000000800 */
[----:B------:R-:W-:Y:S01]  /*c920*/  F2FP.BF16.F32.PACK_AB R160, R24, R21 ;  /* 0x0000001518a0723e */ /* 0x000fe200000010ff */
[----:B------:R-:W-:Y:S01]  /*c930*/  FADD.FTZ R26, R64, R23 ;  /* 0x00000017401a7221 */ /* 0x000fe20000010000 */
[----:B------:R-:W-:-:S02]  /*c940*/  F2FP.BF16.F32.PACK_AB R162, R22, R43 ;  /* 0x0000002b16a2723e */ /* 0x000fc400000010ff */
[----:B------:R-:W-:Y:S01]  /*c950*/  F2FP.BF16.F32.PACK_AB R156, R64, R45 ;  /* 0x0000002d409c723e */ /* 0x000fe200000010ff */
[----:B------:R-:W-:Y:S01]  /*c960*/  FADD.FTZ R23, R47, R26 ;  /* 0x0000001a2f177221 */ /* 0x000fe20000010000 */
[----:B------:R-:W-:Y:S01]  /*c970*/  F2FP.BF16.F32.PACK_AB R181, R181, R40 ;  /* 0x00000028b5b5723e */ /* 0x000fe200000010ff */
[----:B------:R-:W1:Y:S01]  /*c980*/  MUFU.EX2 R152, R152 ;  /* 0x0000009800987308 */ /* 0x000e620000000800 */
[C---:B--2---:R-:W-:Y:S01]  /*c990*/  F2FP.BF16.F32.PACK_AB R158, R32.reuse, R47 ;  /* 0x0000002f209e723e */ /* 0x044fe200000010ff */
[----:B------:R-:W-:Y:S01]  /*c9a0*/  FADD.FTZ R23, R32, R23 ;  /* 0x0000001720177221 */ /* 0x000fe20000010000 */
[----:B------:R-:W-:Y:S02]  /*c9b0*/  F2FP.BF16.F32.PACK_AB R183, R68, R183 ;  /* 0x000000b744b7723e */ /* 0x000fe400000010ff */
[----:B------:R-:W-:Y:S02]  /*c9c0*/  F2FP.BF16.F32.PACK_AB R177, R72, R177 ;  /* 0x000000b148b1723e */ /* 0x000fe400000010ff */
[----:B------:R-:W-:Y:S01]  /*c9d0*/  F2FP.BF16.F32.PACK_AB R179, R38, R179 ;  /* 0x000000b326b3723e */ /* 0x000fe200000010ff */
[----:B------:R-:W2:Y:S01]  /*c9e0*/  MUFU.EX2 R175, R175 ;  /* 0x000000af00af7308 */ /* 0x000ea20000000800 */
[C---:B0-----:R-:W-:Y:S01]  /*c9f0*/  FADD.FTZ R4, R42.reuse, R3 ;  /* 0x000000032a047221 */ /* 0x041fe20000010000 */
[----:B------:R-:W-:-:S06]  /*ca00*/  F2FP.BF16.F32.PACK_AB R173, R42, R173 ;  /* 0x000000ad2aad723e */ /* 0x000fcc00000010ff */
[----:B------:R-:W0:Y:S01]  /*ca10*/  MUFU.EX2 R49, R49 ;  /* 0x0000003100317308 */ /* 0x000e220000000800 */
[----:B-1----:R-:W-:-:S07]  /*ca20*/  FADD.FTZ R20, R152, R23 ;  /* 0x0000001798147221 */ /* 0x002fce0000010000 */
[----:B------:R-:W1:Y:S01]  /*ca30*/  MUFU.EX2 R34, R34 ;  /* 0x0000002200227308 */ /* 0x000e620000000800 */
[----:B--2---:R-:W-:-:S07]  /*ca40*/  FADD.FTZ R3, R175, R4 ;  /* 0x00000004af037221 */ /* 0x004fce0000010000 */
[----:B------:R-:W2:Y:S01]  /*ca50*/  MUFU.EX2 R28, R28 ;  /* 0x0000001c001c7308 */ /* 0x000ea20000000800 */
[C---:B0-----:R-:W-:Y:S01]  /*ca60*/  FADD.FTZ R15, R49.reuse, R20 ;  /* 0x00000014310f7221 */ /* 0x041fe20000010000 */
[----:B------:R-:W-:-:S06]  /*ca70*/  F2FP.BF16.F32.PACK_AB R152, R49, R152 ;  /* 0x000000983198723e */ /* 0x000fcc00000010ff */
[----:B------:R-:W0:Y:S01]  /*ca80*/  MUFU.EX2 R169, R169 ;  /* 0x000000a900a97308 */ /* 0x000e220000000800 */
[C---:B-1----:R-:W-:Y:S01]  /*ca90*/  FADD.FTZ R4, R34.reuse, R3 ;  /* 0x0000000322047221 */ /* 0x042fe20000010000 */
[----:B------:R-:W-:-:S06]  /*caa0*/  F2FP.BF16.F32.PACK_AB R175, R34, R175 ;  /* 0x000000af22af723e */ /* 0x000fcc00000010ff */
[----:B------:R-:W1:Y:S01]  /*cab0*/  MUFU.EX2 R31, R31 ;  /* 0x0000001f001f7308 */ /* 0x000e620000000800 */
[----:B--2---:R-:W-:Y:S01]  /*cac0*/  FADD.FTZ R20, R28, R15 ;  /* 0x0000000f1c147221 */ /* 0x004fe20000010000 */
[----:B------:R-:W-:-:S06]  /*cad0*/  IMAD.MOV.U32 R15, RZ, RZ, R2 ;  /* 0x000000ffff0f7224 */ /* 0x000fcc00078e0002 */
        /* <DEDUP_REMOVED lines=46> */
[----:B------:R-:W-:-:S03]  /*cdc0*/  F2FP.BF16.F32.PACK_AB R153, R56, R153 ;  /* 0x000000993899723e */ /* 0x000fc600000010ff */
[----:B0-----:R-:W-:-:S04]  /*cdd0*/  FADD.FTZ R20, R155, R20 ;  /* 0x000000149b147221 */ /* 0x001fc80000010000 */
[C---:B-1----:R-:W-:Y:S01]  /*cde0*/  FADD.FTZ R3, R51.reuse, R20 ;  /* 0x0000001433037221 */ /* 0x042fe20000010000 */
[----:B------:R-:W-:Y:S01]  /*cdf0*/  F2FP.BF16.F32.PACK_AB R155, R51, R155 ;  /* 0x0000009b339b723e */ /* 0x000fe200000010ff */
[----:B------:R-:W-:Y:S06]  /*ce00*/  @P2 BRA `(.L_x_1024) ;  /* 0xffffffd000042947 */ /* 0x000fec000383ffff */
.L_x_1007:
[----:B------:R-:W-:Y:S06]  /*ce10*/  BAR.ARV 0x8, 0x180 ;  /* 0x0206000000007b1d */ /* 0x000fec0000002000 */
[----:B------:R-:W-:Y:S05]  /*ce20*/  @!P0 BRA `(.L_x_1025) ;  /* 0x0000000000048947 */ /* 0x000fea0003800000 */
[----:B------:R-:W-:Y:S01]  /*ce30*/  BPT.TRAP 0x1 ;  /* 0x000000040000795c */ /* 0x000fe20000300000 */
.L_x_1025:
[----:B------:R-:W-:Y:S01]  /*ce40*/  ULEA UR5, UR4, UR36, 0x3 ;  /* 0x0000002404057291 */ /* 0x000fe2000f8e183f */
[----:B------:R-:W-:-:S08]  /*ce50*/  SHF.L.U32 R2, R2, 0x1f, RZ ;  /* 0x0000001f02027819 */ /* 0x000fd000000006ff */
[----:B------:R0:W1:Y:S01]  /*ce60*/  SYNCS.PHASECHK.TRANS64.TRYWAIT P2, [UR5+0x28850], R2 ;  /* 0x02885002ff0075a7 */ /* 0x0000620008040145 */
[----:B------:R-:W-:Y:S05]  /*ce70*/  @!P0 BRA `(.L_x_1026) ;  /* 0x0000000000048947 */ /* 0x000fea0003800000 */
[----:B------:R-:W-:Y:S01]  /*ce80*/  BPT.TRAP 0x1 ;  /* 0x000000040000795c */ /* 0x000fe20000300000 */
.L_x_1026:
[----:B-1----:R-:W-:Y:S05]  /*ce90*/  @P2 BRA `(.L_x_1027) ;  /* 0x0000000000082947 */ /* 0x002fea0003800000 */
[----:B------:R-:W1:Y:S02]  /*cea0*/  SYNCS.PHASECHK.TRANS64.TRYWAIT P0, [UR5+0x28850], R2 ;  /* 0x02885002ff0075a7 */ /* 0x000e640008000145 */
[----:B-1----:R-:W-:Y:S05]  /*ceb0*/  @!P0 BRA `(.L_x_1028) ;  /* 0x0000006000ac8947 */ /* 0x002fea0003800000 */
.L_x_1027:
[----:B------:R-:W-:Y:S01]  /*cec0*/  UIADD3 UR36, UR36, 0x400, URZ ;  /* 0x0000040024247890 */ /* 0x000fe2000fffe03f */
[----:B------:R-:W-:Y:S01]  /*ced0*/  WARPGROUP.ARRIVE ;  /* 0x00000000000079c5 */ /* 0x000fe20000000000 */
[----:B------:R-:W-:Y:S01]  /*cee0*/  UMOV UR7, 0x40000040 ;  /* 0x4000004000077882 */ /* 0x000fe20000000000 */
[----:B-1----:R-:W1:Y:S01]  /*cef0*/  SHFL.BFLY PT, R5, R4, 0x2, 0x1f ;  /* 0x0c401f0004057f89 */ /* 0x002e6200000e0000 */
[----:B------:R-:W-:Y:S01]  /*cf00*/  USHF.R.U32.HI UR36, URZ, 0x4, UR36 ;  /* 0x000000043f247899 */ /* 0x000fe20008011624 */
[----:B------:R-:W-:Y:S02]  /*cf10*/  IMAD.U32 R10, RZ, RZ, UR5 ;  /* 0x00000005ff0a7e24 */ /* 0x000fe4000f8e00ff */
[----:B0-----:R-:W0:Y:S01]  /*cf20*/  SHFL.BFLY PT, R2, R3, 0x2, 0x1f ;  /* 0x0c401f0003027f89 */ /* 0x001e2200000e0000 */
[----:B------:R-:W-:Y:S01]  /*cf30*/  ULOP3.LUT UR36, UR36, 0x3fff, URZ, 0xc0, !UPT ;  /* 0x00003fff24247892 */ /* 0x000fe2000f8ec03f */
[----:B------:R-:W-:-:S03]  /*cf40*/  @!P1 VIADD R10, R10, 0x28860 ;  /* 0x000288600a0a9836 */ /* 0x000fc60000000000 */
[----:B------:R-:W-:Y:S02]  /*cf50*/  ULOP3.LUT UR36, UR36, 0x4000000, URZ, 0xfc, !UPT ;  /* 0x0400000024247892 */ /* 0x000fe4000f8efc3f */
[----:B------:R-:W-:Y:S02]  /*cf60*/  @!P1 PRMT R10, RZ, 0x654, R10 ;  /* 0x00000654ff0a9816 */ /* 0x000fe4000000000a */
[----:B------:R-:W-:-:S07]  /*cf70*/  ULEA UR4, UR4, UR36, 0xb ;  /* 0x0000002404047291 */ /* 0x000fce000f8e583f */
[----:B------:R-:W-:Y:S02]  /*cf80*/  UMOV UR6, UR4 ;  /* 0x0000000400067c82 */ /* 0x000fe40008000000 */
[----:B------:R-:W-:Y:S01]  /*cf90*/  HGMMA.64x128x16.F32.BF16 R88, R180, gdesc[UR4].tnspB, R88, gsb0 ;  /* 0x41e00004b4587df0 */ /* 0x000fe20008001858 */
[----:B------:R-:W-:Y:S01]  /*cfa0*/  UIADD3 UR6, UR4, 0x80, URZ ;  /* 0x0000008004067890 */ /* 0x000fe2000fffe03f */
[----:B-1----:R-:W-:Y:S01]  /*cfb0*/  FADD.FTZ R5, R5, R4 ;  /* 0x0000000405057221 */ /* 0x002fe20000010000 */
[----:B------:R-:W-:Y:S01]  /*cfc0*/  UMOV UR7, 0x40000040 ;  /* 0x4000004000077882 */ /* 0x000fe20000000000 */
[----:B------:R-:W-:Y:S02]  /*cfd0*/  IMAD.MOV.U32 R4, RZ, RZ, -0x800000 ;  /* 0xff800000ff047424 */ /* 0x000fe400078e00ff */
[----:B0-----:R-:W-:Y:S02]  /*cfe0*/  FADD.FTZ R6, R2, R3 ;  /* 0x0000000302067221 */ /* 0x001fe40000010000 */
[----:B------:R-:W0:Y:S04]  /*cff0*/  SHFL.BFLY PT, R2, R5, 0x1, 0x1f ;  /* 0x0c201f0005027f89 */ /* 0x000e2800000e0000 */
[----:B------:R-:W1:Y:S01]  /*d000*/  SHFL.BFLY PT, R7, R6, 0x1, 0x1f ;  /* 0x0c201f0006077f89 */ /* 0x000e6200000e0000 */
[----:B0-----:R-:W-:Y:S01]  /*d010*/  FADD.FTZ R13, R5, R2 ;  /* 0x00000002050d7221 */ /* 0x001fe20000010000 */
[----:B------:R-:W-:-:S02]  /*d020*/  IMAD.MOV.U32 R5, RZ, RZ, -0x800000 ;  /* 0xff800000ff057424 */ /* 0x000fc400078e00ff */
[----:B-1----:R-:W-:Y:S02]  /*d030*/  FADD.FTZ R14, R6, R7 ;  /* 0x00000007060e7221 */ /* 0x002fe40000010000 */
[----:B------:R-:W-:Y:S02]  /*d040*/  FSETP.NE.FTZ.AND P0, PT, R13, RZ, PT ;  /* 0x000000ff0d00720b */ /* 0x000fe40003f15000 */
[----:B------:R-:W-:Y:S02]  /*d050*/  CS2R R6, SRZ ;  /* 0x0000000000067805 */ /* 0x000fe4000001ff00 */
[----:B------:R-:W-:-:S09]  /*d060*/  FSETP.NE.FTZ.AND P2, PT, R14, RZ, PT ;  /* 0x000000ff0e00720b */ /* 0x000fd20003f55000 */
        /* <DEDUP_REMOVED lines=110> */
[----:B-1----:R-:W-:-:S07]  /*d750*/  FMUL.FTZ R151, R151, R6 ;  /* 0x0000000697977220 */ /* 0x002fce0000410000 */
.L_x_958:
[----:B------:R-:W-:Y:S05]  /*d760*/  @P0 BRA `(.L_x_1029) ;  /* 0x0000001400340947 */ /* 0x000fea0003800000 */
[----:B0-----:R-:W0:Y:S01]  /*d770*/  S2R R0, SR_TID.X ;  /* 0x0000000000007919 */ /* 0x001e220000002100 */
[----:B------:R-:W1:Y:S01]  /*d780*/  LDC R19, c[0x0][0xbe8] ;  /* 0x0002fa00ff137b82 */ /* 0x000e620000000800 */
[----:B------:R-:W-:Y:S01]  /*d790*/  ULDC.64 UR4, c[0x0][0xbd0] ;  /* 0x0002f40000047ab9 */ /* 0x000fe20000000a00 */
[----:B------:R-:W-:Y:S01]  /*d7a0*/  ULDC.64 UR6, c[0x0][0xb38] ;  /* 0x0002ce0000067ab9 */ /* 0x000fe20000000a00 */
[----:B------:R-:W2:Y:S01]  /*d7b0*/  S2R R25, SR_CTAID.X ;  /* 0x0000000000197919 */ /* 0x000ea20000002500 */
[----:B------:R-:W-:Y:S04]  /*d7c0*/  BSSY B0, `(.L_x_1030) ;  /* 0x00000e3000007945 */ /* 0x000fe80003800000 */
[----:B------:R-:W3:Y:S08]  /*d7d0*/  S2UR UR9, SR_CTAID.Z ;  /* 0x00000000000979c3 */ /* 0x000ef00000002700 */
[----:B------:R-:W4:Y:S08]  /*d7e0*/  LDC.64 R20, c[0x0][0xbd8] ;  /* 0x0002f600ff147b82 */ /* 0x000f300000000a00 */
[----:B------:R-:W-:Y:S01]  /*d7f0*/  BAR.SYNC.DEFER_BLOCKING 0x1, 0x100 ;  /* 0x0044000000007b1d */ /* 0x000fe20000010000 */
[----:B-1----:R-:W-:-:S07]  /*d800*/  ISETP.NE.AND P0, PT, R19, 0x1, PT ;  /* 0x000000011300780c */ /* 0x002fce0003f05270 */
[----:B------:R-:W1:Y:S01]  /*d810*/  S2UR UR8, SR_CTAID.Y ;  /* 0x00000000000879c3 */ /* 0x000e620000002600 */
[----:B0-----:R-:W-:-:S07]  /*d820*/  VIADD R0, R0, 0xffffff80 ;  /* 0xffffff8000007836 */ /* 0x001fce0000000000 */
[----:B------:R-:W1:Y:S01]  /*d830*/  LDC R27, c[0x0][0xc50] ;  /* 0x00031400ff1b7b82 */ /* 0x000e620000000800 */
[----:B------:R-:W-:-:S04]  /*d840*/  SHF.R.S32.HI R7, RZ, 0x1f, R0 ;  /* 0x0000001fff077819 */ /* 0x000fc80000011400 */
[----:B------:R-:W-:-:S03]  /*d850*/  LEA.HI R8, R7, R0, RZ, 0x7 ;  /* 0x0000000007087211 */ /* 0x000fc600078f38ff */
[----:B------:R-:W0:Y:S01]  /*d860*/  LDC.64 R22, c[0x0][0xb40] ;  /* 0x0002d000ff167b82 */ /* 0x000e220000000a00 */
[----:B------:R-:W-:Y:S02]  /*d870*/  LEA.HI R7, R7, R0, RZ, 0x2 ;  /* 0x0000000007077211 */ /* 0x000fe400078f10ff */
[----:B------:R-:W-:Y:S02]  /*d880*/  LOP3.LUT R9, R8, 0xffffff80, RZ, 0xc0, !PT ;  /* 0xffffff8008097812 */ /* 0x000fe400078ec0ff */
[----:B------:R-:W-:Y:S02]  /*d890*/  LOP3.LUT R13, R7, 0xfffffffc, RZ, 0xc0, !PT ;  /* 0xfffffffc070d7812 */ /* 0x000fe400078ec0ff */
[----:B------:R-:W-:Y:S01]  /*d8a0*/  SHF.R.S32.HI R7, RZ, 0x7, R8 ;  /* 0x00000007ff077819 */ /* 0x000fe20000011408 */
[C---:B------:R-:W-:Y:S01]  /*d8b0*/  IMAD.IADD R24, R0.reuse, 0x1, -R9 ;  /* 0x0000000100187824 */ /* 0x040fe200078e0a09 */
[----:B------:R-:W5:Y:S01]  /*d8c0*/  @P0 LDC R15, c[0x0][0xbec] ;  /* 0x0002fb00ff0f0b82 */ /* 0x000f620000000800 */
[----:B------:R-:W-:Y:S01]  /*d8d0*/  IMAD.IADD R13, R0, 0x1, -R13 ;  /* 0x00000001000d7824 */ /* 0x000fe200078e0a0d */
[----:B------:R-:W-:-:S02]  /*d8e0*/  LEA.HI R0, R8, R7, RZ, 0x1 ;  /* 0x0000000708007211 */ /* 0x000fc400078f08ff */
[----:B------:R-:W-:Y:S02]  /*d8f0*/  SHF.R.S32.HI R9, RZ, 0x1f, R24 ;  /* 0x0000001fff097819 */ /* 0x000fe40000011418 */
[----:B------:R-:W-:Y:S02]  /*d900*/  LEA.HI R8, R13, R13, RZ, 0x1 ;  /* 0x0000000d0d087211 */ /* 0x000fe400078f08ff */
[-C--:B------:R-:W-:Y:S01]  /*d910*/  LEA.HI R26, R9, R24.reuse, RZ, 0x2 ;  /* 0x00000018091a7211 */ /* 0x080fe200078f10ff */
[----:B------:R-:W5:Y:S01]  /*d920*/  @P0 LDC R31, c[0x0][0xbec] ;  /* 0x0002fb00ff1f0b82 */ /* 0x000f620000000800 */
[----:B------:R-:W-:Y:S02]  /*d930*/  LOP3.LUT R8, R8, 0x1ffffffe, RZ, 0xc0, !PT ;  /* 0x1ffffffe08087812 */ /* 0x000fe400078ec0ff */
[--C-:B------:R-:W-:Y:S02]  /*d940*/  SHF.R.S32.HI R6, RZ, 0x2, R26.reuse ;  /* 0x00000002ff067819 */ /* 0x100fe4000001141a */
[----:B------:R-:W-:Y:S01]  /*d950*/  SHF.R.S32.HI R11, RZ, 0x1f, R26 ;  /* 0x0000001fff0b7819 */ /* 0x000fe2000001141a */
[----:B------:R-:W-:Y:S01]  /*d960*/  IMAD.IADD R29, R13, 0x1, -R8 ;  /* 0x000000010d1d7824 */ /* 0x000fe200078e0a08 */
[----:B------:R-:W-:Y:S01]  /*d970*/  LEA.HI R9, R9, R24, RZ, 0x5 ;  /* 0x0000001809097211 */ /* 0x000fe200078f28ff */
[----:B------:R-:W5:Y:S01]  /*d980*/  @P0 LDC R17, c[0x0][0xbf0] ;  /* 0x0002fc00ff110b82 */ /* 0x000f620000000800 */
[----:B------:R-:W-:-:S02]  /*d990*/  LEA.HI R11, R11, R6, RZ, 0x3 ;  /* 0x000000060b0b7211 */ /* 0x000fc400078f18ff */
[----:B------:R-:W-:Y:S02]  /*d9a0*/  LOP3.LUT R0, R0, 0x3fffffe, RZ, 0xc0, !PT ;  /* 0x03fffffe00007812 */ /* 0x000fe400078ec0ff */
[----:B------:R-:W-:Y:S02]  /*d9b0*/  LOP3.LUT R11, R11, 0xfffffff8, RZ, 0xc0, !PT ;  /* 0xfffffff80b0b7812 */ /* 0x000fe400078ec0ff */
[----:B------:R-:W-:Y:S01]  /*d9c0*/  SHF.R.S32.HI R9, RZ, 0x5, R9 ;  /* 0x00000005ff097819 */ /* 0x000fe20000011409 */
[----:B------:R-:W-:Y:S01]  /*d9d0*/  IMAD.IADD R0, R7, 0x1, -R0 ;  /* 0x0000000107007824 */ /* 0x000fe200078e0a00 */
[----:B------:R-:W-:Y:S01]  /*d9e0*/  SHF.R.S32.HI R13, RZ, 0x1f, R18 ;  /* 0x0000001fff0d7819 */ /* 0x000fe20000011412 */
[----:B------:R-:W-:Y:S01]  /*d9f0*/  IMAD.IADD R6, R6, 0x1, -R11 ;  /* 0x0000000106067824 */ /* 0x000fe200078e0a0b */
[----:B------:R-:W5:Y:S03]  /*da00*/  @P0 LDC R16, c[0x0][0xbf0] ;  /* 0x0002fc00ff100b82 */ /* 0x000f660000000800 */
[----:B------:R-:W-:-:S02]  /*da10*/  IMAD R7, R9, 0x10, R6 ;  /* 0x0000001009077824 */ /* 0x000fc400078e0206 */
[----:B------:R-:W-:Y:S02]  /*da20*/  IMAD R9, R13, UR4, RZ ;  /* 0x000000040d097c24 */ /* 0x000fe4000f8e02ff */
[----:B------:R-:W-:Y:S02]  /*da30*/  IMAD R0, R0, 0x40, R7 ;  /* 0x0000004000007824 */ /* 0x000fe400078e0207 */
[----:B------:R-:W-:Y:S01]  /*da40*/  IMAD.WIDE.U32 R6, R18, UR4, RZ ;  /* 0x0000000412067c25 */ /* 0x000fe2000f8e00ff */
[----:B---3--:R-:W-:-:S03]  /*da50*/  USHF.R.S32.HI UR4, URZ, 0x1f, UR9 ;  /* 0x0000001f3f047899 */ /* 0x008fc60008011409 */
[C---:B------:R-:W-:Y:S02]  /*da60*/  IMAD R11, R18.reuse, UR5, R9 ;  /* 0x00000005120b7c24 */ /* 0x040fe4000f8e0209 */
[----:B------:R-:W-:Y:S02]  /*da70*/  IMAD R13, R13, UR6, RZ ;  /* 0x000000060d0d7c24 */ /* 0x000fe4000f8e02ff */
[----:B------:R-:W-:Y:S02]  /*da80*/  IMAD.IADD R7, R7, 0x1, R11 ;  /* 0x0000000107077824 */ /* 0x000fe400078e020b */
[----:B------:R-:W-:-:S04]  /*da90*/  IMAD.WIDE.U32 R8, R18, UR6, RZ ;  /* 0x0000000612087c25 */ /* 0x000fc8000f8e00ff */
[----:B------:R-:W-:Y:S01]  /*daa0*/  IMAD R11, R18, UR7, R13 ;  /* 0x00000007120b7c24 */ /* 0x000fe2000f8e020d */
[----:B------:R-:W-:Y:S01]  /*dab0*/  ULDC.64 UR6, c[0x0][0xb48] ;  /* 0x0002d20000067ab9 */ /* 0x000fe20000000a00 */
[----:B------:R-:W-:Y:S02]  /*dac0*/  IMAD R10, R29, 0x8, R0 ;  /* 0x000000081d0a7824 */ /* 0x000fe400078e0200 */
[----:B------:R-:W-:Y:S02]  /*dad0*/  IMAD.MOV R18, RZ, RZ, -R18 ;  /* 0x000000ffff127224 */ /* 0x000fe400078e0a12 */
[----:B----4-:R-:W-:Y:S02]  /*dae0*/  IMAD R12, R20, UR4, RZ ;  /* 0x00000004140c7c24 */ /* 0x010fe4000f8e02ff */
[----:B--2---:R-:W-:Y:S02]  /*daf0*/  IMAD R10, R25, 0x80, R10 ;  /* 0x00000080190a7824 */ /* 0x004fe400078e020a */
[----:B0-----:R-:W-:Y:S01]  /*db00*/  IMAD R14, R22, UR4, RZ ;  /* 0x00000004160e7c24 */ /* 0x001fe2000f8e02ff */
[----:B------:R-:W-:Y:S01]  /*db10*/  ULDC.64 UR4, c[0x0][0xbe0] ;  /* 0x0002f80000047ab9 */ /* 0x000fe20000000a00 */
[----:B-1----:R-:W-:-:S02]  /*db20*/  IMAD R27, R27, R18, UR8 ;  /* 0x000000081b1b7e24 */ /* 0x002fc4000f8e0212 */
[----:B------:R-:W-:Y:S02]  /*db30*/  IMAD.IADD R9, R9, 0x1, R11 ;  /* 0x0000000109097824 */ /* 0x000fe400078e020b */
[----:B------:R-:W-:Y:S02]  /*db40*/  IMAD R13, R21, UR9, R12 ;  /* 0x00000009150d7c24 */ /* 0x000fe4000f8e020c */
[----:B------:R-:W-:-:S04]  /*db50*/  IMAD.WIDE.U32 R6, R20, UR9, R6 ;  /* 0x0000000914067c25 */ /* 0x000fc8000f8e0006 */
[----:B-----5:R-:W-:-:S04]  /*db60*/  @P0 IMAD.HI.U32 R12, R10, R15, RZ ;  /* 0x0000000f0a0c0227 */ /* 0x020fc800078e00ff */
[----:B------:R-:W-:Y:S01]  /*db70*/  IMAD R15, R23, UR9, R14 ;  /* 0x00000009170f7c24 */ /* 0x000fe2000f8e020e */
[----:B------:R-:W-:Y:S01]  /*db80*/  SHF.R.S32.HI R14, RZ, 0x1f, R27 ;  /* 0x0000001fff0e7819 */ /* 0x000fe2000001141b */
[----:B------:R-:W-:Y:S01]  /*db90*/  IMAD.WIDE.U32 R8, R22, UR9, R8 ;  /* 0x0000000916087c25 */ /* 0x000fe2000f8e0008 */
[----:B------:R-:W-:-:S03]  /*dba0*/  ULDC.64 UR8, c[0x0][0xb28] ;  /* 0x0002ca0000087ab9 */ /* 0x000fc60000000a00 */
[----:B------:R-:W-:Y:S02]  /*dbb0*/  IMAD.IADD R7, R7, 0x1, R13 ;  /* 0x0000000107077824 */ /* 0x000fe400078e020d */
[----:B------:R-:W-:-:S04]  /*dbc0*/  @P0 IMAD.HI.U32 R31, R10, R31, RZ ;  /* 0x0000001f0a1f0227 */ /* 0x000fc800078e00ff */
[----:B------:R-:W-:Y:S02]  /*dbd0*/  IMAD.IADD R9, R9, 0x1, R15 ;  /* 0x0000000109097824 */ /* 0x000fe400078e020f */
[----:B------:R-:W-:Y:S01]  /*dbe0*/  IMAD.MOV.U32 R11, RZ, RZ, R10 ;  /* 0x000000ffff0b7224 */ /* 0x000fe200078e000a */
[----:B------:R-:W-:Y:S01]  /*dbf0*/  @P0 SHF.R.U32.HI R11, RZ, R17, R12 ;  /* 0x00000011ff0b0219 */ /* 0x000fe2000001160c */
[----:B------:R-:W-:Y:S02]  /*dc00*/  IMAD R15, R14, UR6, RZ ;  /* 0x000000060e0f7c24 */ /* 0x000fe4000f8e02ff */
[----:B------:R-:W-:-:S04]  /*dc10*/  IMAD.WIDE.U32 R6, R27, UR4, R6 ;  /* 0x000000041b067c25 */ /* 0x000fc8000f8e0006 */
[----:B------:R-:W-:Y:S01]  /*dc20*/  IMAD.MOV.U32 R13, RZ, RZ, R10 ;  /* 0x000000ffff0d7224 */ /* 0x000fe200078e000a */
[----:B------:R-:W-:Y:S01]  /*dc30*/  @P0 SHF.R.U32.HI R13, RZ, R16, R31 ;  /* 0x00000010ff0d0219 */ /* 0x000fe2000001161f */
[----:B------:R-:W-:Y:S01]  /*dc40*/  IMAD R12, R14, UR4, RZ ;  /* 0x000000040e0c7c24 */ /* 0x000fe2000f8e02ff */
[----:B------:R-:W-:Y:S01]  /*dc50*/  IADD3 R6, P0, R11, R6, RZ ;  /* 0x000000060b067210 */ /* 0x000fe20007f1e0ff */
[C---:B------:R-:W-:Y:S01]  /*dc60*/  IMAD R17, R27.reuse, UR7, R15 ;  /* 0x000000071b117c24 */ /* 0x040fe2000f8e020f */
[--C-:B------:R-:W-:Y:S01]  /*dc70*/  SHF.R.S32.HI R15, RZ, 0x1f, R11.reuse ;  /* 0x0000001fff0f7819 */ /* 0x100fe2000001140b */
[----:B------:R-:W-:Y:S02]  /*dc80*/  IMAD.MOV R11, RZ, RZ, -R11 ;  /* 0x000000ffff0b7224 */ /* 0x000fe400078e0a0b */
[----:B------:R-:W-:Y:S01]  /*dc90*/  IMAD R14, R27, UR5, R12 ;  /* 0x000000051b0e7c24 */ /* 0x000fe2000f8e020c */
        /* <DEDUP_REMOVED lines=36> */
[----:B------:R-:W-:Y:S01]  /*dee0*/  LOP3.LUT P0, RZ, R24, 0x3, RZ, 0xc0, !PT ;  /* 0x0000000318ff7812 */ /* 0x000fe2000780c0ff */
[C---:B------:R-:W-:Y:S01]  /*def0*/  VIADD R16, R0.reuse, 0x8 ;  /* 0x0000000800107836 */ /* 0x040fe20000000000 */
[----:B------:R-:W-:Y:S01]  /*df00*/  UIADD3 UR4, UR4, 0x28820, URZ ;  /* 0x0002882004047890 */ /* 0x000fe2000fffe03f */
[----:B------:R-:W0:Y:S01]  /*df10*/  SHFL.IDX PT, R7, R11, RZ, 0x1c1f ;  /* 0x001c1fff0b077589 */ /* 0x000e2200000e0000 */
[----:B------:R-:W-:-:S02]  /*df20*/  ISETP.GE.OR P1, PT, R0, R17, P0 ;  /* 0x000000110000720c */ /* 0x000fc40000726670 */
[-C--:B------:R-:W-:Y:S01]  /*df30*/  ISETP.GE.OR P0, PT, R16, R17.reuse, P0 ;  /* 0x000000111000720c */ /* 0x080fe20000706670 */
[----:B------:R-:W-:Y:S01]  /*df40*/  SHFL.IDX PT, R8, R10, 0x1, 0x1c1f ;  /* 0x003c1f000a087f89 */ /* 0x000fe200000e0000 */
[----:B------:R-:W-:Y:S01]  /*df50*/  UPRMT UR4, URZ, 0x654, UR4 ;  /* 0x000006543f047896 */ /* 0x000fe20008000004 */
[----:B------:R-:W-:Y:S02]  /*df60*/  ISETP.GE.AND P2, PT, R0, R17, PT ;  /* 0x000000110000720c */ /* 0x000fe40003f46270 */
[----:B------:R1:W2:Y:S04]  /*df70*/  SHFL.IDX PT, R9, R11, 0x1, 0x1c1f ;  /* 0x003c1f000b097f89 */ /* 0x0002a800000e0000 */
[----:B------:R3:W4:Y:S02]  /*df80*/  SHFL.IDX PT, R14, R20, RZ, 0x1c1f ;  /* 0x001c1fff140e7589 */ /* 0x00072400000e0000 */
[----:B------:R-:W-:Y:S01]  /*df90*/  SYNCS.ARRIVE.TRANS64.RED.A1T0 RZ, [UR4], RZ ;  /* 0x000000ffffff79a7 */ /* 0x000fe20008100404 */
[----:B-1----:R-:W-:Y:S01]  /*dfa0*/  LOP3.LUT R11, R26, 0x7ffffffc, RZ, 0xc0, !PT ;  /* 0x7ffffffc1a0b7812 */ /* 0x002fe200078ec0ff */
[----:B------:R3:W1:Y:S04]  /*dfb0*/  SHFL.IDX PT, R15, R22, RZ, 0x1c1f ;  /* 0x001c1fff160f7589 */ /* 0x00066800000e0000 */
[----:B------:R-:W-:Y:S01]  /*dfc0*/  IMAD.IADD R11, R24, 0x1, -R11 ;  /* 0x00000001180b7824 */ /* 0x000fe200078e0a0b */
[----:B0-----:R3:W-:Y:S03]  /*dfd0*/  @!P1 ST.E desc[UR44][R6.64], R5 ;  /* 0x0000000506009985 */ /* 0x0017e6000c10192c */
[----:B------:R-:W-:Y:S01]  /*dfe0*/  IMAD.SHL.U32 R19, R11, 0x2, RZ ;  /* 0x000000020b137824 */ /* 0x000fe200078e00ff */
[----:B--2---:R3:W-:Y:S01]  /*dff0*/  @!P0 ST.E desc[UR44][R8.64], R4 ;  /* 0x0000000408008985 */ /* 0x0047e2000c10192c */
[----:B------:R-:W-:Y:S05]  /*e000*/  @P2 BRA `(.L_x_1031) ;  /* 0x0000000400782947 */ /* 0x000fea0003800000 */
[C---:B------:R-:W-:Y:S01]  /*e010*/  VIADD R0, R19.reuse, 0x8 ;  /* 0x0000000813007836 */ /* 0x040fe20000000000 */
[----:B------:R-:W-:Y:S01]  /*e020*/  ULDC UR4, c[0x0][0xac8] ;  /* 0x0002b20000047ab9 */ /* 0x000fe20000000800 */
[C---:B---3--:R-:W-:Y:S01]  /*e030*/  VIADD R8, R19.reuse, 0x10 ;  /* 0x0000001013087836 */ /* 0x048fe20000000000 */
[C---:B------:R-:W-:Y:S01]  /*e040*/  ISETP.GE.AND P2, PT, R19.reuse, UR4, PT ;  /* 0x0000000413007c0c */ /* 0x040fe2000bf46270 */
[C---:B------:R-:W-:Y:S01]  /*e050*/  VIADD R9, R19.reuse, 0x18 ;  /* 0x0000001813097836 */ /* 0x040fe20000000000 */
[----:B------:R-:W-:Y:S01]  /*e060*/  ISETP.GE.AND P3, PT, R0, UR4, PT ;  /* 0x0000000400007c0c */ /* 0x000fe2000bf66270 */
[C---:B------:R-:W-:Y:S01]  /*e070*/  VIADD R10, R19.reuse, 0x28 ;  /* 0x00000028130a7836 */ /* 0x040fe20000000000 */
[----:B------:R-:W-:Y:S01]  /*e080*/  ISETP.GE.AND P0, PT, R8, UR4, PT ;  /* 0x0000000408007c0c */ /* 0x000fe2000bf06270 */
[----:B------:R-:W-:Y:S01]  /*e090*/  VIADD R11, R19, 0x30 ;  /* 0x00000030130b7836 */ /* 0x000fe20000000000 */
[----:B------:R-:W-:Y:S01]  /*e0a0*/  ISETP.GE.AND P1, PT, R9, UR4, PT ;  /* 0x0000000409007c0c */ /* 0x000fe2000bf26270 */
[----:B------:R-:W-:-:S02]  /*e0b0*/  VIADD R12, R19, 0x38 ;  /* 0x00000038130c7836 */ /* 0x000fc40000000000 */
[----:B------:R-:W-:Y:S01]  /*e0c0*/  VIADD R13, R19, 0x40 ;  /* 0x00000040130d7836 */ /* 0x000fe20000000000 */
[----:B------:R-:W-:Y:S01]  /*e0d0*/  ISETP.GE.AND P4, PT, R11, UR4, PT ;  /* 0x000000040b007c0c */ /* 0x000fe2000bf86270 */
[C---:B------:R-:W-:Y:S01]  /*e0e0*/  VIADD R18, R19.reuse, 0x60 ;  /* 0x0000006013127836 */ /* 0x040fe20000000000 */
[----:B------:R-:W-:Y:S01]  /*e0f0*/  ISETP.GE.AND P5, PT, R12, UR4, PT ;  /* 0x000000040c007c0c */ /* 0x000fe2000bfa6270 */
[----:B-1--4-:R-:W-:Y:S01]  /*e100*/  @!P2 IMAD.WIDE R4, R19, 0x4, R14 ;  /* 0x000000041304a825 */ /* 0x012fe200078e020e */
[----:B------:R-:W-:Y:S02]  /*e110*/  ISETP.GE.AND P6, PT, R13, UR4, PT ;  /* 0x000000040d007c0c */ /* 0x000fe4000bfc6270 */
[----:B------:R-:W-:Y:S02]  /*e120*/  @!P3 LEA.HI R0, R0, R0, RZ, 0x1 ;  /* 0x000000000000b211 */ /* 0x000fe400078f08ff */
[----:B------:R0:W-:Y:S01]  /*e130*/  @!P2 ST.E.64 desc[UR44][R4.64], R2 ;  /* 0x000000020400a985 */ /* 0x0001e2000c101b2c */
[----:B------:R-:W-:-:S02]  /*e140*/  @!P0 LEA.HI R8, R8, R8, RZ, 0x1 ;  /* 0x0000000808088211 */ /* 0x000fc400078f08ff */
[----:B------:R-:W-:Y:S01]  /*e150*/  @!P3 LOP3.LUT R7, R0, 0xfffffffe, RZ, 0xc0, !PT ;  /* 0xfffffffe0007b812 */ /* 0x000fe200078ec0ff */
[----:B------:R-:W-:Y:S01]  /*e160*/  VIADD R0, R19, 0x20 ;  /* 0x0000002013007836 */ /* 0x000fe20000000000 */
[----:B------:R-:W-:Y:S02]  /*e170*/  @!P1 LEA.HI R9, R9, R9, RZ, 0x1 ;  /* 0x0000000909099211 */ /* 0x000fe400078f08ff */
[----:B------:R-:W-:Y:S01]  /*e180*/  @!P4 LEA.HI R11, R11, R11, RZ, 0x1 ;  /* 0x0000000b0b0bc211 */ /* 0x000fe200078f08ff */
[----:B------:R-:W-:Y:S01]  /*e190*/  @!P3 IMAD.WIDE R6, R7, 0x4, R14 ;  /* 0x000000040706b825 */ /* 0x000fe200078e020e */
[----:B------:R-:W-:Y:S02]  /*e1a0*/  ISETP.GE.AND P2, PT, R0, UR4, PT ;  /* 0x0000000400007c0c */ /* 0x000fe4000bf46270 */
[----:B------:R-:W-:Y:S02]  /*e1b0*/  @!P5 LEA.HI R12, R12, R12, RZ, 0x1 ;  /* 0x0000000c0c0cd211 */ /* 0x000fe400078f08ff */
[----:B------:R1:W-:Y:S01]  /*e1c0*/  @!P3 ST.E.64 desc[UR44][R6.64], R92 ;  /* 0x0000005c0600b985 */ /* 0x0003e2000c101b2c */
[----:B------:R-:W-:-:S02]  /*e1d0*/  ISETP.GE.AND P3, PT, R10, UR4, PT ;  /* 0x000000040a007c0c */ /* 0x000fc4000bf66270 */
[----:B0-----:R-:W-:Y:S02]  /*e1e0*/  @!P0 LOP3.LUT R3, R8, 0xfffffffe, RZ, 0xc0, !PT ;  /* 0xfffffffe08038812 */ /* 0x001fe400078ec0ff */
[----:B------:R-:W-:Y:S02]  /*e1f0*/  @!P1 LOP3.LUT R5, R9, 0xfffffffe, RZ, 0xc0, !PT ;  /* 0xfffffffe09059812 */ /* 0x000fe400078ec0ff */
[----:B------:R-:W-:Y:S01]  /*e200*/  @!P4 LOP3.LUT R11, R11, 0xfffffffe, RZ, 0xc0, !PT ;  /* 0xfffffffe0b0bc812 */ /* 0x000fe200078ec0ff */
[----:B------:R-:W-:Y:S01]  /*e210*/  @!P0 IMAD.WIDE R2, R3, 0x4, R14 ;  /* 0x0000000403028825 */ /* 0x000fe200078e020e */
[----:B------:R-:W-:-:S03]  /*e220*/  @!P2 LEA.HI R0, R0, R0, RZ, 0x1 ;  /* 0x000000000000a211 */ /* 0x000fc600078f08ff */
[--C-:B------:R-:W-:Y:S01]  /*e230*/  @!P1 IMAD.WIDE R4, R5, 0x4, R14.reuse ;  /* 0x0000000405049825 */ /* 0x100fe200078e020e */
[----:B------:R0:W-:Y:S01]  /*e240*/  @!P0 ST.E.64 desc[UR44][R2.64], R96 ;  /* 0x0000006002008985 */ /* 0x0001e2000c101b2c */
[----:B------:R-:W-:Y:S02]  /*e250*/  @!P3 LEA.HI R10, R10, R10, RZ, 0x1 ;  /* 0x0000000a0a0ab211 */ /* 0x000fe400078f08ff */
[----:B-1----:R-:W-:Y:S01]  /*e260*/  @!P2 LOP3.LUT R7, R0, 0xfffffffe, RZ, 0xc0, !PT ;  /* 0xfffffffe0007a812 */ /* 0x002fe200078ec0ff */
[----:B------:R1:W-:Y:S01]  /*e270*/  @!P1 ST.E.64 desc[UR44][R4.64], R100 ;  /* 0x0000006404009985 */ /* 0x0003e2000c101b2c */
[----:B------:R-:W-:Y:S02]  /*e280*/  @!P3 LOP3.LUT R9, R10, 0xfffffffe, RZ, 0xc0, !PT ;  /* 0xfffffffe0a09b812 */ /* 0x000fe400078ec0ff */
[----:B------:R-:W-:Y:S01]  /*e290*/  @!P6 LEA.HI R0, R13, R13, RZ, 0x1 ;  /* 0x0000000d0d00e211 */ /* 0x000fe200078f08ff */
[----:B------:R-:W-:Y:S01]  /*e2a0*/  @!P2 IMAD.WIDE R6, R7, 0x4, R14 ;  /* 0x000000040706a825 */ /* 0x000fe200078e020e */
[----:B------:R-:W-:-:S02]  /*e2b0*/  @!P5 LOP3.LUT R13, R12, 0xfffffffe, RZ, 0xc0, !PT ;  /* 0xfffffffe0c0dd812 */ /* 0x000fc400078ec0ff */
[----:B------:R-:W-:Y:S01]  /*e2c0*/  @!P6 LOP3.LUT R21, R0, 0xfffffffe, RZ, 0xc0, !PT ;  /* 0xfffffffe0015e812 */ /* 0x000fe200078ec0ff */
[----:B------:R-:W-:Y:S01]  /*e2d0*/  VIADD R0, R19, 0x48 ;  /* 0x0000004813007836 */ /* 0x000fe20000000000 */
[----:B------:R-:W-:Y:S01]  /*e2e0*/  @!P2 ST.E.64 desc[UR44][R6.64], R104 ;  /* 0x000000680600a985 */ /* 0x000fe2000c101b2c */
[----:B0-----:R-:W-:-:S03]  /*e2f0*/  @!P3 IMAD.WIDE R2, R9, 0x4, R14 ;  /* 0x000000040902b825 */ /* 0x001fc600078e020e */
[----:B------:R-:W-:Y:S01]  /*e300*/  ISETP.GE.AND P0, PT, R0, UR4, PT ;  /* 0x0000000400007c0c */ /* 0x000fe2000bf06270 */
[--C-:B-1----:R-:W-:Y:S01]  /*e310*/  @!P4 IMAD.WIDE R4, R11, 0x4, R14.reuse ;  /* 0x000000040b04c825 */ /* 0x102fe200078e020e */
[----:B------:R0:W-:Y:S01]  /*e320*/  @!P3 ST.E.64 desc[UR44][R2.64], R108 ;  /* 0x0000006c0200b985 */ /* 0x0001e2000c101b2c */
[----:B------:R-:W-:Y:S02]  /*e330*/  ISETP.GE.AND P3, PT, R18, UR4, PT ;  /* 0x0000000412007c0c */ /* 0x000fe4000bf66270 */
[--C-:B------:R-:W-:Y:S01]  /*e340*/  @!P5 IMAD.WIDE R8, R13, 0x4, R14.reuse ;  /* 0x000000040d08d825 */ /* 0x100fe200078e020e */
[----:B------:R-:W-:Y:S03]  /*e350*/  @!P4 ST.E.64 desc[UR44][R4.64], R112 ;  /* 0x000000700400c985 */ /* 0x000fe6000c101b2c */
[----:B------:R-:W-:Y:S01]  /*e360*/  VIADD R12, R19, 0x50 ;  /* 0x00000050130c7836 */ /* 0x000fe20000000000 */
[----:B------:R1:W-:Y:S01]  /*e370*/  @!P5 ST.E.64 desc[UR44][R8.64], R116 ;  /* 0x000000740800d985 */ /* 0x0003e2000c101b2c */
[----:B------:R-:W-:-:S02]  /*e380*/  @!P6 IMAD.WIDE R10, R21, 0x4, R14 ;  /* 0x00000004150ae825 */ /* 0x000fc400078e020e */
[----:B------:R-:W-:Y:S02]  /*e390*/  @!P0 LEA.HI R0, R0, R0, RZ, 0x1 ;  /* 0x0000000000008211 */ /* 0x000fe400078f08ff */
[C---:B------:R-:W-:Y:S01]  /*e3a0*/  VIADD R13, R19.reuse, 0x58 ;  /* 0x00000058130d7836 */ /* 0x040fe20000000000 */
[----:B------:R-:W-:Y:S01]  /*e3b0*/  ISETP.GE.AND P1, PT, R12, UR4, PT ;  /* 0x000000040c007c0c */ /* 0x000fe2000bf26270 */
[C---:B0-----:R-:W-:Y:S01]  /*e3c0*/  VIADD R3, R19.reuse, 0x78 ;  /* 0x0000007813037836 */ /* 0x041fe20000000000 */
[----:B------:R0:W-:Y:S01]  /*e3d0*/  @!P6 ST.E.64 desc[UR44][R10.64], R120 ;  /* 0x000000780a00e985 */ /* 0x0001e2000c101b2c */
[----:B------:R-:W-:Y:S01]  /*e3e0*/  VIADD R6, R19, 0x68 ;  /* 0x0000006813067836 */ /* 0x000fe20000000000 */
[----:B------:R-:W-:Y:S01]  /*e3f0*/  ISETP.GE.AND P2, PT, R13, UR4, PT ;  /* 0x000000040d007c0c */ /* 0x000fe2000bf46270 */
[----:B------:R-:W-:Y:S01]  /*e400*/  VIADD R7, R19, 0x70 ;  /* 0x0000007013077836 */ /* 0x000fe20000000000 */
[----:B------:R-:W-:Y:S02]  /*e410*/  ISETP.GE.AND P6, PT, R3, UR4, PT ;  /* 0x0000000403007c0c */ /* 0x000fe4000bfc6270 */
[----:B------:R-:W-:-:S02]  /*e420*/  ISETP.GE.AND P4, PT, R6, UR4, PT ;  /* 0x0000000406007c0c */ /* 0x000fc4000bf86270 */
[----:B------:R-:W-:Y:S02]  /*e430*/  ISETP.GE.AND P5, PT, R7, UR4, PT ;  /* 0x0000000407007c0c */ /* 0x000fe4000bfa6270 */
[----:B------:R-:W-:Y:S02]  /*e440*/  @!P3 LEA.HI R18, R18, R18, RZ, 0x1 ;  /* 0x000000121212b211 */ /* 0x000fe400078f08ff */
[----:B------:R-:W-:Y:S02]  /*e450*/  @!P1 LEA.HI R12, R12, R12, RZ, 0x1 ;  /* 0x0000000c0c0c9211 */ /* 0x000fe400078f08ff */
[----:B-1----:R-:W-:Y:S02]  /*e460*/  @!P3 LOP3.LUT R9, R18, 0xfffffffe, RZ, 0xc0, !PT ;  /* 0xfffffffe1209b812 */ /* 0x002fe400078ec0ff */
[----:B------:R-:W-:Y:S02]  /*e470*/  @!P2 LEA.HI R13, R13, R13, RZ, 0x1 ;  /* 0x0000000d0d0da211 */ /* 0x000fe400078f08ff */
[----:B------:R-:W-:Y:S01]  /*e480*/  @!P6 LEA.HI R4, R3, R3, RZ, 0x1 ;  /* 0x000000030304e211 */ /* 0x000fe200078f08ff */
[----:B------:R-:W-:Y:S01]  /*e490*/  @!P3 IMAD.WIDE R8, R9, 0x4, R14 ;  /* 0x000000040908b825 */ /* 0x000fe200078e020e */
[----:B------:R-:W-:-:S02]  /*e4a0*/  @!P4 LEA.HI R6, R6, R6, RZ, 0x1 ;  /* 0x000000060606c211 */ /* 0x000fc400078f08ff */
[----:B------:R-:W-:Y:S02]  /*e4b0*/  @!P5 LEA.HI R2, R7, R7, RZ, 0x1 ;  /* 0x000000070702d211 */ /* 0x000fe400078f08ff */
[----:B------:R-:W-:Y:S02]  /*e4c0*/  @!P0 LOP3.LUT R3, R0, 0xfffffffe, RZ, 0xc0, !PT ;  /* 0xfffffffe00038812 */ /* 0x000fe400078ec0ff */
[----:B------:R-:W-:Y:S02]  /*e4d0*/  @!P1 LOP3.LUT R5, R12, 0xfffffffe, RZ, 0xc0, !PT ;  /* 0xfffffffe0c059812 */ /* 0x000fe400078ec0ff */
[----:B------:R-:W-:Y:S02]  /*e4e0*/  @!P2 LOP3.LUT R7, R13, 0xfffffffe, RZ, 0xc0, !PT ;  /* 0xfffffffe0d07a812 */ /* 0x000fe400078ec0ff */
[----:B0-----:R-:W-:Y:S02]  /*e4f0*/  @!P4 LOP3.LUT R11, R6, 0xfffffffe, RZ, 0xc0, !PT ;  /* 0xfffffffe060bc812 */ /* 0x001fe400078ec0ff */
[----:B------:R-:W-:Y:S01]  /*e500*/  @!P5 LOP3.LUT R13, R2, 0xfffffffe, RZ, 0xc0, !PT ;  /* 0xfffffffe020dd812 */ /* 0x000fe200078ec0ff */
        /* <DEDUP_REMOVED lines=13> */
[----:B------:R0:W-:Y:S02]  /*e5e0*/  @!P6 ST.E.64 desc[UR44][R14.64], R148 ;  /* 0x000000940e00e985 */ /* 0x0001e4000c101b2c */
.L_x_1031:
[----:B------:R-:W-:Y:S05]  /*e5f0*/  BSYNC B0 ;  /* 0x0000000000007941 */ /* 0x000fea0003800000 */
.L_x_1030:
[----:B------:R-:W-:Y:S01]  /*e600*/  ISETP.GE.AND P0, PT, R16, R17, PT ;  /* 0x000000111000720c */ /* 0x000fe20003f06270 */
[----:B0-----:R0:W2:Y:S04]  /*e610*/  SHFL.IDX PT, R13, R22, 0x1, 0x1c1f ;  /* 0x003c1f00160d7f89 */ /* 0x0010a800000e0000 */
[----:B------:R0:W0:Y:S08]  /*e620*/  SHFL.IDX PT, R12, R20, 0x1, 0x1c1f ;  /* 0x003c1f00140c7f89 */ /* 0x00003000000e0000 */
[----:B------:R-:W-:Y:S05]  /*e630*/  @P0 BRA `(.L_x_950) ;  /* 0x0000004800040947 */ /* 0x000fea0003800000 */
[----:B------:R-:W-:Y:S01]  /*e640*/  ULDC UR4, c[0x0][0xac8] ;  /* 0x0002b20000047ab9 */ /* 0x000fe20000000800 */
[C---:B------:R-:W-:Y:S01]  /*e650*/  VIADD R0, R19.reuse, 0x8 ;  /* 0x0000000813007836 */ /* 0x040fe20000000000 */
[C---:B------:R-:W-:Y:S01]  /*e660*/  ISETP.GE.AND P0, PT, R19.reuse, UR4, PT ;  /* 0x0000000413007c0c */ /* 0x040fe2000bf06270 */
[C---:B---3--:R-:W-:Y:S02]  /*e670*/  VIADD R4, R19.reuse, 0x10 ;  /* 0x0000001013047836 */ /* 0x048fe40000000000 */
[C---:B------:R-:W-:Y:S01]  /*e680*/  VIADD R6, R19.reuse, 0x18 ;  /* 0x0000001813067836 */ /* 0x040fe20000000000 */
[----:B------:R-:W-:Y:S01]  /*e690*/  ISETP.GE.AND P5, PT, R0, UR4, PT ;  /* 0x0000000400007c0c */ /* 0x000fe2000bfa6270 */
[C---:B------:R-:W-:Y:S01]  /*e6a0*/  VIADD R8, R19.reuse, 0x20 ;  /* 0x0000002013087836 */ /* 0x040fe20000000000 */
[----:B------:R-:W-:Y:S01]  /*e6b0*/  ISETP.GE.AND P6, PT, R4, UR4, PT ;  /* 0x0000000404007c0c */ /* 0x000fe2000bfc6270 */
[C---:B------:R-:W-:Y:S02]  /*e6c0*/  VIADD R9, R19.reuse, 0x28 ;  /* 0x0000002813097836 */ /* 0x040fe40000000000 */
[C---:B------:R-:W-:Y:S01]  /*e6d0*/  VIADD R10, R19.reuse, 0x30 ;  /* 0x00000030130a7836 */ /* 0x040fe20000000000 */
[----:B------:R-:W-:Y:S01]  /*e6e0*/  ISETP.GE.AND P4, PT, R8, UR4, PT ;  /* 0x0000000408007c0c */ /* 0x000fe2000bf86270 */
[----:B------:R-:W-:Y:S01]  /*e6f0*/  VIADD R11, R19, 0x38 ;  /* 0x00000038130b7836 */ /* 0x000fe20000000000 */
[----:B------:R-:W-:Y:S01]  /*e700*/  ISETP.GE.AND P3, PT, R9, UR4, PT ;  /* 0x0000000409007c0c */ /* 0x000fe2000bf66270 */
[----:B0-2---:R-:W-:Y:S01]  /*e710*/  @!P0 IMAD.WIDE R2, R19, 0x4, R12 ;  /* 0x0000000413028825 */ /* 0x005fe200078e020c */
        /* <DEDUP_REMOVED lines=17> */
[----:B----4-:R-:W-:Y:S01]  /*e830*/  @!P1 LEA.HI R14, R11, R11, RZ, 0x1 ;  /* 0x0000000b0b0e9211 */ /* 0x010fe200078f08ff */
[----:B------:R0:W-:Y:S01]  /*e840*/  @!P5 ST.E.64 desc[UR44][R2.64], R94 ;  /* 0x0000005e0200d985 */ /* 0x0001e2000c101b2c */
[----:B------:R-:W-:-:S02]  /*e850*/  @!P0 LOP3.LUT R7, R6, 0xfffffffe, RZ, 0xc0, !PT ;  /* 0xfffffffe06078812 */ /* 0x000fc400078ec0ff */
[----:B------:R-:W-:Y:S01]  /*e860*/  @!P4 LOP3.LUT R9, R8, 0xfffffffe, RZ, 0xc0, !PT ;  /* 0xfffffffe0809c812 */ /* 0x000fe200078ec0ff */
[----:B------:R2:W-:Y:S01]  /*e870*/  @!P6 ST.E.64 desc[UR44][R4.64], R98 ;  /* 0x000000620400e985 */ /* 0x0005e2000c101b2c */
[----:B------:R-:W-:Y:S01]  /*e880*/  @!P3 LOP3.LUT R11, R0, 0xfffffffe, RZ, 0xc0, !PT ;  /* 0xfffffffe000bb812 */ /* 0x000fe200078ec0ff */
[C---:B------:R-:W-:Y:S01]  /*e890*/  VIADD R0, R19.reuse, 0x50 ;  /* 0x0000005013007836 */ /* 0x040fe20000000000 */
[----:B-1----:R-:W-:Y:S02]  /*e8a0*/  @!P2 LOP3.LUT R15, R10, 0xfffffffe, RZ, 0xc0, !PT ;  /* 0xfffffffe0a0fa812 */ /* 0x002fe400078ec0ff */
[----:B------:R-:W-:Y:S01]  /*e8b0*/  @!P1 LOP3.LUT R17, R14, 0xfffffffe, RZ, 0xc0, !PT ;  /* 0xfffffffe0e119812 */ /* 0x000fe200078ec0ff */
[----:B------:R-:W-:Y:S01]  /*e8c0*/  VIADD R14, R19, 0x58 ;  /* 0x00000058130e7836 */ /* 0x000fe20000000000 */
[----:B------:R-:W-:Y:S02]  /*e8d0*/  ISETP.GE.AND P5, PT, R16, UR4, PT ;  /* 0x0000000410007c0c */ /* 0x000fe4000bfa6270 */
[----:B------:R-:W-:Y:S01]  /*e8e0*/  ISETP.GE.AND P6, PT, R18, UR4, PT ;  /* 0x0000000412007c0c */ /* 0x000fe2000bfc6270 */
[----:B0-----:R-:W-:-:S04]  /*e8f0*/  @!P0 IMAD.WIDE R2, R7, 0x4, R12 ;  /* 0x0000000407028825 */ /* 0x001fc800078e020c */
[--C-:B--2---:R-:W-:Y:S01]  /*e900*/  @!P4 IMAD.WIDE R4, R9, 0x4, R12.reuse ;  /* 0x000000040904c825 */ /* 0x104fe200078e020c */
[----:B------:R0:W-:Y:S01]  /*e910*/  @!P0 ST.E.64 desc[UR44][R2.64], R102 ;  /* 0x0000006602008985 */ /* 0x0001e2000c101b2c */
[----:B------:R-:W-:Y:S02]  /*e920*/  ISETP.GE.AND P0, PT, R0, UR4, PT ;  /* 0x0000000400007c0c */ /* 0x000fe4000bf06270 */
[--C-:B------:R-:W-:Y:S01]  /*e930*/  @!P3 IMAD.WIDE R6, R11, 0x4, R12.reuse ;  /* 0x000000040b06b825 */ /* 0x100fe200078e020c */
[----:B------:R1:W-:Y:S01]  /*e940*/  @!P4 ST.E.64 desc[UR44][R4.64], R106 ;  /* 0x0000006a0400c985 */ /* 0x0003e2000c101b2c */
[----:B------:R-:W-:Y:S02]  /*e950*/  ISETP.GE.AND P4, PT, R20, UR4, PT ;  /* 0x0000000414007c0c */ /* 0x000fe4000bf86270 */
[----:B------:R-:W-:Y:S01]  /*e960*/  @!P2 IMAD.WIDE R8, R15, 0x4, R12 ;  /* 0x000000040f08a825 */ /* 0x000fe200078e020c */
[----:B------:R2:W-:Y:S01]  /*e970*/  @!P3 ST.E.64 desc[UR44][R6.64], R110 ;  /* 0x0000006e0600b985 */ /* 0x0005e2000c101b2c */
[----:B------:R-:W-:-:S02]  /*e980*/  @!P5 LEA.HI R16, R16, R16, RZ, 0x1 ;  /* 0x000000101010d211 */ /* 0x000fc400078f08ff */
[----:B------:R-:W-:Y:S01]  /*e990*/  @!P1 IMAD.WIDE R10, R17, 0x4, R12 ;  /* 0x00000004110a9825 */ /* 0x000fe200078e020c */
[----:B------:R3:W-:Y:S01]  /*e9a0*/  @!P2 ST.E.64 desc[UR44][R8.64], R114 ;  /* 0x000000720800a985 */ /* 0x0007e2000c101b2c */
[----:B------:R-:W-:Y:S02]  /*e9b0*/  @!P6 LEA.HI R18, R18, R18, RZ, 0x1 ;  /* 0x000000121212e211 */ /* 0x000fe400078f08ff */
[C---:B------:R-:W-:Y:S01]  /*e9c0*/  VIADD R15, R19.reuse, 0x60 ;  /* 0x00000060130f7836 */ /* 0x040fe20000000000 */
[----:B------:R4:W-:Y:S01]  /*e9d0*/  @!P1 ST.E.64 desc[UR44][R10.64], R118 ;  /* 0x000000760a009985 */ /* 0x0009e2000c101b2c */
[C---:B------:R-:W-:Y:S01]  /*e9e0*/  VIADD R17, R19.reuse, 0x68 ;  /* 0x0000006813117836 */ /* 0x040fe20000000000 */
[----:B------:R-:W-:Y:S01]  /*e9f0*/  ISETP.GE.AND P1, PT, R14, UR4, PT ;  /* 0x000000040e007c0c */ /* 0x000fe2000bf26270 */
[----:B------:R-:W-:Y:S01]  /*ea00*/  VIADD R19, R19, 0x78 ;  /* 0x0000007813137836 */ /* 0x000fe20000000000 */
[----:B------:R-:W-:Y:S02]  /*ea10*/  ISETP.GE.AND P2, PT, R15, UR4, PT ;  /* 0x000000040f007c0c */ /* 0x000fe4000bf46270 */
[----:B------:R-:W-:-:S02]  /*ea20*/  ISETP.GE.AND P3, PT, R17, UR4, PT ;  /* 0x0000000411007c0c */ /* 0x000fc4000bf66270 */
[----:B0-----:R-:W-:Y:S02]  /*ea30*/  @!P5 LOP3.LUT R3, R16, 0xfffffffe, RZ, 0xc0, !PT ;  /* 0xfffffffe1003d812 */ /* 0x001fe400078ec0ff */
[----:B-1----:R-:W-:Y:S02]  /*ea40*/  @!P6 LOP3.LUT R5, R18, 0xfffffffe, RZ, 0xc0, !PT ;  /* 0xfffffffe1205e812 */ /* 0x002fe400078ec0ff */
[----:B------:R-:W-:Y:S01]  /*ea50*/  @!P0 LEA.HI R0, R0, R0, RZ, 0x1 ;  /* 0x0000000000008211 */ /* 0x000fe200078f08ff */
[--C-:B------:R-:W-:Y:S01]  /*ea60*/  @!P5 IMAD.WIDE R2, R3, 0x4, R12.reuse ;  /* 0x000000040302d825 */ /* 0x100fe200078e020c */
[----:B------:R-:W-:Y:S02]  /*ea70*/  @!P4 LEA.HI R20, R20, R20, RZ, 0x1 ;  /* 0x000000141414c211 */ /* 0x000fe400078f08ff */
[----:B------:R-:W-:Y:S01]  /*ea80*/  @!P1 LEA.HI R14, R14, R14, RZ, 0x1 ;  /* 0x0000000e0e0e9211 */ /* 0x000fe200078f08ff */
[----:B------:R-:W-:Y:S01]  /*ea90*/  @!P6 IMAD.WIDE R4, R5, 0x4, R12 ;  /* 0x000000040504e825 */ /* 0x000fe200078e020c */
[----:B------:R-:W-:Y:S01]  /*eaa0*/  @!P2 LEA.HI R15, R15, R15, RZ, 0x1 ;  /* 0x0000000f0f0fa211 */ /* 0x000fe200078f08ff */
[----:B------:R0:W-:Y:S01]  /*eab0*/  @!P5 ST.E.64 desc[UR44][R2.64], R122 ;  /* 0x0000007a0200d985 */ /* 0x0001e2000c101b2c */
[----:B------:R-:W-:-:S02]  /*eac0*/  @!P3 LEA.HI R17, R17, R17, RZ, 0x1 ;  /* 0x000000111111b211 */ /* 0x000fc400078f08ff */
[----:B--2---:R-:W-:Y:S01]  /*ead0*/  @!P0 LOP3.LUT R7, R0, 0xfffffffe, RZ, 0xc0, !PT ;  /* 0xfffffffe00078812 */ /* 0x004fe200078ec0ff */
[----:B------:R1:W-:Y:S01]  /*eae0*/  @!P6 ST.E.64 desc[UR44][R4.64], R126 ;  /* 0x0000007e0400e985 */ /* 0x0003e2000c101b2c */
[----:B---3--:R-:W-:Y:S02]  /*eaf0*/  @!P1 LOP3.LUT R9, R14, 0xfffffffe, RZ, 0xc0, !PT ;  /* 0xfffffffe0e099812 */ /* 0x008fe400078ec0ff */
[----:B------:R-:W-:Y:S02]  /*eb00*/  @!P2 LOP3.LUT R15, R15, 0xfffffffe, RZ, 0xc0, !PT ;  /* 0xfffffffe0f0fa812 */ /* 0x000fe400078ec0ff */
[----:B------:R-:W-:Y:S02]  /*eb10*/  @!P3 LOP3.LUT R17, R17, 0xfffffffe, RZ, 0xc0, !PT ;  /* 0xfffffffe1111b812 */ /* 0x000fe400078ec0ff */
[----:B----4-:R-:W-:Y:S01]  /*eb20*/  @!P4 LOP3.LUT R11, R20, 0xfffffffe, RZ, 0xc0, !PT ;  /* 0xfffffffe140bc812 */ /* 0x010fe200078ec0ff */
[----:B0-----:R-:W-:-:S04]  /*eb30*/  @!P0 IMAD.WIDE R2, R7, 0x4, R12 ;  /* 0x0000000407028825 */ /* 0x001fc800078e020c */
[--C-:B-1----:R-:W-:Y:S01]  /*eb40*/  @!P1 IMAD.WIDE R4, R9, 0x4, R12.reuse ;  /* 0x0000000409049825 */ /* 0x102fe200078e020c */
[----:B------:R0:W-:Y:S01]  /*eb50*/  @!P0 ST.E.64 desc[UR44][R2.64], R130 ;  /* 0x0000008202008985 */ /* 0x0001e2000c101b2c */
[----:B------:R-:W-:Y:S02]  /*eb60*/  ISETP.GE.AND P0, PT, R19, UR4, PT ;  /* 0x0000000413007c0c */ /* 0x000fe4000bf06270 */
[--C-:B------:R-:W-:Y:S01]  /*eb70*/  @!P2 IMAD.WIDE R6, R15, 0x4, R12.reuse ;  /* 0x000000040f06a825 */ /* 0x100fe200078e020c */
[----:B------:R0:W-:Y:S03]  /*eb80*/  @!P1 ST.E.64 desc[UR44][R4.64], R134 ;  /* 0x0000008604009985 */ /* 0x0001e6000c101b2c */
[--C-:B------:R-:W-:Y:S01]  /*eb90*/  @!P3 IMAD.WIDE R8, R17, 0x4, R12.reuse ;  /* 0x000000041108b825 */ /* 0x100fe200078e020c */
[----:B------:R0:W-:Y:S03]  /*eba0*/  @!P2 ST.E.64 desc[UR44][R6.64], R138 ;  /* 0x0000008a0600a985 */ /* 0x0001e6000c101b2c */
[----:B------:R-:W-:Y:S01]  /*ebb0*/  @!P4 IMAD.WIDE R10, R11, 0x4, R12 ;  /* 0x000000040b0ac825 */ /* 0x000fe200078e020c */
[----:B------:R0:W-:Y:S04]  /*ebc0*/  @!P3 ST.E.64 desc[UR44][R8.64], R142 ;  /* 0x0000008e0800b985 */ /* 0x0001e8000c101b2c */
[----:B------:R0:W-:Y:S01]  /*ebd0*/  @!P4 ST.E.64 desc[UR44][R10.64], R146 ;  /* 0x000000920a00c985 */ /* 0x0001e2000c101b2c */
[----:B------:R-:W-:Y:S05]  /*ebe0*/  @P0 BRA `(.L_x_950) ;  /* 0x0000004000980947 */ /* 0x000fea0003800000 */
[----:B------:R-:W-:-:S04]  /*ebf0*/  LEA.HI R19, R19, R19, RZ, 0x1 ;  /* 0x0000001313137211 */ /* 0x000fc800078f08ff */
[----:B0-----:R-:W-:-:S05]  /*ec00*/  LOP3.LUT R3, R19, 0xfffffffe, RZ, 0xc0, !PT ;  /* 0xfffffffe13037812 */ /* 0x001fca00078ec0ff */
[----:B------:R-:W-:-:S05]  /*ec10*/  IMAD.WIDE R2, R3, 0x4, R12 ;  /* 0x0000000403027825 */ /* 0x000fca00078e020c */
[----:B------:R0:W-:Y:S01]  /*ec20*/  ST.E.64 desc[UR44][R2.64], R150 ;  /* 0x0000009602007985 */ /* 0x0001e2000c101b2c */
[----:B------:R-:W-:Y:S05]  /*ec30*/  BRA `(.L_x_950) ;  /* 0x0000004000847947 */ /* 0x000fea0003800000 */
.L_x_1029:
[----:B0-----:R-:W0:Y:S02]  /*ec40*/  S2R R0, SR_TID.X ;  /* 0x0000000000007919 */ /* 0x001e240000002100 */
        /* <DEDUP_REMOVED lines=13> */
[----:B------:R-:W-:Y:S01]  /*ed20*/  SHF.R.S32.HI R5, RZ, 0x1f, R18 ;  /* 0x0000001fff057819 */ /* 0x000fe20000011412 */
[----:B------:R-:W-:Y:S02]  /*ed30*/  ULDC.64 UR6, c[0x0][0xbd0] ;  /* 0x0002f40000067ab9 */ /* 0x000fe40000000a00 */
[----:B------:R-:W-:-:S04]  /*ed40*/  IMAD.WIDE.U32 R2, R18, UR6, RZ ;  /* 0x0000000612027c25 */ /* 0x000fc8000f8e00ff */
[----:B------:R-:W1:Y:S01]  /*ed50*/  LDC.64 R12, c[0x0][0xbd8] ;  /* 0x0002f600ff0c7b82 */ /* 0x000e620000000a00 */
[----:B------:R-:W-:-:S04]  /*ed60*/  IMAD R5, R5, UR6, RZ ;  /* 0x0000000605057c24 */ /* 0x000fc8000f8e02ff */
[----:B------:R-:W-:Y:S02]  /*ed70*/  IMAD R5, R18, UR7, R5 ;  /* 0x0000000712057c24 */ /* 0x000fe4000f8e0205 */
[----:B------:R-:W-:Y:S01]  /*ed80*/  IMAD.MOV R18, RZ, RZ, -R18 ;  /* 0x000000ffff127224 */ /* 0x000fe200078e0a12 */
[----:B------:R-:W2:Y:S01]  /*ed90*/  @P0 LDC R9, c[0x0][0xbec] ;  /* 0x0002fb00ff090b82 */ /* 0x000ea20000000800 */
[----:B------:R-:W-:Y:S02]  /*eda0*/  IMAD.IADD R3, R3, 0x1, R5 ;  /* 0x0000000103037824 */ /* 0x000fe400078e0205 */
[----:B------:R-:W-:-:S05]  /*edb0*/  IMAD.MOV.U32 R5, RZ, RZ, R0 ;  /* 0x000000ffff057224 */ /* 0x000fca00078e0000 */
[----:B------:R-:W3:Y:S01]  /*edc0*/  S2UR UR8, SR_CTAID.Y ;  /* 0x00000000000879c3 */ /* 0x000ee20000002600 */
[----:B0-----:R-:W-:-:S07]  /*edd0*/  USHF.R.S32.HI UR5, URZ, 0x1f, UR4 ;  /* 0x0000001f3f057899 */ /* 0x001fce0008011404 */
[----:B------:R-:W3:Y:S01]  /*ede0*/  LDC R7, c[0x0][0xc50] ;  /* 0x00031400ff077b82 */ /* 0x000ee20000000800 */
[C---:B-1----:R-:W-:Y:S02]  /*edf0*/  IMAD R8, R12.reuse, UR5, RZ ;  /* 0x000000050c087c24 */ /* 0x042fe4000f8e02ff */
[----:B------:R-:W-:-:S04]  /*ee00*/  IMAD.WIDE.U32 R2, R12, UR4, R2 ;  /* 0x000000040c027c25 */ /* 0x000fc8000f8e0002 */
[----:B------:R-:W-:Y:S01]  /*ee10*/  IMAD R13, R13, UR4, R8 ;  /* 0x000000040d0d7c24 */ /* 0x000fe2000f8e0208 */
[----:B------:R-:W0:Y:S01]  /*ee20*/  @P0 LDC R11, c[0x0][0xbf0] ;  /* 0x0002fc00ff0b0b82 */ /* 0x000e220000000800 */
[----:B--2---:R-:W-:Y:S01]  /*ee30*/  @P0 IMAD.HI.U32 R4, R0, R9, RZ ;  /* 0x0000000900040227 */ /* 0x004fe200078e00ff */
[----:B------:R-:W-:-:S03]  /*ee40*/  ULDC.64 UR4, c[0x0][0xbe0] ;  /* 0x0002f80000047ab9 */ /* 0x000fc60000000a00 */
[----:B------:R-:W-:Y:S02]  /*ee50*/  IMAD.IADD R3, R13, 0x1, R3 ;  /* 0x000000010d037824 */ /* 0x000fe400078e0203 */
[----:B---3--:R-:W-:-:S04]  /*ee60*/  IMAD R9, R7, R18, UR8 ;  /* 0x0000000807097e24 */ /* 0x008fc8000f8e0212 */
[----:B------:R-:W-:Y:S01]  /*ee70*/  IMAD.WIDE.U32 R2, R9, UR4, R2 ;  /* 0x0000000409027c25 */ /* 0x000fe2000f8e0002 */
[----:B0-----:R-:W-:Y:S02]  /*ee80*/  @P0 SHF.R.U32.HI R5, RZ, R11, R4 ;  /* 0x0000000bff050219 */ /* 0x001fe40000011604 */
[----:B------:R-:W-:Y:S02]  /*ee90*/  SHF.R.S32.HI R4, RZ, 0x1f, R9 ;  /* 0x0000001fff047819 */ /* 0x000fe40000011409 */
[----:B------:R-:W-:Y:S01]  /*eea0*/  IADD3 R2, P0, R5, R2, RZ ;  /* 0x0000000205027210 */ /* 0x000fe20007f1e0ff */
[----:B------:R-:W-:Y:S02]  /*eeb0*/  IMAD.MOV R7, RZ, RZ, -R5 ;  /* 0x000000ffff077224 */ /* 0x000fe400078e0a05 */
[----:B------:R-:W-:Y:S02]  /*eec0*/  IMAD R4, R4, UR4, RZ ;  /* 0x0000000404047c24 */ /* 0x000fe4000f8e02ff */
[----:B------:R-:W-:-:S02]  /*eed0*/  IMAD R7, R6, R7, R0 ;  /* 0x0000000706077224 */ /* 0x000fc400078e0200 */
[----:B------:R-:W-:Y:S01]  /*eee0*/  IMAD R4, R9, UR5, R4 ;  /* 0x0000000509047c24 */ /* 0x000fe2000f8e0204 */
[----:B------:R-:W-:Y:S01]  /*eef0*/  SHF.R.S32.HI R9, RZ, 0x1f, R5 ;  /* 0x0000001fff097819 */ /* 0x000fe20000011405 */
[----:B------:R-:W-:Y:S01]  /*ef00*/  ULDC.64 UR4, c[0x0][0xbc8] ;  /* 0x0002f20000047ab9 */ /* 0x000fe20000000a00 */
[----:B------:R-:W-:Y:S02]  /*ef10*/  SHF.R.S32.HI R0, RZ, 0x1f, R7 ;  /* 0x0000001fff007819 */ /* 0x000fe40000011407 */
[----:B------:R-:W-:-:S03]  /*ef20*/  IADD3.X R3, R9, R3, R4, P0, !PT ;  /* 0x0000000309037210 */ /* 0x000fc600007fe404 */
[----:B------:R-:W-:Y:S02]  /*ef30*/  IMAD R0, R0, UR4, RZ ;  /* 0x0000000400007c24 */ /* 0x000fe4000f8e02ff */
[----:B------:R-:W-:-:S04]  /*ef40*/  IMAD.WIDE.U32 R2, R7, UR4, R2 ;  /* 0x0000000407027c25 */ /* 0x000fc8000f8e0002 */
[----:B------:R-:W-:Y:S01]  /*ef50*/  IMAD R5, R7, UR5, R0 ;  /* 0x0000000507057c24 */ /* 0x000fe2000f8e0200 */
[----:B------:R-:W-:Y:S02]  /*ef60*/  ULDC.64 UR4, c[0x0][0xba8] ;  /* 0x0002ea0000047ab9 */ /* 0x000fe40000000a00 */
[----:B------:R-:W-:Y:S01]  /*ef70*/  LEA R4, P0, R2, UR4, 0x2 ;  /* 0x0000000402047c11 */ /* 0x000fe2000f8010ff */
[----:B------:R-:W-:-:S05]  /*ef80*/  IMAD.IADD R3, R3, 0x1, R5 ;  /* 0x0000000103037824 */ /* 0x000fca00078e0205 */
[----:B------:R-:W-:Y:S01]  /*ef90*/  LEA.HI.X R5, R2, UR5, R3, 0x2, P0 ;  /* 0x0000000502057c11 */ /* 0x000fe200080f1403 */
[----:B------:R-:W-:-:S05]  /*efa0*/  IMAD.MOV.U32 R3, RZ, RZ, -0x800000 ;  /* 0xff800000ff037424 */ /* 0x000fca00078e00ff */
[----:B------:R0:W-:Y:S01]  /*efb0*/  STG.E desc[UR44][R4.64], R3 ;  /* 0x0000000304007986 */ /* 0x0001e2000c10192c */
[----:B------:R-:W-:Y:S05]  /*efc0*/  BRA `(.L_x_950) ;  /* 0x0000003c00a07947 */ /* 0x000fea0003800000 */
.L_x_948:
[----:B------:R-:W-:-:S08]  /*efd0*/  NOP ;  /* 0x0000000000007918 */ /* 0x000fd00000000000 */
[----:B--2---:R-:W0:-:S00]  /*efe0*/  USETMAXREG.DEALLOC.CTAPOOL 0x18 ;  /* 0x00000018000079c8 */ /* 0x004e0000080e0500 */
        /* <DEDUP_REMOVED lines=16> */
.L_x_1032:
[----:B------:R-:W-:Y:S01]  /*f0f0*/  ULDC UR7, c[0x0][0xc50] ;  /* 0x0003140000077ab9 */ /* 0x000fe20000000800 */
[----:B------:R-:W-:Y:S01]  /*f100*/  UMOV UR36, UR6 ;  /* 0x0000000600247c82 */ /* 0x000fe20008000000 */
[----:B------:R-:W-:-:S11]  /*f110*/  UISETP.NE.AND UP0, UPT, UR7, 0x1, UPT ;  /* 0x000000010700788c */ /* 0x000fd6000bf05270 */
[----:B------:R-:W-:Y:S01]  /*f120*/  @UP0 ULDC UR4, c[0x0][0xc54] ;  /* 0x0003150000040ab9 */ /* 0x000fe20000000800 */
[----:B------:R-:W-:Y:S01]  /*f130*/  @UP0 ULDC UR8, c[0x0][0xc58] ;  /* 0x0003160000080ab9 */ /* 0x000fe20000000800 */
[----:B------:R-:W-:-:S04]  /*f140*/  UIMAD.WIDE.U32 UR4, UR6, UR4, URZ ;  /* 0x00000004060472a5 */ /* 0x000fc8000f8e003f */
[----:B------:R-:W-:-:S12]  /*f150*/  @UP0 USHF.R.U32.HI UR36, URZ, UR8, UR5 ;  /* 0x000000083f240299 */ /* 0x000fd80008011605 */
.L_x_1033:
[----:B------:R-:W-:Y:S01]  /*f160*/  ISETP.GE.AND P0, PT, R19, RZ, PT ;  /* 0x000000ff1300720c */ /* 0x000fe20003f06270 */
[----:B------:R-:W-:Y:S01]  /*f170*/  UIADD3 UR41, -UR36, URZ, URZ ;  /* 0x0000003f24297290 */ /* 0x000fe2000fffe13f */
[----:B------:R-:W-:Y:S02]  /*f180*/  IMAD.MOV.U32 R9, RZ, RZ, 0x1 ;  /* 0x00000001ff097424 */ /* 0x000fe400078e00ff */
[----:B------:R-:W-:Y:S01]  /*f190*/  IMAD.MOV.U32 R0, RZ, RZ, RZ ;  /* 0x000000ffff007224 */ /* 0x000fe200078e00ff */
[----:B------:R-:W-:Y:S01]  /*f1a0*/  UIMAD UR41, UR7, UR41, UR6 ;  /* 0x00000029072972a4 */ /* 0x000fe2000f8e0206 */
[----:B------:R-:W-:-:S07]  /*f1b0*/  IMAD.MOV.U32 R3, RZ, RZ, 0x1 ;  /* 0x00000001ff037424 */ /* 0x000fce00078e00ff */
[----:B------:R-:W-:Y:S05]  /*f1c0*/  @!P0 BRA `(.L_x_1034) ;  /* 0x0000003800608947 */ /* 0x000fea0003800000 */
[----:B------:R-:W0:Y:S01]  /*f1d0*/  S2UR UR40, SR_CTAID.X ;  /* 0x00000000002879c3 */ /* 0x000e220000002500 */
[----:B------:R-:W-:Y:S01]  /*f1e0*/  ULDC.64 UR4, c[0x0][0x418] ;  /* 0x0001060000047ab9 */ /* 0x000fe20000000a00 */
[----:B------:R-:W-:Y:S01]  /*f1f0*/  ULDC UR6, c[0x0][0x448] ;  /* 0x0001120000067ab9 */ /* 0x000fe20000000800 */
[----:B------:R-:W-:Y:S02]  /*f200*/  UISETP.NE.U32.AND UP0, UPT, UR4, URZ, UPT ;  /* 0x0000003f0400728c */ /* 0x000fe4000bf05070 */
[----:B------:R-:W-:Y:S02]  /*f210*/  UISETP.NE.AND UP1, UPT, UR6, 0x1, UPT ;  /* 0x000000010600788c */ /* 0x000fe4000bf25270 */
[----:B------:R-:W-:Y:S01]  /*f220*/  UISETP.NE.AND.EX UP0, UPT, UR5, URZ, UPT, UP0 ;  /* 0x0000003f0500728c */ /* 0x000fe2000bf05300 */
[----:B------:R-:W-:Y:S02]  /*f230*/  ULDC UR6, c[0x0][0x424] ;  /* 0x0001090000067ab9 */ /* 0x000fe40000000800 */
[----:B------:R-:W-:Y:S01]  /*f240*/  ULDC.64 UR4, c[0x0][0x9e0] ;  /* 0x0002780000047ab9 */ /* 0x000fe20000000a00 */
[----:B------:R-:W-:-:S02]  /*f250*/  USEL UR9, UR6, 0x1, UP0 ;  /* 0x0000000106097887 */ /* 0x000fc40008000000 */
[----:B------:R-:W-:Y:S01]  /*f260*/  UISETP.GE.AND UP0, UPT, UR5, 0x1, UPT ;  /* 0x000000010500788c */ /* 0x000fe2000bf06270 */
[----:B------:R-:W-:Y:S02]  /*f270*/  ULDC UR10, c[0x0][0x288] ;  /* 0x0000a200000a7ab9 */ /* 0x000fe40000000800 */
[----:B------:R-:W-:Y:S01]  /*f280*/  @UP1 ULDC UR7, c[0x0][0x44c] ;  /* 0x0001130000071ab9 */ /* 0x000fe20000000800 */
[----:B------:R-:W-:Y:S01]  /*f290*/  ULDC UR12, c[0x0][0x2f0] ;  /* 0x0000bc00000c7ab9 */ /* 0x000fe20000000800 */
[----:B------:R-:W-:Y:S01]  /*f2a0*/  UIADD3 UR11, -UR10, 0x1, URZ ;  /* 0x000000010a0b7890 */ /* 0x000fe2000fffe13f */
[----:B------:R-:W-:Y:S01]  /*f2b0*/  PLOP3.LUT P1, PT, PT, PT, UP0, 0x80, 0x0 ;  /* 0x000000000000781c */ /* 0x000fe20003f2f008 */
[----:B------:R-:W-:Y:S01]  /*f2c0*/  UIMAD UR13, UR9, UR12, 0x7f ;  /* 0x0000007f090d74a4 */ /* 0x000fe2000f8e020c */
[----:B------:R-:W-:Y:S01]  /*f2d0*/  @UP1 ULDC UR14, c[0x0][0x450] ;  /* 0x00011400000e1ab9 */ /* 0x000fe20000000800 */
[----:B------:R-:W-:Y:S02]  /*f2e0*/  UIMAD UR11, UR9, UR12, UR11 ;  /* 0x0000000c090b72a4 */ /* 0x000fe4000f8e020b */
[----:B0-----:R-:W-:-:S04]  /*f2f0*/  USHF.L.U32 UR40, UR40, 0x7, URZ ;  /* 0x0000000728287899 */ /* 0x001fc8000800063f */
[----:B------:R-:W-:-:S04]  /*f300*/  UIADD3 UR8, UR40, 0x7f, URZ ;  /* 0x0000007f28087890 */ /* 0x000fc8000fffe03f */
[----:B------:R-:W-:-:S04]  /*f310*/  UIMAD.WIDE.U32 UR6, UR8, UR7, URZ ;  /* 0x00000007080672a5 */ /* 0x000fc8000f8e003f */
[----:B------:R-:W-:Y:S02]  /*f320*/  @UP1 USHF.R.U32.HI UR8, URZ, UR14, UR7 ;  /* 0x0000000e3f081299 */ /* 0x000fe40008011607 */
[----:B------:R-:W-:Y:S02]  /*f330*/  USHF.R.S32.HI UR7, URZ, 0x1f, UR13 ;  /* 0x0000001f3f077899 */ /* 0x000fe4000801140d */
[----:B------:R-:W-:Y:S02]  /*f340*/  UIADD3 UR6, UR11, UR8, URZ ;  /* 0x000000080b067290 */ /* 0x000fe4000fffe03f */
[----:B------:R-:W-:Y:S02]  /*f350*/  ULEA.HI UR7, UR7, UR13, URZ, 0x7 ;  /* 0x0000000d07077291 */ /* 0x000fe4000f8f383f */
[----:B------:R-:W-:Y:S02]  /*f360*/  UIADD3 UR4, UR6, UR4, URZ ;  /* 0x0000000406047290 */ /* 0x000fe4000fffe03f */
[----:B------:R-:W-:Y:S01]  /*f370*/  USHF.R.S32.HI UR39, URZ, 0x7, UR7 ;  /* 0x000000073f277899 */ /* 0x000fe20008011407 */
[----:B------:R-:W-:Y:S11]  /*f380*/  @!P1 BRA `(.L_x_1035) ;  /* 0x0000000000449947 */ /* 0x000ff60003800000 */
[----:B------:R-:W-:Y:S01]  /*f390*/  ISETP.LT.AND P0, PT, RZ, UR6, PT ;  /* 0x00000006ff007c0c */ /* 0x000fe2000bf01270 */
[----:B------:R-:W-:-:S12]  /*f3a0*/  UIADD3 UR8, UR6, -0x1, URZ ;  /* 0xffffffff06087890 */ /* 0x000fd8000fffe03f */
[----:B------:R-:W-:Y:S05]  /*f3b0*/  @P0 BRA `(.L_x_1036) ;  /* 0x00000000001c0947 */ /* 0x000fea0003800000 */
[----:B------:R-:W-:Y:S02]  /*f3c0*/  UISETP.NE.AND UP0, UPT, UR5, 0x1, UPT ;  /* 0x000000010500788c */ /* 0x000fe4000bf05270 */
[----:B------:R-:W-:-:S09]  /*f3d0*/  UIADD3 UR8, -UR6, URZ, URZ ;  /* 0x0000003f06087290 */ /* 0x000fd2000fffe13f */
[----:B------:R-:W-:Y:S02]  /*f3e0*/  @UP0 ULDC.64 UR14, c[0x0][0x9e8] ;  /* 0x00027a00000e0ab9 */ /* 0x000fe40000000a00 */
[----:B------:R-:W-:-:S04]  /*f3f0*/  UIMAD.WIDE.U32 UR6, UR8, UR14, URZ ;  /* 0x0000000e080672a5 */ /* 0x000fc8000f8e003f */
[----:B------:R-:W-:-:S04]  /*f400*/  @UP0 USHF.R.U32.HI UR8, URZ, UR15, UR7 ;  /* 0x0000000f3f080299 */ /* 0x000fc80008011607 */
[----:B------:R-:W-:Y:S01]  /*f410*/  ULOP3.LUT UR8, URZ, UR8, URZ, 0x33, !UPT ;  /* 0x000000083f087292 */ /* 0x000fe2000f8e333f */
[----:B------:R-:W-:Y:S11]  /*f420*/  BRA `(.L_x_1037) ;  /* 0x0000000000107947 */ /* 0x000ff60003800000 */
.L_x_1036:
[----:B------:R-:W-:-:S11]  /*f430*/  UISETP.NE.AND UP0, UPT, UR5, 0x1, UPT ;  /* 0x000000010500788c */ /* 0x000fd6000bf05270 */
[----:B------:R-:W-:Y:S02]  /*f440*/  @UP0 ULDC.64 UR14, c[0x0][0x9e8] ;  /* 0x00027a00000e0ab9 */ /* 0x000fe40000000a00 */
[----:B------:R-:W-:-:S04]  /*f450*/  UIMAD.WIDE.U32 UR6, UR8, UR14, URZ ;  /* 0x0000000e080672a5 */ /* 0x000fc8000f8e003f */
[----:B------:R-:W-:-:S12]  /*f460*/  @UP0 USHF.R.U32.HI UR8, URZ, UR15, UR7 ;  /* 0x0000000f3f080299 */ /* 0x000fd80008011607 */
.L_x_1037:
[----:B------:R-:W-:-:S04]  /*f470*/  UIMAD UR8, UR8, UR5, UR5 ;  /* 0x00000005080872a4 */ /* 0x000fc8000f8e0205 */
[----:B------:R-:W-:-:S04]  /*f480*/  UISETP.LT.AND UP0, UPT, UR4, UR8, UPT ;  /* 0x000000080400728c */ /* 0x000fc8000bf01270 */
[----:B------:R-:W-:-:S12]  /*f490*/  USEL UR4, UR4, UR8, UP0 ;  /* 0x0000000804047287 */ /* 0x000fd80008000000 */
.L_x_1035:
[----:B------:R-:W-:Y:S01]  /*f4a0*/  UIADD3 UR4, UR4, 0x7f, URZ ;  /* 0x0000007f04047890 */ /* 0x000fe2000fffe03f */
[----:B------:R-:W-:Y:S01]  /*f4b0*/  @UP1 ULDC UR6, c[0x0][0x44c] ;  /* 0x0001130000061ab9 */ /* 0x000fe20000000800 */
[----:B------:R-:W-:Y:S02]  /*f4c0*/  @UP1 ULDC UR11, c[0x0][0x450] ;  /* 0x00011400000b1ab9 */ /* 0x000fe40000000800 */
[----:B------:R-:W-:Y:S02]  /*f4d0*/  USHF.R.S32.HI UR8, URZ, 0x1f, UR4 ;  /* 0x0000001f3f087899 */ /* 0x000fe40008011404 */
[----:B------:R-:W-:Y:S02]  /*f4e0*/  UIMAD.WIDE.U32 UR6, UR40, UR6, URZ ;  /* 0x00000006280672a5 */ /* 0x000fe4000f8e003f */
[----:B------:R-:W-:Y:S02]  /*f4f0*/  ULEA.HI UR8, UR8, UR4, URZ, 0x7 ;  /* 0x0000000408087291 */ /* 0x000fe4000f8f383f */
[----:B------:R-:W-:Y:S01]  /*f500*/  UIMAD UR9, UR9, UR12, -UR10 ;  /* 0x0000000c090972a4 */ /* 0x000fe2000f8e0a0a */
[----:B------:R-:W-:Y:S01]  /*f510*/  UMOV UR4, UR40 ;  /* 0x0000002800047c82 */ /* 0x000fe20008000000 */
[----:B------:R-:W-:-:S02]  /*f520*/  USHF.R.S32.HI UR42, URZ, 0x7, UR8 ;  /* 0x000000073f2a7899 */ /* 0x000fc40008011408 */
[----:B------:R-:W-:Y:S02]  /*f530*/  @UP1 USHF.R.U32.HI UR4, URZ, UR11, UR7 ;  /* 0x0000000b3f041299 */ /* 0x000fe40008011607 */
[----:B------:R-:W-:Y:S02]  /*f540*/  UISETP.LT.AND UP0, UPT, UR39, UR42, UPT ;  /* 0x0000002a2700728c */ /* 0x000fe4000bf01270 */
[----:B------:R-:W-:Y:S01]  /*f550*/  UIADD3 UR4, UR9, UR4, URZ ;  /* 0x0000000409047290 */ /* 0x000fe2000fffe03f */
[----:B------:R-:W-:Y:S01]  /*f560*/  ULDC UR8, c[0x0][0x9dc] ;  /* 0x0002770000087ab9 */ /* 0x000fe20000000800 */
[----:B------:R-:W-:Y:S02]  /*f570*/  USEL UR9, UR39, UR42, UP0 ;  /* 0x0000002a27097287 */ /* 0x000fe40008000000 */
[----:B------:R-:W-:Y:S01]  /*f580*/  UIADD3 UR8, UR4, -UR8, URZ ;  /* 0x8000000804087290 */ /* 0x000fe2000fffe03f */
[----:B------:R-:W-:Y:S11]  /*f590*/  @!P1 BRA `(.L_x_1038) ;  /* 0x0000000000449947 */ /* 0x000ff60003800000 */
[----:B------:R-:W-:-:S06]  /*f5a0*/  UISETP.GT.AND UP0, UPT, UR4, -0x1, UPT ;  /* 0xffffffff0400788c */ /* 0x000fcc000bf04270 */
[----:B------:R-:W-:-:S13]  /*f5b0*/  PLOP3.LUT P0, PT, PT, PT, UP0, 0x80, 0x0 ;  /* 0x000000000000781c */ /* 0x000fda0003f0f008 */
[----:B------:R-:W-:Y:S05]  /*f5c0*/  @P0 BRA `(.L_x_1039) ;  /* 0x00000000001c0947 */ /* 0x000fea0003800000 */
[----:B------:R-:W-:Y:S02]  /*f5d0*/  UISETP.NE.AND UP0, UPT, UR5, 0x1, UPT ;  /* 0x000000010500788c */ /* 0x000fe4000bf05270 */
[----:B------:R-:W-:-:S09]  /*f5e0*/  ULOP3.LUT UR4, URZ, UR4, URZ, 0x33, !UPT ;  /* 0x000000043f047292 */ /* 0x000fd2000f8e333f */
[----:B------:R-:W-:Y:S02]  /*f5f0*/  @UP0 ULDC.64 UR10, c[0x0][0x9e8] ;  /* 0x00027a00000a0ab9 */ /* 0x000fe40000000a00 */
[----:B------:R-:W-:-:S04]  /*f600*/  UIMAD.WIDE.U32 UR6, UR4, UR10, URZ ;  /* 0x0000000a040672a5 */ /* 0x000fc8000f8e003f */
[----:B------:R-:W-:-:S04]  /*f610*/  @UP0 USHF.R.U32.HI UR4, URZ, UR11, UR7 ;  /* 0x0000000b3f040299 */ /* 0x000fc80008011607 */
[----:B------:R-:W-:Y:S01]  /*f620*/  ULOP3.LUT UR4, URZ, UR4, URZ, 0x33, !UPT ;  /* 0x000000043f047292 */ /* 0x000fe2000f8e333f */
[----:B------:R-:W-:Y:S11]  /*f630*/  BRA `(.L_x_1040) ;  /* 0x0000000000107947 */ /* 0x000ff60003800000 */
.L_x_1039:
[----:B------:R-:W-:-:S11]  /*f640*/  UISETP.NE.AND UP0, UPT, UR5, 0x1, UPT ;  /* 0x000000010500788c */ /* 0x000fd6000bf05270 */
[----:B------:R-:W-:Y:S02]  /*f650*/  @UP0 ULDC.64 UR10, c[0x0][0x9e8] ;  /* 0x00027a00000a0ab9 */ /* 0x000fe40000000a00 */
[----:B------:R-:W-:-:S04]  /*f660*/  UIMAD.WIDE.U32 UR6, UR4, UR10, URZ ;  /* 0x0000000a040672a5 */ /* 0x000fc8000f8e003f */
[----:B------:R-:W-:-:S12]  /*f670*/  @UP0 USHF.R.U32.HI UR4, URZ, UR11, UR7 ;  /* 0x0000000b3f040299 */ /* 0x000fd80008011607 */
.L_x_1040:
[----:B------:R-:W-:-:S04]  /*f680*/  UIMAD UR4, UR4, UR5, URZ ;  /* 0x00000005040472a4 */ /* 0x000fc8000f8e023f */
[----:B------:R-:W-:-:S04]  /*f690*/  UISETP.LT.AND UP0, UPT, UR8, UR4, UPT ;  /* 0x000000040800728c */ /* 0x000fc8000bf01270 */
[----:B------:R-:W-:-:S12]  /*f6a0*/  USEL UR8, UR8, UR4, !UP0 ;  /* 0x0000000408087287 */ /* 0x000fd8000c000000 */
.L_x_1038:
[----:B------:R-:W-:Y:S02]  /*f6b0*/  USHF.R.S32.HI UR4, URZ, 0x1f, UR8 ;  /* 0x0000001f3f047899 */ /* 0x000fe40008011408 */
[----:B------:R-:W-:Y:S02]  /*f6c0*/  USHF.R.U32.HI UR5, URZ, 0x10, UR41 ;  /* 0x000000103f057899 */ /* 0x000fe40008011629 */
[----:B------:R-:W-:Y:S02]  /*f6d0*/  ULEA.HI UR4, UR4, UR8, URZ, 0x7 ;  /* 0x0000000804047291 */ /* 0x000fe4000f8f383f */
[----:B------:R-:W-:Y:S02]  /*f6e0*/  UISETP.NE.AND UP0, UPT, UR5, URZ, UPT ;  /* 0x0000003f0500728c */ /* 0x000fe4000bf05270 */
[----:B------:R-:W-:Y:S02]  /*f6f0*/  USHF.R.S32.HI UR4, URZ, 0x7, UR4 ;  /* 0x000000073f047899 */ /* 0x000fe40008011404 */
[----:B------:R-:W-:-:S04]  /*f700*/  ULOP3.LUT UR41, UR41, 0xffff, URZ, 0xc0, !UPT ;  /* 0x0000ffff29297892 */ /* 0x000fc8000f8ec03f */
[----:B------:R-:W-:-:S03]  /*f710*/  VIMNMX R7, RZ, UR4, !PT ;  /* 0x00000004ff077c48 */ /* 0x000fc6000ffe0100 */
[----:B------:R-:W-:Y:S01]  /*f720*/  @!UP0 ULDC UR5, c[0x0][0x9f0] ;  /* 0x00027c0000058ab9 */ /* 0x000fe20000000800 */
[----:B------:R-:W-:Y:S01]  /*f730*/  ISETP.LT.AND P0, PT, R7, UR9, PT ;  /* 0x0000000907007c0c */ /* 0x000fe2000bf01270 */
[----:B------:R0:W-:Y:S04]  /*f740*/  STL [R1+0x8], R7 ;  /* 0x0000080701007387 */ /* 0x0001e80000100800 */
[----:B------:R0:W-:Y:S08]  /*f750*/  STL [R1+0xc], RZ ;  /* 0x00000cff01007387 */ /* 0x0001f00000100800 */
[----:B0-----:R-:W-:Y:S05]  /*f760*/  @!P0 BRA `(.L_x_1041) ;  /* 0x0000000000708947 */ /* 0x001fea0003800000 */
[----:B------:R-:W-:Y:S01]  /*f770*/  IMAD.U32 R6, RZ, RZ, UR5 ;  /* 0x00000005ff067e24 */ /* 0x000fe2000f8e00ff */
[----:B------:R-:W-:Y:S01]  /*f780*/  UIADD3 UR4, UR5, -0x1, UR9 ;  /* 0xffffffff05047890 */ /* 0x000fe2000fffe009 */
[----:B------:R-:W-:-:S03]  /*f790*/  IMAD.MOV.U32 R2, RZ, RZ, RZ ;  /* 0x000000ffff027224 */ /* 0x000fc600078e00ff */
[-C--:B------:R-:W-:Y:S02]  /*f7a0*/  IABS R0, R6.reuse ;  /* 0x0000000600007213 */ /* 0x080fe40000000000 */
[----:B------:R-:W-:Y:S02]  /*f7b0*/  IABS R6, R6 ;  /* 0x0000000600067213 */ /* 0x000fe40000000000 */
[----:B------:R-:W0:Y:S08]  /*f7c0*/  I2F.RP R4, R0 ;  /* 0x0000000000047306 */ /* 0x000e300000209400 */
[----:B0-----:R-:W0:Y:S02]  /*f7d0*/  MUFU.RCP R4, R4 ;  /* 0x0000000400047308 */ /* 0x001e240000001000 */
[----:B0-----:R-:W-:-:S06]  /*f7e0*/  VIADD R3, R4, 0xffffffe ;  /* 0x0ffffffe04037836 */ /* 0x001fcc0000000000 */
[----:B------:R-:W0:Y:S02]  /*f7f0*/  F2I.FTZ.U32.TRUNC.NTZ R3, R3 ;  /* 0x0000000300037305 */ /* 0x000e24000021f000 */
[----:B0-----:R-:W-:-:S04]  /*f800*/  IMAD.MOV R5, RZ, RZ, -R3 ;  /* 0x000000ffff057224 */ /* 0x001fc800078e0a03 */
[----:B------:R-:W-:-:S04]  /*f810*/  IMAD R5, R5, R0, RZ ;  /* 0x0000000005057224 */ /* 0x000fc800078e02ff */
[----:B------:R-:W-:Y:S01]  /*f820*/  IMAD.HI.U32 R5, R3, R5, R2 ;  /* 0x0000000503057227 */ /* 0x000fe200078e0002 */
[----:B------:R-:W-:-:S03]  /*f830*/  IADD3 R2, -R7, UR4, RZ ;  /* 0x0000000407027c10 */ /* 0x000fc6000fffe1ff */
[----:B------:R-:W-:Y:S01]  /*f840*/  IMAD.MOV R3, RZ, RZ, -R6 ;  /* 0x000000ffff037224 */ /* 0x000fe200078e0a06 */
[----:B------:R-:W-:Y:S02]  /*f850*/  IABS R4, R2 ;  /* 0x0000000200047213 */ /* 0x000fe40000000000 */
[----:B------:R-:W-:-:S03]  /*f860*/  LOP3.LUT R2, R2, UR5, RZ, 0x3c, !PT ;  /* 0x0000000502027c12 */ /* 0x000fc6000f8e3cff */
[----:B------:R-:W-:Y:S01]  /*f870*/  IMAD.HI.U32 R5, R5, R4, RZ ;  /* 0x0000000405057227 */ /* 0x000fe200078e00ff */
[----:B------:R-:W-:-:S03]  /*f880*/  ISETP.GE.AND P2, PT, R2, RZ, PT ;  /* 0x000000ff0200720c */ /* 0x000fc60003f46270 */
[----:B------:R-:W-:-:S05]  /*f890*/  IMAD R3, R5, R3, R4 ;  /* 0x0000000305037224 */ /* 0x000fca00078e0204 */
[----:B------:R-:W-:-:S13]  /*f8a0*/  ISETP.GT.U32.AND P1, PT, R0, R3, PT ;  /* 0x000000030000720c */ /* 0x000fda0003f24070 */
[----:B------:R-:W-:Y:S02]  /*f8b0*/  @!P1 IMAD.IADD R3, R3, 0x1, -R0 ;  /* 0x0000000103039824 */ /* 0x000fe400078e0a00 */
[----:B------:R-:W-:Y:S01]  /*f8c0*/  @!P1 VIADD R5, R5, 0x1 ;  /* 0x0000000105059836 */ /* 0x000fe20000000000 */
[----:B------:R-:W-:Y:S02]  /*f8d0*/  ISETP.NE.AND P1, PT, RZ, UR5, PT ;  /* 0x00000005ff007c0c */ /* 0x000fe4000bf25270 */
[----:B------:R-:W-:-:S13]  /*f8e0*/  ISETP.GE.U32.AND P0, PT, R3, R0, PT ;  /* 0x000000000300720c */ /* 0x000fda0003f06070 */
[----:B------:R-:W-:-:S04]  /*f8f0*/  @P0 VIADD R5, R5, 0x1 ;  /* 0x0000000105050836 */ /* 0x000fc80000000000 */
[----:B------:R-:W-:Y:S01]  /*f900*/  @!P2 IMAD.MOV R5, RZ, RZ, -R5 ;  /* 0x000000ffff05a224 */ /* 0x000fe200078e0a05 */
[----:B------:R-:W-:-:S05]  /*f910*/  @!P1 LOP3.LUT R5, RZ, UR5, RZ, 0x33, !PT ;  /* 0x00000005ff059c12 */ /* 0x000fca000f8e33ff */
[----:B------:R0:W-:Y:S02]  /*f920*/  STL [R1+0xc], R5 ;  /* 0x00000c0501007387 */ /* 0x0001e40000100800 */
.L_x_1041:
[----:B------:R-:W2:Y:S01]  /*f930*/  LDL R2, [R1+0xc] ;  /* 0x00000c0001027983 */ /* 0x000ea20000100800 */
[----:B------:R-:W-:Y:S02]  /*f940*/  IMAD.MOV.U32 R9, RZ, RZ, 0x1 ;  /* 0x00000001ff097424 */ /* 0x000fe400078e00ff */
[----:B------:R-:W-:Y:S02]  /*f950*/  IMAD.MOV.U32 R3, RZ, RZ, 0x1 ;  /* 0x00000001ff037424 */ /* 0x000fe400078e00ff */
[----:B--2---:R-:W-:-:S05]  /*f960*/  IMAD R0, R2, UR41, R7 ;  /* 0x0000002902007c24 */ /* 0x004fca000f8e0207 */
[----:B------:R-:W-:Y:S01]  /*f970*/  VIADDMNMX R18, R0, R2, UR9, PT ;  /* 0x0000000900127e46 */ /* 0x000fe2000b800102 */
[----:B------:R1:W-:Y:S03]  /*f980*/  STL [R1+0x4], R0 ;  /* 0x0000040001007387 */ /* 0x0003e60000100800 */
[----:B------:R-:W-:Y:S01]  /*f990*/  ISETP.GT.AND P0, PT, R18, R0, PT ;  /* 0x000000001200720c */ /* 0x000fe20003f04270 */
[----:B------:R2:W-:Y:S01]  /*f9a0*/  STL [R1+0x10], R18 ;  /* 0x0000101201007387 */ /* 0x0005e20000100800 */
[----:B-1----:R-:W-:-:S11]  /*f9b0*/  IMAD.MOV.U32 R0, RZ, RZ, RZ ;  /* 0x000000ffff007224 */ /* 0x002fd600078e00ff */
[----:B--2---:R-:W-:Y:S05]  /*f9c0*/  @!P0 BRA `(.L_x_1034) ;  /* 0x0000003000608947 */ /* 0x004fea0003800000 */
[----:B------:R-:W1:Y:S01]  /*f9d0*/  S2UR UR4, SR_CgaCtaId ;  /* 0x00000000000479c3 */ /* 0x000e620000008800 */
[----:B------:R-:W-:Y:S02]  /*f9e0*/  UMOV UR38, 0x400 ;  /* 0x0000040000267882 */ /* 0x000fe40000000000 */
[----:B-1----:R-:W-:-:S04]  /*f9f0*/  ULEA UR38, UR4, UR38, 0x18 ;  /* 0x0000002604267291 */ /* 0x002fc8000f8ec03f */
        /* <DEDUP_REMOVED lines=9> */
[----:B------:R-:W1:Y:S01]  /*fa90*/  LDC.64 R2, c[0x4][R2] ;  /* 0x0100000002027b82 */ /* 0x000e620000000a00 */
[----:B0-----:R-:W-:Y:S02]  /*faa0*/  IMAD.U32 R5, RZ, RZ, UR7 ;  /* 0x00000007ff057e24 */ /* 0x001fe4000f8e00ff */
        /* <DEDUP_REMOVED lines=8> */
[----:B-1----:R-:W-:Y:S05]  /*fb30*/  CALL.ABS.NOINC R2 ;  /* 0x0000000002007343 */ /* 0x002fea0003c00000 */
.L_x_1042:
        /* <DEDUP_REMOVED lines=8> */
[----:B------:R1:W2:Y:S01]  /*fbc0*/  LDC.64 R2, c[0x4][R16] ;  /* 0x0100000010027b82 */ /* 0x0002a20000000a00 */
[----:B------:R-:W-:Y:S02]  /*fbd0*/  IMAD.U32 R4, RZ, RZ, UR6 ;  /* 0x00000006ff047e24 */ /* 0x000fe4000f8e00ff */
[----:B0-----:R-:W-:Y:S02]  /*fbe0*/  IMAD.U32 R5, RZ, RZ, UR7 ;  /* 0x00000007ff057e24 */ /* 0x001fe4000f8e00ff */
[----:B------:R-:W-:Y:S02]  /*fbf0*/  IMAD.U32 R6, RZ, RZ, UR8 ;  /* 0x00000008ff067e24 */ /* 0x000fe4000f8e00ff */
[----:B------:R-:W-:-:S02]  /*fc00*/  IMAD.U32 R7, RZ, RZ, UR9 ;  /* 0x00000009ff077e24 */ /* 0x000fc4000f8e00ff */
[----:B------:R-:W-:Y:S02]  /*fc10*/  IMAD.U32 R10, RZ, RZ, UR4 ;  /* 0x00000004ff0a7e24 */ /* 0x000fe4000f8e00ff */
[----:B------:R-:W-:Y:S02]  /*fc20*/  IMAD.U32 R11, RZ, RZ, UR5 ;  /* 0x00000005ff0b7e24 */ /* 0x000fe4000f8e00ff */
[----:B------:R-:W-:Y:S02]  /*fc30*/  IMAD.MOV.U32 R8, RZ, RZ, 0x70 ;  /* 0x00000070ff087424 */ /* 0x000fe400078e00ff */
[----:B------:R-:W-:Y:S02]  /*fc40*/  IMAD.MOV.U32 R12, RZ, RZ, 0x1 ;  /* 0x00000001ff0c7424 */ /* 0x000fe400078e00ff */
[----:B-1----:R-:W-:-:S07]  /*fc50*/  IMAD.MOV.U32 R13, RZ, RZ, RZ ;  /* 0x000000ffff0d7224 */ /* 0x002fce00078e00ff */
[----:B------:R-:W-:-:S07]  /*fc60*/  LEPC R20, `(.L_x_1044) ;  /* 0x000000001014794e */ /* 0x000fce0000000000 */
[----:B--2---:R-:W-:Y:S05]  /*fc70*/  CALL.ABS.NOINC R2 ;  /* 0x0000000002007343 */ /* 0x004fea0003c00000 */
.L_x_1044:
        /* <DEDUP_REMOVED lines=15> */
.L_x_1043:
[----:B------:R-:W1:Y:S02]  /*fd70*/  LDC.64 R2, c[0x0][0x9f8] ;  /* 0x00027e00ff027b82 */ /* 0x000e640000000a00 */
[----:B-1----:R-:W-:-:S04]  /*fd80*/  ISETP.NE.U32.AND P0, PT, R2, RZ, PT ;  /* 0x000000ff0200720c */ /* 0x002fc80003f05070 */
[----:B------:R-:W-:-:S13]  /*fd90*/  ISETP.NE.AND.EX P0, PT, R3, RZ, PT, P0 ;  /* 0x000000ff0300720c */ /* 0x000fda0003f05300 */
[----:B------:R-:W1:Y:S02]  /*fda0*/  @P0 LDC.64 R2, c[0x0][0x9f8] ;  /* 0x00027e00ff020b82 */ /* 0x000e640000000a00 */
[----:B-1----:R-:W-:-:S05]  /*fdb0*/  @P0 IMAD.WIDE R2, R19, 0x4, R2 ;  /* 0x0000000413020825 */ /* 0x002fca00078e0202 */
[----:B------:R1:W2:Y:S01]  /*fdc0*/  @P0 LDG.E R19, desc[UR44][R2.64] ;  /* 0x0000002c02130981 */ /* 0x0002a2000c1e1900 */
[----:B------:R-:W-:Y:S01]  /*fdd0*/  UMOV UR4, 0xffffffff ;  /* 0xffffffff00047882 */ /* 0x000fe20000000000 */
[----:B------:R-:W-:Y:S01]  /*fde0*/  LOP3.LUT R17, R17, 0xfffffffe, RZ, 0xc0, !PT ;  /* 0xfffffffe11117812 */ /* 0x000fe200078ec0ff */
[----:B------:R-:W-:Y:S01]  /*fdf0*/  VIADD R18, R18, 0xffffffff ;  /* 0xffffffff12127836 */ /* 0x000fe20000000000 */
[----:B------:R-:W3:Y:S01]  /*fe00*/  S2R R0, SR_TID.X ;  /* 0x0000000000007919 */ /* 0x000ee20000002100 */
[----:B-1----:R-:W1:Y:S02]  /*fe10*/  LDC.64 R2, c[0x0][0x418] ;  /* 0x00010600ff027b82 */ /* 0x002e640000000a00 */
[----:B-1----:R-:W-:Y:S02]  /*fe20*/  ISETP.NE.U32.AND P0, PT, R2, RZ, PT ;  /* 0x000000ff0200720c */ /* 0x002fe40003f05070 */
[----:B---3--:R-:W-:Y:S02]  /*fe30*/  SHF.R.U32.HI R0, RZ, 0x5, R0 ;  /* 0x00000005ff007819 */ /* 0x008fe40000011600 */
[----:B------:R-:W-:-:S02]  /*fe40*/  ISETP.NE.AND.EX P1, PT, R3, RZ, PT, P0 ;  /* 0x000000ff0300720c */ /* 0x000fc40003f25300 */
[----:B------:R-:W-:-:S11]  /*fe50*/  LOP3.LUT R0, R0, 0x3, RZ, 0xc0, !PT ;  /* 0x0000000300007812 */ /* 0x000fd600078ec0ff */
[----:B------:R-:W-:Y:S02]  /*fe60*/  @P1 LOP3.LUT R17, R17, 0x1, RZ, 0xfc, !PT ;  /* 0x0000000111111812 */ /* 0x000fe400078efcff */
[----:B--2---:R-:W-:Y:S02]  /*fe70*/  SHF.R.S32.HI R6, RZ, 0x1f, R19 ;  /* 0x0000001fff067819 */ /* 0x004fe40000011413 */
[----:B------:R-:W-:-:S03]  /*fe80*/  SEL R16, R19, RZ, !P1 ;  /* 0x000000ff13107207 */ /* 0x000fc60004800000 */
[----:B------:R1:W-:Y:S01]  /*fe90*/  STL [R1], R6 ;  /* 0x0000000601007387 */ /* 0x0003e20000100800 */
[----:B------:R-:W-:Y:S05]  /*fea0*/  BRA.DIV UR4, `(.L_x_1045) ;  /* 0x0000003204c87947 */ /* 0x000fea000b800000 */
[----:B------:R2:W3:Y:S02]  /*feb0*/  SHFL.IDX PT, R14, R0, RZ, 0x1f ;  /* 0x00001fff000e7589 */ /* 0x0004e400000e0000 */
.L_x_1122:
[----:B---3--:R-:W-:Y:S02]  /*fec0*/  ISETP.NE.AND P0, PT, R14, RZ, PT ;  /* 0x000000ff0e00720c */ /* 0x008fe40003f05270 */
[----:B------:R-:W-:Y:S02]  /*fed0*/  PLOP3.LUT P2, PT, PT, PT, PT, 0x8, 0x0 ;  /* 0x000000000000781c */ /* 0x000fe40003f4e170 */
[----:B------:R-:W-:-:S11]  /*fee0*/  LOP3.LUT R17, R17, 0xfffffffd, RZ, 0xc0, !PT ;  /* 0xfffffffd11117812 */ /* 0x000fd600078ec0ff */
[----:B------:R-:W-:Y:S01]  /*fef0*/  @P2 LOP3.LUT R17, R17, 0x2, RZ, 0xfc, !PT ;  /* 0x0000000211112812 */ /* 0x000fe200078efcff */
[----:B------:R-:W-:Y:S06]  /*ff00*/  @P0 BRA `(.L_x_1046) ;  /* 0x0000000000f00947 */ /* 0x000fec0003800000 */
[----:B------:R-:W-:-:S03]  /*ff10*/  UMOV UR4, 0xffffffff ;  /* 0xffffffff00047882 */ /* 0x000fc60000000000 */
[----:B------:R-:W-:Y:S05]  /*ff20*/  BRA.DIV UR4, `(.L_x_1047) ;  /* 0x0000003204c87947 */ /* 0x000fea000b800000 */
[----:B------:R-:W-:-:S13]  /*ff30*/  ELECT P6, URZ, PT ;  /* 0x00000000003f782f */ /* 0x000fda00038c0000 */
.L_x_1125:
[----:B------:R-:W-:Y:S05]  /*ff40*/  @!P6 BRA `(.L_x_1046) ;  /* 0x0000000000e0e947 */ /* 0x000fea0003800000 */
[----:B------:R-:W-:Y:S01]  /*ff50*/  IMAD.MOV.U32 R16, RZ, RZ, R19 ;  /* 0x000000ffff107224 */ /* 0x000fe200078e0013 */
[----:B------:R-:W-:Y:S06]  /*ff60*/  @!P1 BRA `(.L_x_1048) ;  /* 0x0000000000449947 */ /* 0x000fec0003800000 */
[----:B------:R-:W3:Y:S01]  /*ff70*/  LDC R7, c[0x0][0x43c] ;  /* 0x00010f00ff077b82 */ /* 0x000ee20000000800 */
[----:B------:R-:W-:Y:S01]  /*ff80*/  ULDC.64 UR4, c[0x0][0x428] ;  /* 0x00010a0000047ab9 */ /* 0x000fe20000000a00 */
[----:B---3--:R-:W-:-:S13]  /*ff90*/  ISETP.NE.AND P0, PT, R7, 0x1, PT ;  /* 0x000000010700780c */ /* 0x008fda0003f05270 */
[----:B0-----:R-:W2:Y:S02]  /*ffa0*/  @P0 LDC.64 R4, c[0x0][0x440] ;  /* 0x00011000ff040b82 */ /* 0x001ea40000000a00 */
[----:B--2---:R-:W-:-:S04]  /*ffb0*/  @P0 IMAD.HI.U32 R0, R18, R4, RZ ;  /* 0x0000000412000227 */ /* 0x004fc800078e00ff */
[----:B------:R-:W-:Y:S01]  /*ffc0*/  IMAD.MOV.U32 R4, RZ, RZ, R18 ;  /* 0x000000ffff047224 */ /* 0x000fe200078e0012 */
[----:B------:R-:W-:-:S04]  /*ffd0*/  @P0 SHF.R.U32.HI R4, RZ, R5, R0 ;  /* 0x00000005ff040219 */ /* 0x000fc80000011600 */
[--C-:B------:R-:W-:Y:S01]  /*ffe0*/  SHF.R.S32.HI R5, RZ, 0x1f, R4.reuse ;  /* 0x0000001fff057819 */ /* 0x100fe20000011404 */
[----:B------:R-:W-:-:S04]  /*fff0*/  IMAD.MOV R0, RZ, RZ, -R4 ;  /* 0x000000ffff007224 */ /* 0x000fc800078e0a04 */
[----:B------:R-:W-:Y:S02]  /*10000*/  IMAD R18, R7, R0, R18 ;  /* 0x0000000007127224 */ /* 0x000fe400078e0212 */
[----:B------:R-:W-:Y:S02]  /*10010*/  IMAD R0, R6, UR4, RZ ;  /* 0x0000000406007c24 */ /* 0x000fe4000f8e02ff */
[----:B------:R-:W-:-:S04]  /*10020*/  IMAD.WIDE.U32 R4, R19, UR4, R4 ;  /* 0x0000000413047c25 */ /* 0x000fc8000f8e0004 */
[----:B------:R-:W-:Y:S01]  /*10030*/  IMAD R7, R19, UR5, R0 ;  /* 0x0000000513077c24 */ /* 0x000fe2000f8e0200 */
[----:B------:R-:W-:-:S03]  /*10040*/  LEA R2, P0, R4, R2, 0x2 ;  /* 0x0000000204027211 */ /* 0x000fc600078010ff */
[----:B------:R-:W-:-:S05]  /*10050*/  IMAD.IADD R0, R5, 0x1, R7 ;  /* 0x0000000105007824 */ /* 0x000fca00078e0207 */
[----:B------:R-:W-:-:S05]  /*10060*/  LEA.HI.X R3, R4, R3, R0, 0x2, P0 ;  /* 0x0000000304037211 */ /* 0x000fca00000f1400 */
[----:B------:R3:W5:Y:S02]  /*10070*/  LDG.E R16, desc[UR44][R2.64] ;  /* 0x0000002c02107981 */ /* 0x000764000c1e1900 */
.L_x_1048:
[----:B--2---:R-:W-:Y:S01]  /*10080*/  IMAD.MOV.U32 R0, RZ, RZ, 0x1 ;  /* 0x00000001ff007424 */ /* 0x004fe200078e00ff */
[----:B-1----:R-:W3:Y:S04]  /*10090*/  S2R R6, SR_TID.X ;  /* 0x0000000000067919 */ /* 0x002ee80000002100 */
[----:B------:R-:W-:-:S04]  /*100a0*/  SHF.L.U32 R0, R0, 0x1f, RZ ;  /* 0x0000001f00007819 */ /* 0x000fc800000006ff */
[----:B------:R-:W1:Y:S01]  /*100b0*/  SYNCS.PHASECHK.TRANS64.TRYWAIT P0, [UR38+0x28840], R0 ;  /* 0x02884000ff0075a7 */ /* 0x000e620008000166 */
[----:B---3--:R-:W-:-:S04]  /*100c0*/  LOP3.LUT R2, R6, 0x7f, RZ, 0xc0, !PT ;  /* 0x0000007f06027812 */ /* 0x008fc800078ec0ff */
[----:B------:R-:W-:Y:S01]  /*100d0*/  ISETP.NE.AND P1, PT, R2, RZ, PT ;  /* 0x000000ff0200720c */ /* 0x000fe20003f25270 */
[----:B-1----:R-:W-:-:S12]  /*100e0*/  @!P0 BRA `(.L_x_1049) ;  /* 0x0000003000788947 */ /* 0x002fd80003800000 */
.L_x_1126:
[----:B------:R-:W-:Y:S05]  /*100f0*/  @P1 BRA `(.L_x_1050) ;  /* 0x0000000000181947 */ /* 0x000fea0003800000 */
[----:B------:R-:W2:Y:S01]  /*10100*/  S2R R2, SR_TID.X ;  /* 0x0000000000027919 */ /* 0x000ea20000002100 */
[----:B-1----:R-:W-:-:S04]  /*10110*/  IMAD.MOV.U32 R0, RZ, RZ, 0x8000 ;  /* 0x00008000ff007424 */ /* 0x002fc800078e00ff */
[----:B------:R3:W-:Y:S01]  /*10120*/  SYNCS.ARRIVE.TRANS64 RZ, [UR38+0x28830], R0 ;  /* 0x02883000ffff79a7 */ /* 0x0007e20008000026 */
[----:B--2---:R-:W-:-:S13]  /*10130*/  LOP3.LUT P0, RZ, R2, 0x1f, RZ, 0xc0, !PT ;  /* 0x0000001f02ff7812 */ /* 0x004fda000780c0ff */
[----:B---3--:R-:W-:Y:S05]  /*10140*/  @!P0 BRA `(.L_x_1050) ;  /* 0x0000000000048947 */ /* 0x008fea0003800000 */
[----:B------:R-:W-:Y:S01]  /*10150*/  BPT.TRAP 0x1 ;  /* 0x000000040000795c */ /* 0x000fe20000300000 */
.L_x_1050:
        /* <DEDUP_REMOVED lines=10> */
[----:B------:R-:W-:Y:S01]  /*10200*/  USHF.L.U32 UR11, UR11, 0x7, URZ ;  /* 0x000000070b0b7899 */ /* 0x000fe2000800063f */
        /* <DEDUP_REMOVED lines=8> */
[----:B------:R3:W-:Y:S01]  /*10290*/  UTMALDG.4D [UR8], [UR4], desc[UR6] ;  /* 0x00000608040075b4 */ /* 0x0007e20008019000 */
[----:B------:R-:W-:Y:S01]  /*102a0*/  @P0 LOP3.LUT R17, R17, 0x2, RZ, 0xfc, !PT ;  /* 0x0000000211110812 */ /* 0x000fe200078efcff */
[----:B------:R3:W-:Y:S02]  /*102b0*/  UTMALDG.4D [UR32], [UR4], desc[UR6] ;  /* 0x00000620040075b4 */ /* 0x0007e40008019000 */
[----:B---3--:R-:W-:-:S04]  /*102c0*/  NOP ;  /* 0x0000000000007918 */ /* 0x008fc80000000000 */
.L_x_1046:
        /* <DEDUP_REMOVED lines=11> */
[----:B-1----:R-:W1:Y:S01]  /*10380*/  LDC.64 R2, c[0x4][R2] ;  /* 0x0100000002027b82 */ /* 0x002e620000000a00 */
        /* <DEDUP_REMOVED lines=9> */
[----:B-12---:R-:W-:Y:S05]  /*10420*/  CALL.ABS.NOINC R2 ;  /* 0x0000000002007343 */ /* 0x006fea0003c00000 */
.L_x_1051:
[----:B------:R-:W0:Y:S01]  /*10430*/  S2R R4, SR_CTAID.Z ;  /* 0x0000000000047919 */ /* 0x000e220000002700 */
[----:B------:R-:W3:Y:S01]  /*10440*/  LDC R8, c[0x0][0x448] ;  /* 0x00011200ff087b82 */ /* 0x000ee20000000800 */
[----:B------:R-:W-:Y:S01]  /*10450*/  USHF.R.S32.HI UR4, URZ, 0x1f, UR36 ;  /* 0x0000001f3f047899 */ /* 0x000fe20008011424 */
[----:B------:R-:W4:Y:S01]  /*10460*/  S2R R11, SR_TID.X ;  /* 0x00000000000b7919 */ /* 0x000f220000002100 */
[----:B------:R-:W-:Y:S02]  /*10470*/  ULDC.64 UR8, c[0x0][0x2d8] ;  /* 0x0000b60000087ab9 */ /* 0x000fe40000000a00 */
[----:B------:R-:W-:-:S03]  /*10480*/  UIMAD UR6, UR4, UR8, URZ ;  /* 0x00000008040672a4 */ /* 0x000fc6000f8e023f */
[----:B-1----:R-:W2:Y:S01]  /*10490*/  LDC.64 R2, c[0x0][0x2e0] ;  /* 0x0000b800ff027b82 */ /* 0x002ea20000000a00 */
[----:B------:R-:W-:Y:S02]  /*104a0*/  UIMAD.WIDE.U32 UR4, UR36, UR8, URZ ;  /* 0x00000008240472a5 */ /* 0x000fe4000f8e003f */
[----:B------:R-:W-:-:S04]  /*104b0*/  UIMAD UR6, UR36, UR9, UR6 ;  /* 0x00000009240672a4 */ /* 0x000fc8000f8e0206 */
[----:B------:R-:W-:Y:S01]  /*104c0*/  UIADD3 UR5, UR5, UR6, URZ ;  /* 0x0000000605057290 */ /* 0x000fe2000fffe03f */
[----:B---3--:R-:W-:Y:S02]  /*104d0*/  ISETP.NE.AND P0, PT, R8, 0x1, PT ;  /* 0x000000010800780c */ /* 0x008fe40003f05270 */
[----:B0-----:R-:W-:Y:S02]  /*104e0*/  SHF.R.S32.HI R5, RZ, 0x1f, R4 ;  /* 0x0000001fff057819 */ /* 0x001fe40000011404 */
[----:B----4-:R-:W-:-:S03]  /*104f0*/  LOP3.LUT R9, R11, 0x7f, RZ, 0xc0, !PT ;  /* 0x0000007f0b097812 */ /* 0x010fc600078ec0ff */
[-C--:B--2---:R-:W-:Y:S02]  /*10500*/  IMAD R0, R5, R2.reuse, RZ ;  /* 0x0000000205007224 */ /* 0x084fe400078e02ff */
[----:B------:R-:W-:Y:S02]  /*10510*/  IMAD.SHL.U32 R7, R11, 0x10, RZ ;  /* 0x000000100b077824 */ /* 0x000fe400078e00ff */
[C---:B------:R-:W-:Y:S02]  /*10520*/  IMAD R5, R4.reuse, R3, R0 ;  /* 0x0000000304057224 */ /* 0x040fe400078e0200 */
[----:B------:R-:W-:Y:S01]  /*10530*/  IMAD.WIDE.U32 R2, R4, R2, UR4 ;  /* 0x0000000404027e25 */ /* 0x000fe2000f8e0002 */
[----:B------:R-:W0:Y:S01]  /*10540*/  @P0 LDC R0, c[0x0][0x450] ;  /* 0x00011400ff000b82 */ /* 0x000e220000000800 */
[----:B------:R-:W-:Y:S01]  /*10550*/  SHF.R.U32.HI R4, RZ, 0x3, R9 ;  /* 0x00000003ff047819 */ /* 0x000fe20000011609 */
[----:B------:R-:W-:Y:S01]  /*10560*/  ULDC.64 UR4, c[0x0][0x2d0] ;  /* 0x0000b40000047ab9 */ /* 0x000fe20000000a00 */
[----:B------:R-:W-:-:S02]  /*10570*/  IMAD.IADD R3, R3, 0x1, R5 ;  /* 0x0000000103037824 */ /* 0x000fc400078e0205 */
[----:B------:R-:W-:-:S03]  /*10580*/  LOP3.LUT R6, R4, 0x70, R7, 0xf8, !PT ;  /* 0x0000007004067812 */ /* 0x000fc600078ef807 */
[----:B------:R-:W1:Y:S02]  /*10590*/  @P0 LDC R5, c[0x0][0x44c] ;  /* 0x00011300ff050b82 */ /* 0x000e640000000800 */
[----:B------:R-:W-:-:S04]  /*105a0*/  VIADD R6, R6, UR40 ;  /* 0x0000002806067c36 */ /* 0x000fc80008000000 */
        /* <DEDUP_REMOVED lines=13> */
[----:B------:R-:W-:-:S04]  /*10680*/  IMAD R5, R5, UR4, RZ ;  /* 0x0000000405057c24 */ /* 0x000fc8000f8e02ff */
[----:B------:R-:W-:Y:S01]  /*10690*/  IMAD R5, R0, UR5, R5 ;  /* 0x0000000500057c24 */ /* 0x000fe2000f8e0205 */
[----:B------:R-:W-:Y:S02]  /*106a0*/  ULDC.64 UR4, c[0x0][0x280] ;  /* 0x0000a00000047ab9 */ /* 0x000fe40000000a00 */
[----:B------:R-:W-:Y:S01]  /*106b0*/  LEA R0, P0, R2, UR4, 0x1 ;  /* 0x0000000402007c11 */ /* 0x000fe2000f8008ff */
[----:B------:R-:W-:Y:S01]  /*106c0*/  IMAD.IADD R3, R3, 0x1, R5 ;  /* 0x0000000103037824 */ /* 0x000fe200078e0205 */
[----:B------:R-:W-:-:S04]  /*106d0*/  ULDC UR4, c[0x0][0x2b8] ;  /* 0x0000ae0000047ab9 */ /* 0x000fc80000000800 */
[----:B------:R-:W-:Y:S01]  /*106e0*/  LEA.HI.X R6, R2, UR5, R3, 0x1, P0 ;  /* 0x0000000502067c11 */ /* 0x000fe200080f0c03 */
[----:B------:R-:W-:-:S05]  /*106f0*/  IMAD.SHL.U32 R2, R11, 0x8, RZ ;  /* 0x000000080b027824 */ /* 0x000fca00078e00ff */
[----:B------:R-:W-:-:S04]  /*10700*/  LOP3.LUT R10, R2, 0x38, RZ, 0xc0, !PT ;  /* 0x00000038020a7812 */ /* 0x000fc800078ec0ff */
[C---:B------:R-:W-:Y:S02]  /*10710*/  LOP3.LUT R3, R10.reuse, 0x40, RZ, 0xfc, !PT ;  /* 0x000000400a037812 */ /* 0x040fe400078efcff */
[----:B------:R-:W-:Y:S02]  /*10720*/  ISETP.GE.AND P1, PT, R10, UR4, PT ;  /* 0x000000040a007c0c */ /* 0x000fe4000bf26270 */
[----:B------:R-:W-:Y:S01]  /*10730*/  ISETP.GE.AND P0, PT, R3, UR4, PT ;  /* 0x0000000403007c0c */ /* 0x000fe2000bf06270 */
[----:B------:R-:W-:Y:S01]  /*10740*/  UMOV UR4, 0xffffffff ;  /* 0xffffffff00047882 */ /* 0x000fe20000000000 */
[----:B------:R-:W-:-:S04]  /*10750*/  LOP3.LUT R3, R2, 0x1c0, RZ, 0xc0, !PT ;  /* 0x000001c002037812 */ /* 0x000fc800078ec0ff */
[----:B------:R-:W-:Y:S01]  /*10760*/  LOP3.LUT R3, R3, 0x38, R2, 0xf8, !PT ;  /* 0x0000003803037812 */ /* 0x000fe200078ef802 */
[----:B------:R-:W-:-:S03]  /*10770*/  IMAD.SHL.U32 R2, R9, 0x8, RZ ;  /* 0x0000000809027824 */ /* 0x000fc600078e00ff */
[----:B------:R-:W-:-:S04]  /*10780*/  LOP3.LUT R3, R3, 0x38, R11, 0x78, !PT ;  /* 0x0000003803037812 */ /* 0x000fc800078e780b */
[----:B------:R-:W-:Y:S01]  /*10790*/  LOP3.LUT R7, R3, 0x200, R2, 0xf8, !PT ;  /* 0x0000020003077812 */ /* 0x000fe200078ef802 */
[----:B------:R-:W-:Y:S06]  /*107a0*/  BRA.DIV UR4, `(.L_x_1052) ;  /* 0x0000002a04e07947 */ /* 0x000fec000b800000 */
[----:B------:R-:W-:Y:S01]  /*107b0*/  SHFL.IDX PT, R2, R6, RZ, 0x181f ;  /* 0x00181fff06027589 */ /* 0x000fe200000e0000 */
[----:B------:R-:W-:Y:S01]  /*107c0*/  ULDC UR4, c[0x0][0x288] ;  /* 0x0000a20000047ab9 */ /* 0x000fe20000000800 */
[----:B------:R-:W-:Y:S02]  /*107d0*/  VIADD R4, R4, UR40 ;  /* 0x0000002804047c36 */ /* 0x000fe40008000000 */
[----:B------:R-:W0:Y:S01]  /*107e0*/  SHFL.IDX PT, R3, R0, RZ, 0x181f ;  /* 0x00181fff00037589 */ /* 0x000e2200000e0000 */
[----:B------:R-:W-:Y:S02]  /*107f0*/  IMAD R5, R8, UR4, RZ ;  /* 0x0000000408057c24 */ /* 0x000fe4000f8e02ff */
[C---:B------:R-:W-:Y:S01]  /*10800*/  VIADD R12, R4.reuse, 0x10 ;  /* 0x00000010040c7836 */ /* 0x040fe20000000000 */
[----:B------:R-:W-:Y:S02]  /*10810*/  SHFL.IDX PT, R14, R0, 0x1, 0x181f ;  /* 0x00381f00000e7f89 */ /* 0x000fe400000e0000 */
[----:B------:R-:W-:-:S13]  /*10820*/  ISETP.GE.AND P2, PT, R4, R5, PT ;  /* 0x000000050400720c */ /* 0x000fda0003f46270 */
[----:B------:R-:W-:Y:S02]  /*10830*/  @!P2 LEA R8, R7, UR38, 0x1 ;  /* 0x000000260708ac11 */ /* 0x000fe4000f8e08ff */
[----:B0-----:R-:W-:-:S04]  /*10840*/  LOP3.LUT R3, R3, R2, RZ, 0x3c, !PT ;  /* 0x0000000203037212 */ /* 0x001fc800078e3cff */
[----:B------:R-:W-:-:S04]  /*10850*/  LOP3.LUT R2, R3, R2, RZ, 0x3c, !PT ;  /* 0x0000000203027212 */ /* 0x000fc800078e3cff */
[----:B------:R-:W-:-:S03]  /*10860*/  LOP3.LUT R3, R3, R2, RZ, 0x3c, !PT ;  /* 0x0000000203037212 */ /* 0x000fc600078e3cff */
[----:B------:R-:W-:-:S05]  /*10870*/  @!P2 IMAD.WIDE.U32 R2, R10, 0x2, R2 ;  /* 0x000000020a02a825 */ /* 0x000fca00078e0002 */
[----:B------:R-:W-:Y:S04]  /*10880*/  @!P2 LDGSTS.E.BYPASS.LTC128B.128 [R8+0x10400], desc[UR44][R2.64], !P1 ;  /* 0x104000000208afae */ /* 0x000fe8000c901d6c */
[----:B------:R0:W-:Y:S01]  /*10890*/  @!P2 LDGSTS.E.BYPASS.LTC128B.128 [R8+0x14400], desc[UR44][R2.64+0x80], !P0 ;  /* 0x144000800208afae */ /* 0x0001e2000c101d6c */
[----:B------:R-:W-:Y:S01]  /*108a0*/  ISETP.GE.AND P2, PT, R12, R5, PT ;  /* 0x000000050c00720c */ /* 0x000fe20003f46270 */
[----:B------:R-:W-:Y:S02]  /*108b0*/  VIADD R12, R4, 0x20 ;  /* 0x00000020040c7836 */ /* 0x000fe40000000000 */
[----:B0-----:R-:W0:Y:S10]  /*108c0*/  SHFL.IDX PT, R8, R6, 0x1, 0x181f ;  /* 0x00381f0006087f89 */ /* 0x001e3400000e0000 */
[----:B------:R-:W-:Y:S01]  /*108d0*/  @!P2 LEA R21, R7, UR38, 0x1 ;  /* 0x000000260715ac11 */ /* 0x000fe2000f8e08ff */
[----:B------:R-:W1:Y:S01]  /*108e0*/  SHFL.IDX PT, R2, R6, 0x2, 0x181f ;  /* 0x00581f0006027f89 */ /* 0x000e6200000e0000 */
[----:B0-----:R-:W-:-:S02]  /*108f0*/  IMAD.MOV.U32 R9, RZ, RZ, R8 ;  /* 0x000000ffff097224 */ /* 0x001fc400078e0008 */
[----:B------:R-:W-:Y:S02]  /*10900*/  IMAD.MOV.U32 R8, RZ, RZ, R14 ;  /* 0x000000ffff087224 */ /* 0x000fe400078e000e */
[----:B------:R-:W0:Y:S01]  /*10910*/  SHFL.IDX PT, R14, R0, 0x2, 0x181f ;  /* 0x00581f00000e7f89 */ /* 0x000e2200000e0000 */
[----:B-1----:R-:W-:Y:S02]  /*10920*/  IMAD.MOV.U32 R3, RZ, RZ, R2 ;  /* 0x000000ffff037224 */ /* 0x002fe400078e0002 */
[----:B------:R-:W-:-:S05]  /*10930*/  @!P2 IMAD.WIDE.U32 R8, R10, 0x2, R8 ;  /* 0x000000020a08a825 */ /* 0x000fca00078e0008 */
[----:B------:R-:W-:Y:S04]  /*10940*/  @!P2 LDGSTS.E.BYPASS.LTC128B.128 [R21+0x10c00], desc[UR44][R8.64], !P1 ;  /* 0x10c000000815afae */ /* 0x000fe8000c901d6c */
[----:B------:R1:W-:Y:S01]  /*10950*/  @!P2 LDGSTS.E.BYPASS.LTC128B.128 [R21+0x14c00], desc[UR44][R8.64+0x80], !P0 ;  /* 0x14c000800815afae */ /* 0x0003e2000c101d6c */
[-C--:B------:R-:W-:Y:S01]  /*10960*/  ISETP.GE.AND P2, PT, R12, R5.reuse, PT ;  /* 0x000000050c00720c */ /* 0x080fe20003f46270 */
[----:B------:R-:W-:Y:S02]  /*10970*/  VIADD R12, R4, 0x30 ;  /* 0x00000030040c7836 */ /* 0x000fe40000000000 */
[----:B0-----:R-:W-:Y:S01]  /*10980*/  IMAD.MOV.U32 R2, RZ, RZ, R14 ;  /* 0x000000ffff027224 */ /* 0x001fe200078e000e */
[----:B-1----:R-:W0:Y:S09]  /*10990*/  SHFL.IDX PT, R8, R6, 0x3, 0x181f ;  /* 0x00781f0006087f89 */ /* 0x002e3200000e0000 */
[----:B------:R-:W-:Y:S01]  /*109a0*/  @!P2 LEA R20, R7, UR38, 0x1 ;  /* 0x000000260714ac11 */ /* 0x000fe2000f8e08ff */
[----:B------:R-:W-:Y:S01]  /*109b0*/  @!P2 IMAD.WIDE.U32 R2, R10, 0x2, R2 ;  /* 0x000000020a02a825 */ /* 0x000fe200078e0002 */
[----:B------:R-:W1:Y:S04]  /*109c0*/  SHFL.IDX PT, R14, R0, 0x3, 0x181f ;  /* 0x00781f00000e7f89 */ /* 0x000e6800000e0000 */
[----:B------:R-:W-:Y:S04]  /*109d0*/  @!P2 LDGSTS.E.BYPASS.LTC128B.128 [R20+0x11400], desc[UR44][R2.64], !P1 ;  /* 0x114000000214afae */ /* 0x000fe8000c901d6c */
[----:B------:R2:W-:Y:S01]  /*109e0*/  @!P2 LDGSTS.E.BYPASS.LTC128B.128 [R20+0x15400], desc[UR44][R2.64+0x80], !P0 ;  /* 0x154000800214afae */ /* 0x0005e2000c101d6c */
[----:B------:R-:W-:Y:S01]  /*109f0*/  ISETP.GE.AND P2, PT, R12, R5, PT ;  /* 0x000000050c00720c */ /* 0x000fe20003f46270 */
[----:B------:R-:W-:-:S02]  /*10a00*/  VIADD R12, R4, 0x40 ;  /* 0x00000040040c7836 */ /* 0x000fc40000000000 */
[----:B0-----:R-:W-:Y:S01]  /*10a10*/  IMAD.MOV.U32 R9, RZ, RZ, R8 ;  /* 0x000000ffff097224 */ /* 0x001fe200078e0008 */
[----:B--2---:R-:W0:Y:S09]  /*10a20*/  SHFL.IDX PT, R2, R6, 0x4, 0x181f ;  /* 0x00981f0006027f89 */ /* 0x004e3200000e0000 */
[----:B------:R-:W-:Y:S01]  /*10a30*/  @!P2 LEA R21, R7, UR38, 0x1 ;  /* 0x000000260715ac11 */ /* 0x000fe2000f8e08ff */
[----:B-1----:R-:W-:-:S02]  /*10a40*/  IMAD.MOV.U32 R8, RZ, RZ, R14 ;  /* 0x000000ffff087224 */ /* 0x002fc400078e000e */
[----:B------:R-:W1:Y:S02]  /*10a50*/  SHFL.IDX PT, R14, R0, 0x4, 0x181f ;  /* 0x00981f00000e7f89 */ /* 0x000e6400000e0000 */
[----:B------:R-:W-:-:S05]  /*10a60*/  @!P2 IMAD.WIDE.U32 R8, R10, 0x2, R8 ;  /* 0x000000020a08a825 */ /* 0x000fca00078e0008 */
[----:B------:R-:W-:Y:S04]  /*10a70*/  @!P2 LDGSTS.E.BYPASS.LTC128B.128 [R21+0x11c00], desc[UR44][R8.64], !P1 ;  /* 0x11c000000815afae */ /* 0x000fe8000c901d6c */
[----:B------:R2:W-:Y:S01]  /*10a80*/  @!P2 LDGSTS.E.BYPASS.LTC128B.128 [R21+0x15c00], desc[UR44][R8.64+0x80], !P0 ;  /* 0x15c000800815afae */ /* 0x0005e2000c101d6c */
[----:B------:R-:W-:Y:S01]  /*10a90*/  ISETP.GE.AND P2, PT, R12, R5, PT ;  /* 0x000000050c00720c */ /* 0x000fe20003f46270 */
[----:B------:R-:W-:Y:S02]  /*10aa0*/  VIADD R12, R4, 0x50 ;  /* 0x00000050040c7836 */ /* 0x000fe40000000000 */
[----:B0-----:R-:W-:Y:S01]  /*10ab0*/  IMAD.MOV.U32 R3, RZ, RZ, R2 ;  /* 0x000000ffff037224 */ /* 0x001fe200078e0002 */
[----:B--2---:R-:W0:Y:S01]  /*10ac0*/  SHFL.IDX PT, R8, R6, 0x5, 0x181f ;  /* 0x00b81f0006087f89 */ /* 0x004e2200000e0000 */
[----:B-1----:R-:W-:-:S08]  /*10ad0*/  IMAD.MOV.U32 R2, RZ, RZ, R14 ;  /* 0x000000ffff027224 */ /* 0x002fd000078e000e */
[----:B------:R-:W-:Y:S01]  /*10ae0*/  @!P2 LEA R20, R7, UR38, 0x1 ;  /* 0x000000260714ac11 */ /* 0x000fe2000f8e08ff */
[----:B------:R-:W1:Y:S01]  /*10af0*/  SHFL.IDX PT, R14, R0, 0x5, 0x181f ;  /* 0x00b81f00000e7f89 */ /* 0x000e6200000e0000 */
        /* <DEDUP_REMOVED lines=14> */
[----:B0-----:R-:W-:Y:S02]  /*10be0*/  IMAD.MOV.U32 R3, RZ, RZ, R2 ;  /* 0x000000ffff037224 */ /* 0x001fe400078e0002 */
[----:B-1----:R-:W-:-:S10]  /*10bf0*/  IMAD.MOV.U32 R2, RZ, RZ, R14 ;  /* 0x000000ffff027224 */ /* 0x002fd400078e000e */
[----:B--2---:R-:W-:Y:S01]  /*10c00*/  @!P2 LEA R8, R7, UR38, 0x1 ;  /* 0x000000260708ac11 */ /* 0x004fe2000f8e08ff */
[----:B------:R0:W1:Y:S01]  /*10c10*/  SHFL.IDX PT, R14, R0, 0x7, 0x181f ;  /* 0x00f81f00000e7f89 */ /* 0x00006200000e0000 */
[----:B------:R-:W-:-:S05]  /*10c20*/  @!P2 IMAD.WIDE.U32 R2, R10, 0x2, R2 ;  /* 0x000000020a02a825 */ /* 0x000fca00078e0002 */
[----:B------:R-:W-:Y:S04]  /*10c30*/  @!P2 LDGSTS.E.BYPASS.LTC128B.128 [R8+0x13400], desc[UR44][R2.64], !P1 ;  /* 0x134000000208afae */ /* 0x000fe8000c901d6c */
[----:B------:R2:W-:Y:S04]  /*10c40*/  @!P2 LDGSTS.E.BYPASS.LTC128B.128 [R8+0x17400], desc[UR44][R2.64+0x80], !P0 ;  /* 0x174000800208afae */ /* 0x0005e8000c101d6c */
[----:B--2---:R0:W2:Y:S02]  /*10c50*/  SHFL.IDX PT, R2, R6, 0x7, 0x181f ;  /* 0x00f81f0006027f89 */ /* 0x0040a400000e0000 */
.L_x_1143:
[----:B------:R-:W-:Y:S01]  /*10c60*/  VIADD R4, R4, 0x70 ;  /* 0x0000007004047836 */ /* 0x000fe20000000000 */
[----:B------:R-:W-:Y:S01]  /*10c70*/  BSSY B0, `(.L_x_1053) ;  /* 0x000000c000007945 */ /* 0x000fe20003800000 */
[----:B--2---:R-:W-:Y:S02]  /*10c80*/  IMAD.MOV.U32 R3, RZ, RZ, R2 ;  /* 0x000000ffff037224 */ /* 0x004fe400078e0002 */
[----:B-1----:R-:W-:Y:S01]  /*10c90*/  IMAD.MOV.U32 R2, RZ, RZ, R14 ;  /* 0x000000ffff027224 */ /* 0x002fe200078e000e */
[----:B------:R-:W-:-:S13]  /*10ca0*/  ISETP.GE.AND P2, PT, R4, R5, PT ;  /* 0x000000050400720c */ /* 0x000fda0003f46270 */
[----:B------:R-:W-:Y:S05]  /*10cb0*/  @P2 BRA `(.L_x_1054) ;  /* 0x00000000001c2947 */ /* 0x000fea0003800000 */
[----:B------:R-:W-:Y:S01]  /*10cc0*/  IMAD.WIDE.U32 R2, R10, 0x2, R2 ;  /* 0x000000020a027825 */ /* 0x000fe200078e0002 */
[----:B------:R-:W-:-:S05]  /*10cd0*/  LEA R7, R7, UR38, 0x1 ;  /* 0x0000002607077c11 */ /* 0x000fca000f8e08ff */
[----:B------:R-:W-:Y:S01]  /*10ce0*/  @!PT LDS RZ, [RZ] ;  /* 0x00000000fffff984 */ /* 0x000fe20000000800 */
[----:B------:R-:W-:Y:S01]  /*10cf0*/  @!PT LDS RZ, [RZ] ;  /* 0x00000000fffff984 */ /* 0x000fe20000000800 */
[----:B------:R-:W-:Y:S01]  /*10d00*/  @!PT LDS RZ, [RZ] ;  /* 0x00000000fffff984 */ /* 0x000fe20000000800 */
[----:B------:R1:W-:Y:S04]  /*10d10*/  LDGSTS.E.BYPASS.LTC128B.128 [R7+0x13c00], desc[UR44][R2.64], !P1 ;  /* 0x13c0000002077fae */ /* 0x0003e8000c901d6c */
[----:B------:R1:W-:Y:S02]  /*10d20*/  LDGSTS.E.BYPASS.LTC128B.128 [R7+0x17c00], desc[UR44][R2.64+0x80], !P0 ;  /* 0x17c0008002077fae */ /* 0x0003e4000c101d6c */
.L_x_1054:
[----:B------:R-:W-:Y:S05]  /*10d30*/  BSYNC B0 ;  /* 0x0000000000007941 */ /* 0x000fea0003800000 */
.L_x_1053:
[----:B------:R-:W-:Y:S01]  /*10d40*/  NOP ;  /* 0x0000000000007918 */ /* 0x000fe20000000000 */
[----:B------:R-:W-:Y:S01]  /*10d50*/  SYNCS.ARRIVE.TRANS64.RED.A0T1 RZ, [UR38+0x28800], RZ ;  /* 0x028800ffffff79a7 */ /* 0x000fe20008200426 */
[----:B0-----:R-:W-:Y:S01]  /*10d60*/  IMAD.MOV.U32 R0, RZ, RZ, 0x1 ;  /* 0x00000001ff007424 */ /* 0x001fe200078e00ff */
[----:B------:R-:W-:Y:S04]  /*10d70*/  ARRIVES.LDGSTSBAR.64.TRANSCNT [UR38+0x28800] ;  /* 0x02880000ff0079b0 */ /* 0x000fe80008000aa6 */
[----:B------:R-:W-:Y:S01]  /*10d80*/  SHF.L.U32 R0, R0, 0x1f, RZ ;  /* 0x0000001f00007819 */ /* 0x000fe200000006ff */
[----:B------:R-:W-:Y:S01]  /*10d90*/  NOP ;  /* 0x0000000000007918 */ /* 0x000fe20000000000 */
[----:B------:R-:W2:Y:S01]  /*10da0*/  LDL.LU R4, [R1+0x10] ;  /* 0x0000100001047983 */ /* 0x000ea20000300800 */
[----:B------:R-:W-:Y:S03]  /*10db0*/  SYNCS.ARRIVE.TRANS64.A1T0 RZ, [UR38+0x28800], RZ ;  /* 0x028800ffffff79a7 */ /* 0x000fe60008100026 */
[----:B-1----:R-:W3:Y:S01]  /*10dc0*/  LDL R3, [R1+0x4] ;  /* 0x0000040001037983 */ /* 0x002ee20000100800 */
[----:B------:R-:W0:Y:S01]  /*10dd0*/  SYNCS.PHASECHK.TRANS64.TRYWAIT P0, [UR38+0x28820], R0 ;  /* 0x02882000ff0075a7 */ /* 0x000e220008000166 */
[----:B--2---:R-:W-:-:S05]  /*10de0*/  VIADD R6, R4, 0xfffffffe ;  /* 0xfffffffe04067836 */ /* 0x004fca0000000000 */
[----:B---3--:R-:W-:Y:S01]  /*10df0*/  ISETP.GE.AND P1, PT, R6, R3, PT ;  /* 0x000000030600720c */ /* 0x008fe20003f26270 */
[----:B0-----:R-:W-:-:S12]  /*10e00*/  @!P0 BRA `(.L_x_1055) ;  /* 0x0000002c00d88947 */ /* 0x001fd80003800000 */
.L_x_1144:
[----:B------:R-:W-:Y:S02]  /*10e10*/  IMAD.MOV.U32 R9, RZ, RZ, 0x1 ;  /* 0x00000001ff097424 */ /* 0x000fe400078e00ff */
[----:B0-----:R-:W-:Y:S01]  /*10e20*/  IMAD.MOV.U32 R0, RZ, RZ, RZ ;  /* 0x000000ffff007224 */ /* 0x001fe200078e00ff */
[----:B------:R-:W-:Y:S06]  /*10e30*/  @!P1 BRA `(.L_x_1056) ;  /* 0x00000018004c9947 */ /* 0x000fec0003800000 */
[----:B------:R-:W2:Y:S04]  /*10e40*/  LDL.LU R2, [R1+0xc] ;  /* 0x00000c0001027983 */ /* 0x000ea80000300800 */
[----:B------:R-:W3:Y:S04]  /*10e50*/  LDL.LU R4, [R1+0x8] ;  /* 0x0000080001047983 */ /* 0x000ee80000300800 */
[----:B------:R-:W4:Y:S01]  /*10e60*/  LDL.LU R3, [R1+0x4] ;  /* 0x0000040001037983 */ /* 0x000f220000300800 */
[----:B------:R-:W-:Y:S01]  /*10e70*/  UIADD3 UR4, UR41, 0x1, URZ ;  /* 0x0000000129047890 */ /* 0x000fe2000fffe03f */
[----:B------:R-:W-:-:S05]  /*10e80*/  IMAD.MOV.U32 R9, RZ, RZ, 0x1 ;  /* 0x00000001ff097424 */ /* 0x000fca00078e00ff */
[----:B--2---:R-:W-:Y:S01]  /*10e90*/  IMAD R2, R2, UR4, RZ ;  /* 0x0000000402027c24 */ /* 0x004fe2000f8e02ff */
[----:B------:R-:W-:-:S04]  /*10ea0*/  ULOP3.LUT UR4, URZ, UR42, URZ, 0x33, !UPT ;  /* 0x0000002a3f047292 */ /* 0x000fc8000f8e333f */
[----:B------:R-:W-:Y:S02]  /*10eb0*/  LOP3.LUT R2, RZ, R2, RZ, 0x33, !PT ;  /* 0x00000002ff027212 */ /* 0x000fe400078e33ff */
[----:B----4-:R-:W-:Y:S02]  /*10ec0*/  LOP3.LUT R3, RZ, R3, RZ, 0x33, !PT ;  /* 0x00000003ff037212 */ /* 0x010fe400078e33ff */
[----:B---3--:R-:W-:Y:S01]  /*10ed0*/  VIADDMNMX R2, R2, -R4, UR4, !PT ;  /* 0x0000000402027e46 */ /* 0x008fe2000f800904 */
[----:B------:R-:W-:Y:S01]  /*10ee0*/  ULOP3.LUT UR4, URZ, UR39, URZ, 0x33, !UPT ;  /* 0x000000273f047292 */ /* 0x000fe2000f8e333f */
[----:B------:R-:W0:Y:S05]  /*10ef0*/  S2R R4, SR_TID.X ;  /* 0x0000000000047919 */ /* 0x000e2a0000002100 */
[----:B------:R-:W-:-:S04]  /*10f00*/  VIMNMX R2, R2, UR4, !PT ;  /* 0x0000000402027c48 */ /* 0x000fc8000ffe0100 */
[----:B------:R-:W-:-:S05]  /*10f10*/  VIADDMNMX R3, R2, 0x2, R3, !PT ;  /* 0x0000000202037846 */ /* 0x000fca0007800103 */
[----:B------:R-:W-:-:S05]  /*10f20*/  VIADD R5, R3, 0xfffffffe ;  /* 0xfffffffe03057836 */ /* 0x000fca0000000000 */
[-C--:B------:R-:W-:Y:S02]  /*10f30*/  ISETP.NE.AND P0, PT, R5, R2.reuse, PT ;  /* 0x000000020500720c */ /* 0x080fe40003f05270 */
[----:B------:R-:W-:-:S05]  /*10f40*/  LOP3.LUT R2, RZ, R2, RZ, 0x33, !PT ;  /* 0x00000002ff027212 */ /* 0x000fca00078e33ff */
[----:B------:R-:W-:-:S05]  /*10f50*/  IMAD.IADD R2, R3, 0x1, R2 ;  /* 0x0000000103027824 */ /* 0x000fca00078e0202 */
[----:B------:R-:W-:Y:S02]  /*10f60*/  LOP3.LUT R11, R2, 0x1, RZ, 0xc0, !PT ;  /* 0x00000001020b7812 */ /* 0x000fe400078ec0ff */
[----:B0-----:R-:W-:Y:S01]  /*10f70*/  LOP3.LUT R10, R4, 0x1f, RZ, 0xc0, !PT ;  /* 0x0000001f040a7812 */ /* 0x001fe200078ec0ff */
[----:B------:R-:W-:Y:S01]  /*10f80*/  IMAD.MOV.U32 R4, RZ, RZ, R16 ;  /* 0x000000ffff047224 */ /* 0x000fe200078e0010 */
[----:B------:R-:W-:Y:S06]  /*10f90*/  @!P0 BRA `(.L_x_1057) ;  /* 0x0000001000008947 */ /* 0x000fec0003800000 */
[----:B------:R-:W-:Y:S01]  /*10fa0*/  BSSY B0, `(.L_x_1057) ;  /* 0x00000ff000007945 */ /* 0x000fe20003800000 */
[----:B------:R-:W-:Y:S02]  /*10fb0*/  IMAD.IADD R7, R2, 0x1, -R11 ;  /* 0x0000000102077824 */ /* 0x000fe400078e0a0b */
[----:B------:R-:W-:Y:S02]  /*10fc0*/  IMAD.MOV.U32 R8, RZ, RZ, 0x1 ;  /* 0x00000001ff087424 */ /* 0x000fe400078e00ff */
[----:B------:R-:W-:-:S07]  /*10fd0*/  IMAD.MOV.U32 R4, RZ, RZ, R16 ;  /* 0x000000ffff047224 */ /* 0x000fce00078e0010 */
.L_x_1088:
        /* <DEDUP_REMOVED lines=19> */
[----:B------:R-:W-:-:S04]  /*11110*/  IMAD.WIDE.U32 R2, R19, UR4, R2 ;  /* 0x0000000413027c25 */ /* 0x000fc8000f8e0002 */
[----:B--2---:R-:W-:-:S04]  /*11120*/  IMAD R4, R12, UR4, RZ ;  /* 0x000000040c047c24 */ /* 0x004fc8000f8e02ff */
[----:B------:R-:W-:Y:S01]  /*11130*/  IMAD R5, R19, UR5, R4 ;  /* 0x0000000513057c24 */ /* 0x000fe2000f8e0204 */
[----:B------:R-:W-:Y:S02]  /*11140*/  ULDC.64 UR4, c[0x0][0x418] ;  /* 0x0001060000047ab9 */ /* 0x000fe40000000a00 */
[----:B------:R-:W-:Y:S01]  /*11150*/  LEA R4, P0, R2, UR4, 0x2 ;  /* 0x0000000402047c11 */ /* 0x000fe2000f8010ff */
[----:B------:R-:W-:-:S05]  /*11160*/  IMAD.IADD R5, R5, 0x1, R3 ;  /* 0x0000000105057824 */ /* 0x000fca00078e0203 */
[----:B------:R-:W-:-:S05]  /*11170*/  LEA.HI.X R5, R2, UR5, R5, 0x2, P0 ;  /* 0x0000000502057c11 */ /* 0x000fca00080f1405 */
[----:B------:R0:W5:Y:S02]  /*11180*/  LDG.E R4, desc[UR44][R4.64] ;  /* 0x0000002c04047981 */ /* 0x000164000c1e1900 */
.L_x_1060:
[----:B------:R-:W1:Y:S01]  /*11190*/  S2R R2, SR_TID.X ;  /* 0x0000000000027919 */ /* 0x000e620000002100 */
[----:B------:R-:W-:Y:S01]  /*111a0*/  BSSY B2, `(.L_x_1061) ;  /* 0x0000006000027945 */ /* 0x000fe20003800000 */
[----:B-1----:R-:W-:Y:S02]  /*111b0*/  LOP3.LUT R3, R2, 0x7f, RZ, 0xc0, !PT ;  /* 0x0000007f02037812 */ /* 0x002fe400078ec0ff */
[----:B------:R-:W-:Y:S02]  /*111c0*/  SHF.L.U32 R2, R8, 0x1f, RZ ;  /* 0x0000001f08027819 */ /* 0x000fe400000006ff */
[----:B------:R-:W-:Y:S02]  /*111d0*/  ISETP.NE.AND P2, PT, R3, RZ, PT ;  /* 0x000000ff0300720c */ /* 0x000fe40003f45270 */
[----:B------:R-:W1:Y:S02]  /*111e0*/  SYNCS.PHASECHK.TRANS64.TRYWAIT P0, [UR38+0x28848], R2 ;  /* 0x02884802ff0075a7 */ /* 0x000e640008000166 */
[----:B-1----:R-:W-:Y:S09]  /*111f0*/  @!P0 BRA `(.L_x_1062) ;  /* 0x0000002800f48947 */ /* 0x002ff20003800000 */
.L_x_1145:
[----:B------:R-:W-:Y:S05]  /*11200*/  BSYNC B2 ;  /* 0x0000000000027941 */ /* 0x000fea0003800000 */
.L_x_1061:
[----:B------:R-:W-:Y:S04]  /*11210*/  BSSY B2, `(.L_x_1063) ;  /* 0x0000007000027945 */ /* 0x000fe80003800000 */
[----:B------:R-:W-:Y:S05]  /*11220*/  @P2 BRA `(.L_x_1064) ;  /* 0x0000000000142947 */ /* 0x000fea0003800000 */
[----:B------:R-:W-:Y:S01]  /*11230*/  ISETP.NE.AND P0, PT, R10, RZ, PT ;  /* 0x000000ff0a00720c */ /* 0x000fe20003f05270 */
[----:B-1----:R-:W-:-:S04]  /*11240*/  IMAD.MOV.U32 R3, RZ, RZ, 0x8000 ;  /* 0x00008000ff037424 */ /* 0x002fc800078e00ff */
[----:B------:R2:W-:Y:S08]  /*11250*/  SYNCS.ARRIVE.TRANS64 RZ, [UR38+0x28838], R3 ;  /* 0x02883803ffff79a7 */ /* 0x0005f00008000026 */
[----:B--2---:R-:W-:Y:S05]  /*11260*/  @!P0 BRA `(.L_x_1064) ;  /* 0x0000000000048947 */ /* 0x004fea0003800000 */
[----:B------:R-:W-:Y:S01]  /*11270*/  BPT.TRAP 0x1 ;  /* 0x000000040000795c */ /* 0x000fe20000300000 */
.L_x_1064:
[----:B------:R-:W-:Y:S05]  /*11280*/  BSYNC B2 ;  /* 0x0000000000027941 */ /* 0x000fea0003800000 */
.L_x_1063:
[----:B0-----:R-:W-:Y:S01]  /*11290*/  IMAD.MOV.U32 R5, RZ, RZ, RZ ;  /* 0x000000ffff057224 */ /* 0x001fe200078e00ff */
[----:B------:R-:W-:Y:S01]  /*112a0*/  ULDC.64 UR4, c[0x0][0x198] ;  /* 0x0000660000047ab9 */ /* 0x000fe20000000a00 */
[----:B------:R-:W-:Y:S01]  /*112b0*/  PLOP3.LUT P0, PT, PT, PT, PT, 0x80, 0x0 ;  /* 0x000000000000781c */ /* 0x000fe20003f0f070 */
[----:B------:R-:W-:Y:S01]  /*112c0*/  UIADD3 UR4, UP0, UR4, 0x370, URZ ;  /* 0x0000037004047890 */ /* 0x000fe2000ff1e03f */
[----:B-1----:R-:W-:Y:S01]  /*112d0*/  IMAD.SHL.U32 R3, R9, 0x80, RZ ;  /* 0x0000008009037824 */ /* 0x002fe200078e00ff */
[----:B------:R-:W-:Y:S01]  /*112e0*/  R2UR UR34, R5 ;  /* 0x00000000052272ca */ /* 0x000fe200000e0000 */
[----:B------:R-:W-:Y:S02]  /*112f0*/  UIADD3 UR32, UR38, 0x20400, URZ ;  /* 0x0002040026207890 */ /* 0x000fe4000fffe03f */
[----:B------:R-:W-:Y:S02]  /*11300*/  UIADD3 UR33, UR38, 0x28838, URZ ;  /* 0x0002883826217890 */ /* 0x000fe4000fffe03f */
[----:B------:R-:W-:Y:S01]  /*11310*/  UIADD3.X UR5, URZ, UR5, URZ, UP0, !UPT ;  /* 0x000000053f057290 */ /* 0x000fe200087fe43f */
[----:B------:R-:W-:Y:S01]  /*11320*/  UMOV UR6, 0x0 ;  /* 0x0000000000067882 */ /* 0x000fe20000000000 */
[----:B------:R-:W-:-:S10]  /*11330*/  UMOV UR7, 0x14f00000 ;  /* 0x14f0000000077882 */ /* 0x000fd40000000000 */
.L_x_1065:
        /* <DEDUP_REMOVED lines=13> */
.L_x_1066:
        /* <DEDUP_REMOVED lines=12> */
.L_x_1146:
[----:B------:R-:W-:Y:S05]  /*114d0*/  BSYNC B2 ;  /* 0x0000000000027941 */ /* 0x000fea0003800000 */
.L_x_1067:
        /* <DEDUP_REMOVED lines=9> */
.L_x_1070:
[----:B------:R-:W-:Y:S05]  /*11570*/  BSYNC B2 ;  /* 0x0000000000027941 */ /* 0x000fea0003800000 */
.L_x_1069:
[----:B------:R-:W-:Y:S01]  /*11580*/  R2UR UR6, R2 ;  /* 0x00000000020672ca */ /* 0x000fe200000e0000 */
[----:B------:R-:W-:Y:S01]  /*11590*/  ULDC.64 UR4, c[0x0][0x198] ;  /* 0x0000660000047ab9 */ /* 0x000fe20000000a00 */
[----:B------:R-:W-:Y:S01]  /*115a0*/  R2UR UR7, R3 ;  /* 0x00000000030772ca */ /* 0x000fe200000e0000 */
[----:B------:R-:W-:Y:S01]  /*115b0*/  UIADD3 UR4, UP0, UR4, 0x470, URZ ;  /* 0x0000047004047890 */ /* 0x000fe2000ff1e03f */
[----:B------:R-:W-:Y:S01]  /*115c0*/  R2UR UR10, R5 ;  /* 0x00000000050a72ca */ /* 0x000fe200000e0000 */
[----:B------:R-:W-:Y:S01]  /*115d0*/  IMAD.SHL.U32 R5, R18, 0x80, RZ ;  /* 0x0000008012057824 */ /* 0x000fe200078e00ff */
[----:B------:R-:W-:Y:S01]  /*115e0*/  PLOP3.LUT P0, PT, PT, PT, PT, 0x80, 0x0 ;  /* 0x000000000000781c */ /* 0x000fe20003f0f070 */
[----:B------:R-:W-:Y:S02]  /*115f0*/  UIADD3 UR8, UR38, 0x400, URZ ;  /* 0x0000040026087890 */ /* 0x000fe4000fffe03f */
[----:B------:R-:W-:Y:S02]  /*11600*/  UIADD3 UR9, UR38, 0x28850, URZ ;  /* 0x0002885026097890 */ /* 0x000fe4000fffe03f */
[----:B------:R-:W-:-:S12]  /*11610*/  UIADD3.X UR5, URZ, UR5, URZ, UP0, !UPT ;  /* 0x000000053f057290 */ /* 0x000fd800087fe43f */
.L_x_1071:
        /* <DEDUP_REMOVED lines=13> */
.L_x_1072:
        /* <DEDUP_REMOVED lines=10> */
.L_x_1059:
[----:B------:R-:W-:Y:S05]  /*11790*/  BSYNC B1 ;  /* 0x0000000000017941 */ /* 0x000fea0003800000 */
.L_x_1058:
        /* <DEDUP_REMOVED lines=26> */
.L_x_1075:
[----:B------:R-:W1:Y:S01]  /*11940*/  S2R R2, SR_TID.X ;  /* 0x0000000000027919 */ /* 0x000e620000002100 */
[----:B------:R-:W-:Y:S01]  /*11950*/  BSSY B2, `(.L_x_1076) ;  /* 0x0000006000027945 */ /* 0x000fe20003800000 */
[----:B-1----:R-:W-:Y:S02]  /*11960*/  LOP3.LUT R3, R2, 0x7f, RZ, 0xc0, !PT ;  /* 0x0000007f02037812 */ /* 0x002fe400078ec0ff */
[----:B------:R-:W-:Y:S02]  /*11970*/  SHF.L.U32 R2, R9, 0x1f, RZ ;  /* 0x0000001f09027819 */ /* 0x000fe400000006ff */
[----:B------:R-:W-:Y:S02]  /*11980*/  ISETP.NE.AND P2, PT, R3, RZ, PT ;  /* 0x000000ff0300720c */ /* 0x000fe40003f45270 */
[----:B------:R-:W1:Y:S02]  /*11990*/  SYNCS.PHASECHK.TRANS64.TRYWAIT P0, [UR38+0x28840], R2 ;  /* 0x02884002ff0075a7 */ /* 0x000e640008000166 */
[----:B-1----:R-:W-:Y:S09]  /*119a0*/  @!P0 BRA `(.L_x_1077) ;  /* 0x0000002400388947 */ /* 0x002ff20003800000 */
.L_x_1147:
[----:B------:R-:W-:Y:S05]  /*119b0*/  BSYNC B2 ;  /* 0x0000000000027941 */ /* 0x000fea0003800000 */
.L_x_1076:
[----:B------:R-:W-:Y:S04]  /*119c0*/  BSSY B2, `(.L_x_1078) ;  /* 0x0000007000027945 */ /* 0x000fe80003800000 */
[----:B------:R-:W-:Y:S05]  /*119d0*/  @P2 BRA `(.L_x_1079) ;  /* 0x0000000000142947 */ /* 0x000fea0003800000 */
[----:B------:R-:W-:Y:S01]  /*119e0*/  ISETP.NE.AND P0, PT, R10, RZ, PT ;  /* 0x000000ff0a00720c */ /* 0x000fe20003f05270 */
[----:B-1----:R-:W-:-:S04]  /*119f0*/  IMAD.MOV.U32 R2, RZ, RZ, 0x8000 ;  /* 0x00008000ff027424 */ /* 0x002fc800078e00ff */
[----:B------:R2:W-:Y:S08]  /*11a00*/  SYNCS.ARRIVE.TRANS64 RZ, [UR38+0x28830], R2 ;  /* 0x02883002ffff79a7 */ /* 0x0005f00008000026 */
[----:B--2---:R-:W-:Y:S05]  /*11a10*/  @!P0 BRA `(.L_x_1079) ;  /* 0x0000000000048947 */ /* 0x004fea0003800000 */
[----:B------:R-:W-:Y:S01]  /*11a20*/  BPT.TRAP 0x1 ;  /* 0x000000040000795c */ /* 0x000fe20000300000 */
.L_x_1079:
[----:B------:R-:W-:Y:S05]  /*11a30*/  BSYNC B2 ;  /* 0x0000000000027941 */ /* 0x000fea0003800000 */
.L_x_1078:
        /* <DEDUP_REMOVED lines=11> */
.L_x_1080:
        /* <DEDUP_REMOVED lines=14> */
.L_x_1081:
        /* <DEDUP_REMOVED lines=12> */
.L_x_1148:
[----:B------:R-:W-:Y:S05]  /*11c90*/  BSYNC B2 ;  /* 0x0000000000027941 */ /* 0x000fea0003800000 */
.L_x_1082:
        /* <DEDUP_REMOVED lines=9> */
.L_x_1085:
[----:B------:R-:W-:Y:S05]  /*11d30*/  BSYNC B2 ;  /* 0x0000000000027941 */ /* 0x000fea0003800000 */
.L_x_1084:
        /* <DEDUP_REMOVED lines=10> */
.L_x_1086:
        /* <DEDUP_REMOVED lines=13> */
.L_x_1087:
        /* <DEDUP_REMOVED lines=10> */
.L_x_1074:
[----:B------:R-:W-:Y:S05]  /*11f50*/  BSYNC B1 ;  /* 0x0000000000017941 */ /* 0x000fea0003800000 */
.L_x_1073:
[----:B------:R-:W-:Y:S02]  /*11f60*/  VIADD R6, R6, 0xfffffffe ;  /* 0xfffffffe06067836 */ /* 0x000fe40000000000 */
[----:B------:R-:W-:Y:S01]  /*11f70*/  IMAD.MOV.U32 R8, RZ, RZ, R9 ;  /* 0x000000ffff087224 */ /* 0x000fe200078e0009 */
[----:B------:R-:W-:Y:S06]  /*11f80*/  @P1 BRA `(.L_x_1088) ;  /* 0xfffffff000141947 */ /* 0x000fec000383ffff */
[----:B------:R-:W-:Y:S05]  /*11f90*/  BSYNC B0 ;  /* 0x0000000000007941 */ /* 0x000fea0003800000 */
.L_x_1057:
        /* <DEDUP_REMOVED lines=28> */
.L_x_1090:
[----:B------:R-:W1:Y:S01]  /*12160*/  S2R R2, SR_TID.X ;  /* 0x0000000000027919 */ /* 0x000e620000002100 */
[----:B------:R-:W-:Y:S01]  /*12170*/  BSSY B1, `(.L_x_1091) ;  /* 0x0000006000017945 */ /* 0x000fe20003800000 */
[----:B-1----:R-:W-:Y:S02]  /*12180*/  LOP3.LUT R3, R2, 0x7f, RZ, 0xc0, !PT ;  /* 0x0000007f02037812 */ /* 0x002fe400078ec0ff */
[----:B------:R-:W-:Y:S02]  /*12190*/  SHF.L.U32 R2, R9, 0x1f, RZ ;  /* 0x0000001f09027819 */ /* 0x000fe400000006ff */
[----:B------:R-:W-:Y:S02]  /*121a0*/  ISETP.NE.AND P1, PT, R3, RZ, PT ;  /* 0x000000ff0300720c */ /* 0x000fe40003f25270 */
[----:B------:R-:W1:Y:S02]  /*121b0*/  SYNCS.PHASECHK.TRANS64.TRYWAIT P0, [UR38+0x28848], R2 ;  /* 0x02884802ff0075a7 */ /* 0x000e640008000166 */
[----:B-1----:R-:W-:Y:S09]  /*121c0*/  @!P0 BRA `(.L_x_1092) ;  /* 0x0000001c00608947 */ /* 0x002ff20003800000 */
.L_x_1149:
[----:B------:R-:W-:Y:S05]  /*121d0*/  BSYNC B1 ;  /* 0x0000000000017941 */ /* 0x000fea0003800000 */
.L_x_1091:
[----:B------:R-:W-:Y:S04]  /*121e0*/  BSSY B1, `(.L_x_1093) ;  /* 0x0000007000017945 */ /* 0x000fe80003800000 */
[----:B------:R-:W-:Y:S05]  /*121f0*/  @P1 BRA `(.L_x_1094) ;  /* 0x0000000000141947 */ /* 0x000fea0003800000 */
[----:B------:R-:W-:Y:S01]  /*12200*/  ISETP.NE.AND P0, PT, R10, RZ, PT ;  /* 0x000000ff0a00720c */ /* 0x000fe20003f05270 */
[----:B-1----:R-:W-:-:S04]  /*12210*/  IMAD.MOV.U32 R3, RZ, RZ, 0x8000 ;  /* 0x00008000ff037424 */ /* 0x002fc800078e00ff */
[----:B------:R2:W-:Y:S08]  /*12220*/  SYNCS.ARRIVE.TRANS64 RZ, [UR38+0x28838], R3 ;  /* 0x02883803ffff79a7 */ /* 0x0005f00008000026 */
[----:B--2---:R-:W-:Y:S05]  /*12230*/  @!P0 BRA `(.L_x_1094) ;  /* 0x0000000000048947 */ /* 0x004fea0003800000 */
[----:B------:R-:W-:Y:S01]  /*12240*/  BPT.TRAP 0x1 ;  /* 0x000000040000795c */ /* 0x000fe20000300000 */
.L_x_1094:
[----:B------:R-:W-:Y:S05]  /*12250*/  BSYNC B1 ;  /* 0x0000000000017941 */ /* 0x000fea0003800000 */
.L_x_1093:
        /* <DEDUP_REMOVED lines=11> */
.L_x_1095:
        /* <DEDUP_REMOVED lines=14> */
.L_x_1096:
        /* <DEDUP_REMOVED lines=11> */
.L_x_1150:
[----:B------:R-:W-:Y:S05]  /*124a0*/  BSYNC B1 ;  /* 0x0000000000017941 */ /* 0x000fea0003800000 */
.L_x_1097:
        /* <DEDUP_REMOVED lines=9> */
.L_x_1100:
[----:B------:R-:W-:Y:S05]  /*12540*/  BSYNC B1 ;  /* 0x0000000000017941 */ /* 0x000fea0003800000 */
.L_x_1099:
        /* <DEDUP_REMOVED lines=10> */
.L_x_1101:
        /* <DEDUP_REMOVED lines=13> */
.L_x_1102:
        /* <DEDUP_REMOVED lines=10> */
.L_x_1089:
[----:B------:R-:W-:Y:S05]  /*12760*/  BSYNC B0 ;  /* 0x0000000000007941 */ /* 0x000fea0003800000 */
.L_x_1056:
        /* <DEDUP_REMOVED lines=11> */
.L_x_1151:
[----:B------:R-:W-:Y:S05]  /*12820*/  BSYNC B1 ;  /* 0x0000000000017941 */ /* 0x000fea0003800000 */
.L_x_1105:
        /* <DEDUP_REMOVED lines=8> */
.L_x_1108:
[----:B------:R-:W-:Y:S05]  /*128b0*/  BSYNC B1 ;  /* 0x0000000000017941 */ /* 0x000fea0003800000 */
.L_x_1107:
[----:B------:R-:W-:Y:S01]  /*128c0*/  R2UR UR4, R0 ;  /* 0x00000000000472ca */ /* 0x000fe200000e0000 */
[----:B------:R-:W-:Y:S01]  /*128d0*/  ULDC.64 UR6, c[0x0][0x198] ;  /* 0x0000660000067ab9 */ /* 0x000fe20000000a00 */
[----:B------:R-:W-:Y:S01]  /*128e0*/  R2UR UR9, R3 ;  /* 0x00000000030972ca */ /* 0x000fe200000e0000 */
[----:B------:R-:W-:Y:S01]  /*128f0*/  UIADD3 UR6, UP0, UR6, 0x470, URZ ;  /* 0x0000047006067890 */ /* 0x000fe2000ff1e03f */
[----:B------:R-:W-:Y:S01]  /*12900*/  PLOP3.LUT P0, PT, PT, PT, PT, 0x80, 0x0 ;  /* 0x000000000000781c */ /* 0x000fe20003f0f070 */
[----:B------:R-:W-:Y:S01]  /*12910*/  IMAD.SHL.U32 R18, R18, 0x80, RZ ;  /* 0x0000008012127824 */ /* 0x000fe200078e00ff */
[----:B------:R-:W-:Y:S01]  /*12920*/  UMOV UR14, 0x0 ;  /* 0x00000000000e7882 */ /* 0x000fe20000000000 */
[----:B------:R-:W-:Y:S01]  /*12930*/  UIADD3.X UR7, URZ, UR7, URZ, UP0, !UPT ;  /* 0x000000073f077290 */ /* 0x000fe200087fe43f */
[----:B------:R-:W-:Y:S01]  /*12940*/  UMOV UR15, 0x14f00000 ;  /* 0x14f00000000f7882 */ /* 0x000fe20000000000 */
[----:B------:R-:W-:-:S04]  /*12950*/  UMOV UR10, URZ ;  /* 0x0000003f000a7c82 */ /* 0x000fc80008000000 */
[----:B------:R-:W-:Y:S02]  /*12960*/  ULEA UR4, UR4, UR38, 0xf ;  /* 0x0000002604047291 */ /* 0x000fe4000f8e783f */
[----:B------:R-:W-:Y:S02]  /*12970*/  UIADD3 UR9, UR9, 0x28850, URZ ;  /* 0x0002885009097890 */ /* 0x000fe4000fffe03f */
[----:B------:R-:W-:-:S12]  /*12980*/  UIADD3 UR8, UR4, 0x400, URZ ;  /* 0x0000040004087890 */ /* 0x000fd8000fffe03f */
.L_x_1109:
        /* <DEDUP_REMOVED lines=13> */
.L_x_1110:
        /* <DEDUP_REMOVED lines=8> */
.L_x_1104:
[----:B------:R-:W-:Y:S05]  /*12ae0*/  BSYNC B0 ;  /* 0x0000000000007941 */ /* 0x000fea0003800000 */
.L_x_1103:
[----:B------:R-:W-:Y:S02]  /*12af0*/  VIADD R0, R0, 0x1 ;  /* 0x0000000100007836 */ /* 0x000fe40000000000 */
[----:B0-----:R-:W-:-:S03]  /*12b00*/  IMAD.MOV.U32 R3, RZ, RZ, RZ ;  /* 0x000000ffff037224 */ /* 0x001fc600078e00ff */
[----:B------:R-:W-:-:S04]  /*12b10*/  ISETP.NE.AND P0, PT, R0, 0x2, PT ;  /* 0x000000020000780c */ /* 0x000fc80003f05270 */
[----:B------:R-:W-:Y:S02]  /*12b20*/  SEL R2, RZ, 0x1, P0 ;  /* 0x00000001ff027807 */ /* 0x000fe40000000000 */
[----:B------:R-:W-:Y:S02]  /*12b30*/  SEL R0, R0, RZ, P0 ;  /* 0x000000ff00007207 */ /* 0x000fe40000000000 */
[----:B------:R-:W-:-:S07]  /*12b40*/  LOP3.LUT R9, R9, R2, RZ, 0x3c, !PT ;  /* 0x0000000209097212 */ /* 0x000fce00078e3cff */
.L_x_1034:
[----:B0-----:R-:W0:Y:S01]  /*12b50*/  S2R R5, SR_CgaCtaId ;  /* 0x0000000000057919 */ /* 0x001e220000008800 */
[----:B------:R-:W-:Y:S02]  /*12b60*/  MOV R2, 0x400 ;  /* 0x0000040000027802 */ /* 0x000fe40000000f00 */
[----:B------:R-:W-:Y:S02]  /*12b70*/  SHF.L.U32 R3, R3, 0x1f, RZ ;  /* 0x0000001f03037819 */ /* 0x000fe400000006ff */
[----:B0-----:R-:W-:-:S04]  /*12b80*/  LEA R2, R5, R2, 0x18 ;  /* 0x0000000205027211 */ /* 0x001fc800078ec0ff */
[----:B------:R-:W0:Y:S02]  /*12b90*/  SYNCS.PHASECHK.TRANS64.TRYWAIT P0, [R2+URZ+0x28820], R3 ;  /* 0x02882003020075a7 */ /* 0x000e24000800017f */
[----:B0-----:R-:W-:Y:S05]  /*12ba0*/  @!P0 BRA `(.L_x_1111) ;  /* 0x00000014002c8947 */ /* 0x001fea0003800000 */
.L_x_1152:
[----:B------:R-:W-:-:S03]  /*12bb0*/  UMOV UR4, 0xffffffff ;  /* 0xffffffff00047882 */ /* 0x000fc60000000000 */
[----:B------:R-:W-:Y:S05]  /*12bc0*/  BRA.DIV UR4, `(.L_x_1112) ;  /* 0x0000001604387947 */ /* 0x000fea000b800000 */
[----:B0-----:R-:W0:Y:S02]  /*12bd0*/  S2R R3, SR_TID.X ;  /* 0x0000000000037919 */ /* 0x001e240000002100 */
[----:B0-----:R-:W-:-:S04]  /*12be0*/  SHF.R.U32.HI R3, RZ, 0x5, R3 ;  /* 0x00000005ff037819 */ /* 0x001fc80000011603 */
[----:B------:R-:W-:-:S05]  /*12bf0*/  LOP3.LUT R3, R3, 0x3, RZ, 0xc0, !PT ;  /* 0x0000000303037812 */ /* 0x000fca00078ec0ff */
[----:B------:R0:W1:Y:S02]  /*12c00*/  SHFL.IDX PT, R14, R3, RZ, 0x1f ;  /* 0x00001fff030e7589 */ /* 0x00006400000e0000 */
.L_x_1155:
[----:B-1----:R-:W-:-:S13]  /*12c10*/  ISETP.NE.AND P0, PT, R14, RZ, PT ;  /* 0x000000ff0e00720c */ /* 0x002fda0003f05270 */
[----:B------:R-:W-:Y:S05]  /*12c20*/  @P0 BRA `(.L_x_950) ;  /* 0x0000000000880947 */ /* 0x000fea0003800000 */
[----:B------:R-:W-:-:S03]  /*12c30*/  UMOV UR4, 0xffffffff ;  /* 0xffffffff00047882 */ /* 0x000fc60000000000 */
[----:B------:R-:W-:Y:S05]  /*12c40*/  BRA.DIV UR4, `(.L_x_1113) ;  /* 0x00000016044c7947 */ /* 0x000fea000b800000 */
[----:B------:R-:W-:-:S13]  /*12c50*/  ELECT P6, URZ, PT ;  /* 0x00000000003f782f */ /* 0x000fda00038c0000 */
.L_x_1158:
[----:B------:R-:W-:Y:S05]  /*12c60*/  @!P6 BRA `(.L_x_950) ;  /* 0x000000000078e947 */ /* 0x000fea0003800000 */
[----:B0-----:R-:W2:Y:S02]  /*12c70*/  LDL.LU R3, [R1+0x14] ;  /* 0x0000140001037983 */ /* 0x001ea40000300800 */
[----:B--2---:R-:W-:-:S04]  /*12c80*/  LOP3.LUT R3, R3, 0x2, RZ, 0xfc, !PT ;  /* 0x0000000203037812 */ /* 0x004fc800078efcff */
[----:B------:R-:W-:-:S13]  /*12c90*/  ISETP.NE.AND P2, PT, R3, 0x3, PT ;  /* 0x000000030300780c */ /* 0x000fda0003f45270 */
[----:B------:R-:W-:Y:S05]  /*12ca0*/  @!P2 BRA `(.L_x_1114) ;  /* 0x000000000004a947 */ /* 0x000fea0003800000 */
[----:B------:R-:W-:Y:S01]  /*12cb0*/  BPT.TRAP 0x1 ;  /* 0x000000040000795c */ /* 0x000fe20000300000 */
.L_x_1114:
        /* <DEDUP_REMOVED lines=12> */
.L_x_1159:
[----:B------:R-:W1:Y:S02]  /*12d80*/  SYNCS.PHASECHK.TRANS64.TRYWAIT P0, [R3+URZ], R4 ;  /* 0x00000004030075a7 */ /* 0x000e64000800017f */
[----:B-1----:R-:W-:Y:S05]  /*12d90*/  @!P0 BRA `(.L_x_1116) ;  /* 0x00000014002c8947 */ /* 0x002fea0003800000 */
.L_x_1160:
[----:B------:R-:W-:Y:S05]  /*12da0*/  @!P2 BRA `(.L_x_1117) ;  /* 0x000000000004a947 */ /* 0x000fea0003800000 */
[----:B------:R-:W-:Y:S01]  /*12db0*/  BPT.TRAP 0x1 ;  /* 0x000000040000795c */ /* 0x000fe20000300000 */
.L_x_1117:
[----:B-1----:R-:W-:-:S04]  /*12dc0*/  VIADD R3, R2, 0x28860 ;  /* 0x0002886002037836 */ /* 0x002fc80000000000 */
[----:B------:R-:W-:-:S04]  /*12dd0*/  IMAD R0, R0, 0x8, R3 ;  /* 0x0000000800007824 */ /* 0x000fc800078e0203 */
[----:B------:R-:W1:Y:S02]  /*12de0*/  SYNCS.PHASECHK.TRANS64.TRYWAIT P0, [R0+URZ], R5 ;  /* 0x00000005000075a7 */ /* 0x000e64000800017f */
[----:B-1----:R-:W-:Y:S05]  /*12df0*/  @!P0 BRA `(.L_x_1118) ;  /* 0x0000001400288947 */ /* 0x002fea0003800000 */
.L_x_1161:
[----:B------:R-:W-:-:S07]  /*12e00*/  IMAD R3, R8, 0x8, R3 ;  /* 0x0000000808037824 */ /* 0x000fce00078e0203 */
.L_x_1119:
[----:B--2---:R2:W3:Y:S02]  /*12e10*/  SYNCS.PHASECHK.TRANS64.TRYWAIT P0, [R3+URZ], R4 ;  /* 0x00000004030075a7 */ /* 0x0044e4000800017f */
[----:B---3--:R-:W-:Y:S05]  /*12e20*/  @!P0 NANOSLEEP.SYNCS 0x989680 ;  /* 0x009896800000895d */ /* 0x008fea0003900000 */
[----:B------:R-:W3:Y:S02]  /*12e30*/  @!P0 SYNCS.PHASECHK.TRANS64 P0, [R3+URZ], R4 ;  /* 0x00000004030085a7 */ /* 0x000ee4000800007f */
[----:B---3--:R-:W-:Y:S05]  /*12e40*/  @!P0 BRA `(.L_x_1119) ;  /* 0xfffffffc00f08947 */ /* 0x008fea000383ffff */
.L_x_950:
[----:B------:R-:W-:Y:S05]  /*12e50*/  BSYNC B6 ;  /* 0x0000000000067941 */ /* 0x000fea0003800000 */
.L_x_947:
[----:B------:R-:W-:Y:S05]  /*12e60*/  EXIT ;  /* 0x000000000000794d */ /* 0x000fea0003800000 */
.L_x_960:
[----:B0-----:R-:W-:-:S04]  /*12e70*/  IMAD.U32 R3, RZ, RZ, UR36 ;  /* 0x00000024ff037e24 */ /* 0x001fc8000f8e00ff */
[----:B------:R0:W1:Y:S03]  /*12e80*/  SYNCS.PHASECHK.TRANS64.TRYWAIT P1, [R3+URZ+0x28800], R2 ;  /* 0x02880002030075a7 */ /* 0x000066000802017f */
[----:B-1----:R-:W-:Y:S05]  /*12e90*/  @!P1 NANOSLEEP.SYNCS 0x989680 ;  /* 0x009896800000995d */ /* 0x002fea0003900000 */
[----:B------:R-:W1:Y:S02]  /*12ea0*/  @!P1 SYNCS.PHASECHK.TRANS64 P1, [R3+URZ+0x28800], R2 ;  /* 0x02880002030095a7 */ /* 0x000e64000802007f */
[----:B-1----:R-:W-:Y:S05]  /*12eb0*/  @!P1 BRA `(.L_x_960) ;  /* 0xfffffffc00ec9947 */ /* 0x002fea000383ffff */
[----:B------:R-:W-:Y:S05]  /*12ec0*/  BRA `(.L_x_1120) ;  /* 0xfffffee800007947 */ /* 0x000fea000383ffff */
.L_x_964:
[----:B0-----:R-:W-:-:S04]  /*12ed0*/  IMAD.U32 R3, RZ, RZ, UR36 ;  /* 0x00000024ff037e24 */ /* 0x001fc8000f8e00ff */
[----:B------:R0:W2:Y:S03]  /*12ee0*/  SYNCS.PHASECHK.TRANS64.TRYWAIT P2, [R3+URZ+0x28830], R2 ;  /* 0x02883002030075a7 */ /* 0x0000a6000804017f */
[----:B--2---:R-:W-:Y:S05]  /*12ef0*/  @!P2 NANOSLEEP.SYNCS 0x989680 ;  /* 0x009896800000a95d */ /* 0x004fea0003900000 */
[----:B------:R-:W2:Y:S02]  /*12f00*/  @!P2 SYNCS.PHASECHK.TRANS64 P2, [R3+URZ+0x28830], R2 ;  /* 0x028830020300a5a7 */ /* 0x000ea4000804007f */
[----:B--2---:R-:W-:Y:S05]  /*12f10*/  @!P2 BRA `(.L_x_964) ;  /* 0xfffffffc00eca947 */ /* 0x004fea000383ffff */
[----:B------:R-:W-:Y:S05]  /*12f20*/  BRA `(.L_x_963) ;  /* 0xfffffee8001c7947 */ /* 0x000fea000383ffff */
.L_x_980:
[----:B-1----:R-:W-:-:S04]  /*12f30*/  IMAD.U32 R14, RZ, RZ, UR10 ;  /* 0x0000000aff0e7e24 */ /* 0x002fc8000f8e00ff */
[----:B------:R1:W2:Y:S03]  /*12f40*/  SYNCS.PHASECHK.TRANS64.TRYWAIT P5, [R14+URZ+0x28830], R9 ;  /* 0x028830090e0075a7 */ /* 0x0002a600080a017f */
[----:B--2---:R-:W-:Y:S05]  /*12f50*/  @!P5 NANOSLEEP.SYNCS 0x989680 ;  /* 0x009896800000d95d */ /* 0x004fea0003900000 */
[----:B------:R-:W2:Y:S02]  /*12f60*/  @!P5 SYNCS.PHASECHK.TRANS64 P5, [R14+URZ+0x28830], R9 ;  /* 0x028830090e00d5a7 */ /* 0x000ea400080a007f */
[----:B--2---:R-:W-:Y:S05]  /*12f70*/  @!P5 BRA `(.L_x_980) ;  /* 0xfffffffc00ecd947 */ /* 0x004fea000383ffff */
[----:B------:R-:W-:Y:S05]  /*12f80*/  BRA `(.L_x_977) ;  /* 0xffffff1c001c7947 */ /* 0x000fea000383ffff */
.L_x_984:
[----:B-1----:R-:W-:-:S04]  /*12f90*/  IMAD.U32 R14, RZ, RZ, UR10 ;  /* 0x0000000aff0e7e24 */ /* 0x002fc8000f8e00ff */
[----:B------:R1:W2:Y:S03]  /*12fa0*/  SYNCS.PHASECHK.TRANS64.TRYWAIT P4, [R14+URZ+0x28850], R9 ;  /* 0x028850090e0075a7 */ /* 0x0002a6000808017f */
[----:B--2---:R-:W-:Y:S05]  /*12fb0*/  @!P4 NANOSLEEP.SYNCS 0x989680 ;  /* 0x009896800000c95d */ /* 0x004fea0003900000 */
[----:B------:R-:W2:Y:S02]  /*12fc0*/  @!P4 SYNCS.PHASECHK.TRANS64 P4, [R14+URZ+0x28850], R9 ;  /* 0x028850090e00c5a7 */ /* 0x000ea4000808007f */
[----:B--2---:R-:W-:Y:S05]  /*12fd0*/  @!P4 BRA `(.L_x_984) ;  /* 0xfffffffc00ecc947 */ /* 0x004fea000383ffff */
[----:B------:R-:W-:Y:S05]  /*12fe0*/  BRA `(.L_x_981) ;  /* 0xffffff1c00e07947 */ /* 0x000fea000383ffff */
.L_x_1001:
[----:B-1----:R-:W-:-:S04]  /*12ff0*/  IMAD.U32 R11, RZ, RZ, UR10 ;  /* 0x0000000aff0b7e24 */ /* 0x002fc8000f8e00ff */
[----:B------:R1:W2:Y:S03]  /*13000*/  SYNCS.PHASECHK.TRANS64.TRYWAIT P3, [R11+URZ+0x28830], R0 ;  /* 0x028830000b0075a7 */ /* 0x0002a6000806017f */
[----:B--2---:R-:W-:Y:S05]  /*13010*/  @!P3 NANOSLEEP.SYNCS 0x989680 ;  /* 0x009896800000b95d */ /* 0x004fea0003900000 */
[----:B------:R-:W2:Y:S02]  /*13020*/  @!P3 SYNCS.PHASECHK.TRANS64 P3, [R11+URZ+0x28830], R0 ;  /* 0x028830000b00b5a7 */ /* 0x000ea4000806007f */
[----:B--2---:R-:W-:Y:S05]  /*13030*/  @!P3 BRA `(.L_x_1001) ;  /* 0xfffffffc00ecb947 */ /* 0x004fea000383ffff */
[----:B------:R-:W-:Y:S05]  /*13040*/  BRA `(.L_x_998) ;  /* 0xffffff4c00a87947 */ /* 0x000fea000383ffff */
.L_x_1005:
[----:B-1----:R-:W-:-:S04]  /*13050*/  IMAD.U32 R11, RZ, RZ, UR10 ;  /* 0x0000000aff0b7e24 */ /* 0x002fc8000f8e00ff */
[----:B------:R1:W2:Y:S03]  /*13060*/  SYNCS.PHASECHK.TRANS64.TRYWAIT P2, [R11+URZ+0x28850], R0 ;  /* 0x028850000b0075a7 */ /* 0x0002a6000804017f */
[----:B--2---:R-:W-:Y:S05]  /*13070*/  @!P2 NANOSLEEP.SYNCS 0x989680 ;  /* 0x009896800000a95d */ /* 0x004fea0003900000 */
[----:B------:R-:W2:Y:S02]  /*13080*/  @!P2 SYNCS.PHASECHK.TRANS64 P2, [R11+URZ+0x28850], R0 ;  /* 0x028850000b00a5a7 */ /* 0x000ea4000804007f */
[----:B--2---:R-:W-:Y:S05]  /*13090*/  @!P2 BRA `(.L_x_1005) ;  /* 0xfffffffc00eca947 */ /* 0x004fea000383ffff */
[----:B------:R-:W-:Y:S05]  /*130a0*/  BRA `(.L_x_1002) ;  /* 0xffffff50006c7947 */ /* 0x000fea000383ffff */
.L_x_1011:
[----:B-1----:R-:W-:-:S04]  /*130b0*/  IMAD.U32 R11, RZ, RZ, UR10 ;  /* 0x0000000aff0b7e24 */ /* 0x002fc8000f8e00ff */
[----:B------:R1:W2:Y:S03]  /*130c0*/  SYNCS.PHASECHK.TRANS64.TRYWAIT P3, [R11+URZ+0x28830], R0 ;  /* 0x028830000b0075a7 */ /* 0x0002a6000806017f */
[----:B--2---:R-:W-:Y:S05]  /*130d0*/  @!P3 NANOSLEEP.SYNCS 0x989680 ;  /* 0x009896800000b95d */ /* 0x004fea0003900000 */
[----:B------:R-:W2:Y:S02]  /*130e0*/  @!P3 SYNCS.PHASECHK.TRANS64 P3, [R11+URZ+0x28830], R0 ;  /* 0x028830000b00b5a7 */ /* 0x000ea4000806007f */
[----:B--2---:R-:W-:Y:S05]  /*130f0*/  @!P3 BRA `(.L_x_1011) ;  /* 0xfffffffc00ecb947 */ /* 0x004fea000383ffff */
[----:B------:R-:W-:Y:S05]  /*13100*/  BRA `(.L_x_1008) ;  /* 0xffffff6c00887947 */ /* 0x000fea000383ffff */
.L_x_1015:
[----:B-1----:R-:W-:-:S04]  /*13110*/  IMAD.U32 R11, RZ, RZ, UR10 ;  /* 0x0000000aff0b7e24 */ /* 0x002fc8000f8e00ff */
[----:B------:R1:W2:Y:S03]  /*13120*/  SYNCS.PHASECHK.TRANS64.TRYWAIT P2, [R11+URZ+0x28850], R0 ;  /* 0x028850000b0075a7 */ /* 0x0002a6000804017f */
[----:B--2---:R-:W-:Y:S05]  /*13130*/  @!P2 NANOSLEEP.SYNCS 0x989680 ;  /* 0x009896800000a95d */ /* 0x004fea0003900000 */
[----:B------:R-:W2:Y:S02]  /*13140*/  @!P2 SYNCS.PHASECHK.TRANS64 P2, [R11+URZ+0x28850], R0 ;  /* 0x028850000b00a5a7 */ /* 0x000ea4000804007f */
[----:B--2---:R-:W-:Y:S05]  /*13150*/  @!P2 BRA `(.L_x_1015) ;  /* 0xfffffffc00eca947 */ /* 0x004fea000383ffff */
[----:B------:R-:W-:Y:S05]  /*13160*/  BRA `(.L_x_1012) ;  /* 0xffffff7000487947 */ /* 0x000fea000383ffff */
.L_x_1028:
[----:B-1----:R-:W-:-:S04]  /*13170*/  IMAD.U32 R5, RZ, RZ, UR5 ;  /* 0x00000005ff057e24 */ /* 0x002fc8000f8e00ff */
[----:B------:R1:W2:Y:S03]  /*13180*/  SYNCS.PHASECHK.TRANS64.TRYWAIT P0, [R5+URZ+0x28850], R2 ;  /* 0x02885002050075a7 */ /* 0x0002a6000800017f */
[----:B--2---:R-:W-:Y:S05]  /*13190*/  @!P0 NANOSLEEP.SYNCS 0x989680 ;  /* 0x009896800000895d */ /* 0x004fea0003900000 */
[----:B------:R-:W2:Y:S02]  /*131a0*/  @!P0 SYNCS.PHASECHK.TRANS64 P0, [R5+URZ+0x28850], R2 ;  /* 0x02885002050085a7 */ /* 0x000ea4000800007f */
[----:B--2---:R-:W-:Y:S05]  /*131b0*/  @!P0 BRA `(.L_x_1028) ;  /* 0xfffffffc00ec8947 */ /* 0x004fea000383ffff */
[----:B------:R-:W-:Y:S05]  /*131c0*/  BRA `(.L_x_1027) ;  /* 0xffffff9c003c7947 */ /* 0x000fea000383ffff */
.L_x_1045:
[----:B------:R-:W-:Y:S02]  /*131d0*/  IMAD.MOV.U32 R13, RZ, RZ, R0 ;  /* 0x000000ffff0d7224 */ /* 0x000fe400078e0000 */
[----:B------:R-:W-:Y:S02]  /*131e0*/  IMAD.MOV.U32 R12, RZ, RZ, RZ ;  /* 0x000000ffff0c7224 */ /* 0x000fe400078e00ff */
[----:B------:R-:W-:Y:S02]  /*131f0*/  IMAD.MOV.U32 R11, RZ, RZ, 0x1f ;  /* 0x0000001fff0b7424 */ /* 0x000fe400078e00ff */
[----:B------:R-:W-:-:S07]  /*13200*/  IMAD.MOV.U32 R15, RZ, RZ, -0x1 ;  /* 0xffffffffff0f7424 */ /* 0x000fce00078e00ff */
[----:B01----:R-:W-:Y:S05]  /*13210*/  WARPSYNC.COLLECTIVE R15, `(.L_x_1121) ;  /* 0x000000000f087348 */ /* 0x003fea0003c00000 */
[----:B------:R2:W3:Y:S02]  /*13220*/  SHFL.IDX P6, R14, R13, R12, R11 ;  /* 0x0000000c0d0e7389 */ /* 0x0004e400000c000b */
[----:B0123--:R-:W-:Y:S01]  /*13230*/  ENDCOLLECTIVE ;  /* 0x000000000000791b */ /* 0x00ffe20003800000 */
.L_x_1121:
[----:B------:R-:W-:Y:S05]  /*13240*/  BRA `(.L_x_1122) ;  /* 0xffffffcc001c7947 */ /* 0x000fea000383ffff */
.L_x_1047:
[----:B------:R-:W-:Y:S01]  /*13250*/  BSSY B0, `(.L_x_1123) ;  /* 0x0000006000007945 */ /* 0x000fe20003800000 */
[----:B------:R-:W-:-:S07]  /*13260*/  IMAD.MOV.U32 R15, RZ, RZ, -0x1 ;  /* 0xffffffffff0f7424 */ /* 0x000fce00078e00ff */
[----:B012---:R-:W-:Y:S05]  /*13270*/  WARPSYNC.COLLECTIVE R15, `(.L_x_1124) ;  /* 0x000000000f0c7348 */ /* 0x007fea0003c00000 */
[----:B------:R-:W-:Y:S02]  /*13280*/  ELECT P6, UR62, PT ;  /* 0x00000000003e782f */ /* 0x000fe400038c0000 */
[----:B------:R-:W-:Y:S01]  /*13290*/  MOV R14, UR62 ;  /* 0x0000003e000e7c02 */ /* 0x000fe20008000f00 */
[----:B012---:R-:W-:Y:S10]  /*132a0*/  ENDCOLLECTIVE ;  /* 0x000000000000791b */ /* 0x007ff40003800000 */
.L_x_1124:
[----:B------:R-:W-:Y:S05]  /*132b0*/  BSYNC B0 ;  /* 0x0000000000007941 */ /* 0x000fea0003800000 */
.L_x_1123:
[----:B------:R-:W-:Y:S05]  /*132c0*/  BRA `(.L_x_1125) ;  /* 0xffffffcc001c7947 */ /* 0x000fea000383ffff */
.L_x_1049:
[----:B-1----:R-:W-:-:S04]  /*132d0*/  IMAD.U32 R3, RZ, RZ, UR38 ;  /* 0x00000026ff037e24 */ /* 0x002fc8000f8e00ff */
[----:B------:R1:W2:Y:S03]  /*132e0*/  SYNCS.PHASECHK.TRANS64.TRYWAIT P0, [R3+URZ+0x28840], R0 ;  /* 0x02884000030075a7 */ /* 0x0002a6000800017f */
[----:B--2---:R-:W-:Y:S05]  /*132f0*/  @!P0 NANOSLEEP.SYNCS 0x989680 ;  /* 0x009896800000895d */ /* 0x004fea0003900000 */
[----:B------:R-:W2:Y:S02]  /*13300*/  @!P0 SYNCS.PHASECHK.TRANS64 P0, [R3+URZ+0x28840], R0 ;  /* 0x02884000030085a7 */ /* 0x000ea4000800007f */
[----:B--2---:R-:W-:Y:S05]  /*13310*/  @!P0 BRA `(.L_x_1049) ;  /* 0xfffffffc00ec8947 */ /* 0x004fea000383ffff */
[----:B------:R-:W-:Y:S05]  /*13320*/  BRA `(.L_x_1126) ;  /* 0xffffffcc00707947 */ /* 0x000fea000383ffff */
.L_x_1052:
[----:B------:R-:W-:Y:S02]  /*13330*/  IMAD.MOV.U32 R13, RZ, RZ, R6 ;  /* 0x000000ffff0d7224 */ /* 0x000fe400078e0006 */
[----:B------:R-:W-:Y:S02]  /*13340*/  IMAD.MOV.U32 R12, RZ, RZ, RZ ;  /* 0x000000ffff0c7224 */ /* 0x000fe400078e00ff */
[----:B------:R-:W-:Y:S02]  /*13350*/  IMAD.MOV.U32 R11, RZ, RZ, 0x181f ;  /* 0x0000181fff0b7424 */ /* 0x000fe400078e00ff */
[----:B------:R-:W-:Y:S02]  /*13360*/  IMAD.MOV.U32 R15, RZ, RZ, -0x1 ;  /* 0xffffffffff0f7424 */ /* 0x000fe400078e00ff */
[----:B------:R-:W-:-:S07]  /*13370*/  VIADD R4, R4, UR40 ;  /* 0x0000002804047c36 */ /* 0x000fce0008000000 */
[----:B------:R-:W-:Y:S05]  /*13380*/  WARPSYNC.COLLECTIVE R15, `(.L_x_1127) ;  /* 0x000000000f087348 */ /* 0x000fea0003c00000 */
[----:B------:R0:W1:Y:S02]  /*13390*/  SHFL.IDX P6, R14, R13, R12, R11 ;  /* 0x0000000c0d0e7389 */ /* 0x00006400000c000b */
[----:B01----:R-:W-:Y:S01]  /*133a0*/  ENDCOLLECTIVE ;  /* 0x000000000000791b */ /* 0x003fe20003800000 */
.L_x_1127:
[----:B------:R-:W-:Y:S02]  /*133b0*/  IMAD.MOV.U32 R13, RZ, RZ, R0 ;  /* 0x000000ffff0d7224 */ /* 0x000fe400078e0000 */
[----:B------:R-:W-:-:S07]  /*133c0*/  IMAD.MOV.U32 R2, RZ, RZ, R14 ;  /* 0x000000ffff027224 */ /* 0x000fce00078e000e */
[----:B------:R-:W-:Y:S05]  /*133d0*/  WARPSYNC.COLLECTIVE R15, `(.L_x_1128) ;  /* 0x000000000f087348 */ /* 0x000fea0003c00000 */
[----:B------:R0:W1:Y:S02]  /*133e0*/  SHFL.IDX P6, R14, R13, R12, R11 ;  /* 0x0000000c0d0e7389 */ /* 0x00006400000c000b */
[----:B01----:R-:W-:Y:S01]  /*133f0*/  ENDCOLLECTIVE ;  /* 0x000000000000791b */ /* 0x003fe20003800000 */
.L_x_1128:
[----:B------:R-:W-:Y:S02]  /*13400*/  ULDC UR4, c[0x0][0x288] ;  /* 0x0000a20000047ab9 */ /* 0x000fe40000000800 */
[----:B------:R-:W-:-:S05]  /*13410*/  IMAD R5, R8, UR4, RZ ;  /* 0x0000000408057c24 */ /* 0x000fca000f8e02ff */
[C---:B------:R-:W-:Y:S01]  /*13420*/  ISETP.GE.AND P2, PT, R4.reuse, R5, PT ;  /* 0x000000050400720c */ /* 0x040fe20003f46270 */
[----:B------:R-:W-:Y:S02]  /*13430*/  VIADD R12, R4, 0x10 ;  /* 0x00000010040c7836 */ /* 0x000fe40000000000 */
[----:B------:R-:W-:-:S10]  /*13440*/  IMAD.MOV.U32 R13, RZ, RZ, R6 ;  /* 0x000000ffff0d7224 */ /* 0x000fd400078e0006 */
[----:B------:R-:W-:Y:S01]  /*13450*/  @!P2 LEA R8, R7, UR38, 0x1 ;  /* 0x000000260708ac11 */ /* 0x000fe2000f8e08ff */
[----:B------:R-:W-:-:S05]  /*13460*/  IMAD.MOV.U32 R3, RZ, RZ, R14 ;  /* 0x000000ffff037224 */ /* 0x000fca00078e000e */
[----:B------:R-:W-:-:S04]  /*13470*/  LOP3.LUT R3, R3, R2, RZ, 0x3c, !PT ;  /* 0x0000000203037212 */ /* 0x000fc800078e3cff */
[----:B------:R-:W-:-:S04]  /*13480*/  LOP3.LUT R2, R3, R2, RZ, 0x3c, !PT ;  /* 0x0000000203027212 */ /* 0x000fc800078e3cff */
[----:B------:R-:W-:-:S03]  /*13490*/  LOP3.LUT R3, R3, R2, RZ, 0x3c, !PT ;  /* 0x0000000203037212 */ /* 0x000fc600078e3cff */
[----:B------:R-:W-:-:S05]  /*134a0*/  @!P2 IMAD.WIDE.U32 R2, R10, 0x2, R2 ;  /* 0x000000020a02a825 */ /* 0x000fca00078e0002 */
[----:B------:R-:W-:Y:S01]  /*134b0*/  @!PT LDS RZ, [RZ] ;  /* 0x00000000fffff984 */ /* 0x000fe20000000800 */
[----:B------:R-:W-:Y:S01]  /*134c0*/  @!PT LDS RZ, [RZ] ;  /* 0x00000000fffff984 */ /* 0x000fe20000000800 */
[----:B------:R-:W-:Y:S01]  /*134d0*/  @!PT LDS RZ, [RZ] ;  /* 0x00000000fffff984 */ /* 0x000fe20000000800 */
[----:B------:R0:W-:Y:S04]  /*134e0*/  @!P2 LDGSTS.E.BYPASS.LTC128B.128 [R8+0x10400], desc[UR44][R2.64], !P1 ;  /* 0x104000000208afae */ /* 0x0001e8000c901d6c */
[----:B------:R0:W-:Y:S01]  /*134f0*/  @!P2 LDGSTS.E.BYPASS.LTC128B.128 [R8+0x14400], desc[UR44][R2.64+0x80], !P0 ;  /* 0x144000800208afae */ /* 0x0001e2000c101d6c */
[----:B------:R-:W-:Y:S01]  /*13500*/  ISETP.GE.AND P2, PT, R12, R5, PT ;  /* 0x000000050c00720c */ /* 0x000fe20003f46270 */
[----:B------:R-:W-:-:S12]  /*13510*/  IMAD.MOV.U32 R12, RZ, RZ, 0x1 ;  /* 0x00000001ff0c7424 */ /* 0x000fd800078e00ff */
[----:B0-----:R-:W-:Y:S05]  /*13520*/  WARPSYNC.COLLECTIVE R15, `(.L_x_1129) ;  /* 0x000000000f087348 */ /* 0x001fea0003c00000 */
[----:B------:R1:W2:Y:S02]  /*13530*/  SHFL.IDX P6, R14, R13, R12, R11 ;  /* 0x0000000c0d0e7389 */ /* 0x0002a400000c000b */
[----:B012---:R-:W-:Y:S01]  /*13540*/  ENDCOLLECTIVE ;  /* 0x000000000000791b */ /* 0x007fe20003800000 */
.L_x_1129:
[----:B------:R-:W-:Y:S01]  /*13550*/  VIADD R2, R4, 0x20 ;  /* 0x0000002004027836 */ /* 0x000fe20000000000 */
[----:B------:R-:W-:Y:S01]  /*13560*/  @!P2 LEA R21, R7, UR38, 0x1 ;  /* 0x000000260715ac11 */ /* 0x000fe2000f8e08ff */
[----:B------:R-:W-:Y:S02]  /*13570*/  IMAD.MOV.U32 R13, RZ, RZ, R0 ;  /* 0x000000ffff0d7224 */ /* 0x000fe400078e0000 */
[----:B------:R-:W-:-:S07]  /*13580*/  IMAD.MOV.U32 R8, RZ, RZ, R14 ;  /* 0x000000ffff087224 */ /* 0x000fce00078e000e */
[----:B------:R-:W-:Y:S05]  /*13590*/  WARPSYNC.COLLECTIVE R15, `(.L_x_1130) ;  /* 0x000000000f087348 */ /* 0x000fea0003c00000 */
[----:B------:R0:W1:Y:S02]  /*135a0*/  SHFL.IDX P6, R14, R13, R12, R11 ;  /* 0x0000000c0d0e7389 */ /* 0x00006400000c000b */
[----:B01----:R-:W-:Y:S01]  /*135b0*/  ENDCOLLECTIVE ;  /* 0x000000000000791b */ /* 0x003fe20003800000 */
.L_x_1130:
[----:B------:R-:W-:Y:S02]  /*135c0*/  IMAD.MOV.U32 R9, RZ, RZ, R8 ;  /* 0x000000ffff097224 */ /* 0x000fe400078e0008 */
[----:B------:R-:W-:Y:S02]  /*135d0*/  IMAD.MOV.U32 R13, RZ, RZ, R6 ;  /* 0x000000ffff0d7224 */ /* 0x000fe400078e0006 */
[----:B------:R-:W-:Y:S02]  /*135e0*/  IMAD.MOV.U32 R12, RZ, RZ, 0x2 ;  /* 0x00000002ff0c7424 */ /* 0x000fe400078e00ff */
[----:B------:R-:W-:-:S07]  /*135f0*/  IMAD.MOV.U32 R8, RZ, RZ, R14 ;  /* 0x000000ffff087224 */ /* 0x000fce00078e000e */
[----:B------:R-:W-:Y:S05]  /*13600*/  WARPSYNC.COLLECTIVE R15, `(.L_x_1131) ;  /* 0x000000000f087348 */ /* 0x000fea0003c00000 */
[----:B------:R0:W1:Y:S02]  /*13610*/  SHFL.IDX P6, R14, R13, R12, R11 ;  /* 0x0000000c0d0e7389 */ /* 0x00006400000c000b */
[----:B01----:R-:W-:Y:S01]  /*13620*/  ENDCOLLECTIVE ;  /* 0x000000000000791b */ /* 0x003fe20003800000 */
.L_x_1131:
[----:B------:R-:W-:-:S05]  /*13630*/  @!P2 IMAD.WIDE.U32 R8, R10, 0x2, R8 ;  /* 0x000000020a08a825 */ /* 0x000fca00078e0008 */
[----:B------:R-:W-:Y:S01]  /*13640*/  @!PT LDS RZ, [RZ] ;  /* 0x00000000fffff984 */ /* 0x000fe20000000800 */
[----:B------:R-:W-:Y:S01]  /*13650*/  @!PT LDS RZ, [RZ] ;  /* 0x00000000fffff984 */ /* 0x000fe20000000800 */
[----:B------:R-:W-:Y:S01]  /*13660*/  @!PT LDS RZ, [RZ] ;  /* 0x00000000fffff984 */ /* 0x000fe20000000800 */
[----:B------:R-:W-:Y:S04]  /*13670*/  @!P2 LDGSTS.E.BYPASS.LTC128B.128 [R21+0x10c00], desc[UR44][R8.64], !P1 ;  /* 0x10c000000815afae */ /* 0x000fe8000c901d6c */
[----:B------:R0:W-:Y:S01]  /*13680*/  @!P2 LDGSTS.E.BYPASS.LTC128B.128 [R21+0x14c00], desc[UR44][R8.64+0x80], !P0 ;  /* 0x14c000800815afae */ /* 0x0001e2000c101d6c */
[----:B------:R-:W-:Y:S01]  /*13690*/  ISETP.GE.AND P2, PT, R2, R5, PT ;  /* 0x000000050200720c */ /* 0x000fe20003f46270 */
[----:B------:R-:W-:Y:S02]  /*136a0*/  IMAD.MOV.U32 R13, RZ, RZ, R0 ;  /* 0x000000ffff0d7224 */ /* 0x000fe400078e0000 */
[----:B0-----:R-:W-:Y:S02]  /*136b0*/  VIADD R8, R4, 0x30 ;  /* 0x0000003004087836 */ /* 0x001fe40000000000 */
[----:B------:R-:W-:-:S08]  /*136c0*/  IMAD.MOV.U32 R2, RZ, RZ, R14 ;  /* 0x000000ffff027224 */ /* 0x000fd000078e000e */
[----:B------:R-:W-:-:S07]  /*136d0*/  @!P2 LEA R20, R7, UR38, 0x1 ;  /* 0x000000260714ac11 */ /* 0x000fce000f8e08ff */
[----:B------:R-:W-:Y:S05]  /*136e0*/  WARPSYNC.COLLECTIVE R15, `(.L_x_1132) ;  /* 0x000000000f087348 */ /* 0x000fea0003c00000 */
[----:B------:R0:W1:Y:S02]  /*136f0*/  SHFL.IDX P6, R14, R13, R12, R11 ;  /* 0x0000000c0d0e7389 */ /* 0x00006400000c000b */
[----:B01----:R-:W-:Y:S01]  /*13700*/  ENDCOLLECTIVE ;  /* 0x000000000000791b */ /* 0x003fe20003800000 */
.L_x_1132:
[----:B------:R-:W-:Y:S02]  /*13710*/  IMAD.MOV.U32 R3, RZ, RZ, R2 ;  /* 0x000000ffff037224 */ /* 0x000fe400078e0002 */
[----:B------:R-:W-:Y:S02]  /*13720*/  IMAD.MOV.U32 R13, RZ, RZ, R6 ;  /* 0x000000ffff0d7224 */ /* 0x000fe400078e0006 */
[----:B------:R-:W-:Y:S02]  /*13730*/  IMAD.MOV.U32 R12, RZ, RZ, 0x3 ;  /* 0x00000003ff0c7424 */ /* 0x000fe400078e00ff */
[----:B------:R-:W-:-:S07]  /*13740*/  IMAD.MOV.U32 R2, RZ, RZ, R14 ;  /* 0x000000ffff027224 */ /* 0x000fce00078e000e */
[----:B------:R-:W-:Y:S05]  /*13750*/  WARPSYNC.COLLECTIVE R15, `(.L_x_1133) ;  /* 0x000000000f087348 */ /* 0x000fea0003c00000 */
[----:B------:R0:W1:Y:S02]  /*13760*/  SHFL.IDX P6, R14, R13, R12, R11 ;  /* 0x0000000c0d0e7389 */ /* 0x00006400000c000b */
[----:B01----:R-:W-:Y:S01]  /*13770*/  ENDCOLLECTIVE ;  /* 0x000000000000791b */ /* 0x003fe20003800000 */
.L_x_1133:
        /* <DEDUP_REMOVED lines=14> */
.L_x_1134:
[----:B------:R-:W-:Y:S02]  /*13860*/  IMAD.MOV.U32 R9, RZ, RZ, R8 ;  /* 0x000000ffff097224 */ /* 0x000fe400078e0008 */
[----:B------:R-:W-:Y:S02]  /*13870*/  IMAD.MOV.U32 R13, RZ, RZ, R6 ;  /* 0x000000ffff0d7224 */ /* 0x000fe400078e0006 */
[----:B------:R-:W-:Y:S02]  /*13880*/  IMAD.MOV.U32 R12, RZ, RZ, 0x4 ;  /* 0x00000004ff0c7424 */ /* 0x000fe400078e00ff */
[----:B------:R-:W-:-:S07]  /*13890*/  IMAD.MOV.U32 R8, RZ, RZ, R14 ;  /* 0x000000ffff087224 */ /* 0x000fce00078e000e */
[----:B------:R-:W-:Y:S05]  /*138a0*/  WARPSYNC.COLLECTIVE R15, `(.L_x_1135) ;  /* 0x000000000f087348 */ /* 0x000fea0003c00000 */
[----:B------:R0:W1:Y:S02]  /*138b0*/  SHFL.IDX P6, R14, R13, R12, R11 ;  /* 0x0000000c0d0e7389 */ /* 0x00006400000c000b */
[----:B01----:R-:W-:Y:S01]  /*138c0*/  ENDCOLLECTIVE ;  /* 0x000000000000791b */ /* 0x003fe20003800000 */
.L_x_1135:
        /* <DEDUP_REMOVED lines=14> */
.L_x_1136:
[----:B------:R-:W-:Y:S02]  /*139b0*/  IMAD.MOV.U32 R3, RZ, RZ, R2 ;  /* 0x000000ffff037224 */ /* 0x000fe400078e0002 */
[----:B------:R-:W-:Y:S02]  /*139c0*/  IMAD.MOV.U32 R13, RZ, RZ, R6 ;  /* 0x000000ffff0d7224 */ /* 0x000fe400078e0006 */
[----:B------:R-:W-:Y:S02]  /*139d0*/  IMAD.MOV.U32 R12, RZ, RZ, 0x5 ;  /* 0x00000005ff0c7424 */ /* 0x000fe400078e00ff */
[----:B------:R-:W-:-:S07]  /*139e0*/  IMAD.MOV.U32 R2, RZ, RZ, R14 ;  /* 0x000000ffff027224 */ /* 0x000fce00078e000e */
[----:B------:R-:W-:Y:S05]  /*139f0*/  WARPSYNC.COLLECTIVE R15, `(.L_x_1137) ;  /* 0x000000000f087348 */ /* 0x000fea0003c00000 */
[----:B------:R0:W1:Y:S02]  /*13a00*/  SHFL.IDX P6, R14, R13, R12, R11 ;  /* 0x0000000c0d0e7389 */ /* 0x00006400000c000b */
[----:B01----:R-:W-:Y:S01]  /*13a10*/  ENDCOLLECTIVE ;  /* 0x000000000000791b */ /* 0x003fe20003800000 */
.L_x_1137:
        /* <DEDUP_REMOVED lines=14> */
.L_x_1138:
[----:B------:R-:W-:Y:S02]  /*13b00*/  IMAD.MOV.U32 R9, RZ, RZ, R8 ;  /* 0x000000ffff097224 */ /* 0x000fe400078e0008 */
[----:B------:R-:W-:Y:S02]  /*13b10*/  IMAD.MOV.U32 R13, RZ, RZ, R6 ;  /* 0x000000ffff0d7224 */ /* 0x000fe400078e0006 */
[----:B------:R-:W-:Y:S02]  /*13b20*/  IMAD.MOV.U32 R12, RZ, RZ, 0x6 ;  /* 0x00000006ff0c7424 */ /* 0x000fe400078e00ff */
[----:B------:R-:W-:-:S07]  /*13b30*/  IMAD.MOV.U32 R8, RZ, RZ, R14 ;  /* 0x000000ffff087224 */ /* 0x000fce00078e000e */
[----:B------:R-:W-:Y:S05]  /*13b40*/  WARPSYNC.COLLECTIVE R15, `(.L_x_1139) ;  /* 0x000000000f087348 */ /* 0x000fea0003c00000 */
[----:B------:R0:W1:Y:S02]  /*13b50*/  SHFL.IDX P6, R14, R13, R12, R11 ;  /* 0x0000000c0d0e7389 */ /* 0x00006400000c000b */
[----:B01----:R-:W-:Y:S01]  /*13b60*/  ENDCOLLECTIVE ;  /* 0x000000000000791b */ /* 0x003fe20003800000 */
.L_x_1139:
        /* <DEDUP_REMOVED lines=8> */
[----:B------:R-:W-:-:S10]  /*13bf0*/  IMAD.MOV.U32 R2, RZ, RZ, R14 ;  /* 0x000000ffff027224 */ /* 0x000fd400078e000e */
[----:B0-----:R-:W-:-:S07]  /*13c00*/  @!P2 LEA R8, R7, UR38, 0x1 ;  /* 0x000000260708ac11 */ /* 0x001fce000f8e08ff */
[----:B------:R-:W-:Y:S05]  /*13c10*/  WARPSYNC.COLLECTIVE R15, `(.L_x_1140) ;  /* 0x000000000f087348 */ /* 0x000fea0003c00000 */
[----:B------:R0:W1:Y:S02]  /*13c20*/  SHFL.IDX P6, R14, R13, R12, R11 ;  /* 0x0000000c0d0e7389 */ /* 0x00006400000c000b */
[----:B01----:R-:W-:Y:S01]  /*13c30*/  ENDCOLLECTIVE ;  /* 0x000000000000791b */ /* 0x003fe20003800000 */
.L_x_1140:
[----:B------:R-:W-:Y:S02]  /*13c40*/  IMAD.MOV.U32 R3, RZ, RZ, R2 ;  /* 0x000000ffff037224 */ /* 0x000fe400078e0002 */
[----:B------:R-:W-:Y:S02]  /*13c50*/  IMAD.MOV.U32 R13, RZ, RZ, R6 ;  /* 0x000000ffff0d7224 */ /* 0x000fe400078e0006 */
[----:B------:R-:W-:Y:S02]  /*13c60*/  IMAD.MOV.U32 R12, RZ, RZ, 0x7 ;  /* 0x00000007ff0c7424 */ /* 0x000fe400078e00ff */
[----:B------:R-:W-:-:S07]  /*13c70*/  IMAD.MOV.U32 R2, RZ, RZ, R14 ;  /* 0x000000ffff027224 */ /* 0x000fce00078e000e */
[----:B------:R-:W-:Y:S05]  /*13c80*/  WARPSYNC.COLLECTIVE R15, `(.L_x_1141) ;  /* 0x000000000f087348 */ /* 0x000fea0003c00000 */
[----:B------:R0:W1:Y:S02]  /*13c90*/  SHFL.IDX P6, R14, R13, R12, R11 ;  /* 0x0000000c0d0e7389 */ /* 0x00006400000c000b */
[----:B01----:R-:W-:Y:S01]  /*13ca0*/  ENDCOLLECTIVE ;  /* 0x000000000000791b */ /* 0x003fe20003800000 */
.L_x_1141:
[----:B------:R-:W-:-:S05]  /*13cb0*/  @!P2 IMAD.WIDE.U32 R2, R10, 0x2, R2 ;  /* 0x000000020a02a825 */ /* 0x000fca00078e0002 */
[----:B------:R-:W-:Y:S01]  /*13cc0*/  @!PT LDS RZ, [RZ] ;  /* 0x00000000fffff984 */ /* 0x000fe20000000800 */
[----:B------:R-:W-:Y:S01]  /*13cd0*/  @!PT LDS RZ, [RZ] ;  /* 0x00000000fffff984 */ /* 0x000fe20000000800 */
[----:B------:R-:W-:Y:S01]  /*13ce0*/  @!PT LDS RZ, [RZ] ;  /* 0x00000000fffff984 */ /* 0x000fe20000000800 */
[----:B------:R-:W-:Y:S04]  /*13cf0*/  @!P2 LDGSTS.E.BYPASS.LTC128B.128 [R8+0x13400], desc[UR44][R2.64], !P1 ;  /* 0x134000000208afae */ /* 0x000fe8000c901d6c */
[----:B------:R0:W-:Y:S01]  /*13d00*/  @!P2 LDGSTS.E.BYPASS.LTC128B.128 [R8+0x17400], desc[UR44][R2.64+0x80], !P0 ;  /* 0x174000800208afae */ /* 0x0001e2000c101d6c */
[----:B------:R-:W-:Y:S02]  /*13d10*/  IMAD.MOV.U32 R13, RZ, RZ, R0 ;  /* 0x000000ffff0d7224 */ /* 0x000fe400078e0000 */
[----:B0-----:R-:W-:-:S07]  /*13d20*/  IMAD.MOV.U32 R2, RZ, RZ, R14 ;  /* 0x000000ffff027224 */ /* 0x001fce00078e000e */
[----:B------:R-:W-:Y:S05]  /*13d30*/  WARPSYNC.COLLECTIVE R15, `(.L_x_1142) ;  /* 0x000000000f087348 */ /* 0x000fea0003c00000 */
[----:B------:R0:W1:Y:S02]  /*13d40*/  SHFL.IDX P6, R14, R13, R12, R11 ;  /* 0x0000000c0d0e7389 */ /* 0x00006400000c000b */
[----:B01----:R-:W-:Y:S01]  /*13d50*/  ENDCOLLECTIVE ;  /* 0x000000000000791b */ /* 0x003fe20003800000 */
.L_x_1142:
[----:B------:R-:W-:Y:S05]  /*13d60*/  BRA `(.L_x_1143) ;  /* 0xffffffcc00bc7947 */ /* 0x000fea000383ffff */
.L_x_1055:
[----:B0-----:R-:W-:-:S04]  /*13d70*/  IMAD.U32 R3, RZ, RZ, UR38 ;  /* 0x00000026ff037e24 */ /* 0x001fc8000f8e00ff */
[----:B------:R0:W1:Y:S03]  /*13d80*/  SYNCS.PHASECHK.TRANS64.TRYWAIT P0, [R3+URZ+0x28820], R0 ;  /* 0x02882000030075a7 */ /* 0x000066000800017f */
[----:B-1----:R-:W-:Y:S05]  /*13d90*/  @!P0 NANOSLEEP.SYNCS 0x989680 ;  /* 0x009896800000895d */ /* 0x002fea0003900000 */
[----:B------:R-:W1:Y:S02]  /*13da0*/  @!P0 SYNCS.PHASECHK.TRANS64 P0, [R3+URZ+0x28820], R0 ;  /* 0x02882000030085a7 */ /* 0x000e64000800007f */
[----:B-1----:R-:W-:Y:S05]  /*13db0*/  @!P0 BRA `(.L_x_1055) ;  /* 0xfffffffc00ec8947 */ /* 0x002fea000383ffff */
[----:B------:R-:W-:Y:S05]  /*13dc0*/  BRA `(.L_x_1144) ;  /* 0xffffffd000107947 */ /* 0x000fea000383ffff */
.L_x_1062:
[----:B-1----:R-:W-:-:S04]  /*13dd0*/  IMAD.U32 R3, RZ, RZ, UR38 ;  /* 0x00000026ff037e24 */ /* 0x002fc8000f8e00ff */
[----:B------:R1:W2:Y:S03]  /*13de0*/  SYNCS.PHASECHK.TRANS64.TRYWAIT P0, [R3+URZ+0x28848], R2 ;  /* 0x02884802030075a7 */ /* 0x0002a6000800017f */
[----:B--2---:R-:W-:Y:S05]  /*13df0*/  @!P0 NANOSLEEP.SYNCS 0x989680 ;  /* 0x009896800000895d */ /* 0x004fea0003900000 */
[----:B------:R-:W2:Y:S02]  /*13e00*/  @!P0 SYNCS.PHASECHK.TRANS64 P0, [R3+URZ+0x28848], R2 ;  /* 0x02884802030085a7 */ /* 0x000ea4000800007f */
[----:B--2---:R-:W-:Y:S05]  /*13e10*/  @!P0 BRA `(.L_x_1062) ;  /* 0xfffffffc00ec8947 */ /* 0x004fea000383ffff */
[----:B------:R-:W-:Y:S05]  /*13e20*/  BRA `(.L_x_1145) ;  /* 0xffffffd000f47947 */ /* 0x000fea000383ffff */
.L_x_1068:
[----:B0-----:R-:W-:-:S04]  /*13e30*/  IMAD.U32 R3, RZ, RZ, UR38 ;  /* 0x00000026ff037e24 */ /* 0x001fc8000f8e00ff */
[----:B------:R0:W1:Y:S03]  /*13e40*/  SYNCS.PHASECHK.TRANS64.TRYWAIT P0, [R3+URZ+0x28860], R2 ;  /* 0x02886002030075a7 */ /* 0x000066000800017f */
[----:B-1----:R-:W-:Y:S05]  /*13e50*/  @!P0 NANOSLEEP.SYNCS 0x989680 ;  /* 0x009896800000895d */ /* 0x002fea0003900000 */
[----:B------:R-:W1:Y:S02]  /*13e60*/  @!P0 SYNCS.PHASECHK.TRANS64 P0, [R3+URZ+0x28860], R2 ;  /* 0x02886002030085a7 */ /* 0x000e64000800007f */
[----:B-1----:R-:W-:Y:S05]  /*13e70*/  @!P0 BRA `(.L_x_1068) ;  /* 0xfffffffc00ec8947 */ /* 0x002fea000383ffff */
[----:B------:R-:W-:Y:S05]  /*13e80*/  BRA `(.L_x_1146) ;  /* 0xffffffd400907947 */ /* 0x000fea000383ffff */
.L_x_1077:
[----:B-1----:R-:W-:-:S04]  /*13e90*/  IMAD.U32 R3, RZ, RZ, UR38 ;  /* 0x00000026ff037e24 */ /* 0x002fc8000f8e00ff */
[----:B------:R1:W2:Y:S03]  /*13ea0*/  SYNCS.PHASECHK.TRANS64.TRYWAIT P0, [R3+URZ+0x28840], R2 ;  /* 0x02884002030075a7 */ /* 0x0002a6000800017f */
[----:B--2---:R-:W-:Y:S05]  /*13eb0*/  @!P0 NANOSLEEP.SYNCS 0x989680 ;  /* 0x009896800000895d */ /* 0x004fea0003900000 */
[----:B------:R-:W2:Y:S02]  /*13ec0*/  @!P0 SYNCS.PHASECHK.TRANS64 P0, [R3+URZ+0x28840], R2 ;  /* 0x02884002030085a7 */ /* 0x000ea4000800007f */
[----:B--2---:R-:W-:Y:S05]  /*13ed0*/  @!P0 BRA `(.L_x_1077) ;  /* 0xfffffffc00ec8947 */ /* 0x004fea000383ffff */
[----:B------:R-:W-:Y:S05]  /*13ee0*/  BRA `(.L_x_1147) ;  /* 0xffffffd800b07947 */ /* 0x000fea000383ffff */
.L_x_1083:
[----:B0-----:R-:W-:-:S04]  /*13ef0*/  IMAD.U32 R3, RZ, RZ, UR38 ;  /* 0x00000026ff037e24 */ /* 0x001fc8000f8e00ff */
[----:B------:R0:W1:Y:S03]  /*13f00*/  SYNCS.PHASECHK.TRANS64.TRYWAIT P0, [R3+URZ+0x28868], R2 ;  /* 0x02886802030075a7 */ /* 0x000066000800017f */
[----:B-1----:R-:W-:Y:S05]  /*13f10*/  @!P0 NANOSLEEP.SYNCS 0x989680 ;  /* 0x009896800000895d */ /* 0x002fea0003900000 */
[----:B------:R-:W1:Y:S02]  /*13f20*/  @!P0 SYNCS.PHASECHK.TRANS64 P0, [R3+URZ+0x28868], R2 ;  /* 0x02886802030085a7 */ /* 0x000e64000800007f */
[----:B-1----:R-:W-:Y:S05]  /*13f30*/  @!P0 BRA `(.L_x_1083) ;  /* 0xfffffffc00ec8947 */ /* 0x002fea000383ffff */
[----:B------:R-:W-:Y:S05]  /*13f40*/  BRA `(.L_x_1148) ;  /* 0xffffffdc00507947 */ /* 0x000fea000383ffff */
.L_x_1092:
[----:B-1----:R-:W-:-:S04]  /*13f50*/  IMAD.U32 R3, RZ, RZ, UR38 ;  /* 0x00000026ff037e24 */ /* 0x002fc8000f8e00ff */
[----:B------:R1:W2:Y:S03]  /*13f60*/  SYNCS.PHASECHK.TRANS64.TRYWAIT P0, [R3+URZ+0x28848], R2 ;  /* 0x02884802030075a7 */ /* 0x0002a6000800017f */
[----:B--2---:R-:W-:Y:S05]  /*13f70*/  @!P0 NANOSLEEP.SYNCS 0x989680 ;  /* 0x009896800000895d */ /* 0x004fea0003900000 */
[----:B------:R-:W2:Y:S02]  /*13f80*/  @!P0 SYNCS.PHASECHK.TRANS64 P0, [R3+URZ+0x28848], R2 ;  /* 0x02884802030085a7 */ /* 0x000ea4000800007f */
[----:B--2---:R-:W-:Y:S05]  /*13f90*/  @!P0 BRA `(.L_x_1092) ;  /* 0xfffffffc00ec8947 */ /* 0x004fea000383ffff */
[----:B------:R-:W-:Y:S05]  /*13fa0*/  BRA `(.L_x_1149) ;  /* 0xffffffe000887947 */ /* 0x000fea000383ffff */
.L_x_1098:
[----:B0-----:R-:W-:-:S04]  /*13fb0*/  IMAD.U32 R3, RZ, RZ, UR38 ;  /* 0x00000026ff037e24 */ /* 0x001fc8000f8e00ff */
[----:B------:R0:W1:Y:S03]  /*13fc0*/  SYNCS.PHASECHK.TRANS64.TRYWAIT P0, [R3+URZ+0x28860], R2 ;  /* 0x02886002030075a7 */ /* 0x000066000800017f */
[----:B-1----:R-:W-:Y:S05]  /*13fd0*/  @!P0 NANOSLEEP.SYNCS 0x989680 ;  /* 0x009896800000895d */ /* 0x002fea0003900000 */
[----:B------:R-:W1:Y:S02]  /*13fe0*/  @!P0 SYNCS.PHASECHK.TRANS64 P0, [R3+URZ+0x28860], R2 ;  /* 0x02886002030085a7 */ /* 0x000e64000800007f */
[----:B-1----:R-:W-:Y:S05]  /*13ff0*/  @!P0 BRA `(.L_x_1098) ;  /* 0xfffffffc00ec8947 */ /* 0x002fea000383ffff */
[----:B------:R-:W-:Y:S05]  /*14000*/  BRA `(.L_x_1150) ;  /* 0xffffffe400247947 */ /* 0x000fea000383ffff */
.L_x_1106:
[----:B0-----:R0:W1:Y:S02]  /*14010*/  SYNCS.PHASECHK.TRANS64.TRYWAIT P0, [R3+URZ+0x28860], R2 ;  /* 0x02886002030075a7 */ /* 0x001064000800017f */
[----:B-1----:R-:W-:Y:S05]  /*14020*/  @!P0 NANOSLEEP.SYNCS 0x989680 ;  /* 0x009896800000895d */ /* 0x002fea0003900000 */
[----:B------:R-:W1:Y:S02]  /*14030*/  @!P0 SYNCS.PHASECHK.TRANS64 P0, [R3+URZ+0x28860], R2 ;  /* 0x02886002030085a7 */ /* 0x000e64000800007f */
[----:B-1----:R-:W-:Y:S05]  /*14040*/  @!P0 BRA `(.L_x_1106) ;  /* 0xfffffffc00f08947 */ /* 0x002fea000383ffff */
[----:B------:R-:W-:Y:S05]  /*14050*/  BRA `(.L_x_1151) ;  /* 0xffffffe400f07947 */ /* 0x000fea000383ffff */
.L_x_1111:
[----:B0-----:R0:W1:Y:S02]  /*14060*/  SYNCS.PHASECHK.TRANS64.TRYWAIT P0, [R2+URZ+0x28820], R3 ;  /* 0x02882003020075a7 */ /* 0x001064000800017f */
[----:B-1----:R-:W-:Y:S05]  /*14070*/  @!P0 NANOSLEEP.SYNCS 0x989680 ;  /* 0x009896800000895d */ /* 0x002fea0003900000 */
[----:B------:R-:W1:Y:S02]  /*14080*/  @!P0 SYNCS.PHASECHK.TRANS64 P0, [R2+URZ+0x28820], R3 ;  /* 0x02882003020085a7 */ /* 0x000e64000800007f */
[----:B-1----:R-:W-:Y:S05]  /*14090*/  @!P0 BRA `(.L_x_1111) ;  /* 0xfffffffc00f08947 */ /* 0x002fea000383ffff */
[----:B------:R-:W-:Y:S05]  /*140a0*/  BRA `(.L_x_1152) ;  /* 0xffffffe800c07947 */ /* 0x000fea000383ffff */
.L_x_1112:
        /* <DEDUP_REMOVED lines=11> */
.L_x_1154:
[----:B------:R-:W-:Y:S05]  /*14160*/  BSYNC B0 ;  /* 0x0000000000007941 */ /* 0x000fea0003800000 */
.L_x_1153:
[----:B------:R-:W-:Y:S05]  /*14170*/  BRA `(.L_x_1155) ;  /* 0xffffffe800a47947 */ /* 0x000fea000383ffff */
.L_x_1113:
[----:B------:R-:W-:Y:S01]  /*14180*/  BSSY B0, `(.L_x_1156) ;  /* 0x0000006000007945 */ /* 0x000fe20003800000 */
[----:B------:R-:W-:-:S07]  /*14190*/  IMAD.MOV.U32 R15, RZ, RZ, -0x1 ;  /* 0xffffffffff0f7424 */ /* 0x000fce00078e00ff */
[----:B0-----:R-:W-:Y:S05]  /*141a0*/  WARPSYNC.COLLECTIVE R15, `(.L_x_1157) ;  /* 0x000000000f0c7348 */ /* 0x001fea0003c00000 */
[----:B------:R-:W-:Y:S02]  /*141b0*/  ELECT P6, UR62, PT ;  /* 0x00000000003e782f */ /* 0x000fe400038c0000 */
[----:B------:R-:W-:Y:S01]  /*141c0*/  MOV R14, UR62 ;  /* 0x0000003e000e7c02 */ /* 0x000fe20008000f00 */
[----:B0-----:R-:W-:Y:S10]  /*141d0*/  ENDCOLLECTIVE ;  /* 0x000000000000791b */ /* 0x001ff40003800000 */
.L_x_1157:
[----:B------:R-:W-:Y:S05]  /*141e0*/  BSYNC B0 ;  /* 0x0000000000007941 */ /* 0x000fea0003800000 */
.L_x_1156:
[----:B------:R-:W-:Y:S05]  /*141f0*/  BRA `(.L_x_1158) ;  /* 0xffffffe800987947 */ /* 0x000fea000383ffff */
.L_x_1115:
[----:B0-----:R0:W1:Y:S02]  /*14200*/  SYNCS.PHASECHK.TRANS64.TRYWAIT P0, [R6+URZ], R5 ;  /* 0x00000005060075a7 */ /* 0x001064000800017f */
[----:B-1----:R-:W-:Y:S05]  /*14210*/  @!P0 NANOSLEEP.SYNCS 0x989680 ;  /* 0x009896800000895d */ /* 0x002fea0003900000 */
[----:B------:R-:W1:Y:S02]  /*14220*/  @!P0 SYNCS.PHASECHK.TRANS64 P0, [R6+URZ], R5 ;  /* 0x00000005060085a7 */ /* 0x000e64000800007f */
[----:B-1----:R-:W-:Y:S05]  /*14230*/  @!P0 BRA `(.L_x_1115) ;  /* 0xfffffffc00f08947 */ /* 0x002fea000383ffff */
[----:B------:R-:W-:Y:S05]  /*14240*/  BRA `(.L_x_1159) ;  /* 0xffffffe800cc7947 */ /* 0x000fea000383ffff */
.L_x_1116:
[----:B-1----:R1:W2:Y:S02]  /*14250*/  SYNCS.PHASECHK.TRANS64.TRYWAIT P0, [R3+URZ], R4 ;  /* 0x00000004030075a7 */ /* 0x0022a4000800017f */
[----:B--2---:R-:W-:Y:S05]  /*14260*/  @!P0 NANOSLEEP.SYNCS 0x989680 ;  /* 0x009896800000895d */ /* 0x004fea0003900000 */
[----:B------:R-:W2:Y:S02]  /*14270*/  @!P0 SYNCS.PHASECHK.TRANS64 P0, [R3+URZ], R4 ;  /* 0x00000004030085a7 */ /* 0x000ea4000800007f */
[----:B--2---:R-:W-:Y:S05]  /*14280*/  @!P0 BRA `(.L_x_1116) ;  /* 0xfffffffc00f08947 */ /* 0x004fea000383ffff */
[----:B------:R-:W-:Y:S05]  /*14290*/  BRA `(.L_x_1160) ;  /* 0xffffffe800c07947 */ /* 0x000fea000383ffff */
.L_x_1118:
[----:B-1----:R1:W2:Y:S02]  /*142a0*/  SYNCS.PHASECHK.TRANS64.TRYWAIT P0, [R0+URZ], R5 ;  /* 0x00000005000075a7 */ /* 0x0022a4000800017f */
[----:B--2---:R-:W-:Y:S05]  /*142b0*/  @!P0 NANOSLEEP.SYNCS 0x989680 ;  /* 0x009896800000895d */ /* 0x004fea0003900000 */
[----:B------:R-:W2:Y:S02]  /*142c0*/  @!P0 SYNCS.PHASECHK.TRANS64 P0, [R0+URZ], R5 ;  /* 0x00000005000085a7 */ /* 0x000ea4000800007f */
[----:B--2---:R-:W-:Y:S05]  /*142d0*/  @!P0 BRA `(.L_x_1118) ;  /* 0xfffffffc00f08947 */ /* 0x004fea000383ffff */
[----:B------:R-:W-:Y:S05]  /*142e0*/  BRA `(.L_x_1161) ;  /* 0xffffffe800c47947 */ /* 0x000fea000383ffff */
.L_x_1162:
        /* <DEDUP_REMOVED lines=9> */
.L_x_3094:


//--------------------- .text._ZN7cutlass13device_kernelIN5flash11enable_sm90INS1_16FlashAttnFwdSm90INS1_25CollectiveMainloopFwdSm90ILi2EN4cute5tupleIJNS5_1CILi1EEES8_S8_EEENS6_IJNS7_ILi128EEESA_SA_EEELi128ENS_10bfloat16_tEfNS_4arch4Sm90ELb0ELb1ELb0ELb1ELb0ELb0ELb0ELb1ELb1ELb1ELb1ELb0EEENS1_21CollectiveEpilogueFwdISB_S9_SC_SE_Li256ELb1ELb1ELb1ELb0EEENS1_36VarlenDynamicPersistentTileSchedulerILi128ELi128ELi256ELi128ELb1ELb1ELb1ELb1ELb0ELb1EEEEEEEEEvNT_6ParamsE --------------------------
	.section	.text._ZN7cutlass13device_kernelIN5flash11enable_sm90INS1_16FlashAttnFwdSm90INS1_25CollectiveMainloopFwdSm90ILi2EN4cute5tupleIJNS5_1CILi1EEES8_S8_EEENS6_IJNS7_ILi128EEESA_SA_EEELi128ENS_10bfloat16_tEfNS_4arch4Sm90ELb0ELb1ELb0ELb1ELb0ELb0ELb0ELb1ELb1ELb1ELb1ELb0EEENS1_21CollectiveEpilogueFwdISB_S9_SC_SE_Li256ELb1ELb1ELb1ELb0EEENS1_36VarlenDynamicPersistentTileSchedulerILi128ELi128ELi256ELi128ELb1ELb1ELb1ELb1ELb0ELb1EEEEEEEEEvNT_6ParamsE,"ax",@progbits
	.align	128
.text._ZN7cutlass13device_kernelIN5flash11enable_sm90INS1_16FlashAttnFwdSm90INS1_25CollectiveMainloopFwdSm90ILi2EN4cute5tupleIJNS5_1CILi1EEES8_S8_EEENS6_IJNS7_ILi128EEESA_SA_EEELi128ENS_10bfloat16_tEfNS_4arch4Sm90ELb0ELb1ELb0ELb1ELb0ELb0ELb0ELb1ELb1ELb1ELb1ELb0EEENS1_21CollectiveEpilogueFwdISB_S9_SC_SE_Li256ELb1ELb1ELb1ELb0EEENS1_36VarlenDynamicPersistentTileSchedulerILi128ELi128ELi256ELi128ELb1ELb1ELb1ELb1ELb0ELb1EEEEEEEEEvNT_6ParamsE:
        .type           _ZN7cutlass13device_kernelIN5flash11enable_sm90INS1_16FlashAttnFwdSm90INS1_25CollectiveMainloopFwdSm90ILi2EN4cute5tupleIJNS5_1CILi1EEES8_S8_EEENS6_IJNS7_ILi128EEESA_SA_EEELi128ENS_10bfloat16_tEfNS_4arch4Sm90ELb0ELb1ELb0ELb1ELb0ELb0ELb0ELb1ELb1ELb1ELb1ELb0EEENS1_21CollectiveEpilogueFwdISB_S9_SC_SE_Li256ELb1ELb1ELb1ELb0EEENS1_36VarlenDynamicPersistentTileSchedulerILi128ELi128ELi256ELi128ELb1ELb1ELb1ELb1ELb0ELb1EEEEEEEEEvNT_6ParamsE,@function
        .size           _ZN7cutlass13device_kernelIN5flash11enable_sm90INS1_16FlashAttnFwdSm90INS1_25CollectiveMainloopFwdSm90ILi2EN4cute5tupleIJNS5_1CILi1EEES8_S8_EEENS6_IJNS7_ILi128EEESA_SA_EEELi128ENS_10bfloat16_tEfNS_4arch4Sm90ELb0ELb1ELb0ELb1ELb0ELb0ELb0ELb1ELb1ELb1ELb1ELb0EEENS1_21CollectiveEpilogueFwdISB_S9_SC_SE_Li256ELb1ELb1ELb1ELb0EEENS1_36VarlenDynamicPersistentTileSchedulerILi128ELi128ELi256ELi128ELb1ELb1ELb1ELb1ELb0ELb1EEEEEEEEEvNT_6ParamsE,(.L_x_3095 - _ZN7cutlass13device_kernelIN5flash11enable_sm90INS1_16FlashAttnFwdSm90INS1_25CollectiveMainloopFwdSm90ILi2EN4cute5tupleIJNS5_1CILi1EEES8_S8_EEENS6_IJNS7_ILi128EEESA_SA_EEELi128ENS_10bfloat16_tEfNS_4arch4Sm90ELb0ELb1ELb0ELb1ELb0ELb0ELb0ELb1ELb1ELb1ELb1ELb0EEENS1_21CollectiveEpilogueFwdISB_S9_SC_SE_Li256ELb1ELb1ELb1ELb0EEENS1_36VarlenDynamicPersistentTileSchedulerILi128ELi128ELi256ELi128ELb1ELb1ELb1ELb1ELb0ELb1EEEEEEEEEvNT_6ParamsE)
        .other          _ZN7cutlass13device_kernelIN5flash11enable_sm90INS1_16FlashAttnFwdSm90INS1_25CollectiveMainloopFwdSm90ILi2EN4cute5tupleIJNS5_1CILi1EEES8_S8_EEENS6_IJNS7_ILi128EEESA_SA_EEELi128ENS_10bfloat16_tEfNS_4arch4Sm90ELb0ELb1ELb0ELb1ELb0ELb0ELb0ELb1ELb1ELb1ELb1ELb0EEENS1_21CollectiveEpilogueFwdISB_S9_SC_SE_Li256ELb1ELb1ELb1ELb0EEENS1_36VarlenDynamicPersistentTileSchedulerILi128ELi128ELi256ELi128ELb1ELb1ELb1ELb1ELb0ELb1EEEEEEEEEvNT_6ParamsE,@"STO_CUDA_ENTRY STV_DEFAULT"
_ZN7cutlass13device_kernelIN5flash11enable_sm90INS1_16FlashAttnFwdSm90INS1_25CollectiveMainloopFwdSm90ILi2EN4cute5tupleIJNS5_1CILi1EEES8_S8_EEENS6_IJNS7_ILi128EEESA_SA_EEELi128ENS_10bfloat16_tEfNS_4arch4Sm90ELb0ELb1ELb0ELb1ELb0ELb0ELb0ELb1ELb1ELb1ELb1ELb0EEENS1_21CollectiveEpilogueFwdISB_S9_SC_SE_Li256ELb1ELb1ELb1ELb0EEENS1_36VarlenDynamicPersistentTileSchedulerILi128ELi128ELi256ELi128ELb1ELb1ELb1ELb1ELb0ELb1EEEEEEEEEvNT_6ParamsE:
        /* <DEDUP_REMOVED lines=18> */
.L_x_1164:
[----:B------:R-:W-:Y:S05]  /*0120*/  BSYNC B0 ;  /* 0x0000000000007941 */ /* 0x000fea0003800000 */
.L_x_1163:
        /* <DEDUP_REMOVED lines=41> */
.L_x_1165:
        /* <DEDUP_REMOVED lines=22> */
.L_x_1166:
        /* <DEDUP_REMOVED lines=18> */
.L_x_1167:
        /* <DEDUP_REMOVED lines=22> */
.L_x_1168:
        /* <DEDUP_REMOVED lines=22> */
.L_x_1169:
[----:B------:R-:W-:Y:S01]  /*0900*/  PLOP3.LUT P0, PT, PT, PT, UP0, 0x80, 0x0 ;  /* 0x000000000000781c */ /* 0x000fe20003f0f008 */
[----:B------:R-:W-:Y:S01]  /*0910*/  UMOV UR36, 0x1 ;  /* 0x0000000100247882 */ /* 0x000fe20000000000 */
[----:B------:R-:W-:Y:S01]  /*0920*/  NOP ;  /* 0x0000000000007918 */ /* 0x000fe20000000000 */
[----:B------:R-:W-:Y:S01]  /*0930*/  USEL UR36, UR36, 0x2, !UP0 ;  /* 0x0000000224247887 */ /* 0x000fe2000c000000 */
[----:B------:R-:W-:Y:S01]  /*0940*/  ULDC.64 UR52, c[0x0][0x208] ;  /* 0x0000820000347ab9 */ /* 0x000fe20000000a00 */
[----:B012-4-:R-:W-:Y:S08]  /*0950*/  BAR.SYNC.DEFER_BLOCKING 0x0 ;  /* 0x0000000000007b1d */ /* 0x017ff00000010000 */
[----:B------:R-:W-:Y:S05]  /*0960*/  @!P0 BRA `(.L_x_1170) ;  /* 0x0000010400e48947 */ /* 0x000fea0003800000 */
.L_x_1171:
[----:B------:R-:W-:-:S08]  /*0970*/  NOP ;  /* 0x0000000000007918 */ /* 0x000fd00000000000 */
[----:B------:R-:W0:Y:S02]  /*0980*/  USETMAXREG.TRY_ALLOC.CTAPOOL UP0, 0xf0 ;  /* 0x000000f0000079c8 */ /* 0x000e240008000600 */
[----:B0-----:R-:W-:-:S13]  /*0990*/  PLOP3.LUT P0, PT, PT, PT, UP0, 0x80, 0x0 ;  /* 0x000000000000781c */ /* 0x001fda0003f0f008 */
[----:B------:R-:W-:Y:S05]  /*09a0*/  @!P0 BRA `(.L_x_1171) ;  /* 0xfffffffc00f08947 */ /* 0x000fea000383ffff */
[----:B------:R-:W-:Y:S01]  /*09b0*/  LOP3.LUT R0, R6, 0xffffff80, RZ, 0xc0, !PT ;  /* 0xffffff8006007812 */ /* 0x000fe200078ec0ff */
[----:B------:R-:W0:Y:S08]  /*09c0*/  S2UR UR5, SR_CgaCtaId ;  /* 0x00000000000579c3 */ /* 0x000e300000008800 */
[----:B------:R-:W-:Y:S06]  /*09d0*/  BAR.ARV 0x8, 0x180 ;  /* 0x0206000000007b1d */ /* 0x000fec0000002000 */
[----:B------:R-:W-:Y:S01]  /*09e0*/  ISETP.NE.AND P0, PT, R0, 0x80, PT ;  /* 0x000000800000780c */ /* 0x000fe20003f05270 */
[----:B------:R-:W-:-:S12]  /*09f0*/  UMOV UR4, 0x400 ;  /* 0x0000040000047882 */ /* 0x000fd80000000000 */
[----:B------:R-:W-:Y:S06]  /*0a00*/  @!P0 BAR.ARV 0x9, 0x100 ;  /* 0x0244000000008b1d */ /* 0x000fec0000002000 */
[----:B0-----:R-:W-:Y:S02]  /*0a10*/  ULEA UR4, UR5, UR4, 0x18 ;  /* 0x0000000405047291 */ /* 0x001fe4000f8ec03f */
[----:B------:R-:W-:Y:S07]  /*0a20*/  BAR.SYNC.DEFER_BLOCKING 0x5, 0x180 ;  /* 0x0146000000007b1d */ /* 0x000fee0000010000 */
[----:B------:R-:W0:Y:S01]  /*0a30*/  LDS.128 R12, [UR4+0x288d0] ;  /* 0x0288d004ff0c7984 */ /* 0x000e220008000c00 */
[----:B------:R-:W-:Y:S01]  /*0a40*/  ULDC UR4, c[0x0][0xc3c] ;  /* 0x00030f0000047ab9 */ /* 0x000fe20000000800 */
[----:B------:R-:W-:Y:S06]  /*0a50*/  BAR.ARV 0x4, 0x180 ;  /* 0x0106000000007b1d */ /* 0x000fec0000002000 */
[----:B0-----:R-:W-:-:S13]  /*0a60*/  ISETP.GE.AND P0, PT, R15, UR4, PT ;  /* 0x000000040f007c0c */ /* 0x001fda000bf06270 */
[----:B------:R-:W-:Y:S05]  /*0a70*/  @P0 EXIT ;  /* 0x000000000000094d */ /* 0x000fea0003800000 */
[----:B------:R-:W-:Y:S01]  /*0a80*/  VIADD R221, R6, 0xffffff80 ;  /* 0xffffff8006dd7836 */ /* 0x000fe20000000000 */
[----:B------:R-:W-:Y:S01]  /*0a90*/  R2UR UR5, R13 ;  /* 0x000000000d0572ca */ /* 0x000fe200000e0000 */
[----:B------:R-:W-:Y:S01]  /*0aa0*/  ULOP3.LUT UR49, UR36, 0x1, URZ, 0xfc, !UPT ;  /* 0x0000000124317892 */ /* 0x000fe2000f8efc3f */
[----:B------:R-:W-:Y:S01]  /*0ab0*/  R2UR UR7, R14 ;  /* 0x000000000e0772ca */ /* 0x000fe200000e0000 */
[----:B------:R-:W-:Y:S01]  /*0ac0*/  UMOV UR48, URZ ;  /* 0x0000003f00307c82 */ /* 0x000fe20008000000 */
[----:B------:R-:W-:Y:S01]  /*0ad0*/  SHF.R.S32.HI R0, RZ, 0x1f, R221 ;  /* 0x0000001fff007819 */ /* 0x000fe200000114dd */
[----:B------:R-:W-:Y:S01]  /*0ae0*/  UMOV UR50, URZ ;  /* 0x0000003f00327c82 */ /* 0x000fe20008000000 */
[----:B------:R-:W-:Y:S01]  /*0af0*/  R2UR UR6, R15 ;  /* 0x000000000f0672ca */ /* 0x000fe200000e0000 */
[----:B------:R-:W-:Y:S01]  /*0b00*/  UMOV UR47, URZ ;  /* 0x0000003f002f7c82 */ /* 0x000fe20008000000 */
[CC--:B------:R-:W-:Y:S02]  /*0b10*/  LEA.HI R3, R0.reuse, R221.reuse, RZ, 0x7 ;  /* 0x000000dd00037211 */ /* 0x0c0fe400078f38ff */
[----:B------:R-:W-:-:S02]  /*0b20*/  LEA.HI R4, R0, R221, RZ, 0x5 ;  /* 0x000000dd00047211 */ /* 0x000fc400078f28ff */
[----:B------:R-:W-:Y:S02]  /*0b30*/  LOP3.LUT R2, R3, 0xffffff80, RZ, 0xc0, !PT ;  /* 0xffffff8003027812 */ /* 0x000fe400078ec0ff */
[----:B------:R-:W-:Y:S01]  /*0b40*/  SHF.R.S32.HI R216, RZ, 0x7, R3 ;  /* 0x00000007ffd87819 */ /* 0x000fe20000011403 */
[----:B------:R-:W-:Y:S02]  /*0b50*/  IMAD.SHL.U32 R6, R4, 0x20, RZ ;  /* 0x0000002004067824 */ /* 0x000fe400078e00ff */
[----:B------:R-:W-:Y:S01]  /*0b60*/  IMAD.IADD R199, R221, 0x1, -R2 ;  /* 0x00000001ddc77824 */ /* 0x000fe200078e0a02 */
[----:B------:R-:W-:Y:S02]  /*0b70*/  LEA.HI R2, R0, R221, RZ, 0x4 ;  /* 0x000000dd00027211 */ /* 0x000fe400078f20ff */
[----:B------:R-:W-:Y:S02]  /*0b80*/  LOP3.LUT R7, R6, 0xfffffc00, RZ, 0xc0, !PT ;  /* 0xfffffc0006077812 */ /* 0x000fe400078ec0ff */
[----:B------:R-:W-:-:S02]  /*0b90*/  LOP3.LUT R4, R2, 0x3fffff0, RZ, 0xc0, !PT ;  /* 0x03fffff002047812 */ /* 0x000fc400078ec0ff */
[----:B------:R-:W-:Y:S02]  /*0ba0*/  SHF.R.S32.HI R5, RZ, 0x4, R2 ;  /* 0x00000004ff057819 */ /* 0x000fe40000011402 */
[----:B------:R-:W-:Y:S01]  /*0bb0*/  SHF.R.S32.HI R8, RZ, 0x1f, R199 ;  /* 0x0000001fff087819 */ /* 0x000fe200000114c7 */
[----:B------:R-:W-:Y:S01]  /*0bc0*/  IMAD.IADD R4, R221, 0x1, -R4 ;  /* 0x00000001dd047824 */ /* 0x000fe200078e0a04 */
[----:B------:R-:W-:Y:S02]  /*0bd0*/  LEA.HI R2, R2, R5, RZ, 0x1 ;  /* 0x0000000502027211 */ /* 0x000fe400078f08ff */
[----:B------:R-:W-:Y:S01]  /*0be0*/  LEA.HI R9, R8, R199, RZ, 0x2 ;  /* 0x000000c708097211 */ /* 0x000fe200078f10ff */
[----:B------:R-:W-:Y:S01]  /*0bf0*/  IMAD R7, R4, 0x40, R7 ;  /* 0x0000004004077824 */ /* 0x000fe200078e0207 */
[----:B------:R-:W-:Y:S02]  /*0c00*/  LEA.HI R4, R0, R221, RZ, 0x2 ;  /* 0x000000dd00047211 */ /* 0x000fe400078f10ff */
[----:B------:R-:W-:-:S02]  /*0c10*/  LOP3.LUT R2, R2, 0x1ffffffe, RZ, 0xc0, !PT ;  /* 0x1ffffffe02027812 */ /* 0x000fc400078ec0ff */
[----:B------:R-:W-:Y:S02]  /*0c20*/  LOP3.LUT R4, R4, 0xfffffffc, RZ, 0xc0, !PT ;  /* 0xfffffffc04047812 */ /* 0x000fe400078ec0ff */
[--C-:B------:R-:W-:Y:S01]  /*0c30*/  SHF.R.S32.HI R6, RZ, 0x2, R9.reuse ;  /* 0x00000002ff067819 */ /* 0x100fe20000011409 */
[----:B------:R-:W-:Y:S01]  /*0c40*/  IMAD.IADD R2, R5, 0x1, -R2 ;  /* 0x0000000105027824 */ /* 0x000fe200078e0a02 */
[----:B------:R-:W-:Y:S01]  /*0c50*/  SHF.R.S32.HI R11, RZ, 0x1f, R9 ;  /* 0x0000001fff0b7819 */ /* 0x000fe20000011409 */
[----:B------:R-:W-:Y:S01]  /*0c60*/  IMAD.IADD R4, R221, 0x1, -R4 ;  /* 0x00000001dd047824 */ /* 0x000fe200078e0a04 */
[----:B------:R-:W-:Y:S01]  /*0c70*/  LEA.HI R0, R0, R221, RZ, 0x3 ;  /* 0x000000dd00007211 */ /* 0x000fe200078f18ff */
[----:B------:R-:W-:Y:S01]  /*0c80*/  IMAD R218, R2, 0x8, R7 ;  /* 0x0000000802da7824 */ /* 0x000fe200078e0207 */
[----:B------:R-:W-:Y:S02]  /*0c90*/  LEA.HI R11, R11, R6, RZ, 0x3 ;  /* 0x000000060b0b7211 */ /* 0x000fe400078f18ff */
[----:B------:R-:W-:-:S02]  /*0ca0*/  LEA.HI R2, R4, R4, RZ, 0x1 ;  /* 0x0000000404027211 */ /* 0x000fc400078f08ff */
[----:B------:R-:W-:Y:S02]  /*0cb0*/  LOP3.LUT R22, R0, 0xfffffff8, RZ, 0xc0, !PT ;  /* 0xfffffff800167812 */ /* 0x000fe400078ec0ff */
[----:B------:R-:W-:Y:S02]  /*0cc0*/  LOP3.LUT R5, R2, 0x1ffffffe, RZ, 0xc0, !PT ;  /* 0x1ffffffe02057812 */ /* 0x000fe400078ec0ff */
[----:B------:R-:W-:Y:S01]  /*0cd0*/  LOP3.LUT R2, R9, 0x7ffffffc, RZ, 0xc0, !PT ;  /* 0x7ffffffc09027812 */ /* 0x000fe200078ec0ff */
[----:B------:R-:W-:Y:S01]  /*0ce0*/  IMAD.IADD R22, R221, 0x1, -R22 ;  /* 0x00000001dd167824 */ /* 0x000fe200078e0a16 */
[----:B------:R-:W-:Y:S01]  /*0cf0*/  LOP3.LUT R11, R11, 0xfffffff8, RZ, 0xc0, !PT ;  /* 0xfffffff80b0b7812 */ /* 0x000fe200078ec0ff */
[----:B------:R-:W-:Y:S01]  /*0d00*/  IMAD.IADD R4, R4, 0x1, -R5 ;  /* 0x0000000104047824 */ /* 0x000fe200078e0a05 */
[----:B------:R-:W-:Y:S01]  /*0d10*/  LEA.HI R8, R8, R199, RZ, 0x5 ;  /* 0x000000c708087211 */ /* 0x000fe200078f28ff */
[----:B------:R-:W-:Y:S01]  /*0d20*/  IMAD.IADD R2, R199, 0x1, -R2 ;  /* 0x00000001c7027824 */ /* 0x000fe200078e0a02 */
[----:B------:R-:W-:Y:S01]  /*0d30*/  LEA.HI R3, R3, R216, RZ, 0x1 ;  /* 0x000000d803037211 */ /* 0x000fe200078f08ff */
[----:B------:R-:W-:Y:S01]  /*0d40*/  IMAD.IADD R11, R6, 0x1, -R11 ;  /* 0x00000001060b7824 */ /* 0x000fe200078e0a0b */
[----:B------:R-:W-:Y:S01]  /*0d50*/  SHF.R.S32.HI R8, RZ, 0x5, R8 ;  /* 0x00000005ff087819 */ /* 0x000fe20000011408 */
[----:B------:R-:W-:Y:S01]  /*0d60*/  IMAD.SHL.U32 R18, R22, 0x8, RZ ;  /* 0x0000000816127824 */ /* 0x000fe200078e00ff */
[----:B------:R-:W-:Y:S01]  /*0d70*/  LOP3.LUT R3, R3, 0x3fffffe, RZ, 0xc0, !PT ;  /* 0x03fffffe03037812 */ /* 0x000fe200078ec0ff */
[----:B------:R-:W-:Y:S01]  /*0d80*/  IMAD.SHL.U32 R16, R2, 0x2, RZ ;  /* 0x0000000202107824 */ /* 0x000fe200078e00ff */
[----:B------:R-:W-:Y:S01]  /*0d90*/  SHF.R.S32.HI R198, RZ, 0x3, R0 ;  /* 0x00000003ffc67819 */ /* 0x000fe20000011400 */
[----:B------:R-:W-:Y:S01]  /*0da0*/  IMAD R8, R8, 0x10, R11 ;  /* 0x0000001008087824 */ /* 0x000fe200078e020b */
[----:B------:R-:W-:Y:S01]  /*0db0*/  SHF.R.S32.HI R220, RZ, 0x1f, R18 ;  /* 0x0000001fffdc7819 */ /* 0x000fe20000011412 */
[----:B------:R-:W-:Y:S01]  /*0dc0*/  IMAD.IADD R3, R216, 0x1, -R3 ;  /* 0x00000001d8037824 */ /* 0x000fe200078e0a03 */
[----:B------:R-:W-:Y:S01]  /*0dd0*/  SHF.R.S32.HI R215, RZ, 0x1f, R16 ;  /* 0x0000001fffd77819 */ /* 0x000fe20000011410 */
[----:B------:R-:W-:-:S02]  /*0de0*/  VIADD R19, R18, 0x40 ;  /* 0x0000004012137836 */ /* 0x000fc40000000000 */
[C---:B------:R-:W-:Y:S02]  /*0df0*/  VIADD R197, R16.reuse, 0x8 ;  /* 0x0000000810c57836 */ /* 0x040fe40000000000 */
        /* <DEDUP_REMOVED lines=26> */
[----:B------:R-:W-:Y:S01]  /*0fa0*/  VIADD R23, R16, 0x78 ;  /* 0x0000007810177836 */ /* 0x000fe20000000000 */
[----:B------:R-:W-:Y:S01]  /*0fb0*/  SHF.R.S32.HI R202, RZ, 0x1f, R185 ;  /* 0x0000001fffca7819 */ /* 0x000fe200000114b9 */
[----:B------:R-:W-:Y:S01]  /*0fc0*/  IMAD R217, R3, 0x40, R8 ;  /* 0x0000004003d97824 */ /* 0x000fe200078e0208 */
[----:B------:R-:W-:-:S02]  /*0fd0*/  SHF.R.S32.HI R201, RZ, 0x1f, R184 ;  /* 0x0000001fffc97819 */ /* 0x000fc400000114b8 */
[----:B------:R-:W-:Y:S01]  /*0fe0*/  SHF.R.S32.HI R200, RZ, 0x1f, R23 ;  /* 0x0000001fffc87819 */ /* 0x000fe20000011417 */
[----:B------:R-:W-:-:S07]  /*0ff0*/  IMAD R17, R4, 0x8, R217 ;  /* 0x0000000804117824 */ /* 0x000fce00078e02d9 */
.L_x_1275:
[----:B------:R-:W-:Y:S02]  /*1000*/  ULDC.64 UR8, c[0x0][0xa28] ;  /* 0x00028a0000087ab9 */ /* 0x000fe40000000a00 */
[----:B------:R-:W-:-:S04]  /*1010*/  UISETP.NE.U32.AND UP0, UPT, UR8, URZ, UPT ;  /* 0x0000003f0800728c */ /* 0x000fc8000bf05070 */
[----:B------:R-:W-:-:S03]  /*1020*/  UISETP.NE.AND.EX UP0, UPT, UR9, URZ, UPT, UP0 ;  /* 0x0000003f0900728c */ /* 0x000fc6000bf05300 */
[----:B------:R-:W-:Y:S02]  /*1030*/  ULDC.64 UR8, c[0x0][0xa18] ;  /* 0x0002860000087ab9 */ /* 0x000fe40000000a00 */
[----:B------:R-:W-:Y:S01]  /*1040*/  UISETP.NE.U32.AND UP1, UPT, UR8, URZ, UPT ;  /* 0x0000003f0800728c */ /* 0x000fe2000bf25070 */
[----:B------:R-:W-:-:S03]  /*1050*/  PLOP3.LUT P0, PT, PT, PT, UP0, 0x80, 0x0 ;  /* 0x000000000000781c */ /* 0x000fc60003f0f008 */
[----:B------:R-:W-:-:S03]  /*1060*/  UISETP.NE.AND.EX UP1, UPT, UR9, URZ, UPT, UP1 ;  /* 0x0000003f0900728c */ /* 0x000fc6000bf25310 */
[----:B------:R-:W-:Y:S02]  /*1070*/  @UP0 ULDC.64 UR8, c[0x0][0xa28] ;  /* 0x00028a0000080ab9 */ /* 0x000fe40000000a00 */
[----:B------:R-:W-:Y:S01]  /*1080*/  @UP0 UIMAD.WIDE UR8, UR6, 0x4, UR8 ;  /* 0x00000004060808a5 */ /* 0x000fe2000f8e0208 */
[----:B------:R-:W-:-:S05]  /*1090*/  PLOP3.LUT P2, PT, PT, PT, UP1, 0x80, 0x0 ;  /* 0x000000000000781c */ /* 0x000fca0003f4f018 */
[----:B------:R-:W-:Y:S01]  /*10a0*/  @UP1 ULDC.64 UR10, c[0x0][0xa18] ;  /* 0x00028600000a1ab9 */ /* 0x000fe20000000a00 */
[----:B0-2---:R-:W-:Y:S02]  /*10b0*/  IMAD.U32 R2, RZ, RZ, UR8 ;  /* 0x00000008ff027e24 */ /* 0x005fe4000f8e00ff */
[----:B------:R-:W-:Y:S01]  /*10c0*/  IMAD.U32 R3, RZ, RZ, UR9 ;  /* 0x00000009ff037e24 */ /* 0x000fe2000f8e00ff */
[----:B------:R-:W-:Y:S02]  /*10d0*/  @UP1 UIMAD.WIDE UR8, UR6, 0x4, UR10 ;  /* 0x00000004060818a5 */ /* 0x000fe4000f8e020a */
[----:B------:R-:W-:Y:S02]  /*10e0*/  ULOP3.LUT UR4, UR7, 0xff000000, URZ, 0xc0, !UPT ;  /* 0xff00000007047892 */ /* 0x000fe4000f8ec03f */
[----:B------:R-:W2:Y:S01]  /*10f0*/  @P0 LDG.E R2, desc[UR52][R2.64] ;  /* 0x0000003402020981 */ /* 0x000ea2000c1e1900 */
[----:B------:R-:W-:Y:S01]  /*1100*/  ULDC.64 UR10, c[0x0][0xa20] ;  /* 0x00028800000a7ab9 */ /* 0x000fe20000000a00 */
[----:B---3--:R-:W-:-:S02]  /*1110*/  IMAD.U32 R4, RZ, RZ, UR8 ;  /* 0x00000008ff047e24 */ /* 0x008fc4000f8e00ff */
[----:B------:R-:W-:Y:S01]  /*1120*/  IMAD.U32 R5, RZ, RZ, UR9 ;  /* 0x00000009ff057e24 */ /* 0x000fe2000f8e00ff */
[----:B------:R-:W-:-:S04]  /*1130*/  ULDC.64 UR8, c[0x0][0x418] ;  /* 0x0001060000087ab9 */ /* 0x000fc80000000a00 */
[----:B------:R-:W3:Y:S01]  /*1140*/  @P2 LDG.E R4, desc[UR52][R4.64] ;  /* 0x0000003404042981 */ /* 0x000ee2000c1e1900 */
[----:B------:R-:W-:Y:S01]  /*1150*/  UISETP.NE.U32.AND UP0, UPT, UR8, URZ, UPT ;  /* 0x0000003f0800728c */ /* 0x000fe2000bf05070 */
[----:B------:R-:W-:Y:S01]  /*1160*/  ISETP.NE.U32.AND P1, PT, RZ, UR10, PT ;  /* 0x0000000aff007c0c */ /* 0x000fe2000bf25070 */
[----:B------:R-:W-:Y:S02]  /*1170*/  ULOP3.LUT UR45, UR7, 0xff0000, URZ, 0xc0, !UPT ;  /* 0x00ff0000072d7892 */ /* 0x000fe4000f8ec03f */
[----:B------:R-:W-:Y:S01]  /*1180*/  UISETP.NE.AND.EX UP0, UPT, UR9, URZ, UPT, UP0 ;  /* 0x0000003f0900728c */ /* 0x000fe2000bf05300 */
[----:B------:R-:W-:Y:S01]  /*1190*/  ISETP.NE.AND.EX P1, PT, RZ, UR11, PT, P1 ;  /* 0x0000000bff007c0c */ /* 0x000fe2000bf25310 */
[----:B------:R-:W-:Y:S01]  /*11a0*/  ULDC UR8, c[0x0][0x424] ;  /* 0x0001090000087ab9 */ /* 0x000fe20000000800 */
[----:B------:R-:W-:Y:S02]  /*11b0*/  USHF.R.U32.HI UR4, URZ, 0x8, UR4 ;  /* 0x000000083f047899 */ /* 0x000fe40008011604 */
[----:B------:R-:W-:Y:S01]  /*11c0*/  USEL UR8, UR8, 0x1, UP0 ;  /* 0x0000000108087887 */ /* 0x000fe20008000000 */
[----:B------:R-:W-:Y:S01]  /*11d0*/  ULDC UR9, c[0x0][0x2f0] ;  /* 0x0000bc0000097ab9 */ /* 0x000fe20000000800 */
[----:B------:R-:W-:Y:S01]  /*11e0*/  UMOV UR38, URZ ;  /* 0x0000003f00267c82 */ /* 0x000fe20008000000 */
[----:B------:R-:W-:Y:S01]  /*11f0*/  ULEA.HI UR45, UR45, UR4, URZ, 0x10 ;  /* 0x000000042d2d7291 */ /* 0x000fe2000f8f803f */
[----:B------:R-:W-:Y:S01]  /*1200*/  ULDC UR46, c[0x0][0x288] ;  /* 0x0000a200002e7ab9 */ /* 0x000fe20000000800 */
[----:B------:R-:W-:-:S02]  /*1210*/  UIMAD UR4, UR8, UR9, URZ ;  /* 0x00000009080472a4 */ /* 0x000fc4000f8e023f */
[----:B------:R-:W-:Y:S01]  /*1220*/  ULOP3.LUT UR42, UR7, 0xffff, URZ, 0xc0, !UPT ;  /* 0x0000ffff072a7892 */ /* 0x000fe2000f8ec03f */
[----:B--2---:R-:W-:Y:S02]  /*1230*/  @P0 R2UR UR38, R2 ;  /* 0x00000000022602ca */ /* 0x004fe400000e0000 */
[----:B---3--:R-:W-:Y:S01]  /*1240*/  @P2 R2UR UR46, R4 ;  /* 0x00000000042e22ca */ /* 0x008fe200000e0000 */
[----:B-1--45:R-:W-:-:S14]  /*1250*/  @P2 BRA `(.L_x_1172) ;  /* 0x0000000000342947 */ /* 0x032fdc0003800000 */
[----:B------:R-:W-:Y:S02]  /*1260*/  ULDC.64 UR8, c[0x0][0xa00] ;  /* 0x0002800000087ab9 */ /* 0x000fe40000000a00 */
[----:B------:R-:W-:-:S04]  /*1270*/  ISETP.NE.U32.AND P0, PT, RZ, UR8, PT ;  /* 0x00000008ff007c0c */ /* 0x000fc8000bf05070 */
[----:B------:R-:W-:-:S13]  /*1280*/  ISETP.NE.AND.EX P0, PT, RZ, UR9, PT, P0 ;  /* 0x00000009ff007c0c */ /* 0x000fda000bf05300 */
[----:B------:R-:W-:Y:S05]  /*1290*/  @!P0 BRA `(.L_x_1172) ;  /* 0x0000000000248947 */ /* 0x000fea0003800000 */
[----:B------:R-:W-:Y:S02]  /*12a0*/  ULDC.64 UR8, c[0x0][0xa00] ;  /* 0x0002800000087ab9 */ /* 0x000fe40000000a00 */
        /* <DEDUP_REMOVED lines=8> */
.L_x_1172:
[----:B------:R-:W-:Y:S01]  /*1330*/  UMOV UR43, UR6 ;  /* 0x00000006002b7c82 */ /* 0x000fe20008000000 */
[----:B------:R-:W-:Y:S05]  /*1340*/  @!P1 BRA `(.L_x_1173) ;  /* 0x00000000001c9947 */ /* 0x000fea0003800000 */
[----:B------:R-:W-:Y:S02]  /*1350*/  ULDC.64 UR8, c[0x0][0xa20] ;  /* 0x0002880000087ab9 */ /* 0x000fe40000000a00 */
[----:B------:R-:W-:-:S06]  /*1360*/  UIMAD.WIDE UR6, UR6, 0x4, UR8 ;  /* 0x00000004060678a5 */ /* 0x000fcc000f8e0208 */
[----:B------:R-:W-:Y:S02]  /*1370*/  IMAD.U32 R2, RZ, RZ, UR6 ;  /* 0x00000006ff027e24 */ /* 0x000fe4000f8e00ff */
[----:B------:R-:W-:-:S05]  /*1380*/  IMAD.U32 R3, RZ, RZ, UR7 ;  /* 0x00000007ff037e24 */ /* 0x000fca000f8e00ff */
[----:B------:R-:W2:Y:S02]  /*1390*/  LDG.E R2, desc[UR52][R2.64] ;  /* 0x0000003402027981 */ /* 0x000ea4000c1e1900 */
[----:B--2---:R-:W-:Y:S01]  /*13a0*/  R2UR UR4, R2 ;  /* 0x00000000020472ca */ /* 0x004fe200000e0000 */
[----:B------:R-:W-:-:S14]  /*13b0*/  BRA `(.L_x_1174) ;  /* 0x0000000000347947 */ /* 0x000fdc0003800000 */
.L_x_1173:
        /* <DEDUP_REMOVED lines=13> */
.L_x_1174:
[----:B------:R-:W-:Y:S01]  /*1490*/  ULDC UR6, c[0x0][0x448] ;  /* 0x0001120000067ab9 */ /* 0x000fe20000000800 */
[----:B------:R-:W-:Y:S02]  /*14a0*/  USHF.L.U32 UR37, UR5, 0x7, URZ ;  /* 0x0000000705257899 */ /* 0x000fe4000800063f */
[----:B------:R-:W-:Y:S02]  /*14b0*/  UISETP.NE.AND UP0, UPT, UR6, 0x1, UPT ;  /* 0x000000010600788c */ /* 0x000fe4000bf05270 */
[----:B------:R-:W-:Y:S02]  /*14c0*/  UIADD3 UR38, -UR38, UR4, URZ ;  /* 0x0000000426267290 */ /* 0x000fe4000fffe13f */
[----:B------:R-:W-:Y:S01]  /*14d0*/  UIADD3 UR8, UR37, 0x7f, URZ ;  /* 0x0000007f25087890 */ /* 0x000fe2000fffe03f */
[----:B------:R-:W-:Y:S01]  /*14e0*/  ULDC.64 UR4, c[0x0][0x9e0] ;  /* 0x0002780000047ab9 */ /* 0x000fe20000000a00 */
[----:B------:R-:W-:Y:S02]  /*14f0*/  UIADD3 UR9, UR38, 0x1, -UR46 ;  /* 0x0000000126097890 */ /* 0x000fe4000fffe82e */
[----:B------:R-:W-:-:S03]  /*1500*/  UISETP.GE.AND UP1, UPT, UR5, 0x1, UPT ;  /* 0x000000010500788c */ /* 0x000fc6000bf26270 */
[----:B------:R-:W-:Y:S01]  /*1510*/  @UP0 ULDC UR6, c[0x0][0x44c] ;  /* 0x0001130000060ab9 */ /* 0x000fe20000000800 */
[----:B------:R-:W-:Y:S01]  /*1520*/  @UP0 ULDC UR10, c[0x0][0x450] ;  /* 0x00011400000a0ab9 */ /* 0x000fe20000000800 */
[----:B------:R-:W-:Y:S01]  /*1530*/  UIMAD.WIDE.U32 UR6, UR8, UR6, URZ ;  /* 0x00000006080672a5 */ /* 0x000fe2000f8e003f */
[----:B------:R-:W-:-:S03]  /*1540*/  PLOP3.LUT P1, PT, PT, PT, UP1, 0x80, 0x0 ;  /* 0x000000000000781c */ /* 0x000fc60003f2f018 */
[----:B------:R-:W-:-:S04]  /*1550*/  @UP0 USHF.R.U32.HI UR8, URZ, UR10, UR7 ;  /* 0x0000000a3f080299 */ /* 0x000fc80008011607 */
[----:B------:R-:W-:-:S04]  /*1560*/  UIADD3 UR9, UR9, UR8, URZ ;  /* 0x0000000809097290 */ /* 0x000fc8000fffe03f */
[----:B------:R-:W-:Y:S02]  /*1570*/  UIADD3 UR4, UR9, UR4, URZ ;  /* 0x0000000409047290 */ /* 0x000fe4000fffe03f */
[----:B------:R-:W-:Y:S10]  /*1580*/  @!P1 BRA `(.L_x_1175) ;  /* 0x0000000000449947 */ /* 0x000ff40003800000 */
        /* <DEDUP_REMOVED lines=10> */
.L_x_1176:
[----:B------:R-:W-:-:S11]  /*1630*/  UISETP.NE.AND UP1, UPT, UR5, 0x1, UPT ;  /* 0x000000010500788c */ /* 0x000fd6000bf25270 */
[----:B------:R-:W-:Y:S02]  /*1640*/  @UP1 ULDC.64 UR10, c[0x0][0x9e8] ;  /* 0x00027a00000a1ab9 */ /* 0x000fe40000000a00 */
[----:B------:R-:W-:-:S04]  /*1650*/  UIMAD.WIDE.U32 UR6, UR8, UR10, URZ ;  /* 0x0000000a080672a5 */ /* 0x000fc8000f8e003f */
[----:B------:R-:W-:-:S12]  /*1660*/  @UP1 USHF.R.U32.HI UR8, URZ, UR11, UR7 ;  /* 0x0000000b3f081299 */ /* 0x000fd80008011607 */
.L_x_1177:
[----:B------:R-:W-:-:S04]  /*1670*/  UIMAD UR8, UR8, UR5, UR5 ;  /* 0x00000005080872a4 */ /* 0x000fc8000f8e0205 */
[----:B------:R-:W-:-:S04]  /*1680*/  UISETP.LT.AND UP1, UPT, UR4, UR8, UPT ;  /* 0x000000080400728c */ /* 0x000fc8000bf21270 */
[----:B------:R-:W-:-:S12]  /*1690*/  USEL UR4, UR4, UR8, UP1 ;  /* 0x0000000804047287 */ /* 0x000fd80008800000 */
.L_x_1175:
[----:B------:R-:W-:Y:S02]  /*16a0*/  UIADD3 UR8, UR38, 0x7f, URZ ;  /* 0x0000007f26087890 */ /* 0x000fe4000fffe03f */
[----:B------:R-:W-:Y:S02]  /*16b0*/  UIADD3 UR9, UR4, 0x7f, URZ ;  /* 0x0000007f04097890 */ /* 0x000fe4000fffe03f */
[----:B------:R-:W-:Y:S02]  /*16c0*/  USHF.R.S32.HI UR4, URZ, 0x1f, UR8 ;  /* 0x0000001f3f047899 */ /* 0x000fe40008011408 */
[----:B------:R-:W-:Y:S01]  /*16d0*/  USHF.R.S32.HI UR10, URZ, 0x1f, UR9 ;  /* 0x0000001f3f0a7899 */ /* 0x000fe20008011409 */
[----:B------:R-:W-:Y:S01]  /*16e0*/  @UP0 ULDC UR6, c[0x0][0x44c] ;  /* 0x0001130000060ab9 */ /* 0x000fe20000000800 */
[----:B------:R-:W-:Y:S02]  /*16f0*/  ULEA.HI UR4, UR4, UR8, URZ, 0x7 ;  /* 0x0000000804047291 */ /* 0x000fe4000f8f383f */
[----:B------:R-:W-:-:S02]  /*1700*/  ULEA.HI UR10, UR10, UR9, URZ, 0x7 ;  /* 0x000000090a0a7291 */ /* 0x000fc4000f8f383f */
[----:B------:R-:W-:Y:S01]  /*1710*/  UIMAD.WIDE.U32 UR6, UR37, UR6, URZ ;  /* 0x00000006250672a5 */ /* 0x000fe2000f8e003f */
[----:B------:R-:W-:Y:S01]  /*1720*/  @UP0 ULDC UR12, c[0x0][0x450] ;  /* 0x00011400000c0ab9 */ /* 0x000fe20000000800 */
[----:B------:R-:W-:Y:S01]  /*1730*/  UMOV UR11, UR37 ;  /* 0x00000025000b7c82 */ /* 0x000fe20008000000 */
[----:B------:R-:W-:Y:S02]  /*1740*/  USHF.R.S32.HI UR4, URZ, 0x7, UR4 ;  /* 0x000000073f047899 */ /* 0x000fe40008011404 */
[----:B------:R-:W-:Y:S02]  /*1750*/  USHF.R.S32.HI UR10, URZ, 0x7, UR10 ;  /* 0x000000073f0a7899 */ /* 0x000fe4000801140a */
[----:B------:R-:W-:Y:S02]  /*1760*/  UIADD3 UR54, UR38, -UR46, URZ ;  /* 0x8000002e26367290 */ /* 0x000fe4000fffe03f */
[----:B------:R-:W-:Y:S02]  /*1770*/  @UP0 USHF.R.U32.HI UR11, URZ, UR12, UR7 ;  /* 0x0000000c3f0b0299 */ /* 0x000fe40008011607 */
[----:B------:R-:W-:-:S02]  /*1780*/  UISETP.LT.AND UP0, UPT, UR4, UR10, UPT ;  /* 0x0000000a0400728c */ /* 0x000fc4000bf01270 */
        /* <DEDUP_REMOVED lines=15> */
.L_x_1179:
[----:B------:R-:W-:-:S11]  /*1880*/  UISETP.NE.AND UP0, UPT, UR5, 0x1, UPT ;  /* 0x000000010500788c */ /* 0x000fd6000bf05270 */
[----:B------:R-:W-:Y:S02]  /*1890*/  @UP0 ULDC.64 UR10, c[0x0][0x9e8] ;  /* 0x00027a00000a0ab9 */ /* 0x000fe40000000a00 */
[----:B------:R-:W-:-:S04]  /*18a0*/  UIMAD.WIDE.U32 UR8, UR7, UR10, URZ ;  /* 0x0000000a070872a5 */ /* 0x000fc8000f8e003f */
[----:B------:R-:W-:-:S12]  /*18b0*/  @UP0 USHF.R.U32.HI UR7, URZ, UR11, UR9 ;  /* 0x0000000b3f070299 */ /* 0x000fd80008011609 */
.L_x_1180:
[----:B------:R-:W-:-:S04]  /*18c0*/  UIMAD UR5, UR7, UR5, URZ ;  /* 0x00000005070572a4 */ /* 0x000fc8000f8e023f */
[----:B------:R-:W-:-:S04]  /*18d0*/  UISETP.LT.AND UP0, UPT, UR4, UR5, UPT ;  /* 0x000000050400728c */ /* 0x000fc8000bf01270 */
[----:B------:R-:W-:-:S12]  /*18e0*/  USEL UR4, UR4, UR5, !UP0 ;  /* 0x0000000504047287 */ /* 0x000fd8000c000000 */
.L_x_1178:
[----:B------:R-:W-:Y:S02]  /*18f0*/  USHF.R.S32.HI UR5, URZ, 0x1f, UR4 ;  /* 0x0000001f3f057899 */ /* 0x000fe40008011404 */
[----:B------:R-:W-:Y:S02]  /*1900*/  ULOP3.LUT UR39, UR45, 0xff, URZ, 0xc0, !UPT ;  /* 0x000000ff2d277892 */ /* 0x000fe4000f8ec03f */
[----:B------:R-:W-:Y:S02]  /*1910*/  ULEA.HI UR5, UR5, UR4, URZ, 0x7 ;  /* 0x0000000405057291 */ /* 0x000fe4000f8f383f */
[----:B------:R-:W-:Y:S02]  /*1920*/  USHF.R.U32.HI UR45, URZ, 0x10, UR45 ;  /* 0x000000103f2d7899 */ /* 0x000fe4000801162d */
[----:B------:R-:W-:Y:S01]  /*1930*/  USHF.R.S32.HI UR5, URZ, 0x7, UR5 ;  /* 0x000000073f057899 */ /* 0x000fe20008011405 */
[----:B------:R-:W-:-:S03]  /*1940*/  UMOV UR4, URZ ;  /* 0x0000003f00047c82 */ /* 0x000fc60008000000 */
[----:B------:R-:W-:-:S04]  /*1950*/  UISETP.LT.AND UP0, UPT, URZ, UR5, UPT ;  /* 0x000000053f00728c */ /* 0x000fc8000bf01270 */
[----:B------:R-:W-:-:S04]  /*1960*/  USEL UR40, URZ, UR5, !UP0 ;  /* 0x000000053f287287 */ /* 0x000fc8000c000000 */
[----:B------:R-:W-:-:S06]  /*1970*/  UISETP.GT.AND UP0, UPT, UR6, UR40, UPT ;  /* 0x000000280600728c */ /* 0x000fcc000bf04270 */
[----:B------:R-:W-:-:S13]  /*1980*/  PLOP3.LUT P0, PT, PT, PT, UP0, 0x80, 0x0 ;  /* 0x000000000000781c */ /* 0x000fda0003f0f008 */
[----:B------:R-:W-:Y:S05]  /*1990*/  @!P0 BRA `(.L_x_1181) ;  /* 0x0000000000948947 */ /* 0x000fea0003800000 */
[----:B------:R-:W-:Y:S01]  /*19a0*/  UISETP.NE.AND UP0, UPT, UR45, URZ, UPT ;  /* 0x0000003f2d00728c */ /* 0x000fe2000bf05270 */
[----:B------:R-:W-:-:S03]  /*19b0*/  ULDC UR4, c[0x0][0x9f0] ;  /* 0x00027c0000047ab9 */ /* 0x000fc60000000800 */
[----:B------:R-:W-:-:S04]  /*19c0*/  USEL UR10, UR45, UR4, UP0 ;  /* 0x000000042d0a7287 */ /* 0x000fc80008000000 */
[----:B------:R-:W-:Y:S02]  /*19d0*/  UIADD3 UR4, UR10, -0x1, UR6 ;  /* 0xffffffff0a047890 */ /* 0x000fe4000fffe006 */
[----:B------:R-:W-:Y:S02]  /*19e0*/  IMAD.U32 R3, RZ, RZ, UR10 ;  /* 0x0000000aff037e24 */ /* 0x000fe4000f8e00ff */
[----:B------:R-:W-:-:S03]  /*19f0*/  UIADD3 UR7, -UR40, UR4, URZ ;  /* 0x0000000428077290 */ /* 0x000fc6000fffe13f */
[-C--:B------:R-:W-:Y:S01]  /*1a00*/  IABS R0, R3.reuse ;  /* 0x0000000300007213 */ /* 0x080fe20000000000 */
[----:B------:R-:W-:Y:S01]  /*1a10*/  UMOV UR4, URZ ;  /* 0x0000003f00047c82 */ /* 0x000fe20008000000 */
[----:B------:R-:W-:Y:S01]  /*1a20*/  IABS R5, R3 ;  /* 0x0000000300057213 */ /* 0x000fe20000000000 */
[----:B------:R-:W-:Y:S01]  /*1a30*/  IMAD.U32 R4, RZ, RZ, UR7 ;  /* 0x00000007ff047e24 */ /* 0x000fe2000f8e00ff */
[----:B------:R-:W-:Y:S01]  /*1a40*/  R2UR UR11, R0 ;  /* 0x00000000000b72ca */ /* 0x000fe200000e0000 */
[----:B------:R-:W-:-:S03]  /*1a50*/  ULOP3.LUT UR7, UR7, UR10, URZ, 0x3c, !UPT ;  /* 0x0000000a07077292 */ /* 0x000fc6000f8e3c3f */
[----:B------:R-:W-:-:S05]  /*1a60*/  IABS R4, R4 ;  /* 0x0000000400047213 */ /* 0x000fca0000000000 */
[----:B------:R-:W-:-:S04]  /*1a70*/  IMAD.MOV.U32 R3, RZ, RZ, R4 ;  /* 0x000000ffff037224 */ /* 0x000fc800078e0004 */
[----:B------:R-:W0:Y:S01]  /*1a80*/  I2F.RP R0, UR11 ;  /* 0x0000000b00007d06 */ /* 0x000e220008209400 */
[----:B------:R-:W-:-:S07]  /*1a90*/  R2UR UR9, R3 ;  /* 0x00000000030972ca */ /* 0x000fce00000e0000 */
[----:B0-----:R-:W0:Y:S02]  /*1aa0*/  MUFU.RCP R0, R0 ;  /* 0x0000000000007308 */ /* 0x001e240000001000 */
[----:B0-----:R-:W-:Y:S02]  /*1ab0*/  VIADD R2, R0, 0xffffffe ;  /* 0x0ffffffe00027836 */ /* 0x001fe40000000000 */
        /* <DEDUP_REMOVED lines=19> */
.L_x_1181:
[----:B------:R-:W-:Y:S01]  /*1bf0*/  UIMAD UR40, UR39, UR4, UR40 ;  /* 0x00000004272872a4 */ /* 0x000fe2000f8e0228 */
[----:B------:R-:W-:Y:S01]  /*1c00*/  IMAD.U32 R90, RZ, RZ, UR6 ;  /* 0x00000006ff5a7e24 */ /* 0x000fe2000f8e00ff */
[----:B------:R-:W-:Y:S01]  /*1c10*/  PLOP3.LUT P0, PT, PT, PT, PT, 0x80, 0x0 ;  /* 0x000000000000781c */ /* 0x000fe20003f0f070 */
[----:B------:R-:W-:Y:S01]  /*1c20*/  IMAD.U32 R3, RZ, RZ, UR4 ;  /* 0x00000004ff037e24 */ /* 0x000fe2000f8e00ff */
[----:B------:R-:W-:Y:S02]  /*1c30*/  CS2R R20, SRZ ;  /* 0x0000000000147805 */ /* 0x000fe4000001ff00 */
[----:B------:R-:W-:Y:S02]  /*1c40*/  CS2R R150, SRZ ;  /* 0x0000000000967805 */ /* 0x000fe4000001ff00 */
[----:B------:R-:W-:Y:S02]  /*1c50*/  CS2R R148, SRZ ;  /* 0x0000000000947805 */ /* 0x000fe4000001ff00 */
[----:B------:R-:W-:-:S02]  /*1c60*/  CS2R R146, SRZ ;  /* 0x0000000000927805 */ /* 0x000fc4000001ff00 */
[----:B------:R-:W-:Y:S02]  /*1c70*/  VIADDMNMX R90, R3, UR40, R90, PT ;  /* 0x00000028035a7c46 */ /* 0x000fe4000b80015a */
[----:B------:R-:W-:Y:S02]  /*1c80*/  CS2R R144, SRZ ;  /* 0x0000000000907805 */ /* 0x000fe4000001ff00 */
[----:B------:R-:W-:Y:S02]  /*1c90*/  CS2R R142, SRZ ;  /* 0x00000000008e7805 */ /* 0x000fe4000001ff00 */
[----:B------:R-:W-:Y:S02]  /*1ca0*/  CS2R R140, SRZ ;  /* 0x00000000008c7805 */ /* 0x000fe4000001ff00 */
[----:B------:R-:W-:Y:S02]  /*1cb0*/  ISETP.GT.AND P1, PT, R90, UR40, PT ;  /* 0x000000285a007c0c */ /* 0x000fe4000bf24270 */
        /* <DEDUP_REMOVED lines=27> */
[----:B------:R-:W0:Y:S01]  /*1e70*/  SHFL.IDX PT, R0, R216, RZ, 0x1f ;  /* 0x00001fffd8007589 */ /* 0x000e2200000e0000 */
[----:B------:R-:W1:Y:S01]  /*1e80*/  S2UR UR5, SR_CgaCtaId ;  /* 0x00000000000579c3 */ /* 0x000e620000008800 */
[----:B------:R-:W-:Y:S01]  /*1e90*/  UMOV UR41, 0x400 ;  /* 0x0000040000297882 */ /* 0x000fe20000000000 */
[----:B0-----:R-:W-:Y:S01]  /*1ea0*/  R2UR UR44, R0 ;  /* 0x00000000002c72ca */ /* 0x001fe200000e0000 */
[----:B-1----:R-:W-:-:S04]  /*1eb0*/  ULEA UR41, UR5, UR41, 0x18 ;  /* 0x0000002905297291 */ /* 0x002fc8000f8ec03f */
[----:B------:R-:W-:-:S04]  /*1ec0*/  UIADD3 UR5, UR41, 0x10400, URZ ;  /* 0x0001040029057890 */ /* 0x000fc8000fffe03f */
[----:B------:R-:W-:-:S04]  /*1ed0*/  ULOP3.LUT UP0, URZ, UR5, 0x3ff, URZ, 0xc0, !UPT ;  /* 0x000003ff053f7892 */ /* 0x000fc8000f80c03f */
[----:B------:R-:W-:Y:S02]  /*1ee0*/  ULEA.HI UR4, UR44, UR44, URZ, 0x1 ;  /* 0x0000002c2c047291 */ /* 0x000fe4000f8f083f */
[----:B------:R-:W-:Y:S02]  /*1ef0*/  PLOP3.LUT P0, PT, PT, PT, UP0, 0x80, 0x0 ;  /* 0x000000000000781c */ /* 0x000fe40003f0f008 */
        /* <DEDUP_REMOVED lines=22> */
.L_x_1183:
[----:B------:R-:W-:Y:S01]  /*2060*/  ULEA.HI UR4, UR48, UR48, URZ, 0x1 ;  /* 0x0000003030047291 */ /* 0x000fe2000f8f083f */
[----:B------:R-:W-:-:S03]  /*2070*/  IMAD.U32 R2, RZ, RZ, UR49 ;  /* 0x00000031ff027e24 */ /* 0x000fc6000f8e00ff */
[----:B------:R-:W-:Y:S02]  /*2080*/  ULOP3.LUT UR4, UR4, 0xfffffffe, URZ, 0xc0, !UPT ;  /* 0xfffffffe04047892 */ /* 0x000fe4000f8ec03f */
[----:B------:R-:W-:Y:S02]  /*2090*/  ISETP.NE.AND P0, PT, R2, 0x3, PT ;  /* 0x000000030200780c */ /* 0x000fe40003f05270 */
[----:B------:R-:W-:-:S06]  /*20a0*/  UIADD3 UR4, UR48, -UR4, URZ ;  /* 0x8000000430047290 */ /* 0x000fcc000fffe03f */
[----:B------:R-:W-:-:S05]  /*20b0*/  IMAD.U32 R0, RZ, RZ, UR4 ;  /* 0x00000004ff007e24 */ /* 0x000fca000f8e00ff */
[----:B------:R-:W-:-:S04]  /*20c0*/  SHF.L.U32 R0, R0, 0x1f, RZ ;  /* 0x0000001f00007819 */ /* 0x000fc800000006ff */
[----:B------:R-:W0:Y:S02]  /*20d0*/  SYNCS.PHASECHK.TRANS64.TRYWAIT P1, [UR41+0x28800], R0 ;  /* 0x02880000ff0075a7 */ /* 0x000e240008020169 */
[----:B0-----:R-:W-:Y:S05]  /*20e0*/  @!P1 BRA `(.L_x_1184) ;  /* 0x0000016000109947 */ /* 0x001fea0003800000 */
.L_x_1407:
[----:B------:R-:W-:Y:S05]  /*20f0*/  @!P0 BRA `(.L_x_1185) ;  /* 0x0000000000048947 */ /* 0x000fea0003800000 */
[----:B------:R-:W-:Y:S01]  /*2100*/  BPT.TRAP 0x1 ;  /* 0x000000040000795c */ /* 0x000fe20000300000 */
.L_x_1185:
[----:B------:R-:W-:Y:S02]  /*2110*/  IMAD.U32 R5, RZ, RZ, UR47 ;  /* 0x0000002fff057e24 */ /* 0x000fe4000f8e00ff */
[----:B0-----:R-:W-:-:S03]  /*2120*/  IMAD.U32 R0, RZ, RZ, UR50 ;  /* 0x00000032ff007e24 */ /* 0x001fc6000f8e00ff */
[----:B------:R-:W-:Y:S02]  /*2130*/  LEA R5, R5, UR41, 0x3 ;  /* 0x0000002905057c11 */ /* 0x000fe4000f8e18ff */
[----:B------:R-:W-:-:S04]  /*2140*/  SHF.L.U32 R0, R0, 0x1f, RZ ;  /* 0x0000001f00007819 */ /* 0x000fc800000006ff */
[----:B------:R0:W1:Y:S01]  /*2150*/  SYNCS.PHASECHK.TRANS64.TRYWAIT P2, [R5+URZ+0x28830], R0 ;  /* 0x02883000050075a7 */ /* 0x000062000804017f */
[----:B------:R-:W-:Y:S05]  /*2160*/  @!P0 BRA `(.L_x_1186) ;  /* 0x0000000000048947 */ /* 0x000fea0003800000 */
[----:B------:R-:W-:Y:S01]  /*2170*/  BPT.TRAP 0x1 ;  /* 0x000000040000795c */ /* 0x000fe20000300000 */
.L_x_1186:
[----:B------:R-:W2:Y:S02]  /*2180*/  S2R R2, SR_TID.X ;  /* 0x0000000000027919 */ /* 0x000ea40000002100 */
[----:B--2---:R-:W-:-:S04]  /*2190*/  LOP3.LUT R2, R2, 0x7f, RZ, 0xc0, !PT ;  /* 0x0000007f02027812 */ /* 0x004fc800078ec0ff */
[----:B------:R-:W-:Y:S01]  /*21a0*/  ISETP.NE.AND P1, PT, R2, RZ, PT ;  /* 0x000000ff0200720c */ /* 0x000fe20003f25270 */
[----:B-1----:R-:W-:-:S12]  /*21b0*/  @P2 BRA `(.L_x_1187) ;  /* 0x0000000000082947 */ /* 0x002fd80003800000 */
[----:B------:R-:W1:Y:S02]  /*21c0*/  SYNCS.PHASECHK.TRANS64.TRYWAIT P2, [R5+URZ+0x28830], R0 ;  /* 0x02883000050075a7 */ /* 0x000e64000804017f */
[----:B-1----:R-:W-:Y:S05]  /*21d0*/  @!P2 BRA `(.L_x_1188) ;  /* 0x0000015c00eca947 */ /* 0x002fea0003800000 */
.L_x_1187:
[----:B------:R-:W-:Y:S05]  /*21e0*/  WARPSYNC.ALL ;  /* 0x0000000000007948 */ /* 0x000fea0003800000 */
[----:B------:R-:W-:Y:S01]  /*21f0*/  UIADD3 UR4, UR41, 0x18400, URZ ;  /* 0x0001840029047890 */ /* 0x000fe2000fffe03f */
[----:B------:R-:W-:Y:S01]  /*2200*/  WARPGROUP.ARRIVE ;  /* 0x00000000000079c5 */ /* 0x000fe20000000000 */
[----:B------:R-:W-:Y:S01]  /*2210*/  ULOP3.LUT UR32, UR55, 0x10000, URZ, 0xfc, !UPT ;  /* 0x0001000037207892 */ /* 0x000fe2000f8efc3f */
[----:B01----:R-:W-:Y:S01]  /*2220*/  VIADD R0, R17, UR37 ;  /* 0x0000002511007c36 */ /* 0x003fe20008000000 */
[----:B------:R-:W-:Y:S01]  /*2230*/  USHF.R.U32.HI UR4, URZ, 0x4, UR4 ;  /* 0x000000043f047899 */ /* 0x000fe20008011604 */
[----:B------:R-:W-:Y:S01]  /*2240*/  LEA R7, R90, 0xffffff80, 0x7 ;  /* 0xffffff805a077811 */ /* 0x000fe200078e38ff */
[----:B------:R-:W-:Y:S01]  /*2250*/  UMOV UR33, 0x40000040 ;  /* 0x4000004000217882 */ /* 0x000fe20000000000 */
[----:B------:R-:W-:Y:S01]  /*2260*/  UMOV UR35, 0x40000040 ;  /* 0x4000004000237882 */ /* 0x000fe20000000000 */
[----:B------:R-:W-:Y:S01]  /*2270*/  ULOP3.LUT UR4, UR4, 0x3fff, URZ, 0xc0, !UPT ;  /* 0x00003fff04047892 */ /* 0x000fe2000f8ec03f */
[----:B------:R-:W-:Y:S01]  /*2280*/  IMAD.MOV.U32 R3, RZ, RZ, R0 ;  /* 0x000000ffff037224 */ /* 0x000fe200078e0000 */
[----:B------:R-:W-:Y:S01]  /*2290*/  UMOV UR5, 0x40000040 ;  /* 0x4000004000057882 */ /* 0x000fe20000000000 */
[----:B------:R-:W-:Y:S01]  /*22a0*/  UMOV UR7, 0x40000040 ;  /* 0x4000004000077882 */ /* 0x000fe20000000000 */
[----:B------:R-:W-:-:S02]  /*22b0*/  ULOP3.LUT UR51, UR4, 0x10000, URZ, 0xfc, !UPT ;  /* 0x0001000004337892 */ /* 0x000fc4000f8efc3f */
[----:B------:R-:W-:Y:S02]  /*22c0*/  UIADD3 UR4, UR32, 0x2, URZ ;  /* 0x0000000220047890 */ /* 0x000fe4000fffe03f */
[----:B------:R-:W-:Y:S02]  /*22d0*/  ULEA UR34, UR47, UR51, 0xb ;  /* 0x000000332f227291 */ /* 0x000fe4000f8e583f */
[----:B------:R-:W-:Y:S02]  /*22e0*/  UIADD3 UR8, UR32, 0x4, URZ ;  /* 0x0000000420087890 */ /* 0x000fe4000fffe03f */
[----:B------:R-:W-:Y:S02]  /*22f0*/  UIADD3 UR6, UR34, 0x2, URZ ;  /* 0x0000000222067890 */ /* 0x000fe4000fffe03f */
[----:B------:R-:W-:Y:S01]  /*2300*/  UIADD3 UR10, UR34, 0x4, URZ ;  /* 0x00000004220a7890 */ /* 0x000fe2000fffe03f */
[----:B------:R-:W-:Y:S02]  /*2310*/  UMOV UR9, 0x40000040 ;  /* 0x4000004000097882 */ /* 0x000fe40000000000 */
[----:B------:R-:W-:Y:S01]  /*2320*/  HGMMA.64x128x16.F32.BF16 R24, gdesc[UR32], RZ, !UPT, gsb0 ;  /* 0x01e00000201879f0 */ /* 0x000fe2000c0018ff */
[----:B------:R-:W-:Y:S01]  /*2330*/  UMOV UR11, 0x40000040 ;  /* 0x40000040000b7882 */ /* 0x000fe20000000000 */
[----:B------:R-:W-:-:S02]  /*2340*/  UIADD3 UR12, UR32, 0x6, URZ ;  /* 0x00000006200c7890 */ /* 0x000fc4000fffe03f */
[----:B------:R-:W-:Y:S01]  /*2350*/  UIADD3 UR14, UR34, 0x6, URZ ;  /* 0x00000006220e7890 */ /* 0x000fe2000fffe03f */
[----:B------:R-:W-:Y:S01]  /*2360*/  UMOV UR13, 0x40000040 ;  /* 0x40000040000d7882 */ /* 0x000fe20000000000 */
[----:B------:R-:W-:Y:S01]  /*2370*/  UMOV UR15, 0x40000040 ;  /* 0x40000040000f7882 */ /* 0x000fe20000000000 */
[----:B------:R-:W-:Y:S02]  /*2380*/  UIADD3 UR16, UR32, 0x400, URZ ;  /* 0x0000040020107890 */ /* 0x000fe4000fffe03f */
[----:B------:R-:W-:Y:S01]  /*2390*/  UIADD3 UR18, UR34, 0x400, URZ ;  /* 0x0000040022127890 */ /* 0x000fe2000fffe03f */
[----:B------:R-:W-:Y:S01]  /*23a0*/  UMOV UR17, 0x40000040 ;  /* 0x4000004000117882 */ /* 0x000fe20000000000 */
[----:B------:R-:W-:Y:S01]  /*23b0*/  UMOV UR19, 0x40000040 ;  /* 0x4000004000137882 */ /* 0x000fe20000000000 */
[----:B------:R-:W-:Y:S02]  /*23c0*/  UIADD3 UR20, UR32, 0x402, URZ ;  /* 0x0000040220147890 */ /* 0x000fe4000fffe03f */
[----:B------:R-:W-:Y:S01]  /*23d0*/  UIADD3 UR22, UR34, 0x402, URZ ;  /* 0x0000040222167890 */ /* 0x000fe2000fffe03f */
[----:B------:R-:W-:Y:S01]  /*23e0*/  UMOV UR21, 0x40000040 ;  /* 0x4000004000157882 */ /* 0x000fe20000000000 */
        /* <DEDUP_REMOVED lines=9> */
[----:B------:R-:W-:Y:S01]  /*2480*/  ULDC UR56, c[0x0][0x9dc] ;  /* 0x0002770000387ab9 */ /* 0x000fe20000000800 */
[----:B------:R-:W-:Y:S02]  /*2490*/  WARPGROUP.DEPBAR.LE gsb0, 0x0 ;  /* 0x00008000000079c5 */ /* 0x000fe40000010000 */
[----:B------:R-:W-:-:S06]  /*24a0*/  WARPGROUP.ARRIVE ;  /* 0x00000000000079c5 */ /* 0x000fcc0000000000 */
[----:B------:R-:W-:Y:S01]  /*24b0*/  HGMMA.64x128x16.F32.BF16 R24, gdesc[UR4], R24, gsb0 ;  /* 0x01e00000041879f0 */ /* 0x000fe20008001818 */
[----:B------:R-:W-:Y:S02]  /*24c0*/  ULDC UR6, c[0x0][0x448] ;  /* 0x0001120000067ab9 */ /* 0x000fe40000000800 */
[----:B------:R-:W-:-:S06]  /*24d0*/  UISETP.NE.AND UP0, UPT, UR6, 0x1, UPT ;  /* 0x000000010600788c */ /* 0x000fcc000bf05270 */
[----:B------:R-:W-:Y:S02]  /*24e0*/  PLOP3.LUT P2, PT, PT, PT, UP0, 0x80, 0x0 ;  /* 0x000000000000781c */ /* 0x000fe40003f4f008 */
[----:B------:R-:W-:-:S03]  /*24f0*/  PLOP3.LUT P3, PT, PT, PT, UP0, 0x80, 0x0 ;  /* 0x000000000000781c */ /* 0x000fc60003f6f008 */
[----:B------:R-:W-:-:S08]  /*2500*/  @UP0 ULDC UR6, c[0x0][0x44c] ;  /* 0x0001130000060ab9 */ /* 0x000fd00000000800 */
[----:B------:R-:W-:Y:S01]  /*2510*/  @P2 IMAD.HI.U32 R2, R0, UR6, RZ ;  /* 0x0000000600022c27 */ /* 0x000fe2000f8e00ff */
[----:B------:R-:W-:-:S03]  /*2520*/  @UP0 ULDC UR6, c[0x0][0x450] ;  /* 0x0001140000060ab9 */ /* 0x000fc60000000800 */
[----:B------:R-:W-:Y:S01]  /*2530*/  @!P1 VIADD R0, R5, 0x28840 ;  /* 0x0002884005009836 */ /* 0x000fe20000000000 */
[----:B------:R-:W-:Y:S01]  /*2540*/  @P3 SHF.R.U32.HI R3, RZ, UR6, R2 ;  /* 0x00000006ff033c19 */ /* 0x000fe20008011602 */
[----:B------:R-:W-:Y:S01]  /*2550*/  IMAD.MOV.U32 R5, RZ, RZ, -0x80 ;  /* 0xffffff80ff057424 */ /* 0x000fe200078e00ff */
[----:B------:R-:W-:Y:S02]  /*2560*/  ULDC.64 UR6, c[0x0][0x9e0] ;  /* 0x0002780000067ab9 */ /* 0x000fe40000000a00 */
[----:B------:R-:W-:Y:S01]  /*2570*/  UISETP.GE.AND UP1, UPT, UR7, 0x1, UPT ;  /* 0x000000010700788c */ /* 0x000fe2000bf26270 */
[----:B------:R-:W0:Y:S01]  /*2580*/  SHFL.IDX PT, R13, R3, RZ, 0x1c1f ;  /* 0x001c1fff030d7589 */ /* 0x000e2200000e0000 */
[----:B------:R-:W-:Y:S01]  /*2590*/  @!P1 PRMT R0, RZ, 0x654, R0 ;  /* 0x00000654ff009816 */ /* 0x000fe20000000000 */
[----:B------:R-:W-:Y:S02]  /*25a0*/  IMAD R9, R90, R5, 0x80 ;  /* 0x000000805a097424 */ /* 0x000fe400078e0205 */
[----:B------:R-:W-:Y:S01]  /*25b0*/  IMAD.U32 R5, RZ, RZ, UR46 ;  /* 0x0000002eff057e24 */ /* 0x000fe2000f8e00ff */
[----:B------:R-:W-:-:S02]  /*25c0*/  PLOP3.LUT P2, PT, PT, PT, UP1, 0x40, 0x0 ;  /* 0x000000000000781c */ /* 0x000fc40003f4e818 */
[----:B------:R-:W-:Y:S01]  /*25d0*/  IADD3 R6, -R16, UR38, R9 ;  /* 0x0000002610067c10 */ /* 0x000fe2000fffe109 */
[----:B------:R-:W-:Y:S02]  /*25e0*/  WARPGROUP.DEPBAR.LE gsb0, 0x0 ;  /* 0x00008000000079c5 */ /* 0x000fe40000010000 */
[----:B------:R-:W-:-:S06]  /*25f0*/  WARPGROUP.ARRIVE ;  /* 0x00000000000079c5 */ /* 0x000fcc0000000000 */
[----:B------:R-:W-:Y:S01]  /*2600*/  HGMMA.64x128x16.F32.BF16 R24, gdesc[UR8], R24, gsb0 ;  /* 0x01e00000081879f0 */ /* 0x000fe20008001818 */
[----:B------:R-:W-:Y:S02]  /*2610*/  ULOP3.LUT UR10, URZ, UR56, URZ, 0x33, !UPT ;  /* 0x000000383f0a7292 */ /* 0x000fe4000f8e333f */
        /* <DEDUP_REMOVED lines=17> */
[----:B-1----:R-:W-:-:S04]  /*2730*/  IADD3 R0, -R16, 0x1, R9 ;  /* 0x0000000110007810 */ /* 0x002fc80007ffe109 */
[----:B------:R-:W-:-:S05]  /*2740*/  IADD3 R0, -R5, UR38, R0 ;  /* 0x0000002605007c10 */ /* 0x000fca000fffe100 */
[C---:B------:R-:W-:Y:S02]  /*2750*/  VIADD R11, R0.reuse, UR6 ;  /* 0x00000006000b7c36 */ /* 0x040fe40008000000 */
[----:B------:R-:W-:-:S03]  /*2760*/  VIADD R8, R0, UR10 ;  /* 0x0000000a00087c36 */ /* 0x000fc60008000000 */
[----:B0-----:R-:W-:Y:S01]  /*2770*/  VIADDMNMX R0, R13, R11, R6, PT ;  /* 0x0000000b0d007246 */ /* 0x001fe20003800106 */
[----:B------:R-:W-:Y:S01]  /*2780*/  IMAD.IADD R2, R8, 0x1, R13 ;  /* 0x0000000108027824 */ /* 0x000fe200078e020d */
[----:B------:R-:W-:Y:S06]  /*2790*/  @P2 BRA `(.L_x_1189) ;  /* 0x00000000005c2947 */ /* 0x000fec0003800000 */
[----:B------:R-:W-:Y:S01]  /*27a0*/  IMAD.U32 R4, RZ, RZ, UR46 ;  /* 0x0000002eff047e24 */ /* 0x000fe2000f8e00ff */
[----:B------:R-:W-:Y:S04]  /*27b0*/  BSSY B0, `(.L_x_1190) ;  /* 0x0000011000007945 */ /* 0x000fe80003800000 */
[----:B------:R-:W-:-:S04]  /*27c0*/  IADD3 R4, -R4, UR38, R13 ;  /* 0x0000002604047c10 */ /* 0x000fc8000fffe10d */
[----:B------:R-:W-:-:S13]  /*27d0*/  ISETP.GT.AND P2, PT, R4, -0x1, PT ;  /* 0xffffffff0400780c */ /* 0x000fda0003f44270 */
[----:B------:R-:W-:Y:S05]  /*27e0*/  @P2 BRA `(.L_x_1191) ;  /* 0x0000000000202947 */ /* 0x000fea0003800000 */
[----:B------:R-:W-:Y:S01]  /*27f0*/  UISETP.NE.AND UP2, UPT, UR7, 0x1, UPT ;  /* 0x000000010700788c */ /* 0x000fe2000bf45270 */
[----:B------:R-:W-:-:S05]  /*2800*/  LOP3.LUT R4, RZ, R4, RZ, 0x33, !PT ;  /* 0x00000004ff047212 */ /* 0x000fca00078e33ff */
[----:B------:R-:W-:-:S05]  /*2810*/  PLOP3.LUT P2, PT, PT, PT, UP2, 0x80, 0x0 ;  /* 0x000000000000781c */ /* 0x000fca0003f4f028 */
[----:B------:R-:W-:-:S08]  /*2820*/  @UP2 ULDC.64 UR10, c[0x0][0x9e8] ;  /* 0x00027a00000a2ab9 */ /* 0x000fd00000000a00 */
[----:B------:R-:W-:-:S05]  /*2830*/  @P2 IMAD.HI.U32 R5, R4, UR10, RZ ;  /* 0x0000000a04052c27 */ /* 0x000fca000f8e00ff */
[----:B------:R-:W-:-:S04]  /*2840*/  @P2 SHF.R.U32.HI R4, RZ, UR11, R5 ;  /* 0x0000000bff042c19 */ /* 0x000fc80008011605 */
[----:B------:R-:W-:Y:S01]  /*2850*/  LOP3.LUT R4, RZ, R4, RZ, 0x33, !PT ;  /* 0x00000004ff047212 */ /* 0x000fe200078e33ff */
[----:B------:R-:W-:Y:S06]  /*2860*/  BRA `(.L_x_1192) ;  /* 0x0000000000147947 */ /* 0x000fec0003800000 */
.L_x_1191:
[----:B------:R-:W-:-:S06]  /*2870*/  UISETP.NE.AND UP2, UPT, UR7, 0x1, UPT ;  /* 0x000000010700788c */ /* 0x000fcc000bf45270 */
[----:B------:R-:W-:-:S05]  /*2880*/  PLOP3.LUT P2, PT, PT, PT, UP2, 0x80, 0x0 ;  /* 0x000000000000781c */ /* 0x000fca0003f4f028 */
[----:B------:R-:W-:-:S08]  /*2890*/  @UP2 ULDC.64 UR10, c[0x0][0x9e8] ;  /* 0x00027a00000a2ab9 */ /* 0x000fd00000000a00 */
[----:B------:R-:W-:-:S05]  /*28a0*/  @P2 IMAD.HI.U32 R5, R4, UR10, RZ ;  /* 0x0000000a04052c27 */ /* 0x000fca000f8e00ff */
[----:B------:R-:W-:-:S07]  /*28b0*/  @P2 SHF.R.U32.HI R4, RZ, UR11, R5 ;  /* 0x0000000bff042c19 */ /* 0x000fce0008011605 */
.L_x_1192:
[----:B------:R-:W-:Y:S05]  /*28c0*/  BSYNC B0 ;  /* 0x0000000000007941 */ /* 0x000fea0003800000 */
.L_x_1190:
[----:B------:R-:W-:-:S04]  /*28d0*/  IMAD R5, R4, UR7, -R7 ;  /* 0x0000000704057c24 */ /* 0x000fc8000f8e0a07 */
[----:B------:R-:W-:-:S05]  /*28e0*/  IMAD.IADD R5, R5, 0x1, -R16 ;  /* 0x0000000105057824 */ /* 0x000fca00078e0a10 */
[----:B------:R-:W-:Y:S02]  /*28f0*/  VIMNMX R2, R2, R5, !PT ;  /* 0x0000000502027248 */ /* 0x000fe40007fe0100 */
[----:B------:R-:W-:-:S07]  /*2900*/  VIADDMNMX R0, R5, UR7, R0, PT ;  /* 0x0000000705007c46 */ /* 0x000fce000b800100 */
.L_x_1189:
[C---:B------:R-:W-:Y:S01]  /*2910*/  ISETP.GE.AND P2, PT, R9.reuse, 0x2, PT ;  /* 0x000000020900780c */ /* 0x040fe20003f46270 */
[----:B------:R-:W0:Y:S01]  /*2920*/  SHFL.IDX PT, R3, R3, 0x1, 0x1c1f ;  /* 0x003c1f0003037f89 */ /* 0x000e2200000e0000 */
[C---:B------:R-:W-:Y:S02]  /*2930*/  ISETP.GE.AND P5, PT, R9.reuse, 0xa, PT ;  /* 0x0000000a0900780c */ /* 0x040fe40003fa6270 */
[----:B------:R-:W-:Y:S02]  /*2940*/  ISETP.GT.AND P3, PT, R2, 0x1, !P2 ;  /* 0x000000010200780c */ /* 0x000fe40005764270 */
[----:B------:R-:W-:Y:S02]  /*2950*/  ISETP.GE.AND P4, PT, R9, 0x9, PT ;  /* 0x000000090900780c */ /* 0x000fe40003f86270 */
[----:B------:R-:W-:Y:S02]  /*2960*/  ISETP.LT.OR P3, PT, R0, 0x2, P3 ;  /* 0x000000020000780c */ /* 0x000fe40001f61670 */
[----:B------:R-:W-:-:S02]  /*2970*/  P2R R10, PR, RZ, 0x10 ;  /* 0x00000010ff0a7803 */ /* 0x000fc40000000000 */
[----:B------:R-:W-:Y:S02]  /*2980*/  FSEL R25, R25, -INF , !P3 ;  /* 0xff80000019197808 */ /* 0x000fe40005800000 */
[----:B------:R-:W-:Y:S02]  /*2990*/  ISETP.GT.AND P3, PT, R2, 0x9, !P5 ;  /* 0x000000090200780c */ /* 0x000fe40006f64270 */
[----:B------:R-:W-:Y:S02]  /*29a0*/  P2R R12, PR, RZ, 0x20 ;  /* 0x00000020ff0c7803 */ /* 0x000fe40000000000 */
[----:B------:R-:W-:Y:S02]  /*29b0*/  ISETP.LT.OR P3, PT, R0, 0xa, P3 ;  /* 0x0000000a0000780c */ /* 0x000fe40001f61670 */
[----:B------:R-:W-:Y:S02]  /*29c0*/  ISETP.GT.AND P4, PT, R2, 0x8, !P4 ;  /* 0x000000080200780c */ /* 0x000fe40006784270 */
[----:B------:R-:W-:-:S02]  /*29d0*/  ISETP.GE.AND P5, PT, R9, 0x11, PT ;  /* 0x000000110900780c */ /* 0x000fc40003fa6270 */
[----:B------:R-:W-:Y:S01]  /*29e0*/  FSEL R29, R29, -INF , !P3 ;  /* 0xff8000001d1d7808 */ /* 0x000fe20005800000 */
[----:B0-----:R-:W-:Y:S01]  /*29f0*/  IMAD.IADD R4, R8, 0x1, R3 ;  /* 0x0000000108047824 */ /* 0x001fe200078e0203 */
[----:B------:R-:W-:Y:S02]  /*2a00*/  ISETP.LT.OR P4, PT, R0, 0x9, P4 ;  /* 0x000000090000780c */ /* 0x000fe40002781670 */
[----:B------:R-:W-:Y:S02]  /*2a10*/  ISETP.GT.AND P3, PT, R2, 0x10, !P5 ;  /* 0x000000100200780c */ /* 0x000fe40006f64270 */
[----:B------:R-:W-:Y:S02]  /*2a20*/  FSEL R28, R28, -INF , !P4 ;  /* 0xff8000001c1c7808 */ /* 0x000fe40006000000 */
        /* <DEDUP_REMOVED lines=116> */
[----:B------:R-:W-:Y:S02]  /*3170*/  P2R R14, PR, RZ, 0x20 ;  /* 0x00000020ff0e7803 */ /* 0x000fe40000000000 */
[----:B------:R-:W-:Y:S02]  /*3180*/  FSEL R77, R77, -INF , !P3 ;  /* 0xff8000004d4d7808 */ /* 0x000fe40005800000 */
[----:B------:R-:W-:-:S04]  /*3190*/  ISETP.GE.AND P3, PT, R9, 0x71, PT ;  /* 0x000000710900780c */ /* 0x000fc80003f66270 */
[----:B------:R-:W-:-:S04]  /*31a0*/  ISETP.GT.AND P4, PT, R2, 0x70, !P3 ;  /* 0x000000700200780c */ /* 0x000fc80005f84270 */
[----:B------:R-:W-:-:S04]  /*31b0*/  ISETP.LT.OR P4, PT, R0, 0x71, P4 ;  /* 0x000000710000780c */ /* 0x000fc80002781670 */
        /* <DEDUP_REMOVED lines=16> */
[----:B------:R-:W-:Y:S02]  /*32c0*/  ISETP.GT.AND P6, PT, R2, 0x79, !P6 ;  /* 0x000000790200780c */ /* 0x000fe400077c4270 */
[----:B------:R-:W-:Y:S02]  /*32d0*/  VIADDMNMX R2, R3, R11, R6, PT ;  /* 0x0000000b03027246 */ /* 0x000fe40003800106 */
[----:B------:R-:W-:-:S04]  /*32e0*/  ISETP.LT.OR P6, PT, R0, 0x7a, P6 ;  /* 0x0000007a0000780c */ /* 0x000fc800037c1670 */
[----:B------:R-:W-:Y:S02]  /*32f0*/  FSEL R85, R85, -INF , !P6 ;  /* 0xff80000055557808 */ /* 0x000fe40007000000 */
[----:B------:R-:W-:-:S13]  /*3300*/  PLOP3.LUT P6, PT, PT, PT, UP1, 0x40, 0x0 ;  /* 0x000000000000781c */ /* 0x000fda0003fce818 */
[----:B------:R-:W-:Y:S05]  /*3310*/  @P6 BRA `(.L_x_1193) ;  /* 0x0000000000646947 */ /* 0x000fea0003800000 */
        /* <DEDUP_REMOVED lines=9> */
[----:B------:R-:W-:Y:S01]  /*33b0*/  @P6 IMAD.HI.U32 R3, R0, UR10, RZ ;  /* 0x0000000a00036c27 */ /* 0x000fe2000f8e00ff */
[----:B------:R-:W-:-:S13]  /*33c0*/  PLOP3.LUT P6, PT, PT, PT, UP2, 0x80, 0x0 ;  /* 0x000000000000781c */ /* 0x000fda0003fcf028 */
[----:B------:R-:W-:-:S04]  /*33d0*/  @P6 SHF.R.U32.HI R0, RZ, UR11, R3 ;  /* 0x0000000bff006c19 */ /* 0x000fc80008011603 */
[----:B------:R-:W-:Y:S01]  /*33e0*/  LOP3.LUT R0, RZ, R0, RZ, 0x33, !PT ;  /* 0x00000000ff007212 */ /* 0x000fe200078e33ff */
[----:B------:R-:W-:Y:S06]  /*33f0*/  BRA `(.L_x_1196) ;  /* 0x0000000000187947 */ /* 0x000fec0003800000 */
.L_x_1195:
[----:B------:R-:W-:-:S06]  /*3400*/  UISETP.NE.AND UP2, UPT, UR7, 0x1, UPT ;  /* 0x000000010700788c */ /* 0x000fcc000bf45270 */
[----:B------:R-:W-:-:S05]  /*3410*/  PLOP3.LUT P6, PT, PT, PT, UP2, 0x80, 0x0 ;  /* 0x000000000000781c */ /* 0x000fca0003fcf028 */
[----:B------:R-:W-:-:S08]  /*3420*/  @UP2 ULDC.64 UR10, c[0x0][0x9e8] ;  /* 0x00027a00000a2ab9 */ /* 0x000fd00000000a00 */
[----:B------:R-:W-:Y:S01]  /*3430*/  @P6 IMAD.HI.U32 R3, R0, UR10, RZ ;  /* 0x0000000a00036c27 */ /* 0x000fe2000f8e00ff */
[----:B------:R-:W-:-:S13]  /*3440*/  PLOP3.LUT P6, PT, PT, PT, UP2, 0x80, 0x0 ;  /* 0x000000000000781c */ /* 0x000fda0003fcf028 */
[----:B------:R-:W-:-:S07]  /*3450*/  @P6 SHF.R.U32.HI R0, RZ, UR11, R3 ;  /* 0x0000000bff006c19 */ /* 0x000fce0008011603 */
.L_x_1196:
[----:B------:R-:W-:Y:S05]  /*3460*/  BSYNC B0 ;  /* 0x0000000000007941 */ /* 0x000fea0003800000 */
.L_x_1194:
[----:B------:R-:W-:-:S04]  /*3470*/  IMAD R3, R0, UR7, -R7 ;  /* 0x0000000700037c24 */ /* 0x000fc8000f8e0a07 */
[----:B------:R-:W-:-:S05]  /*3480*/  IMAD.IADD R3, R3, 0x1, -R16 ;  /* 0x0000000103037824 */ /* 0x000fca00078e0a10 */
[----:B------:R-:W-:Y:S02]  /*3490*/  VIMNMX R4, R4, R3, !PT ;  /* 0x0000000304047248 */ /* 0x000fe40007fe0100 */
[----:B------:R-:W-:-:S07]  /*34a0*/  VIADDMNMX R2, R3, UR7, R2, PT ;  /* 0x0000000703027c46 */ /* 0x000fce000b800102 */
.L_x_1193:
[----:B------:R-:W-:Y:S01]  /*34b0*/  ISETP.GT.AND P2, PT, R4, 0x1, !P2 ;  /* 0x000000010400780c */ /* 0x000fe20005744270 */
[----:B------:R-:W-:Y:S01]  /*34c0*/  ULDC UR10, c[0x0][0x988] ;  /* 0x00026200000a7ab9 */ /* 0x000fe20000000800 */
[----:B------:R-:W-:Y:S01]  /*34d0*/  ISETP.NE.AND P6, PT, R14, RZ, PT ;  /* 0x000000ff0e00720c */ /* 0x000fe20003fc5270 */
[----:B------:R-:W-:Y:S01]  /*34e0*/  @UP0 ULDC UR14, c[0x0][0x44c] ;  /* 0x00011300000e0ab9 */ /* 0x000fe20000000800 */
[----:B------:R-:W-:Y:S01]  /*34f0*/  ISETP.LT.OR P2, PT, R2, 0x2, P2 ;  /* 0x000000020200780c */ /* 0x000fe20001741670 */
[----:B------:R-:W-:Y:S01]  /*3500*/  UIMAD.WIDE.U32 UR14, UR37, UR14, URZ ;  /* 0x0000000e250e72a5 */ /* 0x000fe2000f8e003f */
[----:B------:R-:W-:Y:S01]  /*3510*/  FMNMX.FTZ R3, R13, R25, !PT ;  /* 0x000000190d037209 */ /* 0x000fe20007810000 */
[----:B------:R-:W-:Y:S01]  /*3520*/  @UP0 ULDC UR18, c[0x0][0x450] ;  /* 0x0001140000120ab9 */ /* 0x000fe20000000800 */
[----:B------:R-:W-:Y:S01]  /*3530*/  FSEL R27, R27, -INF , !P2 ;  /* 0xff8000001b1b7808 */ /* 0x000fe20005000000 */
[----:B------:R-:W-:Y:S01]  /*3540*/  UMOV UR11, UR37 ;  /* 0x00000025000b7c82 */ /* 0x000fe20008000000 */
[----:B------:R-:W-:Y:S01]  /*3550*/  ISETP.NE.AND P2, PT, R10, RZ, PT ;  /* 0x000000ff0a00720c */ /* 0x000fe20003f45270 */
[----:B------:R-:W-:Y:S01]  /*3560*/  @UP0 USHF.R.U32.HI UR11, URZ, UR18, UR15 ;  /* 0x000000123f0b0299 */ /* 0x000fe2000801160f */
[----:B------:R-:W-:-:S02]  /*3570*/  FMNMX.FTZ R0, R28, R3, !PT ;  /* 0x000000031c007209 */ /* 0x000fc40007810000 */
[----:B------:R-:W-:Y:S01]  /*3580*/  ISETP.GT.AND P2, PT, R4, 0x8, !P2 ;  /* 0x000000080400780c */ /* 0x000fe20005744270 */
[----:B------:R-:W-:Y:S01]  /*3590*/  UIADD3 UR54, UR54, UR11, URZ ;  /* 0x0000000b36367290 */ /* 0x000fe2000fffe03f */
[----:B------:R-:W-:Y:S02]  /*35a0*/  FMNMX.FTZ R3, R29, R0, !PT ;  /* 0x000000001d037209 */ /* 0x000fe40007810000 */
[----:B------:R-:W-:Y:S01]  /*35b0*/  ISETP.LT.OR P2, PT, R2, 0x9, P2 ;  /* 0x000000090200780c */ /* 0x000fe20001741670 */
[----:B------:R-:W-:Y:S01]  /*35c0*/  UIADD3 UR6, UR54, UR6, URZ ;  /* 0x0000000636067290 */ /* 0x000fe2000fffe03f */
        /* <DEDUP_REMOVED lines=9> */
[----:B------:R-:W-:Y:S02]  /*3660*/  ISETP.GT.AND P2, PT, R4, 0x10, !P6 ;  /* 0x000000100400780c */ /* 0x000fe40007744270 */
[----:B------:R-:W-:Y:S02]  /*3670*/  ISETP.NE.AND P6, PT, R96, RZ, PT ;  /* 0x000000ff6000720c */ /* 0x000fe40003fc5270 */
        /* <DEDUP_REMOVED lines=57> */
[----:B------:R-:W-:Y:S01]  /*3a10*/  ISETP.GT.AND P3, PT, R4, 0x70, !P3 ;  /* 0x000000700400780c */ /* 0x000fe20005f64270 */
[----:B------:R-:W0:Y:S01]  /*3a20*/  SHFL.BFLY PT, R0, R3, 0x2, 0x1f ;  /* 0x0c401f0003007f89 */ /* 0x000e2200000e0000 */
[----:B------:R-:W-:-:S02]  /*3a30*/  FSEL R50, R50, -INF , !P2 ;  /* 0xff80000032327808 */ /* 0x000fc40005000000 */
[----:B------:R-:W-:Y:S02]  /*3a40*/  ISETP.NE.AND P2, PT, R94, RZ, PT ;  /* 0x000000ff5e00720c */ /* 0x000fe40003f45270 */
[C---:B------:R-:W-:Y:S02]  /*3a50*/  ISETP.GT.AND P4, PT, R4.reuse, 0x71, !P4 ;  /* 0x000000710400780c */ /* 0x040fe40006784270 */
[C---:B------:R-:W-:Y:S02]  /*3a60*/  ISETP.GT.AND P2, PT, R4.reuse, 0x31, !P2 ;  /* 0x000000310400780c */ /* 0x040fe40005744270 */
[----:B------:R-:W-:Y:S02]  /*3a70*/  ISETP.GT.AND P5, PT, R4, 0x78, !P5 ;  /* 0x000000780400780c */ /* 0x000fe40006fa4270 */
[C---:B------:R-:W-:Y:S02]  /*3a80*/  ISETP.LT.OR P2, PT, R2.reuse, 0x32, P2 ;  /* 0x000000320200780c */ /* 0x040fe40001741670 */
[----:B------:R-:W-:-:S02]  /*3a90*/  ISETP.LT.OR P3, PT, R2, 0x71, P3 ;  /* 0x000000710200780c */ /* 0x000fc40001f61670 */
[----:B------:R-:W-:Y:S02]  /*3aa0*/  FSEL R51, R51, -INF , !P2 ;  /* 0xff80000033337808 */ /* 0x000fe40005000000 */
[----:B------:R-:W-:Y:S02]  /*3ab0*/  ISETP.NE.AND P2, PT, R95, RZ, PT ;  /* 0x000000ff5f00720c */ /* 0x000fe40003f45270 */
[----:B------:R-:W-:Y:S02]  /*3ac0*/  ISETP.LT.OR P4, PT, R2, 0x72, P4 ;  /* 0x000000720200780c */ /* 0x000fe40002781670 */
[----:B------:R-:W-:Y:S02]  /*3ad0*/  ISETP.GT.AND P2, PT, R4, 0x38, !P2 ;  /* 0x000000380400780c */ /* 0x000fe40005744270 */
[----:B------:R-:W-:Y:S02]  /*3ae0*/  FSEL R82, R82, -INF , !P3 ;  /* 0xff80000052527808 */ /* 0x000fe40005800000 */
[----:B------:R-:W-:-:S02]  /*3af0*/  ISETP.LT.OR P2, PT, R2, 0x39, P2 ;  /* 0x000000390200780c */ /* 0x000fc40001741670 */
[----:B------:R-:W-:Y:S02]  /*3b00*/  ISETP.LT.OR P5, PT, R2, 0x79, P5 ;  /* 0x000000790200780c */ /* 0x000fe40002fa1670 */
[----:B------:R-:W-:Y:S02]  /*3b10*/  FSEL R54, R54, -INF , !P2 ;  /* 0xff80000036367808 */ /* 0x000fe40005000000 */
[----:B------:R-:W-:Y:S02]  /*3b20*/  ISETP.GT.AND P2, PT, R4, 0x39, !P6 ;  /* 0x000000390400780c */ /* 0x000fe40007744270 */
[----:B------:R-:W-:Y:S02]  /*3b30*/  ISETP.NE.AND P6, PT, R107, RZ, PT ;  /* 0x000000ff6b00720c */ /* 0x000fe40003fc5270 */
[----:B------:R-:W-:Y:S02]  /*3b40*/  ISETP.LT.OR P2, PT, R2, 0x3a, P2 ;  /* 0x0000003a0200780c */ /* 0x000fe40001741670 */
[----:B------:R-:W-:-:S02]  /*3b50*/  FSEL R83, R83, -INF , !P4 ;  /* 0xff80000053537808 */ /* 0x000fc40006000000 */
[----:B------:R-:W-:Y:S02]  /*3b60*/  FSEL R55, R55, -INF , !P2 ;  /* 0xff80000037377808 */ /* 0x000fe40005000000 */
[----:B------:R-:W-:Y:S02]  /*3b70*/  ISETP.NE.AND P2, PT, R97, RZ, PT ;  /* 0x000000ff6100720c */ /* 0x000fe40003f45270 */
[----:B------:R-:W-:Y:S02]  /*3b80*/  FSEL R86, R86, -INF , !P5 ;  /* 0xff80000056567808 */ /* 0x000fe40006800000 */
        /* <DEDUP_REMOVED lines=47> */
[----:B------:R-:W-:-:S05]  /*3e80*/  FMUL.FTZ R6, R0, UR10 ;  /* 0x0000000a00067c20 */ /* 0x000fca0008410000 */
[----:B------:R-:W-:Y:S02]  /*3e90*/  FSEL R8, R6, RZ, P2 ;  /* 0x000000ff06087208 */ /* 0x000fe40001000000 */
[----:B------:R-:W-:Y:S02]  /*3ea0*/  ISETP.GT.AND P2, PT, R4, RZ, !P6 ;  /* 0x000000ff0400720c */ /* 0x000fe40007744270 */
[----:B------:R-:W-:Y:S01]  /*3eb0*/  ISETP.NE.AND P6, PT, R9, RZ, PT ;  /* 0x000000ff0900720c */ /* 0x000fe20003fc5270 */
[--C-:B------:R-:W-:Y:S01]  /*3ec0*/  FFMA.FTZ R180, R13, UR10, -R8.reuse ;  /* 0x0000000a0db47c23 */ /* 0x100fe20008010808 */
[----:B------:R-:W-:Y:S01]  /*3ed0*/  ISETP.LT.OR P2, PT, R2, 0x1, P2 ;  /* 0x000000010200780c */ /* 0x000fe20001741670 */
[--C-:B------:R-:W-:Y:S01]  /*3ee0*/  FFMA.FTZ R3, R25, UR10, -R8.reuse ;  /* 0x0000000a19037c23 */ /* 0x100fe20008010808 */
[----:B------:R-:W-:Y:S01]  /*3ef0*/  ISETP.GT.AND P6, PT, R4, 0x79, !P6 ;  /* 0x000000790400780c */ /* 0x000fe200077c4270 */
[--C-:B------:R-:W-:Y:S01]  /*3f00*/  FFMA.FTZ R182, R28, UR10, -R8.reuse ;  /* 0x0000000a1cb67c23 */ /* 0x100fe20008010808 */
[----:B------:R-:W-:Y:S01]  /*3f10*/  FSEL R26, R26, -INF , !P2 ;  /* 0xff8000001a1a7808 */ /* 0x000fe20005000000 */
[----:B------:R-:W-:Y:S01]  /*3f20*/  MUFU.EX2 R180, R180 ;  /* 0x000000b400b47308 */ /* 0x000fe20000000800 */
[----:B------:R-:W-:Y:S01]  /*3f30*/  ISETP.NE.AND P2, PT, R108, RZ, PT ;  /* 0x000000ff6c00720c */ /* 0x000fe20003f45270 */
[--C-:B------:R-:W-:Y:S01]  /*3f40*/  FFMA.FTZ R7, R29, UR10, -R8.reuse ;  /* 0x0000000a1d077c23 */ /* 0x100fe20008010808 */
[----:B------:R-:W-:Y:S01]  /*3f50*/  FMNMX.FTZ R5, R26, R27, !PT ;  /* 0x0000001b1a057209 */ /* 0x000fe20007810000 */
[--C-:B------:R-:W-:Y:S01]  /*3f60*/  FFMA.FTZ R176, R32, UR10, -R8.reuse ;  /* 0x0000000a20b07c23 */ /* 0x100fe20008010808 */
[----:B------:R-:W-:Y:S01]  /*3f70*/  ISETP.GT.AND P2, PT, R4, 0x69, !P2 ;  /* 0x000000690400780c */ /* 0x000fe20005744270 */
[--C-:B------:R-:W-:Y:S01]  /*3f80*/  FFMA.FTZ R9, R33, UR10, -R8.reuse ;  /* 0x0000000a21097c23 */ /* 0x100fe20008010808 */
[----:B------:R-:W-:Y:S01]  /*3f90*/  FMNMX.FTZ R6, R30, R5, !PT ;  /* 0x000000051e067209 */ /* 0x000fe20007810000 */
[----:B------:R-:W0:Y:S01]  /*3fa0*/  MUFU.EX2 R3, R3 ;  /* 0x0000000300037308 */ /* 0x000e220000000800 */
[----:B------:R-:W-:Y:S01]  /*3fb0*/  ISETP.LT.OR P2, PT, R2, 0x6a, P2 ;  /* 0x0000006a0200780c */ /* 0x000fe20001741670 */
[--C-:B------:R-:W-:Y:S01]  /*3fc0*/  FFMA.FTZ R178, R36, UR10, -R8.reuse ;  /* 0x0000000a24b27c23 */ /* 0x100fe20008010808 */
[----:B------:R-:W-:Y:S01]  /*3fd0*/  FMNMX.FTZ R5, R31, R6, !PT ;  /* 0x000000061f057209 */ /* 0x000fe20007810000 */
[--C-:B------:R-:W-:Y:S01]  /*3fe0*/  FFMA.FTZ R11, R37, UR10, -R8.reuse ;  /* 0x0000000a250b7c23 */ /* 0x100fe20008010808 */
[----:B------:R-:W-:Y:S01]  /*3ff0*/  FSEL R79, R79, -INF , !P2 ;  /* 0xff8000004f4f7808 */ /* 0x000fe20005000000 */
[--C-:B------:R-:W-:Y:S01]  /*4000*/  FFMA.FTZ R172, R40, UR10, -R8.reuse ;  /* 0x0000000a28ac7c23 */ /* 0x100fe20008010808 */
[----:B------:R-:W-:Y:S01]  /*4010*/  FMNMX.FTZ R6, R34, R5, !PT ;  /* 0x0000000522067209 */ /* 0x000fe20007810000 */
[----:B------:R-:W1:Y:S01]  /*4020*/  MUFU.EX2 R182, R182 ;  /* 0x000000b600b67308 */ /* 0x000e620000000800 */
[----:B------:R-:W-:Y:S01]  /*4030*/  ISETP.LT.OR P6, PT, R2, 0x7a, P6 ;  /* 0x0000007a0200780c */ /* 0x000fe200037c1670 */
[--C-:B------:R-:W-:Y:S01]  /*4040*/  FFMA.FTZ R13, R41, UR10, -R8.reuse ;  /* 0x0000000a290d7c23 */ /* 0x100fe20008010808 */
[----:B------:R-:W-:Y:S01]  /*4050*/  FMNMX.FTZ R5, R35, R6, !PT ;  /* 0x0000000623057209 */ /* 0x000fe20007810000 */
[--C-:B------:R-:W-:Y:S01]  /*4060*/  FFMA.FTZ R174, R44, UR10, -R8.reuse ;  /* 0x0000000a2cae7c23 */ /* 0x100fe20008010808 */
[----:B------:R-:W-:Y:S01]  /*4070*/  FSEL R87, R87, -INF , !P6 ;  /* 0xff80000057577808 */ /* 0x000fe20007000000 */
        /* <DEDUP_REMOVED lines=31> */
[--C-:B------:R-:W-:Y:S01]  /*4270*/  FFMA.FTZ R154, R84, UR10, -R8.reuse ;  /* 0x0000000a549a7c23 */ /* 0x100fe20008010808 */
[----:B------:R-:W-:Y:S01]  /*4280*/  FFMA.FTZ R57, R85, UR10, -R8 ;  /* 0x0000000a55397c23 */ /* 0x000fe20008010808 */
[----:B------:R-:W-:Y:S01]  /*4290*/  FMNMX.FTZ R6, R54, R5, !PT ;  /* 0x0000000536067209 */ /* 0x000fe20007810000 */
[----:B------:R-:W5:Y:S03]  /*42a0*/  MUFU.EX2 R11, R11 ;  /* 0x0000000b000b7308 */ /* 0x000f660000000800 */
[----:B------:R-:W-:-:S04]  /*42b0*/  FMNMX.FTZ R5, R55, R6, !PT ;  /* 0x0000000637057209 */ /* 0x000fc80007810000 */
[----:B------:R-:W-:Y:S01]  /*42c0*/  FMNMX.FTZ R6, R58, R5, !PT ;  /* 0x000000053a067209 */ /* 0x000fe20007810000 */
[----:B------:R-:W5:Y:S03]  /*42d0*/  MUFU.EX2 R172, R172 ;  /* 0x000000ac00ac7308 */ /* 0x000f660000000800 */
[----:B------:R-:W-:-:S04]  /*42e0*/  FMNMX.FTZ R5, R59, R6, !PT ;  /* 0x000000063b057209 */ /* 0x000fc80007810000 */
[----:B------:R-:W-:Y:S01]  /*42f0*/  FMNMX.FTZ R6, R62, R5, !PT ;  /* 0x000000053e067209 */ /* 0x000fe20007810000 */
[----:B------:R-:W5:Y:S03]  /*4300*/  MUFU.EX2 R13, R13 ;  /* 0x0000000d000d7308 */ /* 0x000f660000000800 */
[----:B------:R-:W-:-:S04]  /*4310*/  FMNMX.FTZ R5, R63, R6, !PT ;  /* 0x000000063f057209 */ /* 0x000fc80007810000 */
[----:B------:R-:W-:Y:S01]  /*4320*/  FMNMX.FTZ R6, R66, R5, !PT ;  /* 0x0000000542067209 */ /* 0x000fe20007810000 */
[----:B------:R-:W-:Y:S03]  /*4330*/  MUFU.EX2 R174, R174 ;  /* 0x000000ae00ae7308 */ /* 0x000fe60000000800 */
        /* <DEDUP_REMOVED lines=15> */
[----:B------:R-:W-:-:S05]  /*4430*/  FMNMX.FTZ R2, R87, R2, !PT ;  /* 0x0000000257027209 */ /* 0x000fca0007810000 */
[----:B------:R-:W0:Y:S01]  /*4440*/  SHFL.BFLY PT, R5, R2, 0x2, 0x1f ;  /* 0x0c401f0002057f89 */ /* 0x000e2200000e0000 */
        /* <DEDUP_REMOVED lines=16> */
[--C-:B------:R-:W-:Y:S01]  /*4550*/  FFMA.FTZ R2, R27, UR10, -R4.reuse ;  /* 0x0000000a1b027c23 */ /* 0x100fe20008010804 */
[----:B------:R-:W-:Y:S01]  /*4560*/  FADD.FTZ R27, R180, R3 ;  /* 0x00000003b41b7221 */ /* 0x000fe20000010000 */
[--C-:B------:R-:W-:Y:S01]  /*4570*/  FFMA.FTZ R181, R26, UR10, -R4.reuse ;  /* 0x0000000a1ab57c23 */ /* 0x100fe20008010804 */
[--C-:B------:R-:W-:Y:S01]  /*4580*/  FFMA.FTZ R183, R30, UR10, -R4.reuse ;  /* 0x0000000a1eb77c23 */ /* 0x100fe20008010804 */
[--C-:B------:R-:W-:Y:S01]  /*4590*/  FFMA.FTZ R31, R31, UR10, -R4.reuse ;  /* 0x0000000a1f1f7c23 */ /* 0x100fe20008010804 */
[----:B-1----:R-:W-:Y:S01]  /*45a0*/  FADD.FTZ R10, R182, R27 ;  /* 0x0000001bb60a7221 */ /* 0x002fe20000010000 */
[--C-:B------:R-:W-:Y:S01]  /*45b0*/  FFMA.FTZ R177, R34, UR10, -R4.reuse ;  /* 0x0000000a22b17c23 */ /* 0x100fe20008010804 */
[----:B------:R-:W-:Y:S01]  /*45c0*/  MUFU.EX2 R2, R2 ;  /* 0x0000000200027308 */ /* 0x000fe20000000800 */
[----:B------:R-:W-:Y:S01]  /*45d0*/  FFMA.FTZ R35, R35, UR10, -R4 ;  /* 0x0000000a23237c23 */ /* 0x000fe20008010804 */
[----:B--2---:R-:W-:Y:S01]  /*45e0*/  FADD.FTZ R27, R7, R10 ;  /* 0x0000000a071b7221 */ /* 0x004fe20000010000 */
[--C-:B------:R-:W-:Y:S01]  /*45f0*/  FFMA.FTZ R38, R38, UR10, -R4.reuse ;  /* 0x0000000a26267c23 */ /* 0x100fe20008010804 */
[--C-:B------:R-:W-:Y:S01]  /*4600*/  FFMA.FTZ R39, R39, UR10, -R4.reuse ;  /* 0x0000000a27277c23 */ /* 0x100fe20008010804 */
[--C-:B------:R-:W-:Y:S01]  /*4610*/  FFMA.FTZ R42, R42, UR10, -R4.reuse ;  /* 0x0000000a2a2a7c23 */ /* 0x100fe20008010804 */
[----:B---3--:R-:W-:Y:S01]  /*4620*/  FADD.FTZ R10, R176, R27 ;  /* 0x0000001bb00a7221 */ /* 0x008fe20000010000 */
[--C-:B------:R-:W-:Y:S01]  /*4630*/  FFMA.FTZ R43, R43, UR10, -R4.reuse ;  /* 0x0000000a2b2b7c23 */ /* 0x100fe20008010804 */
[----:B------:R-:W0:Y:S01]  /*4640*/  MUFU.EX2 R181, R181 ;  /* 0x000000b500b57308 */ /* 0x000e220000000800 */
[----:B------:R-:W-:Y:S01]  /*4650*/  FFMA.FTZ R46, R46, UR10, -R4 ;  /* 0x0000000a2e2e7c23 */ /* 0x000fe20008010804 */
[----:B----4-:R-:W-:Y:S01]  /*4660*/  FADD.FTZ R27, R9, R10 ;  /* 0x0000000a091b7221 */ /* 0x010fe20000010000 */
[--C-:B------:R-:W-:Y:S01]  /*4670*/  FFMA.FTZ R47, R47, UR10, -R4.reuse ;  /* 0x0000000a2f2f7c23 */ /* 0x100fe20008010804 */
[--C-:B------:R-:W-:Y:S01]  /*4680*/  FFMA.FTZ R50, R50, UR10, -R4.reuse ;  /* 0x0000000a32327c23 */ /* 0x100fe20008010804 */
[--C-:B------:R-:W-:Y:S01]  /*4690*/  FFMA.FTZ R51, R51, UR10, -R4.reuse ;  /* 0x0000000a33337c23 */ /* 0x100fe20008010804 */
[----:B-----5:R-:W-:Y:S01]  /*46a0*/  FADD.FTZ R10, R178, R27 ;  /* 0x0000001bb20a7221 */ /* 0x020fe20000010000 */
[--C-:B------:R-:W-:Y:S01]  /*46b0*/  FFMA.FTZ R54, R54, UR10, -R4.reuse ;  /* 0x0000000a36367c23 */ /* 0x100fe20008010804 */
[----:B------:R-:W1:Y:S01]  /*46c0*/  MUFU.EX2 R183, R183 ;  /* 0x000000b700b77308 */ /* 0x000e620000000800 */
[----:B------:R-:W-:Y:S01]  /*46d0*/  FFMA.FTZ R55, R55, UR10, -R4 ;  /* 0x0000000a37377c23 */ /* 0x000fe20008010804 */
[----:B------:R-:W-:Y:S01]  /*46e0*/  FADD.FTZ R27, R11, R10 ;  /* 0x0000000a0b1b7221 */ /* 0x000fe20000010000 */
[--C-:B------:R-:W-:Y:S01]  /*46f0*/  FFMA.FTZ R58, R58, UR10, -R4.reuse ;  /* 0x0000000a3a3a7c23 */ /* 0x100fe20008010804 */
[--C-:B------:R-:W-:Y:S01]  /*4700*/  FFMA.FTZ R59, R59, UR10, -R4.reuse ;  /* 0x0000000a3b3b7c23 */ /* 0x100fe20008010804 */
[--C-:B------:R-:W-:Y:S01]  /*4710*/  FFMA.FTZ R62, R62, UR10, -R4.reuse ;  /* 0x0000000a3e3e7c23 */ /* 0x100fe20008010804 */
[----:B------:R-:W-:Y:S01]  /*4720*/  FADD.FTZ R10, R172, R27 ;  /* 0x0000001bac0a7221 */ /* 0x000fe20000010000 */
[----:B------:R-:W-:Y:S01]  /*4730*/  F2FP.BF16.F32.PACK_AB R180, R3, R180 ;  /* 0x000000b403b4723e */ /* 0x000fe200000010ff */
[----:B------:R2:W3:Y:S01]  /*4740*/  MUFU.EX2 R6, R31 ;  /* 0x0000001f00067308 */ /* 0x0004e20000000800 */
[----:B------:R-:W-:Y:S01]  /*4750*/  FFMA.FTZ R63, R63, UR10, -R4 ;  /* 0x0000000a3f3f7c23 */ /* 0x000fe20008010804 */
[----:B------:R-:W-:Y:S01]  /*4760*/  FADD.FTZ R27, R13, R10 ;  /* 0x0000000a0d1b7221 */ /* 0x000fe20000010000 */
[----:B0-----:R-:W-:Y:S01]  /*4770*/  FADD.FTZ R10, R181, R2 ;  /* 0x00000002b50a7221 */ /* 0x001fe20000010000 */
[----:B------:R-:W-:Y:S01]  /*4780*/  F2FP.BF16.F32.PACK_AB R182, R7, R182 ;  /* 0x000000b607b6723e */ /* 0x000fe200000010ff */
[--C-:B------:R-:W-:Y:S01]  /*4790*/  FFMA.FTZ R66, R66, UR10, -R4.reuse ;  /* 0x0000000a42427c23 */ /* 0x100fe20008010804 */
[----:B------:R-:W-:Y:S01]  /*47a0*/  FADD.FTZ R12, R174, R27 ;  /* 0x0000001bae0c7221 */ /* 0x000fe20000010000 */
[----:B------:R-:W-:Y:S01]  /*47b0*/  FFMA.FTZ R67, R67, UR10, -R4 ;  /* 0x0000000a43437c23 */ /* 0x000fe20008010804 */
[----:B------:R-:W0:Y:S01]  /*47c0*/  MUFU.EX2 R177, R177 ;  /* 0x000000b100b17308 */ /* 0x000e220000000800 */
[----:B-1----:R-:W-:Y:S01]  /*47d0*/  FADD.FTZ R27, R183, R10 ;  /* 0x0000000ab71b7221 */ /* 0x002fe20000010000 */
[----:B--2---:R-:W-:Y:S01]  /*47e0*/  FADD.FTZ R31, R15, R12 ;  /* 0x0000000c0f1f7221 */ /* 0x004fe20000010000 */
[--C-:B------:R-:W-:Y:S01]  /*47f0*/  FFMA.FTZ R70, R70, UR10, -R4.reuse ;  /* 0x0000000a46467c23 */ /* 0x100fe20008010804 */
[--C-:B------:R-:W-:Y:S01]  /*4800*/  FFMA.FTZ R71, R71, UR10, -R4.reuse ;  /* 0x0000000a47477c23 */ /* 0x100fe20008010804 */
[--C-:B------:R-:W-:Y:S01]  /*4810*/  FFMA.FTZ R74, R74, UR10, -R4.reuse ;  /* 0x0000000a4a4a7c23 */ /* 0x100fe20008010804 */
[----:B------:R-:W-:Y:S01]  /*4820*/  FADD.FTZ R12, R168, R31 ;  /* 0x0000001fa80c7221 */ /* 0x000fe20000010000 */
[----:B------:R-:W-:Y:S01]  /*4830*/  FFMA.FTZ R75, R75, UR10, -R4 ;  /* 0x0000000a4b4b7c23 */ /* 0x000fe20008010804 */
[----:B------:R-:W1:Y:S01]  /*4840*/  MUFU.EX2 R8, R35 ;  /* 0x0000002300087308 */ /* 0x000e620000000800 */
[----:B---3--:R-:W-:Y:S01]  /*4850*/  FADD.FTZ R10, R6, R27 ;  /* 0x0000001b060a7221 */ /* 0x008fe20000010000 */
[----:B------:R-:W-:Y:S01]  /*4860*/  FADD.FTZ R31, R21, R12 ;  /* 0x0000000c151f7221 */ /* 0x000fe20000010000 */
[--C-:B------:R-:W-:Y:S01]  /*4870*/  FFMA.FTZ R78, R78, UR10, -R4.reuse ;  /* 0x0000000a4e4e7c23 */ /* 0x100fe20008010804 */
[--C-:B------:R-:W-:Y:S01]  /*4880*/  FFMA.FTZ R79, R79, UR10, -R4.reuse ;  /* 0x0000000a4f4f7c23 */ /* 0x100fe20008010804 */
[--C-:B------:R-:W-:Y:S01]  /*4890*/  FFMA.FTZ R82, R82, UR10, -R4.reuse ;  /* 0x0000000a52527c23 */ /* 0x100fe20008010804 */
[----:B------:R-:W-:Y:S01]  /*48a0*/  FFMA.FTZ R83, R83, UR10, -R4 ;  /* 0x0000000a53537c23 */ /* 0x000fe20008010804 */
[----:B------:R-:W-:Y:S01]  /*48b0*/  F2FP.BF16.F32.PACK_AB R181, R2, R181 ;  /* 0x000000b502b5723e */ /* 0x000fe200000010ff */
[----:B------:R-:W2:Y:S01]  /*48c0*/  MUFU.EX2 R38, R38 ;  /* 0x0000002600267308 */ /* 0x000ea20000000800 */
[----:B0-----:R-:W-:Y:S01]  /*48d0*/  FADD.FTZ R27, R177, R10 ;  /* 0x0000000ab11b7221 */ /* 0x001fe20000010000 */
[----:B------:R-:W-:Y:S01]  /*48e0*/  FADD.FTZ R10, R170, R31 ;  /* 0x0000001faa0a7221 */ /* 0x000fe20000010000 */
[--C-:B------:R-:W-:Y:S01]  /*48f0*/  FFMA.FTZ R86, R86, UR10, -R4.reuse ;  /* 0x0000000a56567c23 */ /* 0x100fe20008010804 */
[----:B------:R-:W-:Y:S01]  /*4900*/  FFMA.FTZ R4, R87, UR10, -R4 ;  /* 0x0000000a57047c23 */ /* 0x000fe20008010804 */
[----:B------:R-:W-:Y:S01]  /*4910*/  F2FP.BF16.F32.PACK_AB R176, R9, R176 ;  /* 0x000000b009b0723e */ /* 0x000fe200000010ff */
[----:B------:R-:W-:Y:S01]  /*4920*/  FADD.FTZ R31, R25, R10 ;  /* 0x0000000a191f7221 */ /* 0x000fe20000010000 */
[----:B------:R-:W-:Y:S01]  /*4930*/  F2FP.BF16.F32.PACK_AB R178, R11, R178 ;  /* 0x000000b20bb2723e */ /* 0x000fe200000010ff */
[----:B------:R-:W0:Y:S01]  /*4940*/  MUFU.EX2 R39, R39 ;  /* 0x0000002700277308 */ /* 0x000e220000000800 */
[----:B-1----:R-:W-:Y:S01]  /*4950*/  FADD.FTZ R27, R8, R27 ;  /* 0x0000001b081b7221 */ /* 0x002fe20000010000 */
[----:B------:R-:W-:Y:S01]  /*4960*/  FADD.FTZ R12, R164, R31 ;  /* 0x0000001fa40c7221 */ /* 0x000fe20000010000 */
[----:B------:R-:W-:-:S02]  /*4970*/  F2FP.BF16.F32.PACK_AB R172, R13, R172 ;  /* 0x000000ac0dac723e */ /* 0x000fc400000010ff */
[----:B------:R-:W-:Y:S01]  /*4980*/  F2FP.BF16.F32.PACK_AB R174, R15, R174 ;  /* 0x000000ae0fae723e */ /* 0x000fe200000010ff */
[----:B------:R-:W-:Y:S01]  /*4990*/  FADD.FTZ R31, R29, R12 ;  /* 0x0000000c1d1f7221 */ /* 0x000fe20000010000 */
[----:B------:R-:W-:Y:S01]  /*49a0*/  F2FP.BF16.F32.PACK_AB R168, R21, R168 ;  /* 0x000000a815a8723e */ /* 0x000fe200000010ff */
[----:B------:R-:W1:Y:S01]  /*49b0*/  MUFU.EX2 R42, R42 ;  /* 0x0000002a002a7308 */ /* 0x000e620000000800 */
[----:B--2---:R-:W-:Y:S01]  /*49c0*/  FADD.FTZ R10, R38, R27 ;  /* 0x0000001b260a7221 */ /* 0x004fe20000010000 */
[----:B------:R-:W-:Y:S01]  /*49d0*/  FADD.FTZ R12, R166, R31 ;  /* 0x0000001fa60c7221 */ /* 0x000fe20000010000 */
[----:B------:R-:W-:Y:S02]  /*49e0*/  F2FP.BF16.F32.PACK_AB R170, R25, R170 ;  /* 0x000000aa19aa723e */ /* 0x000fe400000010ff */
[----:B------:R-:W-:Y:S01]  /*49f0*/  F2FP.BF16.F32.PACK_AB R164, R29, R164 ;  /* 0x000000a41da4723e */ /* 0x000fe200000010ff */
[C---:B------:R-:W-:Y:S01]  /*4a00*/  FADD.FTZ R31, R33.reuse, R12 ;  /* 0x0000000c211f7221 */ /* 0x040fe20000010000 */
[----:B------:R-:W-:Y:S01]  /*4a10*/  F2FP.BF16.F32.PACK_AB R166, R33, R166 ;  /* 0x000000a621a6723e */ /* 0x000fe200000010ff */
[----:B------:R-:W2:Y:S01]  /*4a20*/  MUFU.EX2 R43, R43 ;  /* 0x0000002b002b7308 */ /* 0x000ea20000000800 */
[----:B0-----:R-:W-:Y:S01]  /*4a30*/  FADD.FTZ R27, R39, R10 ;  /* 0x0000000a271b7221 */ /* 0x001fe20000010000 */
[----:B------:R-:W-:Y:S01]  /*4a40*/  FADD.FTZ R12, R160, R31 ;  /* 0x0000001fa00c7221 */ /* 0x000fe20000010000 */
[----:B------:R-:W-:-:S02]  /*4a50*/  F2FP.BF16.F32.PACK_AB R160, R37, R160 ;  /* 0x000000a025a0723e */ /* 0x000fc400000010ff */
[----:B------:R-:W-:Y:S01]  /*4a60*/  F2FP.BF16.F32.PACK_AB R183, R6, R183 ;  /* 0x000000b706b7723e */ /* 0x000fe200000010ff */
[----:B------:R-:W-:Y:S01]  /*4a70*/  FADD.FTZ R31, R37, R12 ;  /* 0x0000000c251f7221 */ /* 0x000fe20000010000 */
[----:B------:R-:W-:Y:S01]  /*4a80*/  F2FP.BF16.F32.PACK_AB R177, R8, R177 ;  /* 0x000000b108b1723e */ /* 0x000fe200000010ff */
[----:B------:R-:W0:Y:S01]  /*4a90*/  MUFU.EX2 R46, R46 ;  /* 0x0000002e002e7308 */ /* 0x000e220000000800 */
[----:B-1----:R-:W-:Y:S01]  /*4aa0*/  FADD.FTZ R10, R42, R27 ;  /* 0x0000001b2a0a7221 */ /* 0x002fe20000010000 */
[----:B------:R-:W-:Y:S01]  /*4ab0*/  FADD.FTZ R12, R162, R31 ;  /* 0x0000001fa20c7221 */ /* 0x000fe20000010000 */
[----:B------:R-:W-:Y:S02]  /*4ac0*/  F2FP.BF16.F32.PACK_AB R162, R41, R162 ;  /* 0x000000a229a2723e */ /* 0x000fe400000010ff */
[----:B------:R-:W-:Y:S01]  /*4ad0*/  F2FP.BF16.F32.PACK_AB R179, R39, R38 ;  /* 0x0000002627b3723e */ /* 0x000fe200000010ff */
[----:B------:R-:W-:Y:S02]  /*4ae0*/  FADD.FTZ R7, R41, R12 ;  /* 0x0000000c29077221 */ /* 0x000fe40000010000 */
[----:B------:R-:W1:Y:S01]  /*4af0*/  MUFU.EX2 R47, R47 ;  /* 0x0000002f002f7308 */ /* 0x000e620000000800 */
[C---:B--2---:R-:W-:Y:S01]  /*4b00*/  FADD.FTZ R27, R43.reuse, R10 ;  /* 0x0000000a2b1b7221 */ /* 0x044fe20000010000 */
[----:B------:R-:W-:Y:S01]  /*4b10*/  FADD.FTZ R12, R156, R7 ;  /* 0x000000079c0c7221 */ /* 0x000fe20000010000 */
[----:B------:R-:W-:-:S05]  /*4b20*/  F2FP.BF16.F32.PACK_AB R173, R43, R42 ;  /* 0x0000002a2bad723e */ /* 0x000fca00000010ff */
        /* <DEDUP_REMOVED lines=62> */
[----:B------:R0:W3:Y:S01]  /*4f10*/  MUFU.EX2 R155, R4 ;  /* 0x00000004009b7308 */ /* 0x0000e20000000800 */
[C---:B-1----:R-:W-:Y:S01]  /*4f20*/  FADD.FTZ R7, R83.reuse, R2 ;  /* 0x0000000253077221 */ /* 0x042fe20000010000 */
[----:B------:R-:W-:-:S06]  /*4f30*/  F2FP.BF16.F32.PACK_AB R153, R83, R82 ;  /* 0x000000525399723e */ /* 0x000fcc00000010ff */
[----:B------:R-:W1:Y:S01]  /*4f40*/  MUFU.EX2 R57, R57 ;  /* 0x0000003900397308 */ /* 0x000e620000000800 */
[----:B--2---:R-:W-:Y:S01]  /*4f50*/  FADD.FTZ R2, R86, R7 ;  /* 0x0000000756027221 */ /* 0x004fe20000010000 */
[----:B0-----:R-:W-:-:S03]  /*4f60*/  VIADD R4, R90, 0xfffffffe ;  /* 0xfffffffe5a047836 */ /* 0x001fc60000000000 */
[C---:B---3--:R-:W-:Y:S01]  /*4f70*/  FADD.FTZ R2, R155.reuse, R2 ;  /* 0x000000029b027221 */ /* 0x048fe20000010000 */
[----:B------:R-:W-:Y:S01]  /*4f80*/  F2FP.BF16.F32.PACK_AB R155, R155, R86 ;  /* 0x000000569b9b723e */ /* 0x000fe200000010ff */
[C---:B-1----:R-:W-:Y:S01]  /*4f90*/  FADD.FTZ R3, R57.reuse, R12 ;  /* 0x0000000c39037221 */ /* 0x042fe20000010000 */
[----:B------:R-:W-:Y:S01]  /*4fa0*/  F2FP.BF16.F32.PACK_AB R154, R57, R154 ;  /* 0x0000009a399a723e */ /* 0x000fe200000010ff */
[----:B------:R-:W-:Y:S06]  /*4fb0*/  @P2 BRA `(.L_x_1197) ;  /* 0x0000000000442947 */ /* 0x000fec0003800000 */
        /* <DEDUP_REMOVED lines=10> */
.L_x_1198:
[----:B------:R-:W-:-:S11]  /*5060*/  UISETP.NE.AND UP2, UPT, UR7, 0x1, UPT ;  /* 0x000000010700788c */ /* 0x000fd6000bf45270 */
[----:B------:R-:W-:Y:S02]  /*5070*/  @UP2 ULDC.64 UR14, c[0x0][0x9e8] ;  /* 0x00027a00000e2ab9 */ /* 0x000fe40000000a00 */
[----:B------:R-:W-:-:S04]  /*5080*/  UIMAD.WIDE.U32 UR18, UR11, UR14, URZ ;  /* 0x0000000e0b1272a5 */ /* 0x000fc8000f8e003f */
[----:B------:R-:W-:-:S12]  /*5090*/  @UP2 USHF.R.U32.HI UR11, URZ, UR15, UR19 ;  /* 0x0000000f3f0b2299 */ /* 0x000fd80008011613 */
.L_x_1199:
[----:B------:R-:W-:-:S04]  /*50a0*/  UIMAD UR7, UR11, UR7, UR7 ;  /* 0x000000070b0772a4 */ /* 0x000fc8000f8e0207 */
[----:B------:R-:W-:-:S04]  /*50b0*/  UISETP.LT.AND UP2, UPT, UR6, UR7, UPT ;  /* 0x000000070600728c */ /* 0x000fc8000bf41270 */
[----:B------:R-:W-:-:S12]  /*50c0*/  USEL UR6, UR6, UR7, UP2 ;  /* 0x0000000706067287 */ /* 0x000fd80009000000 */
.L_x_1197:
[----:B------:R-:W-:Y:S01]  /*50d0*/  USHF.R.S32.HI UR7, URZ, 0x1f, UR6 ;  /* 0x0000001f3f077899 */ /* 0x000fe20008011406 */
[----:B------:R-:W-:Y:S02]  /*50e0*/  CS2R R150, SRZ ;  /* 0x0000000000967805 */ /* 0x000fe4000001ff00 */
[----:B------:R-:W-:Y:S02]  /*50f0*/  CS2R R148, SRZ ;  /* 0x0000000000947805 */ /* 0x000fe4000001ff00 */
[----:B------:R-:W-:Y:S01]  /*5100*/  CS2R R146, SRZ ;  /* 0x0000000000927805 */ /* 0x000fe2000001ff00 */
[----:B------:R-:W-:Y:S01]  /*5110*/  ULEA.HI UR7, UR7, UR6, URZ, 0x7 ;  /* 0x0000000607077291 */ /* 0x000fe2000f8f383f */
[----:B------:R-:W-:Y:S02]  /*5120*/  CS2R R144, SRZ ;  /* 0x0000000000907805 */ /* 0x000fe4000001ff00 */
[----:B------:R-:W-:Y:S02]  /*5130*/  CS2R R142, SRZ ;  /* 0x00000000008e7805 */ /* 0x000fe4000001ff00 */
[----:B------:R-:W-:Y:S01]  /*5140*/  CS2R R140, SRZ ;  /* 0x00000000008c7805 */ /* 0x000fe2000001ff00 */
[----:B------:R-:W-:Y:S01]  /*5150*/  USHF.R.S32.HI UR7, URZ, 0x7, UR7 ;  /* 0x000000073f077899 */ /* 0x000fe20008011407 */
[----:B------:R-:W-:-:S02]  /*5160*/  CS2R R138, SRZ ;  /* 0x00000000008a7805 */ /* 0x000fc4000001ff00 */
[----:B------:R-:W-:Y:S02]  /*5170*/  CS2R R136, SRZ ;  /* 0x0000000000887805 */ /* 0x000fe4000001ff00 */
[----:B------:R-:W-:Y:S01]  /*5180*/  CS2R R134, SRZ ;  /* 0x0000000000867805 */ /* 0x000fe2000001ff00 */
[----:B------:R-:W-:Y:S01]  /*5190*/  UISETP.LT.AND UP2, UPT, UR40, UR7, UPT ;  /* 0x000000072800728c */ /* 0x000fe2000bf41270 */
[----:B------:R-:W-:Y:S02]  /*51a0*/  CS2R R132, SRZ ;  /* 0x0000000000847805 */ /* 0x000fe4000001ff00 */
[----:B------:R-:W-:Y:S02]  /*51b0*/  CS2R R130, SRZ ;  /* 0x0000000000827805 */ /* 0x000fe4000001ff00 */
[----:B------:R-:W-:Y:S01]  /*51c0*/  CS2R R128, SRZ ;  /* 0x0000000000807805 */ /* 0x000fe2000001ff00 */
[----:B------:R-:W-:Y:S01]  /*51d0*/  USEL UR60, UR40, UR7, !UP2 ;  /* 0x00000007283c7287 */ /* 0x000fe2000d000000 */
[----:B------:R-:W-:-:S02]  /*51e0*/  CS2R R126, SRZ ;  /* 0x00000000007e7805 */ /* 0x000fc4000001ff00 */
[----:B------:R-:W-:Y:S02]  /*51f0*/  CS2R R124, SRZ ;  /* 0x00000000007c7805 */ /* 0x000fe4000001ff00 */
[----:B------:R-:W-:Y:S02]  /*5200*/  CS2R R122, SRZ ;  /* 0x00000000007a7805 */ /* 0x000fe4000001ff00 */
[----:B------:R-:W-:Y:S02]  /*5210*/  CS2R R120, SRZ ;  /* 0x0000000000787805 */ /* 0x000fe4000001ff00 */
[----:B------:R-:W-:Y:S02]  /*5220*/  CS2R R118, SRZ ;  /* 0x0000000000767805 */ /* 0x000fe4000001ff00 */
[----:B------:R-:W-:Y:S02]  /*5230*/  ISETP.GE.AND P2, PT, R4, UR60, PT ;  /* 0x0000003c04007c0c */ /* 0x000fe4000bf46270 */
        /* <DEDUP_REMOVED lines=14> */
[----:B------:R-:W-:Y:S01]  /*5320*/  CS2R R88, SRZ ;  /* 0x0000000000587805 */ /* 0x000fe2000001ff00 */
[----:B------:R-:W-:Y:S06]  /*5330*/  @!P2 BRA `(.L_x_1200) ;  /* 0x00000030004ca947 */ /* 0x000fec0003800000 */
[----:B------:R-:W-:Y:S01]  /*5340*/  IMAD.MOV.U32 R151, RZ, RZ, RZ ;  /* 0x000000ffff977224 */ /* 0x000fe200078e00ff */
[----:B------:R-:W-:Y:S01]  /*5350*/  ULDC UR55, c[0x0][0x9e4] ;  /* 0x0002790000377ab9 */ /* 0x000fe20000000800 */
[----:B------:R-:W-:Y:S01]  /*5360*/  ULDC UR56, c[0x0][0x9dc] ;  /* 0x0002770000387ab9 */ /* 0x000fe20000000800 */
[----:B------:R-:W-:Y:S01]  /*5370*/  ULDC UR54, c[0x0][0x988] ;  /* 0x0002620000367ab9 */ /* 0x000fe20000000800 */
[----:B------:R-:W-:-:S05]  /*5380*/  ULDC UR57, c[0x0][0x9e0] ;  /* 0x0002780000397ab9 */ /* 0x000fca0000000800 */
.L_x_1217:
[----:B------:R-:W-:Y:S01]  /*5390*/  UIADD3 UR59, UR47, 0x1, URZ ;  /* 0x000000012f3b7890 */ /* 0x000fe2000fffe03f */
[----:B------:R-:W-:-:S03]  /*53a0*/  ISETP.NE.AND P3, PT, RZ, UR44, PT ;  /* 0x0000002cff007c0c */ /* 0x000fc6000bf65270 */
[----:B------:R-:W-:-:S04]  /*53b0*/  UISETP.NE.AND UP2, UPT, UR59, 0x2, UPT ;  /* 0x000000023b00788c */ /* 0x000fc8000bf45270 */
[----:B------:R-:W-:Y:S02]  /*53c0*/  USEL UR58, URZ, 0x1, UP2 ;  /* 0x000000013f3a7887 */ /* 0x000fe40009000000 */
[----:B------:R-:W-:Y:S02]  /*53d0*/  USEL UR59, UR59, URZ, UP2 ;  /* 0x0000003f3b3b7287 */ /* 0x000fe40009000000 */
[----:B------:R-:W-:Y:S02]  /*53e0*/  ULOP3.LUT UR58, UR50, UR58, URZ, 0x3c, !UPT ;  /* 0x0000003a323a7292 */ /* 0x000fe4000f8e3c3f */
[----:B------:R-:W-:Y:S10]  /*53f0*/  @P3 BRA `(.L_x_1201) ;  /* 0x00000000002c3947 */ /* 0x000ff40003800000 */
[----:B------:R-:W-:Y:S05]  /*5400*/  @!P0 BRA `(.L_x_1202) ;  /* 0x0000000000048947 */ /* 0x000fea0003800000 */
[----:B------:R-:W-:Y:S01]  /*5410*/  BPT.TRAP 0x1 ;  /* 0x000000040000795c */ /* 0x000fe20000300000 */
.L_x_1202:
[----:B------:R-:W-:Y:S01]  /*5420*/  ULEA UR6, UR59, UR41, 0x3 ;  /* 0x000000293b067291 */ /* 0x000fe2000f8e183f */
[----:B------:R-:W-:-:S05]  /*5430*/  IMAD.U32 R6, RZ, RZ, UR58 ;  /* 0x0000003aff067e24 */ /* 0x000fca000f8e00ff */
[----:B------:R-:W-:-:S04]  /*5440*/  SHF.L.U32 R6, R6, 0x1f, RZ ;  /* 0x0000001f06067819 */ /* 0x000fc800000006ff */
[----:B------:R0:W1:Y:S01]  /*5450*/  SYNCS.PHASECHK.TRANS64.TRYWAIT P2, [UR6+0x28830], R6 ;  /* 0x02883006ff0075a7 */ /* 0x0000620008040146 */
[----:B------:R-:W-:Y:S05]  /*5460*/  @!P0 BRA `(.L_x_1203) ;  /* 0x0000000000048947 */ /* 0x000fea0003800000 */
[----:B------:R-:W-:Y:S01]  /*5470*/  BPT.TRAP 0x1 ;  /* 0x000000040000795c */ /* 0x000fe20000300000 */
.L_x_1203:
[----:B-1----:R-:W-:Y:S05]  /*5480*/  @P2 BRA `(.L_x_1201) ;  /* 0x0000000000082947 */ /* 0x002fea0003800000 */
[----:B------:R-:W1:Y:S02]  /*5490*/  SYNCS.PHASECHK.TRANS64.TRYWAIT P2, [UR6+0x28830], R6 ;  /* 0x02883006ff0075a7 */ /* 0x000e640008040146 */
[----:B-1----:R-:W-:Y:S05]  /*54a0*/  @!P2 BRA `(.L_x_1204) ;  /* 0x0000012c004ca947 */ /* 0x002fea0003800000 */
.L_x_1201:
[----:B-1----:R-:W1:Y:S01]  /*54b0*/  S2R R7, SR_TID.X ;  /* 0x0000000000077919 */ /* 0x002e620000002100 */
[----:B------:R-:W-:Y:S01]  /*54c0*/  ULEA UR34, UR59, UR51, 0xb ;  /* 0x000000333b227291 */ /* 0x000fe2000f8e583f */
[----:B------:R-:W-:Y:S01]  /*54d0*/  UMOV UR35, 0x40000040 ;  /* 0x4000004000237882 */ /* 0x000fe20000000000 */
[----:B------:R-:W-:Y:S02]  /*54e0*/  UMOV UR7, 0x40000040 ;  /* 0x4000004000077882 */ /* 0x000fe40000000000 */
[----:B------:R-:W-:Y:S02]  /*54f0*/  UIADD3 UR6, UR34, 0x2, URZ ;  /* 0x0000000222067890 */ /* 0x000fe4000fffe03f */
        /* <DEDUP_REMOVED lines=12> */
[----:B-1----:R-:W-:-:S05]  /*55c0*/  SHF.R.U32.HI R7, RZ, 0x7, R7 ;  /* 0x00000007ff077819 */ /* 0x002fca0000011607 */
[----:B0-----:R-:W-:-:S05]  /*55d0*/  VIADD R6, R7, 0x8 ;  /* 0x0000000807067836 */ /* 0x001fca0000000000 */
[----:B------:R0:W-:Y:S06]  /*55e0*/  BAR.SYNC.DEFER_BLOCKING R6, 0x100 ;  /* 0x000400060000751d */ /* 0x0001ec0000010000 */
        /* <DEDUP_REMOVED lines=27> */
.L_x_1206:
[----:B------:R-:W-:Y:S01]  /*57a0*/  ULEA UR6, UR47, UR41, 0x3 ;  /* 0x000000292f067291 */ /* 0x000fe2000f8e183f */
[----:B------:R-:W-:-:S05]  /*57b0*/  IMAD.U32 R6, RZ, RZ, UR50 ;  /* 0x00000032ff067e24 */ /* 0x000fca000f8e00ff */
[----:B------:R-:W-:-:S04]  /*57c0*/  SHF.L.U32 R6, R6, 0x1f, RZ ;  /* 0x0000001f06067819 */ /* 0x000fc800000006ff */
[----:B------:R0:W1:Y:S01]  /*57d0*/  SYNCS.PHASECHK.TRANS64.TRYWAIT P2, [UR6+0x28850], R6 ;  /* 0x02885006ff0075a7 */ /* 0x0000620008040146 */
[----:B------:R-:W-:Y:S05]  /*57e0*/  @!P0 BRA `(.L_x_1207) ;  /* 0x0000000000048947 */ /* 0x000fea0003800000 */
[----:B------:R-:W-:Y:S01]  /*57f0*/  BPT.TRAP 0x1 ;  /* 0x000000040000795c */ /* 0x000fe20000300000 */
.L_x_1207:
[----:B-1----:R-:W-:Y:S05]  /*5800*/  @P2 BRA `(.L_x_1205) ;  /* 0x0000000000082947 */ /* 0x002fea0003800000 */
[----:B------:R-:W1:Y:S02]  /*5810*/  SYNCS.PHASECHK.TRANS64.TRYWAIT P2, [UR6+0x28850], R6 ;  /* 0x02885006ff0075a7 */ /* 0x000e640008040146 */
[----:B-1----:R-:W-:Y:S05]  /*5820*/  @!P2 BRA `(.L_x_1208) ;  /* 0x000001280084a947 */ /* 0x002fea0003800000 */
.L_x_1205:
[----:B------:R-:W-:Y:S01]  /*5830*/  UIADD3 UR6, UR41, 0x400, URZ ;  /* 0x0000040029067890 */ /* 0x000fe2000fffe03f */
[----:B------:R-:W-:Y:S01]  /*5840*/  WARPGROUP.ARRIVE ;  /* 0x00000000000079c5 */ /* 0x000fe20000000000 */
[----:B------:R-:W-:-:S05]  /*5850*/  UMOV UR7, 0x40000040 ;  /* 0x4000004000077882 */ /* 0x000fca0000000000 */
[----:B------:R-:W2:Y:S01]  /*5860*/  S2R R9, SR_TID.X ;  /* 0x0000000000097919 */ /* 0x000ea20000002100 */
[----:B------:R-:W-:Y:S01]  /*5870*/  USHF.R.U32.HI UR6, URZ, 0x4, UR6 ;  /* 0x000000043f067899 */ /* 0x000fe20008011606 */
[----:B------:R-:W-:Y:S01]  /*5880*/  PLOP3.LUT P2, PT, PT, PT, UP0, 0x80, 0x0 ;  /* 0x000000000000781c */ /* 0x000fe20003f4f008 */
[----:B------:R-:W-:Y:S01]  /*5890*/  VIADD R8, R17, UR37 ;  /* 0x0000002511087c36 */ /* 0x000fe20008000000 */
[----:B------:R-:W-:Y:S01]  /*58a0*/  PLOP3.LUT P3, PT, PT, PT, UP0, 0x80, 0x0 ;  /* 0x000000000000781c */ /* 0x000fe20003f6f008 */
[----:B------:R-:W-:Y:S01]  /*58b0*/  ULOP3.LUT UR6, UR6, 0x3fff, URZ, 0xc0, !UPT ;  /* 0x00003fff06067892 */ /* 0x000fe2000f8ec03f */
[----:B-1----:R-:W-:Y:S02]  /*58c0*/  IMAD.U32 R7, RZ, RZ, UR59 ;  /* 0x0000003bff077e24 */ /* 0x002fe4000f8e00ff */
[----:B------:R-:W-:Y:S01]  /*58d0*/  IMAD.U32 R10, RZ, RZ, UR46 ;  /* 0x0000002eff0a7e24 */ /* 0x000fe2000f8e00ff */
[----:B------:R-:W-:Y:S02]  /*58e0*/  ULOP3.LUT UR6, UR6, 0x4000000, URZ, 0xfc, !UPT ;  /* 0x0400000006067892 */ /* 0x000fe4000f8efc3f */
[----:B------:R-:W-:-:S02]  /*58f0*/  @!P1 LEA R7, R7, UR41, 0x3 ;  /* 0x0000002907079c11 */ /* 0x000fc4000f8e18ff */
[----:B------:R-:W-:-:S03]  /*5900*/  ULEA UR10, UR47, UR6, 0xb ;  /* 0x000000062f0a7291 */ /* 0x000fc6000f8e583f */
[----:B------:R-:W-:-:S04]  /*5910*/  @!P1 VIADD R7, R7, 0x28840 ;  /* 0x0002884007079836 */ /* 0x000fc80000000000 */
[----:B------:R-:W-:Y:S01]  /*5920*/  UMOV UR6, UR10 ;  /* 0x0000000a00067c82 */ /* 0x000fe20008000000 */
[----:B------:R-:W-:Y:S01]  /*5930*/  @!P1 PRMT R7, RZ, 0x654, R7 ;  /* 0x00000654ff079816 */ /* 0x000fe20000000007 */
[----:B------:R-:W-:Y:S01]  /*5940*/  HGMMA.64x128x16.F32.BF16 R88, R180, gdesc[UR4].tnspB, R88, gsb0 ;  /* 0x41e00004b4587df0 */ /* 0x000fe20008001858 */
[----:B------:R-:W-:Y:S01]  /*5950*/  UIADD3 UR6, UR10, 0x80, URZ ;  /* 0x000000800a067890 */ /* 0x000fe2000fffe03f */
[----:B------:R-:W-:Y:S01]  /*5960*/  UMOV UR7, 0x40000040 ;  /* 0x4000004000077882 */ /* 0x000fe20000000000 */
[----:B--2---:R-:W-:Y:S01]  /*5970*/  SHF.R.U32.HI R9, RZ, 0x7, R9 ;  /* 0x00000007ff097819 */ /* 0x004fe20000011609 */
        /* <DEDUP_REMOVED lines=33> */
[----:B------:R-:W-:Y:S02]  /*5b90*/  @UP0 ULDC UR6, c[0x0][0x44c] ;  /* 0x0001130000060ab9 */ /* 0x000fe40000000800 */
[----:B0-----:R-:W-:Y:S01]  /*5ba0*/  @P2 IMAD.HI.U32 R6, R8, UR6, RZ ;  /* 0x0000000608062c27 */ /* 0x001fe2000f8e00ff */
[----:B------:R-:W-:Y:S01]  /*5bb0*/  @UP0 ULDC UR6, c[0x0][0x450] ;  /* 0x0001140000060ab9 */ /* 0x000fe20000000800 */
[----:B------:R-:W-:-:S03]  /*5bc0*/  PLOP3.LUT P2, PT, PT, PT, UP1, 0x40, 0x0 ;  /* 0x000000000000781c */ /* 0x000fc60003f4e818 */
[----:B------:R-:W-:Y:S01]  /*5bd0*/  @P3 SHF.R.U32.HI R8, RZ, UR6, R6 ;  /* 0x00000006ff083c19 */ /* 0x000fe20008011606 */
[----:B------:R-:W-:Y:S01]  /*5be0*/  ULOP3.LUT UR6, URZ, UR56, URZ, 0x33, !UPT ;  /* 0x000000383f067292 */ /* 0x000fe2000f8e333f */
[----:B------:R-:W-:Y:S01]  /*5bf0*/  IADD3 R6, -R9, 0xb, RZ ;  /* 0x0000000b09067810 */ /* 0x000fe20007ffe1ff */
[----:B------:R-:W-:Y:S02]  /*5c00*/  IMAD.SHL.U32 R9, R4, 0x80, RZ ;  /* 0x0000008004097824 */ /* 0x000fe400078e00ff */
[----:B------:R-:W0:Y:S01]  /*5c10*/  SHFL.IDX PT, R11, R8, RZ, 0x1c1f ;  /* 0x001c1fff080b7589 */ /* 0x000e2200000e0000 */
[----:B------:R-:W-:Y:S02]  /*5c20*/  WARPGROUP.DEPBAR.LE gsb0, 0x0 ;  /* 0x00008000000079c5 */ /* 0x000fe40000010000 */
[----:B------:R1:W-:Y:S06]  /*5c30*/  BAR.ARV R6, 0x100 ;  /* 0x000400060000751d */ /* 0x0003ec0000002000 */
[----:B------:R2:W-:Y:S02]  /*5c40*/  @!P1 SYNCS.ARRIVE.TRANS64.RED.A1T0 RZ, [R7+URZ], RZ ;  /* 0x000000ff07ff99a7 */ /* 0x0005e4000810043f */
[----:B--2---:R-:W-:-:S04]  /*5c50*/  IADD3 R7, -R16, 0x1, -R9 ;  /* 0x0000000110077810 */ /* 0x004fc80007ffe909 */
[----:B------:R-:W-:-:S05]  /*5c60*/  IADD3 R7, -R10, UR38, R7 ;  /* 0x000000260a077c10 */ /* 0x000fca000fffe107 */
[C---:B------:R-:W-:Y:S02]  /*5c70*/  VIADD R14, R7.reuse, UR57 ;  /* 0x00000039070e7c36 */ /* 0x040fe40008000000 */
[----:B------:R-:W-:Y:S02]  /*5c80*/  VIADD R20, R7, UR6 ;  /* 0x0000000607147c36 */ /* 0x000fe40008000000 */
[--C-:B0-----:R-:W-:Y:S02]  /*5c90*/  IMAD.IADD R10, R14, 0x1, R11.reuse ;  /* 0x000000010e0a7824 */ /* 0x101fe400078e020b */
[----:B------:R-:W-:Y:S01]  /*5ca0*/  IMAD.IADD R12, R20, 0x1, R11 ;  /* 0x00000001140c7824 */ /* 0x000fe200078e020b */
[----:B-1----:R-:W-:Y:S06]  /*5cb0*/  @P2 BRA `(.L_x_1209) ;  /* 0x00000000005c2947 */ /* 0x002fec0003800000 */
[----:B------:R-:W-:Y:S01]  /*5cc0*/  IMAD.U32 R6, RZ, RZ, UR46 ;  /* 0x0000002eff067e24 */ /* 0x000fe2000f8e00ff */
[----:B------:R-:W-:Y:S04]  /*5cd0*/  BSSY B0, `(.L_x_1210) ;  /* 0x0000011000007945 */ /* 0x000fe80003800000 */
[----:B------:R-:W-:-:S04]  /*5ce0*/  IADD3 R11, -R6, UR38, R11 ;  /* 0x00000026060b7c10 */ /* 0x000fc8000fffe10b */
        /* <DEDUP_REMOVED lines=10> */
.L_x_1211:
[----:B------:R-:W-:-:S05]  /*5d90*/  IMAD.U32 R152, RZ, RZ, UR55 ;  /* 0x00000037ff987e24 */ /* 0x000fca000f8e00ff */
[----:B------:R-:W-:-:S13]  /*5da0*/  ISETP.NE.AND P2, PT, R152, 0x1, PT ;  /* 0x000000019800780c */ /* 0x000fda0003f45270 */
[----:B------:R-:W0:Y:S02]  /*5db0*/  @P2 LDC.64 R6, c[0x0][0x9e8] ;  /* 0x00027a00ff062b82 */ /* 0x000e240000000a00 */
[----:B0-----:R-:W-:-:S05]  /*5dc0*/  @P2 IMAD.HI.U32 R6, R11, R6, RZ ;  /* 0x000000060b062227 */ /* 0x001fca00078e00ff */
[----:B------:R-:W-:-:S07]  /*5dd0*/  @P2 SHF.R.U32.HI R11, RZ, R7, R6 ;  /* 0x00000007ff0b2219 */ /* 0x000fce0000011606 */
.L_x_1212:
[----:B------:R-:W-:Y:S05]  /*5de0*/  BSYNC B0 ;  /* 0x0000000000007941 */ /* 0x000fea0003800000 */
.L_x_1210:
[----:B------:R-:W-:-:S04]  /*5df0*/  IMAD R11, R11, R152, -R9 ;  /* 0x000000980b0b7224 */ /* 0x000fc800078e0a09 */
[----:B------:R-:W-:-:S05]  /*5e00*/  IMAD.IADD R11, R11, 0x1, -R16 ;  /* 0x000000010b0b7824 */ /* 0x000fca00078e0a10 */
[----:B------:R-:W-:Y:S02]  /*5e10*/  VIADDMNMX R10, R11, R152, R10, PT ;  /* 0x000000980b0a7246 */ /* 0x000fe4000380010a */
[----:B------:R-:W-:-:S07]  /*5e20*/  VIMNMX R12, R12, R11, !PT ;  /* 0x0000000b0c0c7248 */ /* 0x000fce0007fe0100 */
.L_x_1209:
[----:B------:R-:W-:Y:S01]  /*5e30*/  ISETP.GT.AND P2, PT, R4, -0x1, PT ;  /* 0xffffffff0400780c */ /* 0x000fe20003f44270 */
[----:B------:R-:W0:Y:S03]  /*5e40*/  SHFL.IDX PT, R7, R8, 0x1, 0x1c1f ;  /* 0x003c1f0008077f89 */ /* 0x000e2600000e0000 */
[C---:B------:R-:W-:Y:S02]  /*5e50*/  ISETP.GT.AND P5, PT, R12.reuse, RZ, P2 ;  /* 0x000000ff0c00720c */ /* 0x040fe400017a4270 */
[----:B------:R-:W-:Y:S02]  /*5e60*/  ISETP.GT.AND P4, PT, R12, 0x1, P2 ;  /* 0x000000010c00780c */ /* 0x000fe40001784270 */
[----:B------:R-:W-:Y:S02]  /*5e70*/  ISETP.LT.OR P5, PT, R10, 0x1, P5 ;  /* 0x000000010a00780c */ /* 0x000fe40002fa1670 */
[----:B------:R-:W-:-:S02]  /*5e80*/  ISETP.GT.AND P6, PT, R12, 0x8, P2 ;  /* 0x000000080c00780c */ /* 0x000fc400017c4270 */
[----:B------:R-:W-:Y:S02]  /*5e90*/  FSEL R155, R24, -INF , !P5 ;  /* 0xff800000189b7808 */ /* 0x000fe40006800000 */
[C---:B------:R-:W-:Y:S02]  /*5ea0*/  ISETP.GT.AND P5, PT, R12.reuse, 0x10, P2 ;  /* 0x000000100c00780c */ /* 0x040fe400017a4270 */
[----:B------:R-:W-:Y:S02]  /*5eb0*/  ISETP.GT.AND P3, PT, R12, 0x9, P2 ;  /* 0x000000090c00780c */ /* 0x000fe40001764270 */
[C---:B------:R-:W-:Y:S02]  /*5ec0*/  ISETP.LT.OR P5, PT, R10.reuse, 0x11, P5 ;  /* 0x000000110a00780c */ /* 0x040fe40002fa1670 */
[----:B------:R-:W-:Y:S02]  /*5ed0*/  ISETP.LT.OR P4, PT, R10, 0x2, P4 ;  /* 0x000000020a00780c */ /* 0x000fe40002781670 */
[----:B------:R-:W-:-:S02]  /*5ee0*/  FSEL R11, R32, -INF , !P5 ;  /* 0xff800000200b7808 */ /* 0x000fc40006800000 */
[----:B------:R-:W-:Y:S01]  /*5ef0*/  ISETP.GT.AND P5, PT, R12, 0x20, P2 ;  /* 0x000000200c00780c */ /* 0x000fe200017a4270 */
[----:B0-----:R-:W-:Y:S01]  /*5f00*/  IMAD.IADD R8, R14, 0x1, R7 ;  /* 0x000000010e087824 */ /* 0x001fe200078e0207 */
[C---:B------:R-:W-:Y:S02]  /*5f10*/  ISETP.LT.OR P6, PT, R10.reuse, 0x9, P6 ;  /* 0x000000090a00780c */ /* 0x040fe400037c1670 */
[C---:B------:R-:W-:Y:S02]  /*5f20*/  ISETP.LT.OR P3, PT, R10.reuse, 0xa, P3 ;  /* 0x0000000a0a00780c */ /* 0x040fe40001f61670 */
[----:B------:R-:W-:Y:S02]  /*5f30*/  ISETP.LT.OR P5, PT, R10, 0x21, P5 ;  /* 0x000000210a00780c */ /* 0x000fe40002fa1670 */
[----:B------:R-:W-:Y:S02]  /*5f40*/  FSEL R153, R25, -INF , !P4 ;  /* 0xff80000019997808 */ /* 0x000fe40006000000 */
[----:B------:R-:W-:-:S02]  /*5f50*/  FSEL R25, R28, -INF , !P6 ;  /* 0xff8000001c197808 */ /* 0x000fc40007000000 */
[----:B------:R-:W-:Y:S02]  /*5f60*/  FSEL R29, R29, -INF , !P3 ;  /* 0xff8000001d1d7808 */ /* 0x000fe40005800000 */
[C---:B------:R-:W-:Y:S02]  /*5f70*/  ISETP.GT.AND P4, PT, R12.reuse, 0x11, P2 ;  /* 0x000000110c00780c */ /* 0x040fe40001784270 */
[C---:B------:R-:W-:Y:S02]  /*5f80*/  ISETP.GT.AND P6, PT, R12.reuse, 0x18, P2 ;  /* 0x000000180c00780c */ /* 0x040fe400017c4270 */
[----:B------:R-:W-:Y:S02]  /*5f90*/  ISETP.GT.AND P3, PT, R12, 0x19, P2 ;  /* 0x000000190c00780c */ /* 0x000fe40001764270 */
[----:B------:R-:W-:Y:S02]  /*5fa0*/  FSEL R15, R40, -INF , !P5 ;  /* 0xff800000280f7808 */ /* 0x000fe40006800000 */
[----:B------:R-:W-:-:S02]  /*5fb0*/  ISETP.GT.AND P5, PT, R12, 0x30, P2 ;  /* 0x000000300c00780c */ /* 0x000fc400017a4270 */
[C---:B------:R-:W-:Y:S02]  /*5fc0*/  ISETP.LT.OR P4, PT, R10.reuse, 0x12, P4 ;  /* 0x000000120a00780c */ /* 0x040fe40002781670 */
        /* <DEDUP_REMOVED lines=58> */
[----:B------:R-:W-:-:S02]  /*6370*/  PLOP3.LUT P5, PT, PT, PT, UP1, 0x40, 0x0 ;  /* 0x000000000000781c */ /* 0x000fc40003fae818 */
[C---:B------:R-:W-:Y:S02]  /*6380*/  ISETP.LT.OR P4, PT, R10.reuse, 0x62, P4 ;  /* 0x000000620a00780c */ /* 0x040fe40002781670 */
[C---:B------:R-:W-:Y:S02]  /*6390*/  ISETP.LT.OR P6, PT, R10.reuse, 0x69, P6 ;  /* 0x000000690a00780c */ /* 0x040fe400037c1670 */
[----:B------:R-:W-:Y:S02]  /*63a0*/  ISETP.LT.OR P3, PT, R10, 0x6a, P3 ;  /* 0x0000006a0a00780c */ /* 0x000fe40001f61670 */
[----:B------:R-:W-:Y:S02]  /*63b0*/  FSEL R73, R73, -INF , !P4 ;  /* 0xff80000049497808 */ /* 0x000fe40006000000 */
[----:B------:R-:W-:Y:S02]  /*63c0*/  FSEL R76, R76, -INF , !P6 ;  /* 0xff8000004c4c7808 */ /* 0x000fe40007000000 */
[----:B------:R-:W-:-:S02]  /*63d0*/  FSEL R77, R77, -INF , !P3 ;  /* 0xff8000004d4d7808 */ /* 0x000fc40005800000 */
[C---:B------:R-:W-:Y:S02]  /*63e0*/  ISETP.GT.AND P4, PT, R12.reuse, 0x71, P2 ;  /* 0x000000710c00780c */ /* 0x040fe40001784270 */
[C---:B------:R-:W-:Y:S02]  /*63f0*/  ISETP.GT.AND P6, PT, R12.reuse, 0x78, P2 ;  /* 0x000000780c00780c */ /* 0x040fe400017c4270 */
[----:B------:R-:W-:Y:S01]  /*6400*/  ISETP.GT.AND P3, PT, R12, 0x79, P2 ;  /* 0x000000790c00780c */ /* 0x000fe20001764270 */
[----:B------:R-:W-:Y:S01]  /*6410*/  IMAD.IADD R12, R20, 0x1, R7 ;  /* 0x00000001140c7824 */ /* 0x000fe200078e0207 */
[C---:B------:R-:W-:Y:S02]  /*6420*/  ISETP.LT.OR P4, PT, R10.reuse, 0x72, P4 ;  /* 0x000000720a00780c */ /* 0x040fe40002781670 */
[C---:B------:R-:W-:Y:S02]  /*6430*/  ISETP.LT.OR P6, PT, R10.reuse, 0x79, P6 ;  /* 0x000000790a00780c */ /* 0x040fe400037c1670 */
[----:B------:R-:W-:-:S02]  /*6440*/  ISETP.LT.OR P3, PT, R10, 0x7a, P3 ;  /* 0x0000007a0a00780c */ /* 0x000fc40001f61670 */
[----:B------:R-:W-:Y:S02]  /*6450*/  FSEL R81, R81, -INF , !P4 ;  /* 0xff80000051517808 */ /* 0x000fe40006000000 */
[----:B------:R-:W-:Y:S02]  /*6460*/  FSEL R84, R84, -INF , !P6 ;  /* 0xff80000054547808 */ /* 0x000fe40007000000 */
[----:B------:R-:W-:Y:S01]  /*6470*/  FSEL R85, R85, -INF , !P3 ;  /* 0xff80000055557808 */ /* 0x000fe20005800000 */
[----:B------:R-:W-:Y:S06]  /*6480*/  @P5 BRA `(.L_x_1213) ;  /* 0x00000000005c5947 */ /* 0x000fec0003800000 */
        /* <DEDUP_REMOVED lines=13> */
.L_x_1215:
[----:B------:R-:W-:-:S05]  /*6560*/  IMAD.U32 R14, RZ, RZ, UR55 ;  /* 0x00000037ff0e7e24 */ /* 0x000fca000f8e00ff */
[----:B------:R-:W-:-:S13]  /*6570*/  ISETP.NE.AND P3, PT, R14, 0x1, PT ;  /* 0x000000010e00780c */ /* 0x000fda0003f65270 */
[----:B------:R-:W0:Y:S02]  /*6580*/  @P3 LDC.64 R6, c[0x0][0x9e8] ;  /* 0x00027a00ff063b82 */ /* 0x000e240000000a00 */
[----:B0-----:R-:W-:-:S05]  /*6590*/  @P3 IMAD.HI.U32 R6, R10, R6, RZ ;  /* 0x000000060a063227 */ /* 0x001fca00078e00ff */
[----:B------:R-:W-:-:S07]  /*65a0*/  @P3 SHF.R.U32.HI R10, RZ, R7, R6 ;  /* 0x00000007ff0a3219 */ /* 0x000fce0000011606 */
.L_x_1216:
[----:B------:R-:W-:Y:S05]  /*65b0*/  BSYNC B0 ;  /* 0x0000000000007941 */ /* 0x000fea0003800000 */
.L_x_1214:
[----:B------:R-:W-:-:S04]  /*65c0*/  IMAD R9, R10, R14, -R9 ;  /* 0x0000000e0a097224 */ /* 0x000fc800078e0a09 */
[----:B------:R-:W-:-:S05]  /*65d0*/  IMAD.IADD R9, R9, 0x1, -R16 ;  /* 0x0000000109097824 */ /* 0x000fca00078e0a10 */
[----:B------:R-:W-:Y:S02]  /*65e0*/  VIADDMNMX R8, R9, R14, R8, PT ;  /* 0x0000000e09087246 */ /* 0x000fe40003800108 */
[----:B------:R-:W-:-:S07]  /*65f0*/  VIMNMX R12, R12, R9, !PT ;  /* 0x000000090c0c7248 */ /* 0x000fce0007fe0100 */
.L_x_1213:
[----:B------:R-:W-:Y:S01]  /*6600*/  FMNMX.FTZ R6, R155, R0, !PT ;  /* 0x000000009b067209 */ /* 0x000fe20007810000 */
[----:B------:R-:W-:Y:S01]  /*6610*/  UMOV UR10, UR54 ;  /* 0x00000036000a7c82 */ /* 0x000fe20008000000 */
[----:B------:R-:W-:Y:S01]  /*6620*/  ISETP.GT.AND P5, PT, R12, 0x8, P2 ;  /* 0x000000080c00780c */ /* 0x000fe200017a4270 */
[----:B------:R-:W-:Y:S01]  /*6630*/  UMOV UR50, UR58 ;  /* 0x0000003a00327c82 */ /* 0x000fe20008000000 */
        /* <DEDUP_REMOVED lines=17> */
[C---:B------:R-:W-:Y:S02]  /*6750*/  ISETP.GT.AND P5, PT, R12.reuse, RZ, P2 ;  /* 0x000000ff0c00720c */ /* 0x040fe400017a4270 */
        /* <DEDUP_REMOVED lines=13> */
[----:B------:R-:W-:Y:S02]  /*6830*/  FMNMX.FTZ R14, R26, R5, !PT ;  /* 0x000000051a0e7209 */ /* 0x000fe40007810000 */
[----:B------:R-:W-:Y:S02]  /*6840*/  FMNMX.FTZ R7, R57, R6, !PT ;  /* 0x0000000639077209 */ /* 0x000fe40007810000 */
[----:B------:R-:W-:-:S02]  /*6850*/  ISETP.GT.AND P4, PT, R12, 0x10, P2 ;  /* 0x000000100c00780c */ /* 0x000fc40001784270 */
[----:B------:R-:W-:Y:S02]  /*6860*/  FMNMX.FTZ R6, R60, R7, !PT ;  /* 0x000000073c067209 */ /* 0x000fe40007810000 */
[C---:B------:R-:W-:Y:S02]  /*6870*/  ISETP.LT.OR P3, PT, R8.reuse, 0xa, P3 ;  /* 0x0000000a0800780c */ /* 0x040fe40001f61670 */
[----:B------:R-:W-:Y:S02]  /*6880*/  FMNMX.FTZ R7, R61, R6, !PT ;  /* 0x000000063d077209 */ /* 0x000fe40007810000 */
[----:B------:R-:W-:Y:S02]  /*6890*/  ISETP.LT.OR P4, PT, R8, 0x11, P4 ;  /* 0x000000110800780c */ /* 0x000fe40002781670 */
[----:B------:R-:W-:Y:S02]  /*68a0*/  FMNMX.FTZ R6, R64, R7, !PT ;  /* 0x0000000740067209 */ /* 0x000fe40007810000 */
[----:B------:R-:W-:-:S02]  /*68b0*/  FSEL R31, R31, -INF , !P3 ;  /* 0xff8000001f1f7808 */ /* 0x000fc40005800000 */
[----:B------:R-:W-:Y:S02]  /*68c0*/  FMNMX.FTZ R7, R65, R6, !PT ;  /* 0x0000000641077209 */ /* 0x000fe40007810000 */
[----:B------:R-:W-:Y:S02]  /*68d0*/  ISETP.GT.AND P3, PT, R12, 0x18, P2 ;  /* 0x000000180c00780c */ /* 0x000fe40001764270 */
[----:B------:R-:W-:Y:S02]  /*68e0*/  FMNMX.FTZ R6, R68, R7, !PT ;  /* 0x0000000744067209 */ /* 0x000fe40007810000 */
[----:B------:R-:W-:Y:S02]  /*68f0*/  FSEL R34, R34, -INF , !P4 ;  /* 0xff80000022227808 */ /* 0x000fe40006000000 */
        /* <DEDUP_REMOVED lines=18> */
[----:B------:R-:W-:Y:S01]  /*6a20*/  FSEL R43, R43, -INF , !P3 ;  /* 0xff8000002b2b7808 */ /* 0x000fe20005800000 */
[----:B------:R-:W0:Y:S01]  /*6a30*/  SHFL.BFLY PT, R6, R7, 0x2, 0x1f ;  /* 0x0c401f0007067f89 */ /* 0x000e2200000e0000 */
[----:B------:R-:W-:-:S02]  /*6a40*/  ISETP.GT.AND P3, PT, R12, 0x29, P2 ;  /* 0x000000290c00780c */ /* 0x000fc40001764270 */
[----:B------:R-:W-:Y:S02]  /*6a50*/  FSEL R46, R46, -INF , !P4 ;  /* 0xff8000002e2e7808 */ /* 0x000fe40006000000 */
[----:B------:R-:W-:Y:S02]  /*6a60*/  ISETP.GT.AND P4, PT, R12, 0x30, P2 ;  /* 0x000000300c00780c */ /* 0x000fe40001784270 */
[----:B------:R-:W-:Y:S02]  /*6a70*/  ISETP.LT.OR P5, PT, R8, 0x2a, P3 ;  /* 0x0000002a0800780c */ /* 0x000fe40001fa1670 */
[----:B------:R-:W-:Y:S02]  /*6a80*/  ISETP.GT.AND P3, PT, R12, 0x31, P2 ;  /* 0x000000310c00780c */ /* 0x000fe40001764270 */
[----:B------:R-:W-:Y:S02]  /*6a90*/  FSEL R47, R47, -INF , !P5 ;  /* 0xff8000002f2f7808 */ /* 0x000fe40006800000 */
[----:B------:R-:W-:-:S02]  /*6aa0*/  ISETP.LT.OR P4, PT, R8, 0x31, P4 ;  /* 0x000000310800780c */ /* 0x000fc40002781670 */
[----:B------:R-:W-:Y:S02]  /*6ab0*/  ISETP.GT.AND P5, PT, R12, 0x38, P2 ;  /* 0x000000380c00780c */ /* 0x000fe400017a4270 */
[----:B------:R-:W-:Y:S02]  /*6ac0*/  ISETP.LT.OR P3, PT, R8, 0x32, P3 ;  /* 0x000000320800780c */ /* 0x000fe40001f61670 */
[----:B------:R-:W-:Y:S02]  /*6ad0*/  FSEL R50, R50, -INF , !P4 ;  /* 0xff80000032327808 */ /* 0x000fe40006000000 */
[----:B------:R-:W-:Y:S02]  /*6ae0*/  ISETP.GT.AND P4, PT, R12, 0x39, P2 ;  /* 0x000000390c00780c */ /* 0x000fe40001784270 */
[----:B------:R-:W-:Y:S02]  /*6af0*/  FSEL R51, R51, -INF , !P3 ;  /* 0xff80000033337808 */ /* 0x000fe40005800000 */
[----:B0-----:R-:W-:-:S02]  /*6b00*/  FMNMX.FTZ R9, R7, R6, !PT ;  /* 0x0000000607097209 */ /* 0x001fc40007810000 */
[----:B------:R-:W-:Y:S02]  /*6b10*/  ISETP.LT.OR P5, PT, R8, 0x39, P5 ;  /* 0x000000390800780c */ /* 0x000fe40002fa1670 */
[----:B------:R-:W-:Y:S01]  /*6b20*/  ISETP.GT.AND P3, PT, R12, 0x40, P2 ;  /* 0x000000400c00780c */ /* 0x000fe20001764270 */
[----:B------:R-:W0:Y:S01]  /*6b30*/  SHFL.BFLY PT, R6, R9, 0x1, 0x1f ;  /* 0x0c201f0009067f89 */ /* 0x000e2200000e0000 */
[----:B------:R-:W-:Y:S02]  /*6b40*/  ISETP.LT.OR P4, PT, R8, 0x3a, P4 ;  /* 0x0000003a0800780c */ /* 0x000fe40002781670 */
[----:B------:R-:W-:Y:S02]  /*6b50*/  FSEL R54, R54, -INF , !P5 ;  /* 0xff80000036367808 */ /* 0x000fe40006800000 */
[----:B------:R-:W-:Y:S02]  /*6b60*/  ISETP.GT.AND P5, PT, R12, 0x41, P2 ;  /* 0x000000410c00780c */ /* 0x000fe400017a4270 */
[----:B------:R-:W-:-:S02]  /*6b70*/  FSEL R55, R55, -INF , !P4 ;  /* 0xff80000037377808 */ /* 0x000fc40006000000 */
[----:B------:R-:W-:Y:S02]  /*6b80*/  ISETP.LT.OR P3, PT, R8, 0x41, P3 ;  /* 0x000000410800780c */ /* 0x000fe40001f61670 */
[----:B------:R-:W-:Y:S02]  /*6b90*/  ISETP.GT.AND P4, PT, R12, 0x48, P2 ;  /* 0x000000480c00780c */ /* 0x000fe40001784270 */
[----:B------:R-:W-:Y:S02]  /*6ba0*/  ISETP.LT.OR P5, PT, R8, 0x42, P5 ;  /* 0x000000420800780c */ /* 0x000fe40002fa1670 */
[----:B------:R-:W-:Y:S02]  /*6bb0*/  FSEL R58, R58, -INF , !P3 ;  /* 0xff8000003a3a7808 */ /* 0x000fe40005800000 */
[----:B------:R-:W-:Y:S02]  /*6bc0*/  ISETP.GT.AND P3, PT, R12, 0x49, P2 ;  /* 0x000000490c00780c */ /* 0x000fe40001764270 */
[----:B------:R-:W-:-:S02]  /*6bd0*/  FSEL R59, R59, -INF , !P5 ;  /* 0xff8000003b3b7808 */ /* 0x000fc40006800000 */
[----:B------:R-:W-:Y:S02]  /*6be0*/  ISETP.LT.OR P4, PT, R8, 0x49, P4 ;  /* 0x000000490800780c */ /* 0x000fe40002781670 */
[----:B------:R-:W-:Y:S02]  /*6bf0*/  ISETP.GT.AND P5, PT, R12, 0x50, P2 ;  /* 0x000000500c00780c */ /* 0x000fe400017a4270 */
[----:B0-----:R-:W-:Y:S02]  /*6c00*/  FMNMX.FTZ R6, R9, R6, !PT ;  /* 0x0000000609067209 */ /* 0x001fe40007810000 */
[----:B------:R-:W-:Y:S02]  /*6c10*/  ISETP.LT.OR P3, PT, R8, 0x4a, P3 ;  /* 0x0000004a0800780c */ /* 0x000fe40001f61670 */
[C---:B------:R-:W-:Y:S01]  /*6c20*/  FSETP.NEU.FTZ.AND P6, PT, R6.reuse, -INF , PT ;  /* 0xff8000000600780b */ /* 0x040fe20003fdd000 */
[----:B------:R-:W-:Y:S01]  /*6c30*/  FMUL.FTZ R10, R6, UR10 ;  /* 0x0000000a060a7c20 */ /* 0x000fe20008410000 */
[----:B------:R-:W-:-:S02]  /*6c40*/  FSEL R62, R62, -INF , !P4 ;  /* 0xff8000003e3e7808 */ /* 0x000fc40006000000 */
[----:B------:R-:W-:Y:S02]  /*6c50*/  ISETP.GT.AND P4, PT, R12, 0x51, P2 ;  /* 0x000000510c00780c */ /* 0x000fe40001784270 */
[----:B------:R-:W-:Y:S02]  /*6c60*/  FSEL R10, R10, RZ, P6 ;  /* 0x000000ff0a0a7208 */ /* 0x000fe40003000000 */
[----:B------:R-:W-:Y:S02]  /*6c70*/  FSEL R63, R63, -INF , !P3 ;  /* 0xff8000003f3f7808 */ /* 0x000fe40005800000 */
[----:B------:R-:W-:Y:S01]  /*6c80*/  ISETP.LT.OR P5, PT, R8, 0x51, P5 ;  /* 0x000000510800780c */ /* 0x000fe20002fa1670 */
[--C-:B------:R-:W-:Y:S01]  /*6c90*/  FFMA.FTZ R182, R25, UR10, -R10.reuse ;  /* 0x0000000a19b67c23 */ /* 0x100fe2000801080a */
[----:B------:R-:W-:Y:S01]  /*6ca0*/  FMNMX.FTZ R25, R27, R14, !PT ;  /* 0x0000000e1b197209 */ /* 0x000fe20007810000 */
[--C-:B------:R-:W-:Y:S01]  /*6cb0*/  FFMA.FTZ R178, R13, UR10, -R10.reuse ;  /* 0x0000000a0db27c23 */ /* 0x100fe2000801080a */
[--C-:B------:R-:W-:Y:S01]  /*6cc0*/  FFMA.FTZ R172, R15, UR10, -R10.reuse ;  /* 0x0000000a0fac7c23 */ /* 0x100fe2000801080a */
[--C-:B------:R-:W-:Y:S01]  /*6cd0*/  FFMA.FTZ R174, R21, UR10, -R10.reuse ;  /* 0x0000000a15ae7c23 */ /* 0x100fe2000801080a */
[----:B------:R-:W-:Y:S01]  /*6ce0*/  FMNMX.FTZ R14, R30, R25, !PT ;  /* 0x000000191e0e7209 */ /* 0x000fe20007810000 */
[--C-:B------:R-:W-:Y:S01]  /*6cf0*/  FFMA.FTZ R9, R29, UR10, -R10.reuse ;  /* 0x0000000a1d097c23 */ /* 0x100fe2000801080a */
[----:B------:R-:W-:Y:S01]  /*6d00*/  ISETP.GT.AND P3, PT, R12, 0x58, P2 ;  /* 0x000000580c00780c */ /* 0x000fe20001764270 */
[--C-:B------:R-:W-:Y:S01]  /*6d10*/  FFMA.FTZ R176, R11, UR10, -R10.reuse ;  /* 0x0000000a0bb07c23 */ /* 0x100fe2000801080a */
[----:B------:R-:W-:Y:S01]  /*6d20*/  FMNMX.FTZ R13, R31, R14, !PT ;  /* 0x0000000e1f0d7209 */ /* 0x000fe20007810000 */
[--C-:B------:R-:W-:Y:S01]  /*6d30*/  FFMA.FTZ R11, R33, UR10, -R10.reuse ;  /* 0x0000000a210b7c23 */ /* 0x100fe2000801080a */
[----:B------:R-:W-:Y:S01]  /*6d40*/  ISETP.LT.OR P4, PT, R8, 0x52, P4 ;  /* 0x000000520800780c */ /* 0x000fe20002781670 */
[--C-:B------:R-:W-:Y:S01]  /*6d50*/  FFMA.FTZ R180, R155, UR10, -R10.reuse ;  /* 0x0000000a9bb47c23 */ /* 0x100fe2000801080a */
[----:B------:R-:W-:Y:S01]  /*6d60*/  FMNMX.FTZ R14, R34, R13, !PT ;  /* 0x0000000d220e7209 */ /* 0x000fe20007810000 */
[--C-:B------:R-:W-:Y:S01]  /*6d70*/  FFMA.FTZ R13, R37, UR10, -R10.reuse ;  /* 0x0000000a250d7c23 */ /* 0x100fe2000801080a */
[----:B------:R-:W-:Y:S01]  /*6d80*/  FSEL R66, R66, -INF , !P5 ;  /* 0xff80000042427808 */ /* 0x000fe20006800000 */
[--C-:B------:R-:W-:Y:S01]  /*6d90*/  FFMA.FTZ R7, R153, UR10, -R10.reuse ;  /* 0x0000000a99077c23 */ /* 0x100fe2000801080a */
[----:B------:R-:W-:Y:S01]  /*6da0*/  FMNMX.FTZ R25, R35, R14, !PT ;  /* 0x0000000e23197209 */ /* 0x000fe20007810000 */
[----:B------:R-:W-:Y:S01]  /*6db0*/  MUFU.EX2 R180, R180 ;  /* 0x000000b400b47308 */ /* 0x000fe20000000800 */
[----:B------:R-:W-:Y:S01]  /*6dc0*/  ISETP.GT.AND P5, PT, R12, 0x59, P2 ;  /* 0x000000590c00780c */ /* 0x000fe200017a4270 */
[--C-:B------:R-:W-:Y:S01]  /*6dd0*/  FFMA.FTZ R168, R48, UR10, -R10.reuse ;  /* 0x0000000a30a87c23 */ /* 0x100fe2000801080a */
[----:B------:R-:W-:Y:S01]  /*6de0*/  FMNMX.FTZ R14, R38, R25, !PT ;  /* 0x00000019260e7209 */ /* 0x000fe20007810000 */
[--C-:B------:R-:W-:Y:S01]  /*6df0*/  FFMA.FTZ R170, R52, UR10, -R10.reuse ;  /* 0x0000000a34aa7c23 */ /* 0x100fe2000801080a */
[----:B------:R-:W-:Y:S01]  /*6e00*/  FSEL R67, R67, -INF , !P4 ;  /* 0xff80000043437808 */ /* 0x000fe20006000000 */
[--C-:B------:R-:W-:Y:S01]  /*6e10*/  FFMA.FTZ R164, R56, UR10, -R10.reuse ;  /* 0x0000000a38a47c23 */ /* 0x100fe2000801080a */
[----:B------:R-:W-:Y:S01]  /*6e20*/  FMNMX.FTZ R15, R39, R14, !PT ;  /* 0x0000000e270f7209 */ /* 0x000fe20007810000 */
[----:B------:R-:W-:Y:S01]  /*6e30*/  MUFU.EX2 R7, R7 ;  /* 0x0000000700077308 */ /* 0x000fe20000000800 */
[----:B------:R-:W-:Y:S01]  /*6e40*/  ISETP.LT.OR P3, PT, R8, 0x59, P3 ;  /* 0x000000590800780c */ /* 0x000fe20001f61670 */
[--C-:B------:R-:W-:Y:S01]  /*6e50*/  FFMA.FTZ R166, R60, UR10, -R10.reuse ;  /* 0x0000000a3ca67c23 */ /* 0x100fe2000801080a */
[----:B------:R-:W-:Y:S01]  /*6e60*/  FMNMX.FTZ R14, R42, R15, !PT ;  /* 0x0000000f2a0e7209 */ /* 0x000fe20007810000 */
[--C-:B------:R-:W-:Y:S01]  /*6e70*/  FFMA.FTZ R15, R41, UR10, -R10.reuse ;  /* 0x0000000a290f7c23 */ /* 0x100fe2000801080a */
[----:B------:R-:W-:Y:S01]  /*6e80*/  ISETP.GT.AND P4, PT, R12, 0x60, P2 ;  /* 0x000000600c00780c */ /* 0x000fe20001784270 */
[--C-:B------:R-:W-:Y:S01]  /*6e90*/  FFMA.FTZ R160, R64, UR10, -R10.reuse ;  /* 0x0000000a40a07c23 */ /* 0x100fe2000801080a */
[----:B------:R-:W-:Y:S01]  /*6ea0*/  FMNMX.FTZ R25, R43, R14, !PT ;  /* 0x0000000e2b197209 */ /* 0x000fe20007810000 */
[----:B------:R-:W-:Y:S01]  /*6eb0*/  MUFU.EX2 R182, R182 ;  /* 0x000000b600b67308 */ /* 0x000fe20000000800 */
        /* <DEDUP_REMOVED lines=17> */
[----:B------:R-:W-:Y:S01]  /*6fd0*/  FFMA.FTZ R154, R84, UR10, -R10 ;  /* 0x0000000a549a7c23 */ /* 0x000fe2000801080a */
[----:B------:R-:W-:-:S02]  /*6fe0*/  FMNMX.FTZ R14, R54, R25, !PT ;  /* 0x00000019360e7209 */ /* 0x000fc40007810000 */
[----:B------:R-:W-:Y:S02]  /*6ff0*/  ISETP.GT.AND P5, PT, R12, 0x68, P2 ;  /* 0x000000680c00780c */ /* 0x000fe400017a4270 */
[----:B------:R-:W-:Y:S01]  /*7000*/  FMNMX.FTZ R25, R55, R14, !PT ;  /* 0x0000000e37197209 */ /* 0x000fe20007810000 */
[----:B------:R-:W-:Y:S01]  /*7010*/  MUFU.EX2 R11, R11 ;  /* 0x0000000b000b7308 */ /* 0x000fe20000000800 */
[----:B------:R-:W-:Y:S02]  /*7020*/  ISETP.LT.OR P3, PT, R8, 0x62, P3 ;  /* 0x000000620800780c */ /* 0x000fe40001f61670 */
[----:B------:R-:W-:Y:S01]  /*7030*/  FMNMX.FTZ R14, R58, R25, !PT ;  /* 0x000000193a0e7209 */ /* 0x000fe20007810000 */
[--C-:B------:R-:W-:Y:S01]  /*7040*/  FFMA.FTZ R25, R49, UR10, -R10.reuse ;  /* 0x0000000a31197c23 */ /* 0x100fe2000801080a */
[----:B------:R-:W-:Y:S01]  /*7050*/  FSEL R74, R74, -INF , !P4 ;  /* 0xff8000004a4a7808 */ /* 0x000fe20006000000 */
[----:B------:R-:W-:Y:S01]  /*7060*/  FFMA.FTZ R49, R73, UR10, -R10 ;  /* 0x0000000a49317c23 */ /* 0x000fe2000801080a */
[----:B------:R-:W-:Y:S01]  /*7070*/  FMNMX.FTZ R29, R59, R14, !PT ;  /* 0x0000000e3b1d7209 */ /* 0x000fe20007810000 */
[----:B------:R-:W-:Y:S01]  /*7080*/  MUFU.EX2 R178, R178 ;  /* 0x000000b200b27308 */ /* 0x000fe20000000800 */
[----:B------:R-:W-:-:S02]  /*7090*/  ISETP.GT.AND P4, PT, R12, 0x69, P2 ;  /* 0x000000690c00780c */ /* 0x000fc40001784270 */
[----:B------:R-:W-:Y:S02]  /*70a0*/  FMNMX.FTZ R14, R62, R29, !PT ;  /* 0x0000001d3e0e7209 */ /* 0x000fe40007810000 */
[----:B------:R-:W-:Y:S02]  /*70b0*/  FSEL R75, R75, -INF , !P3 ;  /* 0xff8000004b4b7808 */ /* 0x000fe40005800000 */
[----:B------:R-:W-:Y:S01]  /*70c0*/  FMNMX.FTZ R29, R63, R14, !PT ;  /* 0x0000000e3f1d7209 */ /* 0x000fe20007810000 */
[----:B------:R-:W-:Y:S01]  /*70d0*/  MUFU.EX2 R13, R13 ;  /* 0x0000000d000d7308 */ /* 0x000fe20000000800 */
[----:B------:R-:W-:Y:S02]  /*70e0*/  ISETP.LT.OR P5, PT, R8, 0x69, P5 ;  /* 0x000000690800780c */ /* 0x000fe40002fa1670 */
[----:B------:R-:W-:Y:S01]  /*70f0*/  FMNMX.FTZ R14, R66, R29, !PT ;  /* 0x0000001d420e7209 */ /* 0x000fe20007810000 */
[----:B------:R-:W-:Y:S01]  /*7100*/  FFMA.FTZ R29, R53, UR10, -R10 ;  /* 0x0000000a351d7c23 */ /* 0x000fe2000801080a */
[----:B------:R-:W-:-:S02]  /*7110*/  ISETP.LT.OR P4, PT, R8, 0x6a, P4 ;  /* 0x0000006a0800780c */ /* 0x000fc40002781670 */
[----:B------:R-:W-:Y:S01]  /*7120*/  FMNMX.FTZ R33, R67, R14, !PT ;  /* 0x0000000e43217209 */ /* 0x000fe20007810000 */
[----:B------:R-:W-:Y:S01]  /*7130*/  MUFU.EX2 R172, R172 ;  /* 0x000000ac00ac7308 */ /* 0x000fe20000000800 */
[----:B------:R-:W-:Y:S02]  /*7140*/  ISETP.GT.AND P3, PT, R12, 0x70, P2 ;  /* 0x000000700c00780c */ /* 0x000fe40001764270 */
[----:B------:R-:W-:Y:S02]  /*7150*/  FMNMX.FTZ R14, R70, R33, !PT ;  /* 0x00000021460e7209 */ /* 0x000fe40007810000 */
[----:B------:R-:W-:Y:S02]  /*7160*/  FSEL R78, R78, -INF , !P5 ;  /* 0xff8000004e4e7808 */ /* 0x000fe40006800000 */
[----:B------:R-:W-:Y:S01]  /*7170*/  FMNMX.FTZ R33, R71, R14, !PT ;  /* 0x0000000e47217209 */ /* 0x000fe20007810000 */
[----:B------:R-:W-:Y:S01]  /*7180*/  MUFU.EX2 R15, R15 ;  /* 0x0000000f000f7308 */ /* 0x000fe20000000800 */
[----:B------:R-:W-:-:S02]  /*7190*/  FSEL R79, R79, -INF , !P4 ;  /* 0xff8000004f4f7808 */ /* 0x000fc40006000000 */
[----:B------:R-:W-:Y:S01]  /*71a0*/  FMNMX.FTZ R14, R74, R33, !PT ;  /* 0x000000214a0e7209 */ /* 0x000fe20007810000 */
[--C-:B------:R-:W-:Y:S01]  /*71b0*/  FFMA.FTZ R33, R57, UR10, -R10.reuse ;  /* 0x0000000a39217c23 */ /* 0x100fe2000801080a */
[C---:B------:R-:W-:Y:S01]  /*71c0*/  ISETP.GT.AND P5, PT, R12.reuse, 0x71, P2 ;  /* 0x000000710c00780c */ /* 0x040fe200017a4270 */
[----:B------:R-:W-:Y:S01]  /*71d0*/  FFMA.FTZ R57, R81, UR10, -R10 ;  /* 0x0000000a51397c23 */ /* 0x000fe2000801080a */
[----:B------:R-:W-:Y:S01]  /*71e0*/  FMNMX.FTZ R37, R75, R14, !PT ;  /* 0x0000000e4b257209 */ /* 0x000fe20007810000 */
[----:B------:R-:W-:Y:S01]  /*71f0*/  MUFU.EX2 R174, R174 ;  /* 0x000000ae00ae7308 */ /* 0x000fe20000000800 */
[C---:B------:R-:W-:Y:S02]  /*7200*/  ISETP.GT.AND P4, PT, R12.reuse, 0x78, P2 ;  /* 0x000000780c00780c */ /* 0x040fe40001784270 */
[----:B------:R-:W-:Y:S02]  /*7210*/  ISETP.GT.AND P2, PT, R12, 0x79, P2 ;  /* 0x000000790c00780c */ /* 0x000fe40001744270 */
[----:B------:R-:W-:-:S02]  /*7220*/  ISETP.LT.OR P3, PT, R8, 0x71, P3 ;  /* 0x000000710800780c */ /* 0x000fc40001f61670 */
[----:B------:R-:W-:Y:S01]  /*7230*/  FMNMX.FTZ R12, R78, R37, !PT ;  /* 0x000000254e0c7209 */ /* 0x000fe20007810000 */
[----:B------:R-:W-:Y:S01]  /*7240*/  MUFU.EX2 R21, R21 ;  /* 0x0000001500157308 */ /* 0x000fe20000000800 */
[----:B------:R-:W-:Y:S02]  /*7250*/  ISETP.LT.OR P5, PT, R8, 0x72, P5 ;  /* 0x000000720800780c */ /* 0x000fe40002fa1670 */
[----:B------:R-:W-:Y:S02]  /*7260*/  FSEL R82, R82, -INF , !P3 ;  /* 0xff80000052527808 */ /* 0x000fe40005800000 */
[----:B------:R-:W-:Y:S02]  /*7270*/  FMNMX.FTZ R37, R79, R12, !PT ;  /* 0x0000000c4f257209 */ /* 0x000fe40007810000 */
[----:B------:R-:W-:Y:S01]  /*7280*/  ISETP.LT.OR P4, PT, R8, 0x79, P4 ;  /* 0x000000790800780c */ /* 0x000fe20002781670 */
[----:B------:R-:W-:Y:S01]  /*7290*/  MUFU.EX2 R168, R168 ;  /* 0x000000a800a87308 */ /* 0x000fe20000000800 */
[----:B------:R-:W-:-:S02]  /*72a0*/  FSEL R83, R83, -INF , !P5 ;  /* 0xff80000053537808 */ /* 0x000fc40006800000 */
[----:B------:R-:W-:Y:S01]  /*72b0*/  FMNMX.FTZ R12, R82, R37, !PT ;  /* 0x00000025520c7209 */ /* 0x000fe20007810000 */
[--C-:B------:R-:W-:Y:S01]  /*72c0*/  FFMA.FTZ R37, R61, UR10, -R10.reuse ;  /* 0x0000000a3d257c23 */ /* 0x100fe2000801080a */
[----:B------:R-:W-:Y:S02]  /*72d0*/  ISETP.LT.OR P2, PT, R8, 0x7a, P2 ;  /* 0x0000007a0800780c */ /* 0x000fe40001741670 */
[----:B------:R-:W-:Y:S01]  /*72e0*/  FSEL R86, R86, -INF , !P4 ;  /* 0xff80000056567808 */ /* 0x000fe20006000000 */
[----:B------:R-:W-:Y:S01]  /*72f0*/  MUFU.EX2 R25, R25 ;  /* 0x0000001900197308 */ /* 0x000fe20000000800 */
[----:B------:R-:W-:Y:S02]  /*7300*/  FMNMX.FTZ R41, R83, R12, !PT ;  /* 0x0000000c53297209 */ /* 0x000fe40007810000 */
[----:B------:R-:W-:Y:S02]  /*7310*/  FSEL R87, R87, -INF , !P2 ;  /* 0xff80000057577808 */ /* 0x000fe40005000000 */
[----:B------:R-:W-:Y:S01]  /*7320*/  FMNMX.FTZ R8, R86, R41, !PT ;  /* 0x0000002956087209 */ /* 0x000fe20007810000 */
[----:B------:R-:W-:Y:S01]  /*7330*/  FFMA.FTZ R41, R65, UR10, -R10 ;  /* 0x0000000a41297c23 */ /* 0x000fe2000801080a */
[----:B------:R-:W-:Y:S01]  /*7340*/  FSEL R65, R6, RZ, P6 ;  /* 0x000000ff06417208 */ /* 0x000fe20003000000 */
[----:B------:R-:W-:Y:S01]  /*7350*/  MUFU.EX2 R170, R170 ;  /* 0x000000aa00aa7308 */ /* 0x000fe20000000800 */
[----:B------:R-:W-:-:S03]  /*7360*/  FMNMX.FTZ R8, R87, R8, !PT ;  /* 0x0000000857087209 */ /* 0x000fc60007810000 */
[----:B------:R-:W-:Y:S02]  /*7370*/  FADD.FTZ R65, -R65, R0 ;  /* 0x0000000041417221 */ /* 0x000fe40000010100 */
[----:B------:R-:W0:Y:S02]  /*7380*/  SHFL.BFLY PT, R53, R8, 0x2, 0x1f ;  /* 0x0c401f0008357f89 */ /* 0x000e2400000e0000 */
[----:B------:R-:W-:Y:S01]  /*7390*/  FMUL.FTZ R65, R65, UR10 ;  /* 0x0000000a41417c20 */ /* 0x000fe20008410000 */
[----:B------:R-:W-:Y:S08]  /*73a0*/  MUFU.EX2 R29, R29 ;  /* 0x0000001d001d7308 */ /* 0x000ff00000000800 */
[----:B------:R-:W1:Y:S08]  /*73b0*/  MUFU.EX2 R65, R65 ;  /* 0x0000004100417308 */ /* 0x000e700000000800 */
[----:B------:R-:W2:Y:S01]  /*73c0*/  MUFU.EX2 R164, R164 ;  /* 0x000000a400a47308 */ /* 0x000ea20000000800 */
[----:B0-----:R-:W-:Y:S01]  /*73d0*/  FMNMX.FTZ R12, R8, R53, !PT ;  /* 0x00000035080c7209 */ /* 0x001fe20007810000 */
[--C-:B------:R-:W-:Y:S01]  /*73e0*/  FFMA.FTZ R53, R77, UR10, -R10.reuse ;  /* 0x0000000a4d357c23 */ /* 0x100fe2000801080a */
[----:B------:R-:W-:-:S05]  /*73f0*/  FFMA.FTZ R10, R85, UR10, -R10 ;  /* 0x0000000a550a7c23 */ /* 0x000fca000801080a */
[----:B------:R-:W0:Y:S01]  /*7400*/  MUFU.EX2 R33, R33 ;  /* 0x0000002100217308 */ /* 0x000e220000000800 */
[-C--:B-1----:R-:W-:Y:S01]  /*7410*/  FMUL.FTZ R88, R88, R65.reuse ;  /* 0x0000004158587220 */ /* 0x082fe20000410000 */
[----:B------:R-:W1:Y:S01]  /*7420*/  SHFL.BFLY PT, R61, R12, 0x1, 0x1f ;  /* 0x0c201f000c3d7f89 */ /* 0x000e6200000e0000 */
[-C--:B------:R-:W-:Y:S01]  /*7430*/  FMUL.FTZ R89, R89, R65.reuse ;  /* 0x0000004159597220 */ /* 0x080fe20000410000 */
[-C--:B------:R-:W-:Y:S01]  /*7440*/  FMUL.FTZ R92, R92, R65.reuse ;  /* 0x000000415c5c7220 */ /* 0x080fe20000410000 */
[-C--:B------:R-:W-:Y:S01]  /*7450*/  FMUL.FTZ R93, R93, R65.reuse ;  /* 0x000000415d5d7220 */ /* 0x080fe20000410000 */
[-C--:B------:R-:W-:Y:S01]  /*7460*/  FMUL.FTZ R96, R96, R65.reuse ;  /* 0x0000004160607220 */ /* 0x080fe20000410000 */
[-C--:B------:R-:W-:Y:S01]  /*7470*/  FMUL.FTZ R97, R97, R65.reuse ;  /* 0x0000004161617220 */ /* 0x080fe20000410000 */
[----:B------:R-:W3:Y:S01]  /*7480*/  MUFU.EX2 R166, R166 ;  /* 0x000000a600a67308 */ /* 0x000ee20000000800 */
        /* <DEDUP_REMOVED lines=16> */
[----:B------:R-:W-:Y:S01]  /*7590*/  FMUL.FTZ R128, R128, R65 ;  /* 0x0000004180807220 */ /* 0x000fe20000410000 */
[----:B-1----:R-:W-:Y:S01]  /*75a0*/  FMNMX.FTZ R8, R12, R61, !PT ;  /* 0x0000003d0c087209 */ /* 0x002fe20007810000 */
[-C--:B------:R-:W-:Y:S01]  /*75b0*/  FMUL.FTZ R129, R129, R65.reuse ;  /* 0x0000004181817220 */ /* 0x080fe20000410000 */
[-C--:B------:R-:W-:Y:S01]  /*75c0*/  FMUL.FTZ R132, R132, R65.reuse ;  /* 0x0000004184847220 */ /* 0x080fe20000410000 */
[-C--:B------:R-:W-:Y:S01]  /*75d0*/  FMUL.FTZ R133, R133, R65.reuse ;  /* 0x0000004185857220 */ /* 0x080fe20000410000 */
[C---:B------:R-:W-:Y:S01]  /*75e0*/  FSETP.NEU.FTZ.AND P2, PT, R8.reuse, -INF , PT ;  /* 0xff8000000800780b */ /* 0x040fe20003f5d000 */
[----:B------:R-:W-:Y:S01]  /*75f0*/  FMUL.FTZ R24, R8, UR10 ;  /* 0x0000000a08187c20 */ /* 0x000fe20008410000 */
[----:B------:R1:W-:Y:S01]  /*7600*/  MUFU.EX2 R61, R10 ;  /* 0x0000000a003d7308 */ /* 0x0003e20000000800 */
[-C--:B------:R-:W-:Y:S01]  /*7610*/  FMUL.FTZ R136, R136, R65.reuse ;  /* 0x0000004188887220 */ /* 0x080fe20000410000 */
[-C--:B------:R-:W-:Y:S01]  /*7620*/  FMUL.FTZ R137, R137, R65.reuse ;  /* 0x0000004189897220 */ /* 0x080fe20000410000 */
[-C--:B------:R-:W-:Y:S01]  /*7630*/  FMUL.FTZ R140, R140, R65.reuse ;  /* 0x000000418c8c7220 */ /* 0x080fe20000410000 */
[----:B------:R-:W-:Y:S01]  /*7640*/  FSEL R24, R24, RZ, P2 ;  /* 0x000000ff18187208 */ /* 0x000fe20001000000 */
[-C--:B------:R-:W-:Y:S01]  /*7650*/  FMUL.FTZ R141, R141, R65.reuse ;  /* 0x000000418d8d7220 */ /* 0x080fe20000410000 */
[-C--:B------:R-:W-:Y:S01]  /*7660*/  FMUL.FTZ R144, R144, R65.reuse ;  /* 0x0000004190907220 */ /* 0x080fe20000410000 */
[----:B------:R-:W-:Y:S01]  /*7670*/  FMUL.FTZ R145, R145, R65 ;  /* 0x0000004191917220 */ /* 0x000fe20000410000 */
[----:B------:R-:W-:Y:S01]  /*7680*/  MUFU.EX2 R41, R41 ;  /* 0x0000002900297308 */ /* 0x000fe20000000800 */
[----:B------:R-:W-:Y:S01]  /*7690*/  FFMA.FTZ R181, R26, UR10, -R24 ;  /* 0x0000000a1ab57c23 */ /* 0x000fe20008010818 */
[----:B------:R-:W-:Y:S01]  /*76a0*/  FFMA.FTZ R26, R65, R3, R180 ;  /* 0x00000003411a7223 */ /* 0x000fe200000100b4 */
[--C-:B------:R-:W-:Y:S01]  /*76b0*/  FFMA.FTZ R177, R34, UR10, -R24.reuse ;  /* 0x0000000a22b17c23 */ /* 0x100fe20008010818 */
[--C-:B------:R-:W-:Y:S01]  /*76c0*/  FFMA.FTZ R0, R27, UR10, -R24.reuse ;  /* 0x0000000a1b007c23 */ /* 0x100fe20008010818 */
[----:B------:R-:W-:Y:S01]  /*76d0*/  FFMA.FTZ R183, R30, UR10, -R24 ;  /* 0x0000000a1eb77c23 */ /* 0x000fe20008010818 */
[----:B------:R-:W-:Y:S01]  /*76e0*/  FADD.FTZ R3, R7, R26 ;  /* 0x0000001a07037221 */ /* 0x000fe20000010000 */
[--C-:B-1----:R-:W-:Y:S01]  /*76f0*/  FFMA.FTZ R10, R31, UR10, -R24.reuse ;  /* 0x0000000a1f0a7c23 */ /* 0x102fe20008010818 */
[----:B------:R-:W-:Y:S01]  /*7700*/  MUFU.EX2 R181, R181 ;  /* 0x000000b500b57308 */ /* 0x000fe20000000800 */
[--C-:B------:R-:W-:Y:S01]  /*7710*/  FFMA.FTZ R12, R35, UR10, -R24.reuse ;  /* 0x0000000a230c7c23 */ /* 0x100fe20008010818 */
[----:B------:R-:W-:Y:S01]  /*7720*/  FADD.FTZ R28, R182, R3 ;  /* 0x00000003b61c7221 */ /* 0x000fe20000010000 */
[--C-:B------:R-:W-:Y:S01]  /*7730*/  FFMA.FTZ R179, R38, UR10, -R24.reuse ;  /* 0x0000000a26b37c23 */ /* 0x100fe20008010818 */
[--C-:B------:R-:W-:Y:S01]  /*7740*/  FFMA.FTZ R14, R39, UR10, -R24.reuse ;  /* 0x0000000a270e7c23 */ /* 0x100fe20008010818 */
[----:B------:R-:W-:Y:S01]  /*7750*/  FFMA.FTZ R173, R42, UR10, -R24 ;  /* 0x0000000a2aad7c23 */ /* 0x000fe20008010818 */
[----:B------:R-:W-:Y:S01]  /*7760*/  FADD.FTZ R3, R9, R28 ;  /* 0x0000001c09037221 */ /* 0x000fe20000010000 */
[--C-:B------:R-:W-:Y:S01]  /*7770*/  FFMA.FTZ R20, R43, UR10, -R24.reuse ;  /* 0x0000000a2b147c23 */ /* 0x100fe20008010818 */
        /* <DEDUP_REMOVED lines=23> */
[----:B------:R-:W-:Y:S01]  /*78f0*/  FSEL R28, R8, RZ, P2 ;  /* 0x000000ff081c7208 */ /* 0x000fe20001000000 */
[----:B------:R-:W-:Y:S01]  /*7900*/  MUFU.EX2 R162, R162 ;  /* 0x000000a200a27308 */ /* 0x000fe20000000800 */
[--C-:B------:R-:W-:Y:S01]  /*7910*/  FFMA.FTZ R75, R75, UR10, -R24.reuse ;  /* 0x0000000a4b4b7c23 */ /* 0x100fe20008010818 */
[----:B------:R-:W-:Y:S01]  /*7920*/  FADD.FTZ R34, R174, R3 ;  /* 0x00000003ae227221 */ /* 0x000fe20000010000 */
[--C-:B------:R-:W-:Y:S01]  /*7930*/  FFMA.FTZ R78, R78, UR10, -R24.reuse ;  /* 0x0000000a4e4e7c23 */ /* 0x100fe20008010818 */
[----:B------:R-:W-:Y:S01]  /*7940*/  FADD.FTZ R28, -R28, R5 ;  /* 0x000000051c1c7221 */ /* 0x000fe20000010100 */
[----:B------:R-:W-:Y:S01]  /*7950*/  FFMA.FTZ R79, R79, UR10, -R24 ;  /* 0x0000000a4f4f7c23 */ /* 0x000fe20008010818 */
[----:B------:R-:W-:Y:S01]  /*7960*/  FADD.FTZ R3, R21, R34 ;  /* 0x0000002215037221 */ /* 0x000fe20000010000 */
[--C-:B------:R-:W-:Y:S01]  /*7970*/  FFMA.FTZ R82, R82, UR10, -R24.reuse ;  /* 0x0000000a52527c23 */ /* 0x100fe20008010818 */
[----:B------:R-:W-:Y:S01]  /*7980*/  FMUL.FTZ R28, R28, UR10 ;  /* 0x0000000a1c1c7c20 */ /* 0x000fe20008410000 */
[----:B------:R-:W-:Y:S01]  /*7990*/  MUFU.EX2 R177, R177 ;  /* 0x000000b100b17308 */ /* 0x000fe20000000800 */
[----:B------:R-:W-:Y:S01]  /*79a0*/  FADD.FTZ R34, R168, R3 ;  /* 0x00000003a8227221 */ /* 0x000fe20000010000 */
[--C-:B------:R-:W-:Y:S01]  /*79b0*/  FFMA.FTZ R83, R83, UR10, -R24.reuse ;  /* 0x0000000a53537c23 */ /* 0x100fe20008010818 */
[----:B------:R-:W-:Y:S01]  /*79c0*/  FFMA.FTZ R86, R86, UR10, -R24 ;  /* 0x0000000a56567c23 */ /* 0x000fe20008010818 */
[----:B------:R-:W-:-:S02]  /*79d0*/  IMAD.U32 R27, RZ, RZ, UR47 ;  /* 0x0000002fff1b7e24 */ /* 0x000fc4000f8e00ff */
[----:B------:R-:W-:Y:S01]  /*79e0*/  FADD.FTZ R3, R25, R34 ;  /* 0x0000002219037221 */ /* 0x000fe20000010000 */
[--C-:B------:R-:W-:Y:S01]  /*79f0*/  FFMA.FTZ R34, R59, UR10, -R24.reuse ;  /* 0x0000000a3b227c23 */ /* 0x100fe20008010818 */
[----:B------:R-:W-:Y:S01]  /*7a00*/  FFMA.FTZ R24, R87, UR10, -R24 ;  /* 0x0000000a57187c23 */ /* 0x000fe20008010818 */
[----:B------:R-:W1:Y:S01]  /*7a10*/  MUFU.EX2 R28, R28 ;  /* 0x0000001c001c7308 */ /* 0x000e620000000800 */
[----:B------:R-:W-:Y:S01]  /*7a20*/  FADD.FTZ R36, R170, R3 ;  /* 0x00000003aa247221 */ /* 0x000fe20000010000 */
[----:B------:R-:W-:Y:S01]  /*7a30*/  @!P1 LEA R27, R27, UR41, 0x3 ;  /* 0x000000291b1b9c11 */ /* 0x000fe2000f8e18ff */
[----:B------:R-:W-:Y:S01]  /*7a40*/  UMOV UR47, UR59 ;  /* 0x0000003b002f7c82 */ /* 0x000fe20008000000 */
[----:B------:R-:W-:Y:S01]  /*7a50*/  ISETP.GT.AND P2, PT, R4, UR60, PT ;  /* 0x0000003c04007c0c */ /* 0x000fe2000bf44270 */
[----:B------:R-:W-:Y:S01]  /*7a60*/  FADD.FTZ R3, R29, R36 ;  /* 0x000000241d037221 */ /* 0x000fe20000010000 */
[----:B------:R-:W-:Y:S01]  /*7a70*/  F2FP.BF16.F32.PACK_AB R180, R7, R180 ;  /* 0x000000b407b4723e */ /* 0x000fe200000010ff */
[----:B------:R-:W-:Y:S01]  /*7a80*/  @!P1 VIADD R27, R27, 0x28860 ;  /* 0x000288601b1b9836 */ /* 0x000fe20000000000 */
[----:B------:R-:W4:Y:S01]  /*7a90*/  MUFU.EX2 R45, R45 ;  /* 0x0000002d002d7308 */ /* 0x000f220000000800 */
[----:B--2---:R-:W-:Y:S01]  /*7aa0*/  FADD.FTZ R36, R164, R3 ;  /* 0x00000003a4247221 */ /* 0x004fe20000010000 */
[----:B------:R-:W-:Y:S01]  /*7ab0*/  F2FP.BF16.F32.PACK_AB R182, R9, R182 ;  /* 0x000000b609b6723e */ /* 0x000fe200000010ff */
[-C--:B------:R-:W-:Y:S01]  /*7ac0*/  FMUL.FTZ R148, R148, R65.reuse ;  /* 0x0000004194947220 */ /* 0x080fe20000410000 */
[----:B------:R-:W-:Y:S01]  /*7ad0*/  @!P1 PRMT R27, RZ, 0x654, R27 ;  /* 0x00000654ff1b9816 */ /* 0x000fe2000000001b */
[----:B0-----:R-:W-:Y:S01]  /*7ae0*/  FADD.FTZ R3, R33, R36 ;  /* 0x0000002421037221 */ /* 0x001fe20000010000 */
[----:B------:R-:W-:Y:S01]  /*7af0*/  F2FP.BF16.F32.PACK_AB R176, R11, R176 ;  /* 0x000000b00bb0723e */ /* 0x000fe200000010ff */
[----:B------:R-:W-:Y:S01]  /*7b00*/  FMUL.FTZ R149, R149, R65 ;  /* 0x0000004195957220 */ /* 0x000fe20000410000 */
[----:B------:R-:W0:Y:S01]  /*7b10*/  MUFU.EX2 R12, R12 ;  /* 0x0000000c000c7308 */ /* 0x000e220000000800 */
[----:B---3--:R-:W-:Y:S01]  /*7b20*/  FADD.FTZ R36, R166, R3 ;  /* 0x00000003a6247221 */ /* 0x008fe20000010000 */
[----:B-1----:R-:W-:Y:S01]  /*7b30*/  FFMA.FTZ R3, R28, R2, R181 ;  /* 0x000000021c037223 */ /* 0x002fe200000100b5 */
[----:B------:R1:W-:Y:S01]  /*7b40*/  @!P1 SYNCS.ARRIVE.TRANS64.RED.A1T0 RZ, [R27+URZ], RZ ;  /* 0x000000ff1bff99a7 */ /* 0x0003e2000810043f */
[C---:B------:R-:W-:Y:S01]  /*7b50*/  F2FP.BF16.F32.PACK_AB R181, R0.reuse, R181 ;  /* 0x000000b500b5723e */ /* 0x040fe200000010ff */
[----:B------:R-:W-:Y:S01]  /*7b60*/  FADD.FTZ R5, R37, R36 ;  /* 0x0000002425057221 */ /* 0x000fe20000010000 */
[----:B------:R-:W-:Y:S01]  /*7b70*/  FADD.FTZ R2, R0, R3 ;  /* 0x0000000300027221 */ /* 0x000fe20000010000 */
[----:B------:R-:W-:Y:S01]  /*7b80*/  F2FP.BF16.F32.PACK_AB R178, R13, R178 ;  /* 0x000000b20db2723e */ /* 0x000fe200000010ff */
[----:B------:R-:W2:Y:S01]  /*7b90*/  MUFU.EX2 R156, R156 ;  /* 0x0000009c009c7308 */ /* 0x000ea20000000800 */
[----:B------:R-:W-:Y:S01]  /*7ba0*/  FADD.FTZ R36, R160, R5 ;  /* 0x00000005a0247221 */ /* 0x000fe20000010000 */
[----:B------:R-:W-:Y:S01]  /*7bb0*/  FADD.FTZ R3, R183, R2 ;  /* 0x00000002b7037221 */ /* 0x000fe20000010000 */
[----:B------:R-:W-:Y:S01]  /*7bc0*/  F2FP.BF16.F32.PACK_AB R172, R15, R172 ;  /* 0x000000ac0fac723e */ /* 0x000fe200000010ff */
[----:B------:R-:W-:-:S02]  /*7bd0*/  VIADD R4, R4, 0xffffffff ;  /* 0xffffffff04047836 */ /* 0x000fc40000000000 */
        /* <DEDUP_REMOVED lines=8> */
[----:B----4-:R-:W-:Y:S01]  /*7c60*/  FADD.FTZ R5, R45, R38 ;  /* 0x000000262d057221 */ /* 0x010fe20000010000 */
[----:B0-----:R-:W-:Y:S01]  /*7c70*/  FADD.FTZ R36, R12, R3 ;  /* 0x000000030c247221 */ /* 0x001fe20000010000 */
[----:B------:R-:W-:Y:S01]  /*7c80*/  F2FP.BF16.F32.PACK_AB R170, R29, R170 ;  /* 0x000000aa1daa723e */ /* 0x000fe200000010ff */
[----:B------:R-:W0:Y:S01]  /*7c90*/  MUFU.EX2 R49, R49 ;  /* 0x0000003100317308 */ /* 0x000e220000000800 */
[----:B--2---:R-:W-:Y:S01]  /*7ca0*/  FADD.FTZ R38, R156, R5 ;  /* 0x000000059c267221 */ /* 0x004fe20000010000 */
[----:B------:R-:W-:Y:S01]  /*7cb0*/  F2FP.BF16.F32.PACK_AB R164, R33, R164 ;  /* 0x000000a421a4723e */ /* 0x000fe200000010ff */
[----:B------:R-:W-:Y:S01]  /*7cc0*/  FMUL.FTZ R91, R91, R28 ;  /* 0x0000001c5b5b7220 */ /* 0x000fe20000410000 */
[----:B------:R-:W-:Y:S01]  /*7cd0*/  F2FP.BF16.F32.PACK_AB R166, R37, R166 ;  /* 0x000000a625a6723e */ /* 0x000fe200000010ff */
[----:B------:R-:W-:Y:S01]  /*7ce0*/  FMUL.FTZ R94, R94, R28 ;  /* 0x0000001c5e5e7220 */ /* 0x000fe20000410000 */
[----:B------:R-:W-:Y:S01]  /*7cf0*/  F2FP.BF16.F32.PACK_AB R160, R41, R160 ;  /* 0x000000a029a0723e */ /* 0x000fe200000010ff */
[----:B------:R-:W-:Y:S01]  /*7d00*/  FMUL.FTZ R95, R95, R28 ;  /* 0x0000001c5f5f7220 */ /* 0x000fe20000410000 */
[----:B------:R-:W2:Y:S01]  /*7d10*/  MUFU.EX2 R14, R14 ;  /* 0x0000000e000e7308 */ /* 0x000ea20000000800 */
[----:B---3--:R-:W-:Y:S01]  /*7d20*/  FADD.FTZ R3, R179, R36 ;  /* 0x00000024b3037221 */ /* 0x008fe20000010000 */
[----:B------:R-:W-:Y:S01]  /*7d30*/  F2FP.BF16.F32.PACK_AB R162, R45, R162 ;  /* 0x000000a22da2723e */ /* 0x000fe200000010ff */
[-C--:B------:R-:W-:Y:S01]  /*7d40*/  FMUL.FTZ R98, R98, R28.reuse ;  /* 0x0000001c62627220 */ /* 0x080fe20000410000 */
[----:B------:R-:W-:Y:S01]  /*7d50*/  F2FP.BF16.F32.PACK_AB R183, R10, R183 ;  /* 0x000000b70ab7723e */ /* 0x000fe200000010ff */
[-C--:B------:R-:W-:Y:S01]  /*7d60*/  FMUL.FTZ R99, R99, R28.reuse ;  /* 0x0000001c63637220 */ /* 0x080fe20000410000 */
[----:B------:R-:W-:Y:S01]  /*7d70*/  F2FP.BF16.F32.PACK_AB R177, R12, R177 ;  /* 0x000000b10cb1723e */ /* 0x000fe200000010ff */
[----:B------:R-:W-:Y:S01]  /*7d80*/  FMUL.FTZ R102, R102, R28 ;  /* 0x0000001c66667220 */ /* 0x000fe20000410000 */
[----:B------:R-:W3:Y:S01]  /*7d90*/  MUFU.EX2 R158, R158 ;  /* 0x0000009e009e7308 */ /* 0x000ee20000000800 */
        /* <DEDUP_REMOVED lines=8> */
[C---:B--2---:R-:W-:Y:S01]  /*7e20*/  FADD.FTZ R36, R14.reuse, R3 ;  /* 0x000000030e247221 */ /* 0x044fe20000010000 */
[----:B------:R-:W-:Y:S01]  /*7e30*/  F2FP.BF16.F32.PACK_AB R179, R14, R179 ;  /* 0x000000b30eb3723e */ /* 0x000fe200000010ff */
[-C--:B------:R-:W-:Y:S01]  /*7e40*/  FMUL.FTZ R114, R114, R28.reuse ;  /* 0x0000001c72727220 */ /* 0x080fe20000410000 */
[-C--:B------:R-:W-:Y:S01]  /*7e50*/  FMUL.FTZ R115, R115, R28.reuse ;  /* 0x0000001c73737220 */ /* 0x080fe20000410000 */
[-C--:B------:R-:W-:Y:S01]  /*7e60*/  FMUL.FTZ R118, R118, R28.reuse ;  /* 0x0000001c76767220 */ /* 0x080fe20000410000 */
[-C--:B------:R-:W-:Y:S01]  /*7e70*/  FMUL.FTZ R119, R119, R28.reuse ;  /* 0x0000001c77777220 */ /* 0x080fe20000410000 */
[-C--:B------:R-:W-:Y:S01]  /*7e80*/  FMUL.FTZ R122, R122, R28.reuse ;  /* 0x0000001c7a7a7220 */ /* 0x080fe20000410000 */
[----:B------:R-:W2:Y:S01]  /*7e90*/  MUFU.EX2 R53, R53 ;  /* 0x0000003500357308 */ /* 0x000ea20000000800 */
[----:B---3--:R-:W-:Y:S01]  /*7ea0*/  FADD.FTZ R38, R158, R5 ;  /* 0x000000059e267221 */ /* 0x008fe20000010000 */
[-C--:B------:R-:W-:Y:S01]  /*7eb0*/  FMUL.FTZ R123, R123, R28.reuse ;  /* 0x0000001c7b7b7220 */ /* 0x080fe20000410000 */
[-C--:B------:R-:W-:Y:S01]  /*7ec0*/  FMUL.FTZ R126, R126, R28.reuse ;  /* 0x0000001c7e7e7220 */ /* 0x080fe20000410000 */
[-C--:B------:R-:W-:Y:S01]  /*7ed0*/  FMUL.FTZ R127, R127, R28.reuse ;  /* 0x0000001c7f7f7220 */ /* 0x080fe20000410000 */
[-C--:B------:R-:W-:Y:S01]  /*7ee0*/  FMUL.FTZ R130, R130, R28.reuse ;  /* 0x0000001c82827220 */ /* 0x080fe20000410000 */
[-C--:B------:R-:W-:Y:S01]  /*7ef0*/  FMUL.FTZ R131, R131, R28.reuse ;  /* 0x0000001c83837220 */ /* 0x080fe20000410000 */
[-C--:B------:R-:W-:Y:S01]  /*7f00*/  FMUL.FTZ R134, R134, R28.reuse ;  /* 0x0000001c86867220 */ /* 0x080fe20000410000 */
[----:B------:R-:W3:Y:S01]  /*7f10*/  MUFU.EX2 R20, R20 ;  /* 0x0000001400147308 */ /* 0x000ee20000000800 */
[----:B0-----:R-:W-:Y:S01]  /*7f20*/  FADD.FTZ R3, R173, R36 ;  /* 0x00000024ad037221 */ /* 0x001fe20000010000 */
[-C--:B------:R-:W-:Y:S01]  /*7f30*/  FMUL.FTZ R135, R135, R28.reuse ;  /* 0x0000001c87877220 */ /* 0x080fe20000410000 */
[-C--:B------:R-:W-:Y:S01]  /*7f40*/  FMUL.FTZ R138, R138, R28.reuse ;  /* 0x0000001c8a8a7220 */ /* 0x080fe20000410000 */
[-C--:B------:R-:W-:Y:S01]  /*7f50*/  FMUL.FTZ R139, R139, R28.reuse ;  /* 0x0000001c8b8b7220 */ /* 0x080fe20000410000 */
[-C--:B------:R-:W-:Y:S01]  /*7f60*/  FMUL.FTZ R142, R142, R28.reuse ;  /* 0x0000001c8e8e7220 */ /* 0x080fe20000410000 */
[-C--:B------:R-:W-:Y:S01]  /*7f70*/  FMUL.FTZ R143, R143, R28.reuse ;  /* 0x0000001c8f8f7220 */ /* 0x080fe20000410000 */
[----:B------:R-:W-:Y:S01]  /*7f80*/  FMUL.FTZ R146, R146, R28 ;  /* 0x0000001c92927220 */ /* 0x000fe20000410000 */
[----:B------:R-:W0:Y:S01]  /*7f90*/  MUFU.EX2 R152, R152 ;  /* 0x0000009800987308 */ /* 0x000e220000000800 */
[C---:B--2---:R-:W-:Y:S01]  /*7fa0*/  FADD.FTZ R5, R53.reuse, R38 ;  /* 0x0000002635057221 */ /* 0x044fe20000010000 */
[----:B------:R-:W-:Y:S01]  /*7fb0*/  F2FP.BF16.F32.PACK_AB R158, R53, R158 ;  /* 0x0000009e359e723e */ /* 0x000fe200000010ff */
[-C--:B------:R-:W-:Y:S01]  /*7fc0*/  FMUL.FTZ R147, R147, R28.reuse ;  /* 0x0000001c93937220 */ /* 0x080fe20000410000 */
[-C--:B------:R-:W-:Y:S01]  /*7fd0*/  FMUL.FTZ R150, R150, R28.reuse ;  /* 0x0000001c96967220 */ /* 0x080fe20000410000 */
[----:B------:R-:W-:Y:S01]  /*7fe0*/  FMUL.FTZ R151, R151, R28 ;  /* 0x0000001c97977220 */ /* 0x000fe20000410000 */
[----:B------:R-:W-:-:S02]  /*7ff0*/  IMAD.MOV.U32 R0, RZ, RZ, R6 ;  /* 0x000000ffff007224 */ /* 0x000fc400078e0006 */
[----:B------:R-:W2:Y:S01]  /*8000*/  MUFU.EX2 R175, R175 ;  /* 0x000000af00af7308 */ /* 0x000ea20000000800 */
[C---:B---3--:R-:W-:Y:S01]  /*8010*/  FADD.FTZ R36, R20.reuse, R3 ;  /* 0x0000000314247221 */ /* 0x048fe20000010000 */
[----:B------:R-:W-:-:S06]  /*8020*/  F2FP.BF16.F32.PACK_AB R173, R20, R173 ;  /* 0x000000ad14ad723e */ /* 0x000fcc00000010ff */
[----:B------:R-:W3:Y:S01]  /*8030*/  MUFU.EX2 R57, R57 ;  /* 0x0000003900397308 */ /* 0x000ee20000000800 */
[----:B0-----:R-:W-:-:S07]  /*8040*/  FADD.FTZ R38, R152, R5 ;  /* 0x0000000598267221 */ /* 0x001fce0000010000 */
[----:B------:R-:W0:Y:S01]  /*8050*/  MUFU.EX2 R26, R26 ;  /* 0x0000001a001a7308 */ /* 0x000e220000000800 */
[----:B--2---:R-:W-:-:S07]  /*8060*/  FADD.FTZ R3, R175, R36 ;  /* 0x00000024af037221 */ /* 0x004fce0000010000 */
[----:B------:R-:W2:Y:S01]  /*8070*/  MUFU.EX2 R154, R154 ;  /* 0x0000009a009a7308 */ /* 0x000ea20000000800 */
[C---:B---3--:R-:W-:Y:S01]  /*8080*/  FADD.FTZ R5, R57.reuse, R38 ;  /* 0x0000002639057221 */ /* 0x048fe20000010000 */
[----:B------:R-:W-:-:S06]  /*8090*/  F2FP.BF16.F32.PACK_AB R152, R57, R152 ;  /* 0x000000983998723e */ /* 0x000fcc00000010ff */
[----:B------:R-:W3:Y:S01]  /*80a0*/  MUFU.EX2 R169, R169 ;  /* 0x000000a900a97308 */ /* 0x000ee20000000800 */
[C---:B0-----:R-:W-:Y:S01]  /*80b0*/  FADD.FTZ R36, R26.reuse, R3 ;  /* 0x000000031a247221 */ /* 0x041fe20000010000 */
[----:B------:R-:W-:-:S06]  /*80c0*/  F2FP.BF16.F32.PACK_AB R175, R26, R175 ;  /* 0x000000af1aaf723e */ /* 0x000fcc00000010ff */
[----:B------:R-:W0:Y:S01]  /*80d0*/  MUFU.EX2 R30, R30 ;  /* 0x0000001e001e7308 */ /* 0x000e220000000800 */
[----:B--2---:R-:W-:Y:S01]  /*80e0*/  FADD.FTZ R38, R154, R5 ;  /* 0x000000059a267221 */ /* 0x004fe20000010000 */
[----:B------:R-:W-:-:S03]  /*80f0*/  F2FP.BF16.F32.PACK_AB R154, R61, R154 ;  /* 0x0000009a3d9a723e */ /* 0x000fc600000010ff */
[----:B------:R-:W-:-:S03]  /*8100*/  FADD.FTZ R3, R61, R38 ;  /* 0x000000263d037221 */ /* 0x000fc60000010000 */
[----:B------:R-:W2:Y:S01]  /*8110*/  MUFU.EX2 R171, R171 ;  /* 0x000000ab00ab7308 */ /* 0x000ea20000000800 */
[----:B---3--:R-:W-:-:S07]  /*8120*/  FADD.FTZ R5, R169, R36 ;  /* 0x00000024a9057221 */ /* 0x008fce0000010000 */
[----:B------:R-:W3:Y:S01]  /*8130*/  MUFU.EX2 R32, R32 ;  /* 0x0000002000207308 */ /* 0x000ee20000000800 */
[C---:B0-----:R-:W-:Y:S01]  /*8140*/  FADD.FTZ R36, R30.reuse, R5 ;  /* 0x000000051e247221 */ /* 0x041fe20000010000 */
[----:B------:R-:W-:-:S06]  /*8150*/  F2FP.BF16.F32.PACK_AB R169, R30, R169 ;  /* 0x000000a91ea9723e */ /* 0x000fcc00000010ff */
[----:B------:R-:W0:Y:S01]  /*8160*/  MUFU.EX2 R165, R165 ;  /* 0x000000a500a57308 */ /* 0x000e220000000800 */
[----:B--2---:R-:W-:-:S07]  /*8170*/  FADD.FTZ R5, R171, R36 ;  /* 0x00000024ab057221 */ /* 0x004fce0000010000 */
[----:B------:R-:W2:Y:S01]  /*8180*/  MUFU.EX2 R34, R34 ;  /* 0x0000002200227308 */ /* 0x000ea20000000800 */
[C---:B---3--:R-:W-:Y:S01]  /*8190*/  FADD.FTZ R36, R32.reuse, R5 ;  /* 0x0000000520247221 */ /* 0x048fe20000010000 */
[----:B------:R-:W-:-:S06]  /*81a0*/  F2FP.BF16.F32.PACK_AB R171, R32, R171 ;  /* 0x000000ab20ab723e */ /* 0x000fcc00000010ff */
[----:B------:R-:W3:Y:S01]  /*81b0*/  MUFU.EX2 R167, R167 ;  /* 0x000000a700a77308 */ /* 0x000ee20000000800 */
[----:B0-----:R-:W-:-:S07]  /*81c0*/  FADD.FTZ R5, R165, R36 ;  /* 0x00000024a5057221 */ /* 0x001fce0000010000 */
[----:B------:R-:W0:Y:S01]  /*81d0*/  MUFU.EX2 R2, R63 ;  /* 0x0000003f00027308 */ /* 0x000e220000000800 */
[C---:B--2---:R-:W-:Y:S01]  /*81e0*/  FADD.FTZ R36, R34.reuse, R5 ;  /* 0x0000000522247221 */ /* 0x044fe20000010000 */
[----:B------:R-:W-:-:S06]  /*81f0*/  F2FP.BF16.F32.PACK_AB R165, R34, R165 ;  /* 0x000000a522a5723e */ /* 0x000fcc00000010ff */
[----:B------:R-:W2:Y:S01]  /*8200*/  MUFU.EX2 R161, R161 ;  /* 0x000000a100a17308 */ /* 0x000ea20000000800 */
[----:B---3--:R-:W-:-:S07]  /*8210*/  FADD.FTZ R5, R167, R36 ;  /* 0x00000024a7057221 */ /* 0x008fce0000010000 */
[----:B------:R-:W3:Y:S01]  /*8220*/  MUFU.EX2 R67, R67 ;  /* 0x0000004300437308 */ /* 0x000ee20000000800 */
[C---:B0-----:R-:W-:Y:S01]  /*8230*/  FADD.FTZ R36, R2.reuse, R5 ;  /* 0x0000000502247221 */ /* 0x041fe20000010000 */
[----:B------:R-:W-:Y:S01]  /*8240*/  F2FP.BF16.F32.PACK_AB R167, R2, R167 ;  /* 0x000000a702a7723e */ /* 0x000fe200000010ff */
[----:B------:R-:W-:-:S05]  /*8250*/  IMAD.MOV.U32 R5, RZ, RZ, R8 ;  /* 0x000000ffff057224 */ /* 0x000fca00078e0008 */
        /* <DEDUP_REMOVED lines=24> */
[----:B------:R-:W-:-:S03]  /*83e0*/  F2FP.BF16.F32.PACK_AB R153, R83, R153 ;  /* 0x000000995399723e */ /* 0x000fc600000010ff */
[----:B---3--:R-:W-:-:S04]  /*83f0*/  FADD.FTZ R36, R155, R36 ;  /* 0x000000249b247221 */ /* 0x008fc80000010000 */
[C---:B0-----:R-:W-:Y:S01]  /*8400*/  FADD.FTZ R2, R24.reuse, R36 ;  /* 0x0000002418027221 */ /* 0x041fe20000010000 */
[----:B------:R-:W-:Y:S01]  /*8410*/  F2FP.BF16.F32.PACK_AB R155, R24, R155 ;  /* 0x0000009b189b723e */ /* 0x000fe200000010ff */
[----:B-1----:R-:W-:Y:S06]  /*8420*/  @P2 BRA `(.L_x_1217) ;  /* 0xffffffcc00d82947 */ /* 0x002fec000383ffff */
[----:B------:R-:W-:Y:S01]  /*8430*/  IMAD.MOV.U32 R5, RZ, RZ, R8 ;  /* 0x000000ffff057224 */ /* 0x000fe200078e0008 */
[----:B------:R-:W-:Y:S01]  /*8440*/  UMOV UR47, UR59 ;  /* 0x0000003b002f7c82 */ /* 0x000fe20008000000 */
[----:B------:R-:W-:Y:S01]  /*8450*/  IMAD.MOV.U32 R0, RZ, RZ, R6 ;  /* 0x000000ffff007224 */ /* 0x000fe200078e0006 */
[----:B------:R-:W-:-:S06]  /*8460*/  UMOV UR50, UR58 ;  /* 0x0000003a00327c82 */ /* 0x000fcc0008000000 */
.L_x_1200:
[----:B------:R-:W-:Y:S01]  /*8470*/  ULDC UR6, c[0x0][0x448] ;  /* 0x0001120000067ab9 */ /* 0x000fe20000000800 */
[----:B------:R-:W-:Y:S01]  /*8480*/  ULDC UR18, c[0x0][0x9e4] ;  /* 0x0002790000127ab9 */ /* 0x000fe20000000800 */
[----:B------:R-:W-:Y:S02]  /*8490*/  UISETP.NE.AND UP0, UPT, UR6, 0x1, UPT ;  /* 0x000000010600788c */ /* 0x000fe4000bf05270 */
[----:B------:R-:W-:Y:S02]  /*84a0*/  UISETP.GE.AND UP1, UPT, UR18, 0x1, UPT ;  /* 0x000000011200788c */ /* 0x000fe4000bf26270 */
[----:B------:R-:W-:Y:S02]  /*84b0*/  UIADD3 UR11, UR37, 0x7f, URZ ;  /* 0x0000007f250b7890 */ /* 0x000fe4000fffe03f */
[----:B------:R-:W-:Y:S02]  /*84c0*/  UIADD3 UR14, UR38, 0x1, -UR46 ;  /* 0x00000001260e7890 */ /* 0x000fe4000fffe82e */
[----:B------:R-:W-:-:S03]  /*84d0*/  PLOP3.LUT P5, PT, PT, PT, UP1, 0x80, 0x0 ;  /* 0x000000000000781c */ /* 0x000fc60003faf018 */
[----:B------:R-:W-:Y:S01]  /*84e0*/  @UP0 ULDC UR6, c[0x0][0x44c] ;  /* 0x0001130000060ab9 */ /* 0x000fe20000000800 */
[----:B------:R-:W-:Y:S01]  /*84f0*/  @UP0 ULDC UR15, c[0x0][0x450] ;  /* 0x00011400000f0ab9 */ /* 0x000fe20000000800 */
[----:B------:R-:W-:-:S04]  /*8500*/  UIMAD.WIDE.U32 UR6, UR11, UR6, URZ ;  /* 0x000000060b0672a5 */ /* 0x000fc8000f8e003f */
[----:B------:R-:W-:-:S04]  /*8510*/  @UP0 USHF.R.U32.HI UR11, URZ, UR15, UR7 ;  /* 0x0000000f3f0b0299 */ /* 0x000fc80008011607 */
[----:B------:R-:W-:-:S04]  /*8520*/  UIADD3 UR11, UR14, UR11, URZ ;  /* 0x0000000b0e0b7290 */ /* 0x000fc8000fffe03f */
        /* <DEDUP_REMOVED lines=12> */
.L_x_1219:
[----:B------:R-:W-:-:S11]  /*85f0*/  UISETP.NE.AND UP1, UPT, UR18, 0x1, UPT ;  /* 0x000000011200788c */ /* 0x000fd6000bf25270 */
[----:B------:R-:W-:Y:S02]  /*8600*/  @UP1 ULDC.64 UR6, c[0x0][0x9e8] ;  /* 0x00027a0000061ab9 */ /* 0x000fe40000000a00 */
[----:B------:R-:W-:-:S04]  /*8610*/  UIMAD.WIDE.U32 UR14, UR11, UR6, URZ ;  /* 0x000000060b0e72a5 */ /* 0x000fc8000f8e003f */
[----:B------:R-:W-:-:S12]  /*8620*/  @UP1 USHF.R.U32.HI UR11, URZ, UR7, UR15 ;  /* 0x000000073f0b1299 */ /* 0x000fd8000801160f */
.L_x_1220:
[----:B------:R-:W-:-:S04]  /*8630*/  UIMAD UR11, UR11, UR18, URZ ;  /* 0x000000120b0b72a4 */ /* 0x000fc8000f8e023f */
[----:B------:R-:W-:-:S04]  /*8640*/  UISETP.LT.AND UP1, UPT, UR56, UR11, UPT ;  /* 0x0000000b3800728c */ /* 0x000fc8000bf21270 */
[----:B------:R-:W-:-:S12]  /*8650*/  USEL UR56, UR56, UR11, !UP1 ;  /* 0x0000000b38387287 */ /* 0x000fd8000c800000 */
.L_x_1218:
[----:B------:R-:W-:-:S04]  /*8660*/  UIADD3 UR56, UR56, 0x7f, URZ ;  /* 0x0000007f38387890 */ /* 0x000fc8000fffe03f */
[----:B------:R-:W-:-:S04]  /*8670*/  USHF.R.S32.HI UR6, URZ, 0x1f, UR56 ;  /* 0x0000001f3f067899 */ /* 0x000fc80008011438 */
[----:B------:R-:W-:-:S04]  /*8680*/  ULEA.HI UR6, UR6, UR56, URZ, 0x7 ;  /* 0x0000003806067291 */ /* 0x000fc8000f8f383f */
[----:B------:R-:W-:-:S04]  /*8690*/  USHF.R.S32.HI UR6, URZ, 0x7, UR6 ;  /* 0x000000073f067899 */ /* 0x000fc80008011406 */
[----:B------:R-:W-:-:S04]  /*86a0*/  UISETP.LT.AND UP1, UPT, UR40, UR6, UPT ;  /* 0x000000062800728c */ /* 0x000fc8000bf21270 */
[----:B------:R-:W-:-:S06]  /*86b0*/  USEL UR55, UR40, UR6, !UP1 ;  /* 0x0000000628377287 */ /* 0x000fcc000c800000 */
[----:B------:R-:W-:-:S13]  /*86c0*/  ISETP.GE.AND P2, PT, R4, UR55, PT ;  /* 0x0000003704007c0c */ /* 0x000fda000bf46270 */
[----:B------:R-:W-:Y:S05]  /*86d0*/  @!P2 BRA `(.L_x_1221) ;  /* 0x000000200008a947 */ /* 0x000fea0003800000 */
[----:B------:R-:W-:Y:S01]  /*86e0*/  IMAD.MOV.U32 R6, RZ, RZ, R5 ;  /* 0x000000ffff067224 */ /* 0x000fe200078e0005 */
[----:B------:R-:W-:Y:S01]  /*86f0*/  UMOV UR57, UR50 ;  /* 0x0000003200397c82 */ /* 0x000fe20008000000 */
[----:B------:R-:W-:Y:S01]  /*8700*/  IMAD.MOV.U32 R7, RZ, RZ, R0 ;  /* 0x000000ffff077224 */ /* 0x000fe200078e0000 */
[----:B------:R-:W-:Y:S01]  /*8710*/  UMOV UR56, UR47 ;  /* 0x0000002f00387c82 */ /* 0x000fe20008000000 */
[----:B------:R-:W-:-:S05]  /*8720*/  ULDC UR54, c[0x0][0x988] ;  /* 0x0002620000367ab9 */ /* 0x000fca0000000800 */
.L_x_1230:
        /* <DEDUP_REMOVED lines=9> */
.L_x_1223:
[----:B------:R-:W-:Y:S01]  /*87c0*/  ULEA UR6, UR47, UR41, 0x3 ;  /* 0x000000292f067291 */ /* 0x000fe2000f8e183f */
[----:B------:R-:W-:-:S05]  /*87d0*/  IMAD.U32 R0, RZ, RZ, UR50 ;  /* 0x00000032ff007e24 */ /* 0x000fca000f8e00ff */
[----:B------:R-:W-:-:S04]  /*87e0*/  SHF.L.U32 R0, R0, 0x1f, RZ ;  /* 0x0000001f00007819 */ /* 0x000fc800000006ff */
[----:B------:R0:W1:Y:S01]  /*87f0*/  SYNCS.PHASECHK.TRANS64.TRYWAIT P2, [UR6+0x28830], R0 ;  /* 0x02883000ff0075a7 */ /* 0x0000620008040146 */
[----:B------:R-:W-:Y:S05]  /*8800*/  @!P0 BRA `(.L_x_1224) ;  /* 0x0000000000048947 */ /* 0x000fea0003800000 */
[----:B------:R-:W-:Y:S01]  /*8810*/  BPT.TRAP 0x1 ;  /* 0x000000040000795c */ /* 0x000fe20000300000 */
.L_x_1224:
[----:B-1----:R-:W-:Y:S05]  /*8820*/  @P2 BRA `(.L_x_1222) ;  /* 0x0000000000082947 */ /* 0x002fea0003800000 */
[----:B------:R-:W1:Y:S02]  /*8830*/  SYNCS.PHASECHK.TRANS64.TRYWAIT P2, [UR6+0x28830], R0 ;  /* 0x02883000ff0075a7 */ /* 0x000e640008040146 */
[----:B-1----:R-:W-:Y:S05]  /*8840*/  @!P2 BRA `(.L_x_1225) ;  /* 0x000000f80094a947 */ /* 0x002fea0003800000 */
.L_x_1222:
        /* <DEDUP_REMOVED lines=47> */
.L_x_1227:
[----:B------:R-:W-:Y:S01]  /*8b40*/  ULEA UR6, UR56, UR41, 0x3 ;  /* 0x0000002938067291 */ /* 0x000fe2000f8e183f */
[----:B------:R-:W-:-:S05]  /*8b50*/  IMAD.U32 R0, RZ, RZ, UR57 ;  /* 0x00000039ff007e24 */ /* 0x000fca000f8e00ff */
[----:B------:R-:W-:-:S04]  /*8b60*/  SHF.L.U32 R0, R0, 0x1f, RZ ;  /* 0x0000001f00007819 */ /* 0x000fc800000006ff */
[----:B------:R0:W1:Y:S01]  /*8b70*/  SYNCS.PHASECHK.TRANS64.TRYWAIT P2, [UR6+0x28850], R0 ;  /* 0x02885000ff0075a7 */ /* 0x0000620008040146 */
[----:B------:R-:W-:Y:S05]  /*8b80*/  @!P0 BRA `(.L_x_1228) ;  /* 0x0000000000048947 */ /* 0x000fea0003800000 */
[----:B------:R-:W-:Y:S01]  /*8b90*/  BPT.TRAP 0x1 ;  /* 0x000000040000795c */ /* 0x000fe20000300000 */
.L_x_1228:
[----:B-1----:R-:W-:Y:S05]  /*8ba0*/  @P2 BRA `(.L_x_1226) ;  /* 0x0000000000082947 */ /* 0x002fea0003800000 */
[----:B------:R-:W1:Y:S02]  /*8bb0*/  SYNCS.PHASECHK.TRANS64.TRYWAIT P2, [UR6+0x28850], R0 ;  /* 0x02885000ff0075a7 */ /* 0x000e640008040146 */
[----:B-1----:R-:W-:Y:S05]  /*8bc0*/  @!P2 BRA `(.L_x_1229) ;  /* 0x000000f400cca947 */ /* 0x002fea0003800000 */
.L_x_1226:
[----:B------:R-:W-:Y:S01]  /*8bd0*/  UIADD3 UR6, UR41, 0x400, URZ ;  /* 0x0000040029067890 */ /* 0x000fe2000fffe03f */
[----:B------:R-:W-:Y:S01]  /*8be0*/  WARPGROUP.ARRIVE ;  /* 0x00000000000079c5 */ /* 0x000fe20000000000 */
[----:B------:R-:W-:Y:S01]  /*8bf0*/  UMOV UR7, 0x40000040 ;  /* 0x4000004000077882 */ /* 0x000fe20000000000 */
[----:B01----:R-:W-:Y:S01]  /*8c00*/  FMNMX.FTZ R0, R24, R7, !PT ;  /* 0x0000000718007209 */ /* 0x003fe20007810000 */
[----:B------:R-:W-:Y:S01]  /*8c10*/  USHF.R.U32.HI UR6, URZ, 0x4, UR6 ;  /* 0x000000043f067899 */ /* 0x000fe20008011606 */
[----:B------:R-:W-:Y:S02]  /*8c20*/  FMNMX.FTZ R10, R26, R6, !PT ;  /* 0x000000061a0a7209 */ /* 0x000fe40007810000 */
[----:B------:R-:W0:Y:S01]  /*8c30*/  S2R R222, SR_TID.X ;  /* 0x0000000000de7919 */ /* 0x000e220000002100 */
[----:B------:R-:W-:Y:S01]  /*8c40*/  FMNMX.FTZ R5, R25, R0, !PT ;  /* 0x0000000019057209 */ /* 0x000fe20007810000 */
[----:B------:R-:W-:Y:S01]  /*8c50*/  ULOP3.LUT UR6, UR6, 0x3fff, URZ, 0xc0, !UPT ;  /* 0x00003fff06067892 */ /* 0x000fe2000f8ec03f */
[----:B------:R-:W-:Y:S01]  /*8c60*/  ISETP.GT.AND P2, PT, R4, UR55, PT ;  /* 0x0000003704007c0c */ /* 0x000fe2000bf44270 */
[----:B------:R-:W-:Y:S01]  /*8c70*/  UMOV UR10, UR54 ;  /* 0x00000036000a7c82 */ /* 0x000fe20008000000 */
[----:B------:R-:W-:Y:S01]  /*8c80*/  FMNMX.FTZ R0, R28, R5, !PT ;  /* 0x000000051c007209 */ /* 0x000fe20007810000 */
[----:B------:R-:W-:Y:S01]  /*8c90*/  ULOP3.LUT UR6, UR6, 0x4000000, URZ, 0xfc, !UPT ;  /* 0x0400000006067892 */ /* 0x000fe2000f8efc3f */
[----:B------:R-:W-:Y:S01]  /*8ca0*/  VIADD R4, R4, 0xffffffff ;  /* 0xffffffff04047836 */ /* 0x000fe20000000000 */
[----:B------:R-:W-:Y:S01]  /*8cb0*/  UMOV UR57, UR50 ;  /* 0x0000003200397c82 */ /* 0x000fe20008000000 */
[----:B------:R-:W-:Y:S01]  /*8cc0*/  FMNMX.FTZ R5, R29, R0, !PT ;  /* 0x000000001d057209 */ /* 0x000fe20007810000 */
[----:B------:R-:W-:-:S03]  /*8cd0*/  ULEA UR11, UR56, UR6, 0xb ;  /* 0x00000006380b7291 */ /* 0x000fc6000f8e583f */
[----:B------:R-:W-:-:S04]  /*8ce0*/  FMNMX.FTZ R0, R32, R5, !PT ;  /* 0x0000000520007209 */ /* 0x000fc80007810000 */
[----:B------:R-:W-:Y:S01]  /*8cf0*/  UMOV UR6, UR11 ;  /* 0x0000000b00067c82 */ /* 0x000fe20008000000 */
[----:B------:R-:W-:Y:S01]  /*8d00*/  FMNMX.FTZ R5, R33, R0, !PT ;  /* 0x0000000021057209 */ /* 0x000fe20007810000 */
[----:B------:R-:W-:Y:S01]  /*8d10*/  HGMMA.64x128x16.F32.BF16 R88, R180, gdesc[UR4].tnspB, R88, gsb0 ;  /* 0x41e00004b4587df0 */ /* 0x000fe20008001858 */
[----:B------:R-:W-:Y:S01]  /*8d20*/  UIADD3 UR6, UR11, 0x80, URZ ;  /* 0x000000800b067890 */ /* 0x000fe2000fffe03f */
[----:B------:R-:W-:Y:S01]  /*8d30*/  UMOV UR7, 0x40000040 ;  /* 0x4000004000077882 */ /* 0x000fe20000000000 */
[----:B------:R-:W-:-:S04]  /*8d40*/  FMNMX.FTZ R0, R36, R5, !PT ;  /* 0x0000000524007209 */ /* 0x000fc80007810000 */
        /* <DEDUP_REMOVED lines=28> */
[----:B------:R-:W-:-:S03]  /*8f10*/  FMNMX.FTZ R5, R27, R10, !PT ;  /* 0x0000000a1b057209 */ /* 0x000fc60007810000 */
[----:B------:R-:W0:Y:S01]  /*8f20*/  SHFL.BFLY PT, R0, R9, 0x1, 0x1f ;  /* 0x0c201f0009007f89 */ /* 0x000e2200000e0000 */
[----:B------:R-:W-:Y:S01]  /*8f30*/  FMNMX.FTZ R10, R30, R5, !PT ;  /* 0x000000051e0a7209 */ /* 0x000fe20007810000 */
[----:B------:R-:W-:Y:S02]  /*8f40*/  WARPGROUP.DEPBAR.LE gsb0, 0x0 ;  /* 0x00008000000079c5 */ /* 0x000fe40000010000 */
[----:B------:R-:W-:Y:S01]  /*8f50*/  WARPGROUP.ARRIVE ;  /* 0x00000000000079c5 */ /* 0x000fe20000000000 */
[----:B------:R-:W-:-:S04]  /*8f60*/  FMNMX.FTZ R5, R31, R10, !PT ;  /* 0x0000000a1f057209 */ /* 0x000fc80007810000 */
[----:B------:R-:W-:Y:S01]  /*8f70*/  FMNMX.FTZ R10, R34, R5, !PT ;  /* 0x00000005220a7209 */ /* 0x000fe20007810000 */
[----:B------:R-:W-:Y:S01]  /*8f80*/  HGMMA.64x128x16.F32.BF16 R88, R176, gdesc[UR4].tnspB, R88, gsb0 ;  /* 0x41e00004b0587df0 */ /* 0x000fe20008001858 */
[----:B------:R-:W-:Y:S01]  /*8f90*/  UIADD3 UR6, UR11, 0x100, URZ ;  /* 0x000001000b067890 */ /* 0x000fe2000fffe03f */
[----:B------:R-:W-:Y:S01]  /*8fa0*/  UMOV UR7, 0x40000040 ;  /* 0x4000004000077882 */ /* 0x000fe20000000000 */
[----:B------:R-:W-:-:S04]  /*8fb0*/  FMNMX.FTZ R5, R35, R10, !PT ;  /* 0x0000000a23057209 */ /* 0x000fc80007810000 */
[----:B------:R-:W-:-:S04]  /*8fc0*/  FMNMX.FTZ R10, R38, R5, !PT ;  /* 0x00000005260a7209 */ /* 0x000fc80007810000 */
[----:B------:R-:W-:Y:S02]  /*8fd0*/  FMNMX.FTZ R5, R39, R10, !PT ;  /* 0x0000000a27057209 */ /* 0x000fe40007810000 */
[----:B0-----:R-:W-:Y:S02]  /*8fe0*/  FMNMX.FTZ R0, R9, R0, !PT ;  /* 0x0000000009007209 */ /* 0x001fe40007810000 */
[----:B------:R-:W-:-:S03]  /*8ff0*/  FMNMX.FTZ R10, R42, R5, !PT ;  /* 0x000000052a0a7209 */ /* 0x000fc60007810000 */
[----:B------:R-:W-:Y:S01]  /*9000*/  FADD.FTZ R7, -R0, R7 ;  /* 0x0000000700077221 */ /* 0x000fe20000010100 */
[----:B------:R-:W-:-:S03]  /*9010*/  FMNMX.FTZ R5, R43, R10, !PT ;  /* 0x0000000a2b057209 */ /* 0x000fc60007810000 */
[----:B------:R-:W-:Y:S01]  /*9020*/  FMUL.FTZ R8, R7, UR10 ;  /* 0x0000000a07087c20 */ /* 0x000fe20008410000 */
[----:B------:R-:W-:-:S04]  /*9030*/  FMNMX.FTZ R10, R46, R5, !PT ;  /* 0x000000052e0a7209 */ /* 0x000fc80007810000 */
[----:B------:R-:W-:Y:S01]  /*9040*/  FMNMX.FTZ R5, R47, R10, !PT ;  /* 0x0000000a2f057209 */ /* 0x000fe20007810000 */
[----:B------:R-:W-:Y:S03]  /*9050*/  MUFU.EX2 R8, R8 ;  /* 0x0000000800087308 */ /* 0x000fe60000000800 */
        /* <DEDUP_REMOVED lines=21> */
[----:B0-----:R-:W-:Y:S01]  /*91b0*/  FMNMX.FTZ R20, R5, R12, !PT ;  /* 0x0000000c05147209 */ /* 0x001fe20007810000 */
[----:B------:R-:W-:Y:S02]  /*91c0*/  WARPGROUP.DEPBAR.LE gsb0, 0x0 ;  /* 0x00008000000079c5 */ /* 0x000fe40000010000 */
[----:B------:R-:W-:Y:S02]  /*91d0*/  WARPGROUP.ARRIVE ;  /* 0x00000000000079c5 */ /* 0x000fe40000000000 */
[----:B------:R-:W0:Y:S04]  /*91e0*/  SHFL.BFLY PT, R5, R20, 0x1, 0x1f ;  /* 0x0c201f0014057f89 */ /* 0x000e2800000e0000 */
[----:B------:R-:W-:Y:S01]  /*91f0*/  HGMMA.64x128x16.F32.BF16 R88, R172, gdesc[UR4].tnspB, R88, gsb0 ;  /* 0x41e00004ac587df0 */ /* 0x000fe20008001858 */
[----:B------:R-:W-:Y:S01]  /*9200*/  UIADD3 UR6, UR11, 0x180, URZ ;  /* 0x000001800b067890 */ /* 0x000fe2000fffe03f */
[----:B------:R-:W-:Y:S01]  /*9210*/  UMOV UR7, 0x40000040 ;  /* 0x4000004000077882 */ /* 0x000fe20000000000 */
[----:B0-----:R-:W-:-:S05]  /*9220*/  FMNMX.FTZ R5, R20, R5, !PT ;  /* 0x0000000514057209 */ /* 0x001fca0007810000 */
[----:B------:R-:W-:Y:S01]  /*9230*/  FADD.FTZ R6, -R5, R6 ;  /* 0x0000000605067221 */ /* 0x000fe20000010100 */
[----:B------:R-:W-:Y:S02]  /*9240*/  WARPGROUP.DEPBAR.LE gsb0, 0x0 ;  /* 0x00008000000079c5 */ /* 0x000fe40000010000 */
[----:B------:R-:W-:-:S06]  /*9250*/  WARPGROUP.ARRIVE ;  /* 0x00000000000079c5 */ /* 0x000fcc0000000000 */
[----:B------:R-:W-:Y:S01]  /*9260*/  HGMMA.64x128x16.F32.BF16 R88, R168, gdesc[UR4].tnspB, R88, gsb0 ;  /* 0x41e00004a8587df0 */ /* 0x000fe20008001858 */
[----:B------:R-:W-:Y:S01]  /*9270*/  UIADD3 UR6, UR11, 0x200, URZ ;  /* 0x000002000b067890 */ /* 0x000fe2000fffe03f */
[----:B------:R-:W-:Y:S01]  /*9280*/  UMOV UR7, 0x40000040 ;  /* 0x4000004000077882 */ /* 0x000fe20000000000 */
[----:B------:R-:W-:Y:S02]  /*9290*/  WARPGROUP.DEPBAR.LE gsb0, 0x0 ;  /* 0x00008000000079c5 */ /* 0x000fe40000010000 */
[----:B------:R-:W-:Y:S01]  /*92a0*/  WARPGROUP.ARRIVE ;  /* 0x00000000000079c5 */ /* 0x000fe20000000000 */
[----:B------:R-:W-:-:S04]  /*92b0*/  FMUL.FTZ R169, R0, UR10 ;  /* 0x0000000a00a97c20 */ /* 0x000fc80008410000 */
[--C-:B------:R-:W-:Y:S02]  /*92c0*/  FFMA.FTZ R7, R24, UR10, -R169.reuse ;  /* 0x0000000a18077c23 */ /* 0x100fe400080108a9 */
[----:B------:R-:W-:Y:S01]  /*92d0*/  HGMMA.64x128x16.F32.BF16 R88, R164, gdesc[UR4].tnspB, R88, gsb0 ;  /* 0x41e00004a4587df0 */ /* 0x000fe20008001858 */
[----:B------:R-:W-:Y:S01]  /*92e0*/  UIADD3 UR6, UR11, 0x280, URZ ;  /* 0x000002800b067890 */ /* 0x000fe2000fffe03f */
[----:B------:R-:W-:Y:S01]  /*92f0*/  FMUL.FTZ R24, R5, UR10 ;  /* 0x0000000a05187c20 */ /* 0x000fe20008410000 */
[----:B------:R-:W-:Y:S01]  /*9300*/  UMOV UR7, 0x40000040 ;  /* 0x4000004000077882 */ /* 0x000fe20000000000 */
[--C-:B------:R-:W-:Y:S01]  /*9310*/  FFMA.FTZ R15, R41, UR10, -R169.reuse ;  /* 0x0000000a290f7c23 */ /* 0x100fe200080108a9 */
[--C-:B------:R-:W-:Y:S01]  /*9320*/  FFMA.FTZ R41, R65, UR10, -R169.reuse ;  /* 0x0000000a41297c23 */ /* 0x100fe200080108a9 */
[--C-:B------:R-:W-:Y:S01]  /*9330*/  FFMA.FTZ R181, R27, UR10, -R24.reuse ;  /* 0x0000000a1bb57c23 */ /* 0x100fe20008010818 */
[----:B------:R-:W-:Y:S02]  /*9340*/  IMAD.U32 R27, RZ, RZ, UR47 ;  /* 0x0000002fff1b7e24 */ /* 0x000fe4000f8e00ff */
[----:B------:R-:W-:Y:S01]  /*9350*/  FMUL.FTZ R65, R6, UR10 ;  /* 0x0000000a06417c20 */ /* 0x000fe20008410000 */
[--C-:B------:R-:W-:Y:S01]  /*9360*/  FFMA.FTZ R6, R26, UR10, -R24.reuse ;  /* 0x0000000a1a067c23 */ /* 0x100fe20008010818 */
[--C-:B------:R-:W-:Y:S01]  /*9370*/  FFMA.FTZ R180, R25, UR10, -R169.reuse ;  /* 0x0000000a19b47c23 */ /* 0x100fe200080108a9 */
[----:B------:R-:W0:Y:S01]  /*9380*/  MUFU.EX2 R7, R7 ;  /* 0x0000000700077308 */ /* 0x000e220000000800 */
[----:B------:R-:W-:Y:S01]  /*9390*/  @!P1 LEA R27, R27, UR41, 0x3 ;  /* 0x000000291b1b9c11 */ /* 0x000fe2000f8e18ff */
[--C-:B------:R-:W-:Y:S01]  /*93a0*/  FFMA.FTZ R182, R28, UR10, -R169.reuse ;  /* 0x0000000a1cb67c23 */ /* 0x100fe200080108a9 */
[--C-:B------:R-:W-:Y:S01]  /*93b0*/  FFMA.FTZ R183, R30, UR10, -R24.reuse ;  /* 0x0000000a1eb77c23 */ /* 0x100fe20008010818 */
[--C-:B------:R-:W-:Y:S01]  /*93c0*/  FFMA.FTZ R26, R31, UR10, -R24.reuse ;  /* 0x0000000a1f1a7c23 */ /* 0x100fe20008010818 */
[--C-:B------:R-:W-:Y:S01]  /*93d0*/  FFMA.FTZ R25, R29, UR10, -R169.reuse ;  /* 0x0000000a1d197c23 */ /* 0x100fe200080108a9 */
[----:B------:R-:W-:Y:S01]  /*93e0*/  @!P1 VIADD R27, R27, 0x28840 ;  /* 0x000288401b1b9836 */ /* 0x000fe20000000000 */
[----:B------:R-:W-:Y:S01]  /*93f0*/  IADD3 R31, -R222, 0xb, RZ ;  /* 0x0000000bde1f7810 */ /* 0x000fe20007ffe1ff */
[----:B------:R-:W-:Y:S01]  /*9400*/  MUFU.EX2 R65, R65 ;  /* 0x0000004100417308 */ /* 0x000fe20000000800 */
[----:B------:R-:W-:Y:S01]  /*9410*/  FFMA.FTZ R176, R32, UR10, -R169 ;  /* 0x0000000a20b07c23 */ /* 0x000fe200080108a9 */
[--C-:B------:R-:W-:Y:S01]  /*9420*/  FFMA.FTZ R177, R34, UR10, -R24.reuse ;  /* 0x0000000a22b17c23 */ /* 0x100fe20008010818 */
[----:B------:R-:W-:Y:S01]  /*9430*/  @!P1 PRMT R27, RZ, 0x654, R27 ;  /* 0x00000654ff1b9816 */ /* 0x000fe2000000001b */
[--C-:B------:R-:W-:Y:S01]  /*9440*/  FFMA.FTZ R9, R33, UR10, -R169.reuse ;  /* 0x0000000a21097c23 */ /* 0x100fe200080108a9 */
[--C-:B------:R-:W-:Y:S01]  /*9450*/  FFMA.FTZ R28, R35, UR10, -R24.reuse ;  /* 0x0000000a231c7c23 */ /* 0x100fe20008010818 */
[----:B------:R-:W-:Y:S01]  /*9460*/  FFMA.FTZ R178, R36, UR10, -R169 ;  /* 0x0000000a24b27c23 */ /* 0x000fe200080108a9 */
[--C-:B------:R-:W-:Y:S01]  /*9470*/  FFMA.FTZ R179, R38, UR10, -R24.reuse ;  /* 0x0000000a26b37c23 */ /* 0x100fe20008010818 */
[----:B------:R-:W1:Y:S01]  /*9480*/  MUFU.EX2 R6, R6 ;  /* 0x0000000600067308 */ /* 0x000e620000000800 */
        /* <DEDUP_REMOVED lines=8> */
[--C-:B------:R-:W-:Y:S01]  /*9510*/  FFMA.FTZ R175, R46, UR10, -R24.reuse ;  /* 0x0000000a2eaf7c23 */ /* 0x100fe20008010818 */
[--C-:B------:R-:W-:Y:S01]  /*9520*/  FFMA.FTZ R11, R45, UR10, -R169.reuse ;  /* 0x0000000a2d0b7c23 */ /* 0x100fe200080108a9 */
[----:B------:R-:W-:Y:S01]  /*9530*/  FFMA.FTZ R34, R47, UR10, -R24 ;  /* 0x0000000a2f227c23 */ /* 0x000fe20008010818 */
[--C-:B------:R-:W-:Y:S01]  /*9540*/  FFMA.FTZ R168, R48, UR10, -R169.reuse ;  /* 0x0000000a30a87c23 */ /* 0x100fe200080108a9 */
[--C-:B------:R-:W-:Y:S01]  /*9550*/  FFMA.FTZ R21, R49, UR10, -R169.reuse ;  /* 0x0000000a31157c23 */ /* 0x100fe200080108a9 */
[--C-:B------:R-:W-:Y:S01]  /*9560*/  FFMA.FTZ R33, R53, UR10, -R169.reuse ;  /* 0x0000000a35217c23 */ /* 0x100fe200080108a9 */
[--C-:B------:R-:W-:Y:S01]  /*9570*/  FFMA.FTZ R29, R57, UR10, -R169.reuse ;  /* 0x0000000a391d7c23 */ /* 0x100fe200080108a9 */
[----:B------:R-:W2:Y:S01]  /*9580*/  MUFU.EX2 R181, R181 ;  /* 0x000000b500b57308 */ /* 0x000ea20000000800 */
[----:B-1----:R-:W-:Y:S01]  /*9590*/  FFMA.FTZ R2, R65, R2, R6 ;  /* 0x0000000241027223 */ /* 0x002fe20000010006 */
[--C-:B------:R-:W-:Y:S01]  /*95a0*/  FFMA.FTZ R37, R61, UR10, -R169.reuse ;  /* 0x0000000a3d257c23 */ /* 0x100fe200080108a9 */
[--C-:B------:R-:W-:Y:S01]  /*95b0*/  FFMA.FTZ R170, R52, UR10, -R169.reuse ;  /* 0x0000000a34aa7c23 */ /* 0x100fe200080108a9 */
[--C-:B------:R-:W-:Y:S01]  /*95c0*/  FFMA.FTZ R49, R69, UR10, -R169.reuse ;  /* 0x0000000a45317c23 */ /* 0x100fe200080108a9 */
[--C-:B------:R-:W-:Y:S01]  /*95d0*/  FFMA.FTZ R10, R72, UR10, -R169.reuse ;  /* 0x0000000a480a7c23 */ /* 0x100fe200080108a9 */
[--C-:B------:R-:W-:Y:S01]  /*95e0*/  FFMA.FTZ R45, R73, UR10, -R169.reuse ;  /* 0x0000000a492d7c23 */ /* 0x100fe200080108a9 */
[----:B------:R-:W-:Y:S01]  /*95f0*/  FFMA.FTZ R12, R76, UR10, -R169 ;  /* 0x0000000a4c0c7c23 */ /* 0x000fe200080108a9 */
[----:B------:R-:W1:Y:S01]  /*9600*/  MUFU.EX2 R182, R182 ;  /* 0x000000b600b67308 */ /* 0x000e620000000800 */
[----:B0-----:R-:W-:Y:S01]  /*9610*/  FADD.FTZ R3, R180, R3 ;  /* 0x00000003b4037221 */ /* 0x001fe20000010000 */
[--C-:B------:R-:W-:Y:S01]  /*9620*/  FFMA.FTZ R53, R77, UR10, -R169.reuse ;  /* 0x0000000a4d357c23 */ /* 0x100fe200080108a9 */
[--C-:B------:R-:W-:Y:S01]  /*9630*/  FFMA.FTZ R14, R80, UR10, -R169.reuse ;  /* 0x0000000a500e7c23 */ /* 0x100fe200080108a9 */
[--C-:B------:R-:W-:Y:S01]  /*9640*/  FFMA.FTZ R57, R81, UR10, -R169.reuse ;  /* 0x0000000a51397c23 */ /* 0x100fe200080108a9 */
[--C-:B------:R-:W-:Y:S01]  /*9650*/  FFMA.FTZ R84, R84, UR10, -R169.reuse ;  /* 0x0000000a54547c23 */ /* 0x100fe200080108a9 */
[----:B------:R-:W-:Y:S01]  /*9660*/  FFMA.FTZ R61, R85, UR10, -R169 ;  /* 0x0000000a553d7c23 */ /* 0x000fe200080108a9 */
[----:B------:R-:W-:Y:S01]  /*9670*/  FFMA.FTZ R36, R51, UR10, -R24 ;  /* 0x0000000a33247c23 */ /* 0x000fe20008010818 */
[----:B------:R-:W0:Y:S01]  /*9680*/  MUFU.EX2 R183, R183 ;  /* 0x000000b700b77308 */ /* 0x000e220000000800 */
[----:B--2---:R-:W-:Y:S01]  /*9690*/  FADD.FTZ R42, R181, R2 ;  /* 0x00000002b52a7221 */ /* 0x004fe20000010000 */
[--C-:B------:R-:W-:Y:S01]  /*96a0*/  FFMA.FTZ R171, R54, UR10, -R24.reuse ;  /* 0x0000000a36ab7c23 */ /* 0x100fe20008010818 */
[--C-:B------:R-:W-:Y:S01]  /*96b0*/  FFMA.FTZ R38, R55, UR10, -R24.reuse ;  /* 0x0000000a37267c23 */ /* 0x100fe20008010818 */
[--C-:B------:R-:W-:Y:S01]  /*96c0*/  FFMA.FTZ R40, R59, UR10, -R24.reuse ;  /* 0x0000000a3b287c23 */ /* 0x100fe20008010818 */
[----:B------:R-:W-:Y:S01]  /*96d0*/  F2FP.BF16.F32.PACK_AB R180, R180, R7 ;  /* 0x00000007b4b4723e */ /* 0x000fe200000010ff */
[--C-:B------:R-:W-:Y:S01]  /*96e0*/  FFMA.FTZ R2, R63, UR10, -R24.reuse ;  /* 0x0000000a3f027c23 */ /* 0x100fe20008010818 */
[----:B------:R-:W-:Y:S01]  /*96f0*/  F2FP.BF16.F32.PACK_AB R181, R181, R6 ;  /* 0x00000006b5b5723e */ /* 0x000fe200000010ff */
[----:B------:R-:W2:Y:S01]  /*9700*/  MUFU.EX2 R25, R25 ;  /* 0x0000001900197308 */ /* 0x000ea20000000800 */
[----:B-1----:R-:W-:Y:S01]  /*9710*/  FADD.FTZ R44, R182, R3 ;  /* 0x00000003b62c7221 */ /* 0x002fe20000010000 */
[--C-:B------:R-:W-:Y:S01]  /*9720*/  FFMA.FTZ R75, R75, UR10, -R24.reuse ;  /* 0x0000000a4b4b7c23 */ /* 0x100fe20008010818 */
[--C-:B------:R-:W-:Y:S01]  /*9730*/  FFMA.FTZ R78, R78, UR10, -R24.reuse ;  /* 0x0000000a4e4e7c23 */ /* 0x100fe20008010818 */
[--C-:B------:R-:W-:Y:S01]  /*9740*/  FFMA.FTZ R79, R79, UR10, -R24.reuse ;  /* 0x0000000a4f4f7c23 */ /* 0x100fe20008010818 */
[--C-:B------:R-:W-:Y:S01]  /*9750*/  FFMA.FTZ R82, R82, UR10, -R24.reuse ;  /* 0x0000000a52527c23 */ /* 0x100fe20008010818 */
[--C-:B------:R-:W-:Y:S01]  /*9760*/  FFMA.FTZ R83, R83, UR10, -R24.reuse ;  /* 0x0000000a53537c23 */ /* 0x100fe20008010818 */
[----:B------:R-:W-:Y:S01]  /*9770*/  FFMA.FTZ R86, R86, UR10, -R24 ;  /* 0x0000000a56567c23 */ /* 0x000fe20008010818 */
[----:B------:R-:W1:Y:S01]  /*9780*/  MUFU.EX2 R26, R26 ;  /* 0x0000001a001a7308 */ /* 0x000e620000000800 */
[----:B0-----:R-:W-:-:S07]  /*9790*/  FADD.FTZ R3, R183, R42 ;  /* 0x0000002ab7037221 */ /* 0x001fce0000010000 */
[----:B------:R-:W-:Y:S01]  /*97a0*/  MUFU.EX2 R176, R176 ;  /* 0x000000b000b07308 */ /* 0x000fe20000000800 */
[----:B--2---:R-:W-:-:S07]  /*97b0*/  F2FP.BF16.F32.PACK_AB R182, R25, R182 ;  /* 0x000000b619b6723e */ /* 0x004fce00000010ff */
[----:B------:R-:W0:Y:S01]  /*97c0*/  MUFU.EX2 R177, R177 ;  /* 0x000000b100b17308 */ /* 0x000e220000000800 */
[C---:B-1----:R-:W-:Y:S01]  /*97d0*/  FADD.FTZ R42, R26.reuse, R3 ;  /* 0x000000031a2a7221 */ /* 0x042fe20000010000 */
[----:B------:R-:W-:-:S06]  /*97e0*/  F2FP.BF16.F32.PACK_AB R183, R26, R183 ;  /* 0x000000b71ab7723e */ /* 0x000fcc00000010ff */
[----:B------:R-:W-:Y:S08]  /*97f0*/  MUFU.EX2 R9, R9 ;  /* 0x0000000900097308 */ /* 0x000ff00000000800 */
[----:B------:R-:W1:Y:S01]  /*9800*/  MUFU.EX2 R28, R28 ;  /* 0x0000001c001c7308 */ /* 0x000e620000000800 */
[----:B0-----:R-:W-:Y:S01]  /*9810*/  FADD.FTZ R3, R177, R42 ;  /* 0x0000002ab1037221 */ /* 0x001fe20000010000 */
[----:B------:R-:W-:-:S06]  /*9820*/  FFMA.FTZ R42, R67, UR10, -R24 ;  /* 0x0000000a432a7c23 */ /* 0x000fcc0008010818 */
[----:B------:R-:W-:Y:S08]  /*9830*/  MUFU.EX2 R178, R178 ;  /* 0x000000b200b27308 */ /* 0x000ff00000000800 */
[----:B------:R-:W0:Y:S01]  /*9840*/  MUFU.EX2 R179, R179 ;  /* 0x000000b300b37308 */ /* 0x000e220000000800 */
[C---:B-1----:R-:W-:Y:S01]  /*9850*/  FADD.FTZ R46, R28.reuse, R3 ;  /* 0x000000031c2e7221 */ /* 0x042fe20000010000 */
[----:B------:R-:W-:-:S06]  /*9860*/  F2FP.BF16.F32.PACK_AB R177, R28, R177 ;  /* 0x000000b11cb1723e */ /* 0x000fcc00000010ff */
[----:B------:R-:W-:Y:S08]  /*9870*/  MUFU.EX2 R13, R13 ;  /* 0x0000000d000d7308 */ /* 0x000ff00000000800 */
[----:B------:R-:W1:Y:S01]  /*9880*/  MUFU.EX2 R30, R30 ;  /* 0x0000001e001e7308 */ /* 0x000e620000000800 */
[----:B0-----:R-:W-:Y:S01]  /*9890*/  FADD.FTZ R3, R179, R46 ;  /* 0x0000002eb3037221 */ /* 0x001fe20000010000 */
[----:B------:R-:W-:-:S02]  /*98a0*/  WARPGROUP.DEPBAR.LE gsb0, 0x0 ;  /* 0x00008000000079c5 */ /* 0x000fc40000010000 */
[----:B------:R-:W-:Y:S01]  /*98b0*/  WARPGROUP.ARRIVE ;  /* 0x00000000000079c5 */ /* 0x000fe20000000000 */
[--C-:B------:R-:W-:Y:S01]  /*98c0*/  FFMA.FTZ R164, R56, UR10, -R169.reuse ;  /* 0x0000000a38a47c23 */ /* 0x100fe200080108a9 */
[----:B------:R-:W-:Y:S02]  /*98d0*/  FFMA.FTZ R166, R60, UR10, -R169 ;  /* 0x0000000a3ca67c23 */ /* 0x000fe400080108a9 */
[----:B------:R-:W-:Y:S01]  /*98e0*/  MUFU.EX2 R172, R172 ;  /* 0x000000ac00ac7308 */ /* 0x000fe20000000800 */
[--C-:B------:R-:W-:Y:S01]  /*98f0*/  FFMA.FTZ R165, R58, UR10, -R24.reuse ;  /* 0x0000000a3aa57c23 */ /* 0x100fe20008010818 */
[----:B------:R-:W-:Y:S01]  /*9900*/  FFMA.FTZ R167, R62, UR10, -R24 ;  /* 0x0000000a3ea77c23 */ /* 0x000fe20008010818 */
[----:B------:R-:W-:Y:S01]  /*9910*/  HGMMA.64x128x16.F32.BF16 R88, R160, gdesc[UR4].tnspB, R88, gsb0 ;  /* 0x41e00004a0587df0 */ /* 0x000fe20008001858 */
[----:B------:R-:W-:Y:S01]  /*9920*/  UIADD3 UR6, UR11, 0x300, URZ ;  /* 0x000003000b067890 */ /* 0x000fe2000fffe03f */
[----:B------:R-:W-:-:S03]  /*9930*/  UMOV UR7, 0x40000040 ;  /* 0x4000004000077882 */ /* 0x000fc60000000000 */
[----:B------:R-:W0:Y:S01]  /*9940*/  MUFU.EX2 R173, R173 ;  /* 0x000000ad00ad7308 */ /* 0x000e220000000800 */
[C---:B-1----:R-:W-:Y:S01]  /*9950*/  FADD.FTZ R46, R30.reuse, R3 ;  /* 0x000000031e2e7221 */ /* 0x042fe20000010000 */
[----:B------:R-:W-:-:S06]  /*9960*/  F2FP.BF16.F32.PACK_AB R179, R30, R179 ;  /* 0x000000b31eb3723e */ /* 0x000fcc00000010ff */
[----:B------:R-:W-:Y:S08]  /*9970*/  MUFU.EX2 R15, R15 ;  /* 0x0000000f000f7308 */ /* 0x000ff00000000800 */
[----:B------:R-:W1:Y:S01]  /*9980*/  MUFU.EX2 R32, R32 ;  /* 0x0000002000207308 */ /* 0x000e620000000800 */
[----:B0-----:R-:W-:-:S07]  /*9990*/  FADD.FTZ R3, R173, R46 ;  /* 0x0000002ead037221 */ /* 0x001fce0000010000 */
[----:B------:R-:W-:Y:S08]  /*99a0*/  MUFU.EX2 R174, R174 ;  /* 0x000000ae00ae7308 */ /* 0x000ff00000000800 */
[----:B------:R-:W0:Y:S01]  /*99b0*/  MUFU.EX2 R175, R175 ;  /* 0x000000af00af7308 */ /* 0x000e220000000800 */
[C---:B-1----:R-:W-:Y:S01]  /*99c0*/  FADD.FTZ R46, R32.reuse, R3 ;  /* 0x00000003202e7221 */ /* 0x042fe20000010000 */
[----:B------:R-:W-:-:S06]  /*99d0*/  F2FP.BF16.F32.PACK_AB R173, R32, R173 ;  /* 0x000000ad20ad723e */ /* 0x000fcc00000010ff */
[----:B------:R-:W-:Y:S08]  /*99e0*/  MUFU.EX2 R11, R11 ;  /* 0x0000000b000b7308 */ /* 0x000ff00000000800 */
[----:B------:R-:W1:Y:S01]  /*99f0*/  MUFU.EX2 R34, R34 ;  /* 0x0000002200227308 */ /* 0x000e620000000800 */
[----:B0-----:R-:W-:-:S07]  /*9a00*/  FADD.FTZ R3, R175, R46 ;  /* 0x0000002eaf037221 */ /* 0x001fce0000010000 */
[----:B------:R-:W-:Y:S08]  /*9a10*/  MUFU.EX2 R168, R168 ;  /* 0x000000a800a87308 */ /* 0x000ff00000000800 */
[----:B------:R-:W-:Y:S01]  /*9a20*/  MUFU.EX2 R21, R21 ;  /* 0x0000001500157308 */ /* 0x000fe20000000800 */
[C---:B-1----:R-:W-:Y:S01]  /*9a30*/  FADD.FTZ R46, R34.reuse, R3 ;  /* 0x00000003222e7221 */ /* 0x042fe20000010000 */
[----:B------:R-:W-:-:S06]  /*9a40*/  F2FP.BF16.F32.PACK_AB R175, R34, R175 ;  /* 0x000000af22af723e */ /* 0x000fcc00000010ff */
        /* <DEDUP_REMOVED lines=12> */
[----:B------:R-:W-:Y:S01]  /*9b10*/  FFMA.FTZ R162, R68, UR10, -R169 ;  /* 0x0000000a44a27c23 */ /* 0x000fe200080108a9 */
[--C-:B------:R-:W-:Y:S01]  /*9b20*/  FFMA.FTZ R169, R50, UR10, -R24.reuse ;  /* 0x0000000a32a97c23 */ /* 0x100fe20008010818 */
[--C-:B------:R-:W-:Y:S01]  /*9b30*/  FFMA.FTZ R161, R66, UR10, -R24.reuse ;  /* 0x0000000a42a17c23 */ /* 0x100fe20008010818 */
[----:B------:R-:W-:Y:S01]  /*9b40*/  MUFU.EX2 R166, R166 ;  /* 0x000000a600a67308 */ /* 0x000fe20000000800 */
[----:B------:R-:W-:Y:S01]  /*9b50*/  HGMMA.64x128x16.F32.BF16 R88, R156, gdesc[UR4].tnspB, R88, gsb0 ;  /* 0x41e000049c587df0 */ /* 0x000fe20008001858 */
[----:B------:R-:W-:Y:S01]  /*9b60*/  UIADD3 UR6, UR11, 0x380, URZ ;  /* 0x000003800b067890 */ /* 0x000fe2000fffe03f */
[----:B------:R-:W-:Y:S01]  /*9b70*/  FFMA.FTZ R163, R70, UR10, -R24 ;  /* 0x0000000a46a37c23 */ /* 0x000fe20008010818 */
[----:B------:R-:W-:-:S04]  /*9b80*/  UMOV UR7, 0x40000040 ;  /* 0x4000004000077882 */ /* 0x000fc80000000000 */
[----:B------:R-:W0:Y:S08]  /*9b90*/  MUFU.EX2 R169, R169 ;  /* 0x000000a900a97308 */ /* 0x000e300000000800 */
[----:B------:R-:W-:Y:S08]  /*9ba0*/  MUFU.EX2 R167, R167 ;  /* 0x000000a700a77308 */ /* 0x000ff00000000800 */
[----:B------:R-:W-:Y:S01]  /*9bb0*/  MUFU.EX2 R37, R37 ;  /* 0x0000002500257308 */ /* 0x000fe20000000800 */
[----:B0-----:R-:W-:Y:S01]  /*9bc0*/  FADD.FTZ R3, R169, R46 ;  /* 0x0000002ea9037221 */ /* 0x001fe20000010000 */
[----:B------:R-:W-:-:S03]  /*9bd0*/  F2FP.BF16.F32.PACK_AB R169, R36, R169 ;  /* 0x000000a924a9723e */ /* 0x000fc600000010ff */
[----:B------:R-:W-:-:S03]  /*9be0*/  FADD.FTZ R46, R36, R3 ;  /* 0x00000003242e7221 */ /* 0x000fc60000010000 */
[----:B------:R-:W-:Y:S01]  /*9bf0*/  MUFU.EX2 R2, R2 ;  /* 0x0000000200027308 */ /* 0x000fe20000000800 */
[----:B------:R-:W-:Y:S01]  /*9c00*/  FADD.FTZ R3, R171, R46 ;  /* 0x0000002eab037221 */ /* 0x000fe20000010000 */
        /* <DEDUP_REMOVED lines=9> */
[----:B------:R-:W0:Y:S08]  /*9ca0*/  MUFU.EX2 R45, R45 ;  /* 0x0000002d002d7308 */ /* 0x000e300000000800 */
[----:B------:R-:W-:Y:S08]  /*9cb0*/  MUFU.EX2 R75, R75 ;  /* 0x0000004b004b7308 */ /* 0x000ff00000000800 */
[----:B------:R-:W-:Y:S08]  /*9cc0*/  MUFU.EX2 R12, R12 ;  /* 0x0000000c000c7308 */ /* 0x000ff00000000800 */
[----:B------:R-:W1:Y:S08]  /*9cd0*/  MUFU.EX2 R53, R53 ;  /* 0x0000003500357308 */ /* 0x000e700000000800 */
[----:B------:R-:W-:Y:S01]  /*9ce0*/  MUFU.EX2 R79, R79 ;  /* 0x0000004f004f7308 */ /* 0x000fe20000000800 */
[----:B------:R-:W-:-:S02]  /*9cf0*/  WARPGROUP.DEPBAR.LE gsb0, 0x0 ;  /* 0x00008000000079c5 */ /* 0x000fc40000010000 */
[----:B------:R-:W-:Y:S01]  /*9d00*/  WARPGROUP.ARRIVE ;  /* 0x00000000000079c5 */ /* 0x000fe20000000000 */
[----:B------:R-:W-:-:S04]  /*9d10*/  FFMA.FTZ R157, R74, UR10, -R24 ;  /* 0x0000000a4a9d7c23 */ /* 0x000fc80008010818 */
[----:B------:R-:W-:Y:S01]  /*9d20*/  MUFU.EX2 R159, R78 ;  /* 0x0000004e009f7308 */ /* 0x000fe20000000800 */
[----:B0-----:R-:W-:Y:S02]  /*9d30*/  F2FP.BF16.F32.PACK_AB R156, R45, R10 ;  /* 0x0000000a2d9c723e */ /* 0x001fe400000010ff */
[----:B-1----:R-:W-:Y:S01]  /*9d40*/  F2FP.BF16.F32.PACK_AB R158, R53, R12 ;  /* 0x0000000c359e723e */ /* 0x002fe200000010ff */
[----:B------:R-:W-:Y:S04]  /*9d50*/  HGMMA.64x128x16.F32.BF16 R88, R152, gdesc[UR4].tnspB, R88, gsb0 ;  /* 0x41e0000498587df0 */ /* 0x000fe80008001858 */
[----:B------:R-:W-:Y:S08]  /*9d60*/  MUFU.EX2 R157, R157 ;  /* 0x0000009d009d7308 */ /* 0x000ff00000000800 */
[----:B------:R-:W-:Y:S08]  /*9d70*/  MUFU.EX2 R14, R14 ;  /* 0x0000000e000e7308 */ /* 0x000ff00000000800 */
[----:B------:R-:W0:Y:S08]  /*9d80*/  MUFU.EX2 R57, R57 ;  /* 0x0000003900397308 */ /* 0x000e300000000800 */
[----:B------:R-:W-:Y:S08]  /*9d90*/  MUFU.EX2 R83, R83 ;  /* 0x0000005300537308 */ /* 0x000ff00000000800 */
[----:B------:R-:W-:Y:S08]  /*9da0*/  MUFU.EX2 R20, R84 ;  /* 0x0000005400147308 */ /* 0x000ff00000000800 */
[----:B------:R-:W1:Y:S01]  /*9db0*/  MUFU.EX2 R61, R61 ;  /* 0x0000003d003d7308 */ /* 0x000e620000000800 */
[----:B------:R-:W-:-:S02]  /*9dc0*/  WARPGROUP.DEPBAR.LE gsb0, 0x0 ;  /* 0x00008000000079c5 */ /* 0x000fc40000010000 */
[----:B------:R2:W-:Y:S06]  /*9dd0*/  BAR.ARV R31, 0x100 ;  /* 0x0004001f0000751d */ /* 0x0005ec0000002000 */
[----:B------:R3:W-:Y:S01]  /*9de0*/  @!P1 SYNCS.ARRIVE.TRANS64.RED.A1T0 RZ, [R27+URZ], RZ ;  /* 0x000000ff1bff99a7 */ /* 0x0007e2000810043f */
[----:B------:R-:W-:Y:S01]  /*9df0*/  MUFU.EX2 R153, R82 ;  /* 0x0000005200997308 */ /* 0x000fe20000000800 */
[----:B0-----:R-:W-:Y:S01]  /*9e00*/  F2FP.BF16.F32.PACK_AB R152, R57, R14 ;  /* 0x0000000e3998723e */ /* 0x001fe200000010ff */
[----:B------:R-:W-:Y:S01]  /*9e10*/  FMUL.FTZ R88, R88, R8 ;  /* 0x0000000858587220 */ /* 0x000fe20000410000 */
[----:B-1----:R-:W-:Y:S01]  /*9e20*/  F2FP.BF16.F32.PACK_AB R154, R61, R20 ;  /* 0x000000143d9a723e */ /* 0x002fe200000010ff */
[-C--:B------:R-:W-:Y:S01]  /*9e30*/  FMUL.FTZ R89, R89, R8.reuse ;  /* 0x0000000859597220 */ /* 0x080fe20000410000 */
[-C--:B------:R-:W-:Y:S01]  /*9e40*/  FMUL.FTZ R92, R92, R8.reuse ;  /* 0x000000085c5c7220 */ /* 0x080fe20000410000 */
[-C--:B------:R-:W-:Y:S01]  /*9e50*/  FMUL.FTZ R93, R93, R8.reuse ;  /* 0x000000085d5d7220 */ /* 0x080fe20000410000 */
[----:B---3--:R-:W-:Y:S01]  /*9e60*/  IMAD.U32 R27, RZ, RZ, UR56 ;  /* 0x00000038ff1b7e24 */ /* 0x008fe2000f8e00ff */
[----:B------:R-:W-:Y:S01]  /*9e70*/  MUFU.EX2 R155, R86 ;  /* 0x00000056009b7308 */ /* 0x000fe20000000800 */
[----:B------:R-:W-:Y:S01]  /*9e80*/  UMOV UR56, UR47 ;  /* 0x0000002f00387c82 */ /* 0x000fe20008000000 */
[-C--:B------:R-:W-:Y:S01]  /*9e90*/  FMUL.FTZ R96, R96, R8.reuse ;  /* 0x0000000860607220 */ /* 0x080fe20000410000 */
[-C--:B------:R-:W-:Y:S01]  /*9ea0*/  FMUL.FTZ R97, R97, R8.reuse ;  /* 0x0000000861617220 */ /* 0x080fe20000410000 */
[----:B------:R-:W-:Y:S01]  /*9eb0*/  @!P1 LEA R27, R27, UR41, 0x3 ;  /* 0x000000291b1b9c11 */ /* 0x000fe2000f8e18ff */
[-C--:B------:R-:W-:Y:S01]  /*9ec0*/  FMUL.FTZ R100, R100, R8.reuse ;  /* 0x0000000864647220 */ /* 0x080fe20000410000 */
[-C--:B------:R-:W-:Y:S01]  /*9ed0*/  FMUL.FTZ R101, R101, R8.reuse ;  /* 0x0000000865657220 */ /* 0x080fe20000410000 */
[-C--:B------:R-:W-:Y:S01]  /*9ee0*/  FMUL.FTZ R104, R104, R8.reuse ;  /* 0x0000000868687220 */ /* 0x080fe20000410000 */
[----:B------:R-:W-:Y:S01]  /*9ef0*/  FMUL.FTZ R105, R105, R8 ;  /* 0x0000000869697220 */ /* 0x000fe20000410000 */
[----:B------:R-:W-:-:S02]  /*9f00*/  @!P1 VIADD R27, R27, 0x28860 ;  /* 0x000288601b1b9836 */ /* 0x000fc40000000000 */
[-C--:B------:R-:W-:Y:S01]  /*9f10*/  FMUL.FTZ R108, R108, R8.reuse ;  /* 0x000000086c6c7220 */ /* 0x080fe20000410000 */
[-C--:B------:R-:W-:Y:S01]  /*9f20*/  FMUL.FTZ R109, R109, R8.reuse ;  /* 0x000000086d6d7220 */ /* 0x080fe20000410000 */
[-C--:B------:R-:W-:Y:S01]  /*9f30*/  FMUL.FTZ R112, R112, R8.reuse ;  /* 0x0000000870707220 */ /* 0x080fe20000410000 */
[-C--:B------:R-:W-:Y:S01]  /*9f40*/  FMUL.FTZ R113, R113, R8.reuse ;  /* 0x0000000871717220 */ /* 0x080fe20000410000 */
[----:B--2---:R-:W-:Y:S01]  /*9f50*/  @!P1 PRMT R31, RZ, 0x654, R27 ;  /* 0x00000654ff1f9816 */ /* 0x004fe2000000001b */
[----:B------:R-:W-:Y:S01]  /*9f60*/  FADD.FTZ R27, R25, R44 ;  /* 0x0000002c191b7221 */ /* 0x000fe20000010000 */
[-C--:B------:R-:W-:Y:S01]  /*9f70*/  FMUL.FTZ R116, R116, R8.reuse ;  /* 0x0000000874747220 */ /* 0x080fe20000410000 */
[----:B------:R-:W-:Y:S01]  /*9f80*/  FMUL.FTZ R117, R117, R8 ;  /* 0x0000000875757220 */ /* 0x000fe20000410000 */
[----:B------:R0:W-:Y:S01]  /*9f90*/  @!P1 SYNCS.ARRIVE.TRANS64.RED.A1T0 RZ, [R31+URZ], RZ ;  /* 0x000000ff1fff99a7 */ /* 0x0001e2000810043f */
[----:B------:R-:W-:Y:S01]  /*9fa0*/  FADD.FTZ R44, R176, R27 ;  /* 0x0000001bb02c7221 */ /* 0x000fe20000010000 */
[----:B------:R-:W-:Y:S01]  /*9fb0*/  F2FP.BF16.F32.PACK_AB R176, R9, R176 ;  /* 0x000000b009b0723e */ /* 0x000fe200000010ff */
[-C--:B------:R-:W-:Y:S01]  /*9fc0*/  FMUL.FTZ R120, R120, R8.reuse ;  /* 0x0000000878787220 */ /* 0x080fe20000410000 */
[-C--:B------:R-:W-:Y:S01]  /*9fd0*/  FMUL.FTZ R121, R121, R8.reuse ;  /* 0x0000000879797220 */ /* 0x080fe20000410000 */
[----:B------:R-:W-:Y:S01]  /*9fe0*/  FADD.FTZ R27, R9, R44 ;  /* 0x0000002c091b7221 */ /* 0x000fe20000010000 */
[--C-:B------:R-:W-:Y:S01]  /*9ff0*/  FFMA.FTZ R44, R71, UR10, -R24.reuse ;  /* 0x0000000a472c7c23 */ /* 0x100fe20008010818 */
[----:B------:R-:W-:Y:S01]  /*a000*/  FFMA.FTZ R24, R87, UR10, -R24 ;  /* 0x0000000a57187c23 */ /* 0x000fe20008010818 */
[----:B------:R-:W-:Y:S01]  /*a010*/  FMUL.FTZ R124, R124, R8 ;  /* 0x000000087c7c7220 */ /* 0x000fe20000410000 */
[----:B------:R-:W-:Y:S01]  /*a020*/  FADD.FTZ R48, R178, R27 ;  /* 0x0000001bb2307221 */ /* 0x000fe20000010000 */
[----:B------:R-:W-:Y:S01]  /*a030*/  F2FP.BF16.F32.PACK_AB R178, R13, R178 ;  /* 0x000000b20db2723e */ /* 0x000fe200000010ff */
[-C--:B------:R-:W-:Y:S01]  /*a040*/  FMUL.FTZ R125, R125, R8.reuse ;  /* 0x000000087d7d7220 */ /* 0x080fe20000410000 */
[----:B------:R-:W1:Y:S01]  /*a050*/  MUFU.EX2 R44, R44 ;  /* 0x0000002c002c7308 */ /* 0x000e620000000800 */
[----:B------:R-:W-:Y:S01]  /*a060*/  FADD.FTZ R27, R13, R48 ;  /* 0x000000300d1b7221 */ /* 0x000fe20000010000 */
[-C--:B------:R-:W-:Y:S01]  /*a070*/  FMUL.FTZ R128, R128, R8.reuse ;  /* 0x0000000880807220 */ /* 0x080fe20000410000 */
[-C--:B------:R-:W-:Y:S01]  /*a080*/  FMUL.FTZ R129, R129, R8.reuse ;  /* 0x0000000881817220 */ /* 0x080fe20000410000 */
[----:B------:R-:W-:Y:S01]  /*a090*/  FMUL.FTZ R132, R132, R8 ;  /* 0x0000000884847220 */ /* 0x000fe20000410000 */
[----:B------:R-:W-:Y:S01]  /*a0a0*/  FADD.FTZ R48, R172, R27 ;  /* 0x0000001bac307221 */ /* 0x000fe20000010000 */
[----:B------:R-:W-:Y:S01]  /*a0b0*/  F2FP.BF16.F32.PACK_AB R172, R15, R172 ;  /* 0x000000ac0fac723e */ /* 0x000fe200000010ff */
[-C--:B------:R-:W-:Y:S01]  /*a0c0*/  FMUL.FTZ R133, R133, R8.reuse ;  /* 0x0000000885857220 */ /* 0x080fe20000410000 */
[----:B------:R-:W2:Y:S01]  /*a0d0*/  MUFU.EX2 R24, R24 ;  /* 0x0000001800187308 */ /* 0x000ea20000000800 */
[----:B------:R-:W-:Y:S01]  /*a0e0*/  FADD.FTZ R27, R15, R48 ;  /* 0x000000300f1b7221 */ /* 0x000fe20000010000 */
[-C--:B------:R-:W-:Y:S01]  /*a0f0*/  FMUL.FTZ R136, R136, R8.reuse ;  /* 0x0000000888887220 */ /* 0x080fe20000410000 */
[-C--:B------:R-:W-:Y:S01]  /*a100*/  FMUL.FTZ R137, R137, R8.reuse ;  /* 0x0000000889897220 */ /* 0x080fe20000410000 */
[----:B------:R-:W-:Y:S01]  /*a110*/  FMUL.FTZ R140, R140, R8 ;  /* 0x000000088c8c7220 */ /* 0x000fe20000410000 */
[----:B------:R-:W-:Y:S01]  /*a120*/  FADD.FTZ R48, R174, R27 ;  /* 0x0000001bae307221 */ /* 0x000fe20000010000 */
[----:B------:R-:W-:Y:S01]  /*a130*/  F2FP.BF16.F32.PACK_AB R174, R11, R174 ;  /* 0x000000ae0bae723e */ /* 0x000fe200000010ff */
[-C--:B------:R-:W-:Y:S01]  /*a140*/  FMUL.FTZ R141, R141, R8.reuse ;  /* 0x000000088d8d7220 */ /* 0x080fe20000410000 */
[-C--:B------:R-:W-:Y:S01]  /*a150*/  FMUL.FTZ R144, R144, R8.reuse ;  /* 0x0000000890907220 */ /* 0x080fe20000410000 */
        /* <DEDUP_REMOVED lines=11> */
[-C--:B------:R-:W-:Y:S01]  /*a210*/  FMUL.FTZ R98, R98, R65.reuse ;  /* 0x0000004162627220 */ /* 0x080fe20000410000 */
[----:B------:R-:W-:Y:S01]  /*a220*/  FADD.FTZ R6, R170, R7 ;  /* 0x00000007aa067221 */ /* 0x000fe20000010000 */
[----:B------:R-:W-:Y:S01]  /*a230*/  F2FP.BF16.F32.PACK_AB R170, R33, R170 ;  /* 0x000000aa21aa723e */ /* 0x000fe200000010ff */
        /* <DEDUP_REMOVED lines=8> */
[----:B------:R-:W-:Y:S01]  /*a2c0*/  F2FP.BF16.F32.PACK_AB R164, R29, R164 ;  /* 0x000000a41da4723e */ /* 0x000fe200000010ff */
[----:B------:R-:W-:Y:S01]  /*a2d0*/  FMUL.FTZ R107, R107, R65 ;  /* 0x000000416b6b7220 */ /* 0x000fe20000410000 */
[----:B------:R-:W-:Y:S01]  /*a2e0*/  FADD.FTZ R7, R29, R26 ;  /* 0x0000001a1d077221 */ /* 0x000fe20000010000 */
[C---:B------:R-:W-:Y:S01]  /*a2f0*/  FADD.FTZ R6, R40.reuse, R3 ;  /* 0x0000000328067221 */ /* 0x040fe20000010000 */
[----:B------:R-:W-:Y:S01]  /*a300*/  F2FP.BF16.F32.PACK_AB R165, R40, R165 ;  /* 0x000000a528a5723e */ /* 0x000fe200000010ff */
[----:B------:R-:W-:Y:S01]  /*a310*/  FMUL.FTZ R110, R110, R65 ;  /* 0x000000416e6e7220 */ /* 0x000fe20000410000 */
[----:B------:R-:W-:Y:S01]  /*a320*/  FADD.FTZ R26, R166, R7 ;  /* 0x00000007a61a7221 */ /* 0x000fe20000010000 */
[----:B------:R-:W-:Y:S01]  /*a330*/  FADD.FTZ R3, R167, R6 ;  /* 0x00000006a7037221 */ /* 0x000fe20000010000 */
[C---:B------:R-:W-:Y:S01]  /*a340*/  F2FP.BF16.F32.PACK_AB R167, R2.reuse, R167 ;  /* 0x000000a702a7723e */ /* 0x040fe200000010ff */
[-C--:B------:R-:W-:Y:S01]  /*a350*/  FMUL.FTZ R111, R111, R65.reuse ;  /* 0x000000416f6f7220 */ /* 0x080fe20000410000 */
[C---:B------:R-:W-:Y:S01]  /*a360*/  FADD.FTZ R7, R37.reuse, R26 ;  /* 0x0000001a25077221 */ /* 0x040fe20000010000 */
        /* <DEDUP_REMOVED lines=10> */
[-C--:B------:R-:W-:Y:S01]  /*a410*/  FMUL.FTZ R118, R118, R65.reuse ;  /* 0x0000004176767220 */ /* 0x080fe20000410000 */
[----:B------:R-:W-:Y:S01]  /*a420*/  FADD.FTZ R26, R162, R7 ;  /* 0x00000007a21a7221 */ /* 0x000fe20000010000 */
[----:B------:R-:W-:Y:S01]  /*a430*/  FADD.FTZ R3, R163, R6 ;  /* 0x00000006a3037221 */ /* 0x000fe20000010000 */
[----:B------:R-:W-:Y:S01]  /*a440*/  F2FP.BF16.F32.PACK_AB R162, R49, R162 ;  /* 0x000000a231a2723e */ /* 0x000fe200000010ff */
[----:B------:R-:W-:Y:S01]  /*a450*/  FMUL.FTZ R119, R119, R65 ;  /* 0x0000004177777220 */ /* 0x000fe20000410000 */
[----:B------:R-:W-:Y:S01]  /*a460*/  FADD.FTZ R7, R49, R26 ;  /* 0x0000001a31077221 */ /* 0x000fe20000010000 */
[C---:B-1----:R-:W-:Y:S01]  /*a470*/  FADD.FTZ R6, R44.reuse, R3 ;  /* 0x000000032c067221 */ /* 0x042fe20000010000 */
        /* <DEDUP_REMOVED lines=28> */
[----:B--2---:R-:W-:Y:S01]  /*a640*/  F2FP.BF16.F32.PACK_AB R155, R24, R155 ;  /* 0x0000009b189b723e */ /* 0x004fe200000010ff */
[-C--:B------:R-:W-:Y:S01]  /*a650*/  FMUL.FTZ R142, R142, R65.reuse ;  /* 0x000000418e8e7220 */ /* 0x080fe20000410000 */
[----:B------:R-:W-:Y:S01]  /*a660*/  FADD.FTZ R3, R61, R2 ;  /* 0x000000023d037221 */ /* 0x000fe20000010000 */
[----:B------:R-:W-:Y:S01]  /*a670*/  FADD.FTZ R2, R24, R6 ;  /* 0x0000000618027221 */ /* 0x000fe20000010000 */
        /* <DEDUP_REMOVED lines=8> */
.L_x_1221:
[----:B------:R-:W-:-:S13]  /*a700*/  ISETP.GE.AND P2, PT, R4, UR40, PT ;  /* 0x0000002804007c0c */ /* 0x000fda000bf46270 */
[----:B------:R-:W-:Y:S05]  /*a710*/  @!P2 BRA `(.L_x_1231) ;  /* 0x00000030003ca947 */ /* 0x000fea0003800000 */
[----:B------:R-:W-:Y:S01]  /*a720*/  IMAD.MOV.U32 R9, RZ, RZ, R5 ;  /* 0x000000ffff097224 */ /* 0x000fe200078e0005 */
[----:B------:R-:W-:Y:S01]  /*a730*/  UMOV UR59, UR50 ;  /* 0x00000032003b7c82 */ /* 0x000fe20008000000 */
[----:B------:R-:W-:Y:S01]  /*a740*/  IMAD.MOV.U32 R8, RZ, RZ, R0 ;  /* 0x000000ffff087224 */ /* 0x000fe200078e0000 */
[----:B------:R-:W-:Y:S01]  /*a750*/  UMOV UR58, UR47 ;  /* 0x0000002f003a7c82 */ /* 0x000fe20008000000 */
[----:B------:R-:W-:Y:S01]  /*a760*/  ULDC UR55, c[0x0][0x9e4] ;  /* 0x0002790000377ab9 */ /* 0x000fe20000000800 */
[----:B------:R-:W-:Y:S01]  /*a770*/  ULDC UR57, c[0x0][0x9dc] ;  /* 0x0002770000397ab9 */ /* 0x000fe20000000800 */
[----:B------:R-:W-:Y:S01]  /*a780*/  ULDC UR54, c[0x0][0x988] ;  /* 0x0002620000367ab9 */ /* 0x000fe20000000800 */
[----:B------:R-:W-:-:S05]  /*a790*/  ULDC UR56, c[0x0][0x9e0] ;  /* 0x0002780000387ab9 */ /* 0x000fca0000000800 */
.L_x_1248:
        /* <DEDUP_REMOVED lines=9> */
.L_x_1233:
[----:B------:R-:W-:Y:S01]  /*a830*/  ULEA UR6, UR47, UR41, 0x3 ;  /* 0x000000292f067291 */ /* 0x000fe2000f8e183f */
[----:B------:R-:W-:-:S05]  /*a840*/  IMAD.U32 R0, RZ, RZ, UR50 ;  /* 0x00000032ff007e24 */ /* 0x000fca000f8e00ff */
[----:B------:R-:W-:-:S04]  /*a850*/  SHF.L.U32 R0, R0, 0x1f, RZ ;  /* 0x0000001f00007819 */ /* 0x000fc800000006ff */
[----:B------:R0:W1:Y:S01]  /*a860*/  SYNCS.PHASECHK.TRANS64.TRYWAIT P2, [UR6+0x28830], R0 ;  /* 0x02883000ff0075a7 */ /* 0x0000620008040146 */
[----:B------:R-:W-:Y:S05]  /*a870*/  @!P0 BRA `(.L_x_1234) ;  /* 0x0000000000048947 */ /* 0x000fea0003800000 */
[----:B------:R-:W-:Y:S01]  /*a880*/  BPT.TRAP 0x1 ;  /* 0x000000040000795c */ /* 0x000fe20000300000 */
.L_x_1234:
[----:B-1----:R-:W-:Y:S05]  /*a890*/  @P2 BRA `(.L_x_1232) ;  /* 0x0000000000082947 */ /* 0x002fea0003800000 */
[----:B------:R-:W1:Y:S02]  /*a8a0*/  SYNCS.PHASECHK.TRANS64.TRYWAIT P2, [UR6+0x28830], R0 ;  /* 0x02883000ff0075a7 */ /* 0x000e640008040146 */
[----:B-1----:R-:W-:Y:S05]  /*a8b0*/  @!P2 BRA `(.L_x_1235) ;  /* 0x000000d800a8a947 */ /* 0x002fea0003800000 */
.L_x_1232:
        /* <DEDUP_REMOVED lines=47> */
.L_x_1237:
[----:B------:R-:W-:Y:S01]  /*abb0*/  ULEA UR6, UR58, UR41, 0x3 ;  /* 0x000000293a067291 */ /* 0x000fe2000f8e183f */
[----:B------:R-:W-:-:S05]  /*abc0*/  IMAD.U32 R0, RZ, RZ, UR59 ;  /* 0x0000003bff007e24 */ /* 0x000fca000f8e00ff */
[----:B------:R-:W-:-:S04]  /*abd0*/  SHF.L.U32 R0, R0, 0x1f, RZ ;  /* 0x0000001f00007819 */ /* 0x000fc800000006ff */
[----:B------:R0:W1:Y:S01]  /*abe0*/  SYNCS.PHASECHK.TRANS64.TRYWAIT P2, [UR6+0x28850], R0 ;  /* 0x02885000ff0075a7 */ /* 0x0000620008040146 */
[----:B------:R-:W-:Y:S05]  /*abf0*/  @!P0 BRA `(.L_x_1238) ;  /* 0x0000000000048947 */ /* 0x000fea0003800000 */
[----:B------:R-:W-:Y:S01]  /*ac00*/  BPT.TRAP 0x1 ;  /* 0x000000040000795c */ /* 0x000fe20000300000 */
.L_x_1238:
[----:B-1----:R-:W-:Y:S05]  /*ac10*/  @P2 BRA `(.L_x_1236) ;  /* 0x0000000000082947 */ /* 0x002fea0003800000 */
[----:B------:R-:W1:Y:S02]  /*ac20*/  SYNCS.PHASECHK.TRANS64.TRYWAIT P2, [UR6+0x28850], R0 ;  /* 0x02885000ff0075a7 */ /* 0x000e640008040146 */
[----:B-1----:R-:W-:Y:S05]  /*ac30*/  @!P2 BRA `(.L_x_1239) ;  /* 0x000000d400e0a947 */ /* 0x002fea0003800000 */
.L_x_1236:
[----:B------:R-:W-:Y:S01]  /*ac40*/  UIADD3 UR6, UR41, 0x400, URZ ;  /* 0x0000040029067890 */ /* 0x000fe2000fffe03f */
[----:B------:R-:W-:Y:S01]  /*ac50*/  WARPGROUP.ARRIVE ;  /* 0x00000000000079c5 */ /* 0x000fe20000000000 */
[----:B------:R-:W-:-:S05]  /*ac60*/  UMOV UR7, 0x40000040 ;  /* 0x4000004000077882 */ /* 0x000fca0000000000 */
[----:B------:R-:W2:Y:S01]  /*ac70*/  S2R R7, SR_TID.X ;  /* 0x0000000000077919 */ /* 0x000ea20000002100 */
[----:B------:R-:W-:Y:S01]  /*ac80*/  USHF.R.U32.HI UR6, URZ, 0x4, UR6 ;  /* 0x000000043f067899 */ /* 0x000fe20008011606 */
[----:B------:R-:W-:Y:S01]  /*ac90*/  PLOP3.LUT P2, PT, PT, PT, UP0, 0x80, 0x0 ;  /* 0x000000000000781c */ /* 0x000fe20003f4f008 */
[----:B01----:R-:W-:Y:S02]  /*aca0*/  VIADD R0, R17, UR37 ;  /* 0x0000002511007c36 */ /* 0x003fe40008000000 */
[----:B------:R-:W-:Y:S01]  /*acb0*/  ULOP3.LUT UR6, UR6, 0x3fff, URZ, 0xc0, !UPT ;  /* 0x00003fff06067892 */ /* 0x000fe2000f8ec03f */
[----:B------:R-:W-:Y:S02]  /*acc0*/  IMAD.U32 R5, RZ, RZ, UR47 ;  /* 0x0000002fff057e24 */ /* 0x000fe4000f8e00ff */
        /* <DEDUP_REMOVED lines=45> */
[----:B------:R-:W-:Y:S02]  /*afa0*/  @UP0 ULDC UR6, c[0x0][0x44c] ;  /* 0x0001130000060ab9 */ /* 0x000fe40000000800 */
[----:B------:R-:W-:Y:S01]  /*afb0*/  @P2 IMAD.HI.U32 R6, R0, UR6, RZ ;  /* 0x0000000600062c27 */ /* 0x000fe2000f8e00ff */
[----:B------:R-:W-:-:S04]  /*afc0*/  @UP0 ULDC UR6, c[0x0][0x450] ;  /* 0x0001140000060ab9 */ /* 0x000fc80000000800 */
[----:B------:R-:W-:Y:S01]  /*afd0*/  @P2 SHF.R.U32.HI R0, RZ, UR6, R6 ;  /* 0x00000006ff002c19 */ /* 0x000fe20008011606 */
[----:B------:R-:W-:Y:S01]  /*afe0*/  ULOP3.LUT UR6, URZ, UR57, URZ, 0x33, !UPT ;  /* 0x000000393f067292 */ /* 0x000fe2000f8e333f */
[----:B------:R-:W-:-:S03]  /*aff0*/  IADD3 R6, -R7, 0xb, RZ ;  /* 0x0000000b07067810 */ /* 0x000fc60007ffe1ff */
        /* <DEDUP_REMOVED lines=10> */
[----:B-1----:R-:W-:Y:S06]  /*b0a0*/  @!P5 BRA `(.L_x_1240) ;  /* 0x00000000005cd947 */ /* 0x002fec0003800000 */
        /* <DEDUP_REMOVED lines=13> */
.L_x_1242:
[----:B------:R-:W-:-:S05]  /*b180*/  IMAD.U32 R20, RZ, RZ, UR55 ;  /* 0x00000037ff147e24 */ /* 0x000fca000f8e00ff */
[----:B------:R-:W-:-:S13]  /*b190*/  ISETP.NE.AND P2, PT, R20, 0x1, PT ;  /* 0x000000011400780c */ /* 0x000fda0003f45270 */
[----:B------:R-:W0:Y:S02]  /*b1a0*/  @P2 LDC.64 R6, c[0x0][0x9e8] ;  /* 0x00027a00ff062b82 */ /* 0x000e240000000a00 */
[----:B0-----:R-:W-:-:S05]  /*b1b0*/  @P2 IMAD.HI.U32 R6, R11, R6, RZ ;  /* 0x000000060b062227 */ /* 0x001fca00078e00ff */
[----:B------:R-:W-:-:S07]  /*b1c0*/  @P2 SHF.R.U32.HI R11, RZ, R7, R6 ;  /* 0x00000007ff0b2219 */ /* 0x000fce0000011606 */
.L_x_1243:
[----:B------:R-:W-:Y:S05]  /*b1d0*/  BSYNC B0 ;  /* 0x0000000000007941 */ /* 0x000fea0003800000 */
.L_x_1241:
[----:B------:R-:W-:-:S04]  /*b1e0*/  IMAD R11, R11, R20, -R157 ;  /* 0x000000140b0b7224 */ /* 0x000fc800078e0a9d */
[----:B------:R-:W-:-:S05]  /*b1f0*/  IMAD.IADD R11, R11, 0x1, -R16 ;  /* 0x000000010b0b7824 */ /* 0x000fca00078e0a10 */
[----:B------:R-:W-:Y:S02]  /*b200*/  VIADDMNMX R5, R11, R20, R5, PT ;  /* 0x000000140b057246 */ /* 0x000fe40003800105 */
[----:B------:R-:W-:-:S07]  /*b210*/  VIMNMX R10, R10, R11, !PT ;  /* 0x0000000b0a0a7248 */ /* 0x000fce0007fe0100 */
.L_x_1240:
        /* <DEDUP_REMOVED lines=9> */
[C---:B------:R-:W-:Y:S02]  /*b2b0*/  ISETP.GT.AND P4, PT, R10.reuse, 0x9, P2 ;  /* 0x000000090a00780c */ /* 0x040fe40001784270 */
[----:B------:R-:W-:Y:S02]  /*b2c0*/  ISETP.GT.AND P6, PT, R10, 0x10, P2 ;  /* 0x000000100a00780c */ /* 0x000fe400017c4270 */
[----:B------:R-:W-:-:S02]  /*b2d0*/  ISETP.LT.OR P3, PT, R5, 0x9, P3 ;  /* 0x000000090500780c */ /* 0x000fc40001f61670 */
[C---:B------:R-:W-:Y:S02]  /*b2e0*/  ISETP.LT.OR P4, PT, R5.reuse, 0xa, P4 ;  /* 0x0000000a0500780c */ /* 0x040fe40002781670 */
[----:B------:R-:W-:Y:S02]  /*b2f0*/  ISETP.LT.OR P6, PT, R5, 0x11, P6 ;  /* 0x000000110500780c */ /* 0x000fe400037c1670 */
[----:B------:R-:W-:Y:S02]  /*b300*/  FSEL R11, R28, -INF , !P3 ;  /* 0xff8000001c0b7808 */ /* 0x000fe40005800000 */
[----:B------:R-:W-:Y:S02]  /*b310*/  FSEL R29, R29, -INF , !P4 ;  /* 0xff8000001d1d7808 */ /* 0x000fe40006000000 */
[----:B------:R-:W-:Y:S02]  /*b320*/  FSEL R13, R32, -INF , !P6 ;  /* 0xff800000200d7808 */ /* 0x000fe40007000000 */
[----:B------:R-:W-:-:S02]  /*b330*/  ISETP.GT.AND P3, PT, R10, 0x11, P2 ;  /* 0x000000110a00780c */ /* 0x000fc40001764270 */
[C---:B------:R-:W-:Y:S02]  /*b340*/  ISETP.GT.AND P4, PT, R10.reuse, 0x18, P2 ;  /* 0x000000180a00780c */ /* 0x040fe40001784270 */
[----:B------:R-:W-:Y:S02]  /*b350*/  ISETP.GT.AND P6, PT, R10, 0x19, P2 ;  /* 0x000000190a00780c */ /* 0x000fe400017c4270 */
[C---:B------:R-:W-:Y:S02]  /*b360*/  ISETP.LT.OR P3, PT, R5.reuse, 0x12, P3 ;  /* 0x000000120500780c */ /* 0x040fe40001f61670 */
[C---:B------:R-:W-:Y:S02]  /*b370*/  ISETP.LT.OR P4, PT, R5.reuse, 0x19, P4 ;  /* 0x000000190500780c */ /* 0x040fe40002781670 */
[----:B------:R-:W-:Y:S02]  /*b380*/  ISETP.LT.OR P6, PT, R5, 0x1a, P6 ;  /* 0x0000001a0500780c */ /* 0x000fe400037c1670 */
[----:B------:R-:W-:-:S02]  /*b390*/  FSEL R33, R33, -INF , !P3 ;  /* 0xff80000021217808 */ /* 0x000fc40005800000 */
        /* <DEDUP_REMOVED lines=67> */
[----:B------:R-:W-:Y:S01]  /*b7d0*/  ISETP.GT.AND P6, PT, R10, 0x79, P2 ;  /* 0x000000790a00780c */ /* 0x000fe200017c4270 */
[--C-:B0-----:R-:W-:Y:S01]  /*b7e0*/  IMAD.IADD R10, R14, 0x1, R7.reuse ;  /* 0x000000010e0a7824 */ /* 0x101fe200078e0207 */
[C---:B------:R-:W-:Y:S02]  /*b7f0*/  ISETP.LT.OR P3, PT, R5.reuse, 0x72, P3 ;  /* 0x000000720500780c */ /* 0x040fe40001f61670 */
[C---:B------:R-:W-:Y:S02]  /*b800*/  ISETP.LT.OR P4, PT, R5.reuse, 0x79, P4 ;  /* 0x000000790500780c */ /* 0x040fe40002781670 */
[----:B------:R-:W-:Y:S01]  /*b810*/  ISETP.LT.OR P6, PT, R5, 0x7a, P6 ;  /* 0x0000007a0500780c */ /* 0x000fe200037c1670 */
[----:B------:R-:W-:Y:S01]  /*b820*/  IMAD.IADD R5, R12, 0x1, R7 ;  /* 0x000000010c057824 */ /* 0x000fe200078e0207 */
[----:B------:R-:W-:-:S02]  /*b830*/  FSEL R81, R81, -INF , !P3 ;  /* 0xff80000051517808 */ /* 0x000fc40005800000 */
[----:B------:R-:W-:Y:S02]  /*b840*/  FSEL R84, R84, -INF , !P4 ;  /* 0xff80000054547808 */ /* 0x000fe40006000000 */
[----:B------:R-:W-:Y:S01]  /*b850*/  FSEL R85, R85, -INF , !P6 ;  /* 0xff80000055557808 */ /* 0x000fe20007000000 */
[----:B------:R-:W-:Y:S06]  /*b860*/  @!P5 BRA `(.L_x_1244) ;  /* 0x00000000005cd947 */ /* 0x000fec0003800000 */
        /* <DEDUP_REMOVED lines=13> */
.L_x_1246:
[----:B------:R-:W-:-:S05]  /*b940*/  IMAD.U32 R12, RZ, RZ, UR55 ;  /* 0x00000037ff0c7e24 */ /* 0x000fca000f8e00ff */
[----:B------:R-:W-:-:S13]  /*b950*/  ISETP.NE.AND P3, PT, R12, 0x1, PT ;  /* 0x000000010c00780c */ /* 0x000fda0003f65270 */
[----:B------:R-:W0:Y:S02]  /*b960*/  @P3 LDC.64 R6, c[0x0][0x9e8] ;  /* 0x00027a00ff063b82 */ /* 0x000e240000000a00 */
[----:B0-----:R-:W-:-:S05]  /*b970*/  @P3 IMAD.HI.U32 R6, R0, R6, RZ ;  /* 0x0000000600063227 */ /* 0x001fca00078e00ff */
[----:B------:R-:W-:-:S07]  /*b980*/  @P3 SHF.R.U32.HI R0, RZ, R7, R6 ;  /* 0x00000007ff003219 */ /* 0x000fce0000011606 */
.L_x_1247:
[----:B------:R-:W-:Y:S05]  /*b990*/  BSYNC B0 ;  /* 0x0000000000007941 */ /* 0x000fea0003800000 */
.L_x_1245:
[----:B------:R-:W-:-:S04]  /*b9a0*/  IMAD R157, R0, R12, -R157 ;  /* 0x0000000c009d7224 */ /* 0x000fc800078e0a9d */
[----:B------:R-:W-:-:S05]  /*b9b0*/  IMAD.IADD R157, R157, 0x1, -R16 ;  /* 0x000000019d9d7824 */ /* 0x000fca00078e0a10 */
[----:B------:R-:W-:Y:S02]  /*b9c0*/  VIADDMNMX R5, R157, R12, R5, PT ;  /* 0x0000000c9d057246 */ /* 0x000fe40003800105 */
[----:B------:R-:W-:-:S07]  /*b9d0*/  VIMNMX R10, R10, R157, !PT ;  /* 0x0000009d0a0a7248 */ /* 0x000fce0007fe0100 */
.L_x_1244:
        /* <DEDUP_REMOVED lines=29> */
[----:B------:R-:W-:Y:S02]  /*bbb0*/  ISETP.GT.AND P6, PT, R10, 0x8, P2 ;  /* 0x000000080a00780c */ /* 0x000fe400017c4270 */
[----:B------:R-:W-:Y:S02]  /*bbc0*/  FMNMX.FTZ R0, R52, R7, !PT ;  /* 0x0000000734007209 */ /* 0x000fe40007810000 */
[----:B------:R-:W-:-:S02]  /*bbd0*/  FSEL R27, R27, -INF , !P4 ;  /* 0xff8000001b1b7808 */ /* 0x000fc40006000000 */
[----:B------:R-:W-:Y:S02]  /*bbe0*/  FMNMX.FTZ R7, R53, R0, !PT ;  /* 0x0000000035077209 */ /* 0x000fe40007810000 */
[----:B------:R-:W-:Y:S02]  /*bbf0*/  ISETP.GT.AND P4, PT, R10, 0x10, P2 ;  /* 0x000000100a00780c */ /* 0x000fe40001784270 */
[----:B------:R-:W-:Y:S02]  /*bc00*/  FMNMX.FTZ R0, R56, R7, !PT ;  /* 0x0000000738007209 */ /* 0x000fe40007810000 */
[----:B------:R-:W-:Y:S02]  /*bc10*/  FSEL R43, R43, -INF , !P3 ;  /* 0xff8000002b2b7808 */ /* 0x000fe40005800000 */
[----:B------:R-:W-:Y:S02]  /*bc20*/  FMNMX.FTZ R7, R57, R0, !PT ;  /* 0x0000000039077209 */ /* 0x000fe40007810000 */
[----:B------:R-:W-:-:S02]  /*bc30*/  ISETP.LT.OR P6, PT, R5, 0x9, P6 ;  /* 0x000000090500780c */ /* 0x000fc400037c1670 */
[----:B------:R-:W-:Y:S02]  /*bc40*/  FMNMX.FTZ R0, R60, R7, !PT ;  /* 0x000000073c007209 */ /* 0x000fe40007810000 */
[----:B------:R-:W-:Y:S02]  /*bc50*/  ISETP.GT.AND P3, PT, R10, RZ, P2 ;  /* 0x000000ff0a00720c */ /* 0x000fe40001764270 */
[----:B------:R-:W-:Y:S02]  /*bc60*/  FMNMX.FTZ R7, R61, R0, !PT ;  /* 0x000000003d077209 */ /* 0x000fe40007810000 */
[----:B------:R-:W-:Y:S02]  /*bc70*/  ISETP.LT.OR P4, PT, R5, 0x11, P4 ;  /* 0x000000110500780c */ /* 0x000fe40002781670 */
[----:B------:R-:W-:Y:S02]  /*bc80*/  FMNMX.FTZ R0, R64, R7, !PT ;  /* 0x0000000740007209 */ /* 0x000fe40007810000 */
[----:B------:R-:W-:-:S02]  /*bc90*/  FSEL R30, R30, -INF , !P6 ;  /* 0xff8000001e1e7808 */ /* 0x000fc40007000000 */
        /* <DEDUP_REMOVED lines=9> */
[----:B------:R-:W-:Y:S02]  /*bd30*/  ISETP.LT.OR P4, PT, R5, 0x19, P4 ;  /* 0x000000190500780c */ /* 0x000fe40002781670 */
[----:B------:R-:W-:Y:S02]  /*bd40*/  FMNMX.FTZ R0, R76, R7, !PT ;  /* 0x000000074c007209 */ /* 0x000fe40007810000 */
[----:B------:R-:W-:-:S02]  /*bd50*/  FMNMX.FTZ R12, R26, R9, !PT ;  /* 0x000000091a0c7209 */ /* 0x000fc40007810000 */
[----:B------:R-:W-:Y:S02]  /*bd60*/  FMNMX.FTZ R7, R77, R0, !PT ;  /* 0x000000004d077209 */ /* 0x000fe40007810000 */
[----:B------:R-:W-:Y:S02]  /*bd70*/  FSEL R38, R38, -INF , !P4 ;  /* 0xff80000026267808 */ /* 0x000fe40006000000 */
[----:B------:R-:W-:Y:S02]  /*bd80*/  FMNMX.FTZ R0, R80, R7, !PT ;  /* 0x0000000750007209 */ /* 0x000fe40007810000 */
[----:B------:R-:W-:Y:S02]  /*bd90*/  ISETP.GT.AND P4, PT, R10, 0x20, P2 ;  /* 0x000000200a00780c */ /* 0x000fe40001784270 */
[----:B------:R-:W-:Y:S02]  /*bda0*/  FMNMX.FTZ R7, R81, R0, !PT ;  /* 0x0000000051077209 */ /* 0x000fe40007810000 */
[----:B------:R-:W-:-:S02]  /*bdb0*/  ISETP.LT.OR P4, PT, R5, 0x21, P4 ;  /* 0x000000210500780c */ /* 0x000fc40002781670 */
[----:B------:R-:W-:Y:S02]  /*bdc0*/  FMNMX.FTZ R0, R84, R7, !PT ;  /* 0x0000000754007209 */ /* 0x000fe40007810000 */
[----:B------:R-:W-:Y:S02]  /*bdd0*/  FSEL R42, R42, -INF , !P4 ;  /* 0xff8000002a2a7808 */ /* 0x000fe40006000000 */
[----:B------:R-:W-:Y:S02]  /*bde0*/  FMNMX.FTZ R6, R85, R0, !PT ;  /* 0x0000000055067209 */ /* 0x000fe40007810000 */
[C---:B------:R-:W-:Y:S02]  /*bdf0*/  ISETP.GT.AND P4, PT, R10.reuse, 0x28, P2 ;  /* 0x000000280a00780c */ /* 0x040fe40001784270 */
[----:B------:R-:W-:Y:S01]  /*be00*/  ISETP.GT.AND P3, PT, R10, 0x30, P2 ;  /* 0x000000300a00780c */ /* 0x000fe20001764270 */
[----:B------:R-:W0:Y:S01]  /*be10*/  SHFL.BFLY PT, R7, R6, 0x2, 0x1f ;  /* 0x0c401f0006077f89 */ /* 0x000e2200000e0000 */
[----:B------:R-:W-:-:S02]  /*be20*/  ISETP.LT.OR P4, PT, R5, 0x29, P4 ;  /* 0x000000290500780c */ /* 0x000fc40002781670 */
[C---:B------:R-:W-:Y:S02]  /*be30*/  ISETP.LT.OR P3, PT, R5.reuse, 0x31, P3 ;  /* 0x000000310500780c */ /* 0x040fe40001f61670 */
[----:B------:R-:W-:Y:S02]  /*be40*/  FSEL R46, R46, -INF , !P4 ;  /* 0xff8000002e2e7808 */ /* 0x000fe40006000000 */
[----:B------:R-:W-:Y:S02]  /*be50*/  ISETP.GT.AND P4, PT, R10, 0x29, P2 ;  /* 0x000000290a00780c */ /* 0x000fe40001784270 */
[----:B------:R-:W-:Y:S02]  /*be60*/  FSEL R50, R50, -INF , !P3 ;  /* 0xff80000032327808 */ /* 0x000fe40005800000 */
[----:B------:R-:W-:Y:S02]  /*be70*/  ISETP.LT.OR P4, PT, R5, 0x2a, P4 ;  /* 0x0000002a0500780c */ /* 0x000fe40002781670 */
[----:B------:R-:W-:-:S02]  /*be80*/  ISETP.GT.AND P3, PT, R10, 0x38, P2 ;  /* 0x000000380a00780c */ /* 0x000fc40001764270 */
[----:B------:R-:W-:Y:S02]  /*be90*/  FSEL R47, R47, -INF , !P4 ;  /* 0xff8000002f2f7808 */ /* 0x000fe40006000000 */
[----:B------:R-:W-:Y:S02]  /*bea0*/  ISETP.GT.AND P4, PT, R10, 0x31, P2 ;  /* 0x000000310a00780c */ /* 0x000fe40001784270 */
[C---:B------:R-:W-:Y:S02]  /*beb0*/  ISETP.LT.OR P3, PT, R5.reuse, 0x39, P3 ;  /* 0x000000390500780c */ /* 0x040fe40001f61670 */
[----:B------:R-:W-:Y:S02]  /*bec0*/  ISETP.LT.OR P4, PT, R5, 0x32, P4 ;  /* 0x000000320500780c */ /* 0x000fe40002781670 */
[----:B------:R-:W-:Y:S02]  /*bed0*/  FSEL R54, R54, -INF , !P3 ;  /* 0xff80000036367808 */ /* 0x000fe40005800000 */
[----:B0-----:R-:W-:-:S02]  /*bee0*/  FMNMX.FTZ R7, R6, R7, !PT ;  /* 0x0000000706077209 */ /* 0x001fc40007810000 */
[----:B------:R-:W-:Y:S02]  /*bef0*/  FSEL R51, R51, -INF , !P4 ;  /* 0xff80000033337808 */ /* 0x000fe40006000000 */
[C---:B------:R-:W-:Y:S01]  /*bf00*/  ISETP.GT.AND P4, PT, R10.reuse, 0x39, P2 ;  /* 0x000000390a00780c */ /* 0x040fe20001784270 */
[----:B------:R-:W0:Y:S01]  /*bf10*/  SHFL.BFLY PT, R0, R7, 0x1, 0x1f ;  /* 0x0c201f0007007f89 */ /* 0x000e2200000e0000 */
[----:B------:R-:W-:Y:S02]  /*bf20*/  ISETP.GT.AND P3, PT, R10, 0x40, P2 ;  /* 0x000000400a00780c */ /* 0x000fe40001764270 */
[C---:B------:R-:W-:Y:S02]  /*bf30*/  ISETP.LT.OR P4, PT, R5.reuse, 0x3a, P4 ;  /* 0x0000003a0500780c */ /* 0x040fe40002781670 */
[----:B------:R-:W-:Y:S02]  /*bf40*/  ISETP.LT.OR P3, PT, R5, 0x41, P3 ;  /* 0x000000410500780c */ /* 0x000fe40001f61670 */
[----:B------:R-:W-:-:S02]  /*bf50*/  FSEL R55, R55, -INF , !P4 ;  /* 0xff80000037377808 */ /* 0x000fc40006000000 */
[----:B------:R-:W-:Y:S02]  /*bf60*/  ISETP.GT.AND P4, PT, R10, 0x41, P2 ;  /* 0x000000410a00780c */ /* 0x000fe40001784270 */
[----:B------:R-:W-:Y:S02]  /*bf70*/  FSEL R58, R58, -INF , !P3 ;  /* 0xff8000003a3a7808 */ /* 0x000fe40005800000 */
[----:B------:R-:W-:Y:S02]  /*bf80*/  ISETP.GT.AND P3, PT, R10, 0x48, P2 ;  /* 0x000000480a00780c */ /* 0x000fe40001764270 */
[C---:B------:R-:W-:Y:S02]  /*bf90*/  ISETP.LT.OR P4, PT, R5.reuse, 0x42, P4 ;  /* 0x000000420500780c */ /* 0x040fe40002781670 */
[----:B------:R-:W-:Y:S02]  /*bfa0*/  ISETP.LT.OR P3, PT, R5, 0x49, P3 ;  /* 0x000000490500780c */ /* 0x000fe40001f61670 */
[----:B------:R-:W-:-:S02]  /*bfb0*/  FSEL R59, R59, -INF , !P4 ;  /* 0xff8000003b3b7808 */ /* 0x000fc40006000000 */
[----:B------:R-:W-:Y:S02]  /*bfc0*/  ISETP.GT.AND P4, PT, R10, 0x49, P2 ;  /* 0x000000490a00780c */ /* 0x000fe40001784270 */
[----:B------:R-:W-:Y:S02]  /*bfd0*/  FSEL R62, R62, -INF , !P3 ;  /* 0xff8000003e3e7808 */ /* 0x000fe40005800000 */
[----:B0-----:R-:W-:Y:S02]  /*bfe0*/  FMNMX.FTZ R0, R7, R0, !PT ;  /* 0x0000000007007209 */ /* 0x001fe40007810000 */
[----:B------:R-:W-:Y:S02]  /*bff0*/  ISETP.GT.AND P3, PT, R10, 0x50, P2 ;  /* 0x000000500a00780c */ /* 0x000fe40001764270 */
[C---:B------:R-:W-:Y:S01]  /*c000*/  FSETP.NEU.FTZ.AND P6, PT, R0.reuse, -INF , PT ;  /* 0xff8000000000780b */ /* 0x040fe20003fdd000 */
[----:B------:R-:W-:Y:S01]  /*c010*/  FMUL.FTZ R6, R0, UR10 ;  /* 0x0000000a00067c20 */ /* 0x000fe20008410000 */
[----:B------:R-:W-:-:S02]  /*c020*/  ISETP.LT.OR P4, PT, R5, 0x4a, P4 ;  /* 0x0000004a0500780c */ /* 0x000fc40002781670 */
[----:B------:R-:W-:Y:S02]  /*c030*/  ISETP.LT.OR P3, PT, R5, 0x51, P3 ;  /* 0x000000510500780c */ /* 0x000fe40001f61670 */
[----:B------:R-:W-:Y:S02]  /*c040*/  FSEL R6, R6, RZ, P6 ;  /* 0x000000ff06067208 */ /* 0x000fe40003000000 */
[----:B------:R-:W-:Y:S02]  /*c050*/  FSEL R63, R63, -INF , !P4 ;  /* 0xff8000003f3f7808 */ /* 0x000fe40006000000 */
[----:B------:R-:W-:Y:S01]  /*c060*/  ISETP.GT.AND P4, PT, R10, 0x51, P2 ;  /* 0x000000510a00780c */ /* 0x000fe20001784270 */
[--C-:B------:R-:W-:Y:S01]  /*c070*/  FFMA.FTZ R182, R11, UR10, -R6.reuse ;  /* 0x0000000a0bb67c23 */ /* 0x100fe20008010806 */
[--C-:B------:R-:W-:Y:S01]  /*c080*/  FFMA.FTZ R11, R29, UR10, -R6.reuse ;  /* 0x0000000a1d0b7c23 */ /* 0x100fe20008010806 */
[----:B------:R-:W-:Y:S01]  /*c090*/  FMNMX.FTZ R29, R27, R12, !PT ;  /* 0x0000000c1b1d7209 */ /* 0x000fe20007810000 */
[--C-:B------:R-:W-:Y:S01]  /*c0a0*/  FFMA.FTZ R178, R15, UR10, -R6.reuse ;  /* 0x0000000a0fb27c23 */ /* 0x100fe20008010806 */
[--C-:B------:R-:W-:Y:S01]  /*c0b0*/  FFMA.FTZ R172, R21, UR10, -R6.reuse ;  /* 0x0000000a15ac7c23 */ /* 0x100fe20008010806 */
[--C-:B------:R-:W-:Y:S01]  /*c0c0*/  FFMA.FTZ R174, R25, UR10, -R6.reuse ;  /* 0x0000000a19ae7c23 */ /* 0x100fe20008010806 */
[----:B------:R-:W-:Y:S01]  /*c0d0*/  FMNMX.FTZ R12, R30, R29, !PT ;  /* 0x0000001d1e0c7209 */ /* 0x000fe20007810000 */
[--C-:B------:R-:W-:Y:S01]  /*c0e0*/  FFMA.FTZ R176, R13, UR10, -R6.reuse ;  /* 0x0000000a0db07c23 */ /* 0x100fe20008010806 */
[--C-:B------:R-:W-:Y:S01]  /*c0f0*/  FFMA.FTZ R13, R33, UR10, -R6.reuse ;  /* 0x0000000a210d7c23 */ /* 0x100fe20008010806 */
[----:B------:R-:W-:Y:S01]  /*c100*/  FSEL R66, R66, -INF , !P3 ;  /* 0xff80000042427808 */ /* 0x000fe20005800000 */
        /* <DEDUP_REMOVED lines=28> */
[----:B------:R-:W-:Y:S01]  /*c2d0*/  FFMA.FTZ R85, R85, UR10, -R6 ;  /* 0x0000000a55557c23 */ /* 0x000fe20008010806 */
[----:B------:R-:W-:Y:S01]  /*c2e0*/  FMNMX.FTZ R12, R46, R29, !PT ;  /* 0x0000001d2e0c7209 */ /* 0x000fe20007810000 */
[----:B------:R-:W-:Y:S01]  /*c2f0*/  MUFU.EX2 R180, R180 ;  /* 0x000000b400b47308 */ /* 0x000fe20000000800 */
[----:B------:R-:W-:-:S02]  /*c300*/  ISETP.LT.OR P4, PT, R5, 0x5a, P4 ;  /* 0x0000005a0500780c */ /* 0x000fc40002781670 */
[----:B------:R-:W-:Y:S02]  /*c310*/  FMNMX.FTZ R25, R47, R12, !PT ;  /* 0x0000000c2f197209 */ /* 0x000fe40007810000 */
        /* <DEDUP_REMOVED lines=12> */
[----:B------:R-:W-:Y:S02]  /*c3e0*/  ISETP.GT.AND P3, PT, R10, 0x68, P2 ;  /* 0x000000680a00780c */ /* 0x000fe40001764270 */
[----:B------:R-:W-:Y:S01]  /*c3f0*/  FMNMX.FTZ R12, R58, R29, !PT ;  /* 0x0000001d3a0c7209 */ /* 0x000fe20007810000 */
[--C-:B------:R-:W-:Y:S01]  /*c400*/  FFMA.FTZ R29, R49, UR10, -R6.reuse ;  /* 0x0000000a311d7c23 */ /* 0x100fe20008010806 */
[----:B------:R-:W-:Y:S01]  /*c410*/  ISETP.LT.OR P4, PT, R5, 0x62, P4 ;  /* 0x000000620500780c */ /* 0x000fe20002781670 */
[----:B------:R-:W-:Y:S01]  /*c420*/  FFMA.FTZ R49, R69, UR10, -R6 ;  /* 0x0000000a45317c23 */ /* 0x000fe20008010806 */
[----:B------:R-:W-:Y:S01]  /*c430*/  FMNMX.FTZ R33, R59, R12, !PT ;  /* 0x0000000c3b217209 */ /* 0x000fe20007810000 */
[----:B------:R-:W-:Y:S01]  /*c440*/  MUFU.EX2 R11, R11 ;  /* 0x0000000b000b7308 */ /* 0x000fe20000000800 */
[----:B------:R-:W-:-:S02]  /*c450*/  ISETP.LT.OR P3, PT, R5, 0x69, P3 ;  /* 0x000000690500780c */ /* 0x000fc40001f61670 */
[----:B------:R-:W-:Y:S02]  /*c460*/  FMNMX.FTZ R12, R62, R33, !PT ;  /* 0x000000213e0c7209 */ /* 0x000fe40007810000 */
[----:B------:R-:W-:Y:S02]  /*c470*/  FSEL R75, R75, -INF , !P4 ;  /* 0xff8000004b4b7808 */ /* 0x000fe40006000000 */
[----:B------:R-:W-:Y:S01]  /*c480*/  FMNMX.FTZ R33, R63, R12, !PT ;  /* 0x0000000c3f217209 */ /* 0x000fe20007810000 */
[----:B------:R-:W-:Y:S01]  /*c490*/  MUFU.EX2 R176, R176 ;  /* 0x000000b000b07308 */ /* 0x000fe20000000800 */
[----:B------:R-:W-:Y:S02]  /*c4a0*/  ISETP.GT.AND P4, PT, R10, 0x69, P2 ;  /* 0x000000690a00780c */ /* 0x000fe40001784270 */
        /* <DEDUP_REMOVED lines=8> */
[----:B------:R-:W-:Y:S02]  /*c530*/  ISETP.LT.OR P4, PT, R5, 0x6a, P4 ;  /* 0x0000006a0500780c */ /* 0x000fe40002781670 */
        /* <DEDUP_REMOVED lines=12> */
[C---:B------:R-:W-:Y:S01]  /*c600*/  ISETP.GT.AND P3, PT, R10.reuse, 0x78, P2 ;  /* 0x000000780a00780c */ /* 0x040fe20001764270 */
[----:B------:R-:W-:Y:S01]  /*c610*/  MUFU.EX2 R172, R172 ;  /* 0x000000ac00ac7308 */ /* 0x000fe20000000800 */
[----:B------:R-:W-:Y:S02]  /*c620*/  ISETP.LT.OR P4, PT, R5, 0x72, P4 ;  /* 0x000000720500780c */ /* 0x000fe40002781670 */
[----:B------:R-:W-:Y:S02]  /*c630*/  FMNMX.FTZ R41, R79, R12, !PT ;  /* 0x0000000c4f297209 */ /* 0x000fe40007810000 */
[----:B------:R-:W-:-:S02]  /*c640*/  ISETP.GT.AND P2, PT, R10, 0x79, P2 ;  /* 0x000000790a00780c */ /* 0x000fc40001744270 */
[----:B------:R-:W-:Y:S01]  /*c650*/  ISETP.LT.OR P3, PT, R5, 0x79, P3 ;  /* 0x000000790500780c */ /* 0x000fe20001f61670 */
[----:B------:R-:W-:Y:S01]  /*c660*/  MUFU.EX2 R21, R21 ;  /* 0x0000001500157308 */ /* 0x000fe20000000800 */
[----:B------:R-:W-:Y:S02]  /*c670*/  FSEL R83, R83, -INF , !P4 ;  /* 0xff80000053537808 */ /* 0x000fe40006000000 */
[----:B------:R-:W-:Y:S01]  /*c680*/  FMNMX.FTZ R10, R82, R41, !PT ;  /* 0x00000029520a7209 */ /* 0x000fe20007810000 */
[--C-:B------:R-:W-:Y:S01]  /*c690*/  FFMA.FTZ R41, R61, UR10, -R6.reuse ;  /* 0x0000000a3d297c23 */ /* 0x100fe20008010806 */
[----:B------:R-:W-:Y:S01]  /*c6a0*/  ISETP.LT.OR P2, PT, R5, 0x7a, P2 ;  /* 0x0000007a0500780c */ /* 0x000fe20001741670 */
[----:B------:R-:W-:Y:S01]  /*c6b0*/  FFMA.FTZ R61, R81, UR10, -R6 ;  /* 0x0000000a513d7c23 */ /* 0x000fe20008010806 */
[----:B------:R-:W-:Y:S01]  /*c6c0*/  FSEL R86, R86, -INF , !P3 ;  /* 0xff80000056567808 */ /* 0x000fe20005800000 */
[----:B------:R-:W-:Y:S01]  /*c6d0*/  MUFU.EX2 R174, R174 ;  /* 0x000000ae00ae7308 */ /* 0x000fe20000000800 */
[----:B------:R-:W-:-:S02]  /*c6e0*/  FMNMX.FTZ R5, R83, R10, !PT ;  /* 0x0000000a53057209 */ /* 0x000fc40007810000 */
[----:B------:R-:W-:Y:S02]  /*c6f0*/  FSEL R87, R87, -INF , !P2 ;  /* 0xff80000057577808 */ /* 0x000fe40005000000 */
[----:B------:R-:W-:Y:S02]  /*c700*/  FMNMX.FTZ R10, R86, R5, !PT ;  /* 0x00000005560a7209 */ /* 0x000fe40007810000 */
        /* <DEDUP_REMOVED lines=9> */
[----:B0-----:R-:W-:-:S07]  /*c7a0*/  FMNMX.FTZ R5, R10, R5, !PT ;  /* 0x000000050a057209 */ /* 0x001fce0007810000 */
[----:B------:R-:W0:Y:S01]  /*c7b0*/  MUFU.EX2 R170, R170 ;  /* 0x000000aa00aa7308 */ /* 0x000e220000000800 */
[----:B-1----:R-:W-:Y:S01]  /*c7c0*/  FFMA.FTZ R24, R69, R3, R180 ;  /* 0x0000000345187223 */ /* 0x002fe200000100b4 */
[----:B------:R-:W1:Y:S01]  /*c7d0*/  SHFL.BFLY PT, R10, R5, 0x1, 0x1f ;  /* 0x0c201f00050a7f89 */ /* 0x000e6200000e0000 */
[C---:B------:R-:W-:Y:S01]  /*c7e0*/  F2FP.BF16.F32.PACK_AB R180, R7.reuse, R180 ;  /* 0x000000b407b4723e */ /* 0x040fe200000010ff */
[-C--:B------:R-:W-:Y:S01]  /*c7f0*/  FMUL.FTZ R88, R88, R69.reuse ;  /* 0x0000004558587220 */ /* 0x080fe20000410000 */
[----:B------:R-:W-:Y:S01]  /*c800*/  FADD.FTZ R3, R7, R24 ;  /* 0x0000001807037221 */ /* 0x000fe20000010000 */
        /* <DEDUP_REMOVED lines=10> */
[----:B------:R-:W4:Y:S01]  /*c8b0*/  MUFU.EX2 R164, R164 ;  /* 0x000000a400a47308 */ /* 0x000f220000000800 */
        /* <DEDUP_REMOVED lines=9> */
[----:B-1----:R-:W-:Y:S01]  /*c950*/  FMNMX.FTZ R5, R5, R10, !PT ;  /* 0x0000000a05057209 */ /* 0x002fe20007810000 */
[-C--:B------:R-:W-:Y:S01]  /*c960*/  FMUL.FTZ R124, R124, R69.reuse ;  /* 0x000000457c7c7220 */ /* 0x080fe20000410000 */
[-C--:B------:R-:W-:Y:S01]  /*c970*/  FMUL.FTZ R125, R125, R69.reuse ;  /* 0x000000457d7d7220 */ /* 0x080fe20000410000 */
[-C--:B------:R-:W-:Y:S01]  /*c980*/  FMUL.FTZ R128, R128, R69.reuse ;  /* 0x0000004580807220 */ /* 0x080fe20000410000 */
[C---:B------:R-:W-:Y:S01]  /*c990*/  FSETP.NEU.FTZ.AND P2, PT, R5.reuse, -INF , PT ;  /* 0xff8000000500780b */ /* 0x040fe20003f5d000 */
[----:B------:R-:W-:Y:S01]  /*c9a0*/  FMUL.FTZ R20, R5, UR10 ;  /* 0x0000000a05147c20 */ /* 0x000fe20008410000 */
[----:B------:R-:W1:Y:S01]  /*c9b0*/  MUFU.EX2 R166, R166 ;  /* 0x000000a600a67308 */ /* 0x000e620000000800 */
[-C--:B------:R-:W-:Y:S01]  /*c9c0*/  FMUL.FTZ R129, R129, R69.reuse ;  /* 0x0000004581817220 */ /* 0x080fe20000410000 */
[-C--:B------:R-:W-:Y:S01]  /*c9d0*/  FMUL.FTZ R132, R132, R69.reuse ;  /* 0x0000004584847220 */ /* 0x080fe20000410000 */
[-C--:B------:R-:W-:Y:S01]  /*c9e0*/  FMUL.FTZ R133, R133, R69.reuse ;  /* 0x0000004585857220 */ /* 0x080fe20000410000 */
[----:B------:R-:W-:Y:S01]  /*c9f0*/  FSEL R20, R20, RZ, P2 ;  /* 0x000000ff14147208 */ /* 0x000fe20001000000 */
[-C--:B------:R-:W-:Y:S01]  /*ca00*/  FMUL.FTZ R136, R136, R69.reuse ;  /* 0x0000004588887220 */ /* 0x080fe20000410000 */
[-C--:B------:R-:W-:Y:S01]  /*ca10*/  FMUL.FTZ R137, R137, R69.reuse ;  /* 0x0000004589897220 */ /* 0x080fe20000410000 */
[-C--:B------:R-:W-:Y:S01]  /*ca20*/  FMUL.FTZ R140, R140, R69.reuse ;  /* 0x000000458c8c7220 */ /* 0x080fe20000410000 */
        /* <DEDUP_REMOVED lines=44> */
[--C-:B------:R-:W-:Y:S01]  /*ccf0*/  FFMA.FTZ R75, R75, UR10, -R20.reuse ;  /* 0x0000000a4b4b7c23 */ /* 0x100fe20008010814 */
[----:B------:R-:W-:Y:S01]  /*cd00*/  FFMA.FTZ R78, R78, UR10, -R20 ;  /* 0x0000000a4e4e7c23 */ /* 0x000fe20008010814 */
[----:B--2---:R-:W-:Y:S01]  /*cd10*/  FADD.FTZ R3, R29, R32 ;  /* 0x000000201d037221 */ /* 0x004fe20000010000 */
[--C-:B------:R-:W-:Y:S01]  /*cd20*/  FFMA.FTZ R32, R59, UR10, -R20.reuse ;  /* 0x0000000a3b207c23 */ /* 0x100fe20008010814 */
[--C-:B------:R-:W-:Y:S01]  /*cd30*/  FFMA.FTZ R79, R79, UR10, -R20.reuse ;  /* 0x0000000a4f4f7c23 */ /* 0x100fe20008010814 */
[----:B------:R-:W2:Y:S01]  /*cd40*/  MUFU.EX2 R26, R26 ;  /* 0x0000001a001a7308 */ /* 0x000ea20000000800 */
[----:B0-----:R-:W-:Y:S01]  /*cd50*/  FADD.FTZ R34, R170, R3 ;  /* 0x00000003aa227221 */ /* 0x001fe20000010000 */
[--C-:B------:R-:W-:Y:S01]  /*cd60*/  FFMA.FTZ R82, R82, UR10, -R20.reuse ;  /* 0x0000000a52527c23 */ /* 0x100fe20008010814 */
[--C-:B------:R-:W-:Y:S01]  /*cd70*/  FFMA.FTZ R83, R83, UR10, -R20.reuse ;  /* 0x0000000a53537c23 */ /* 0x100fe20008010814 */
[----:B------:R-:W-:Y:S01]  /*cd80*/  FFMA.FTZ R86, R86, UR10, -R20 ;  /* 0x0000000a56567c23 */ /* 0x000fe20008010814 */
[----:B---3--:R-:W-:Y:S01]  /*cd90*/  FADD.FTZ R3, R33, R34 ;  /* 0x0000002221037221 */ /* 0x008fe20000010000 */
[----:B------:R-:W-:Y:S01]  /*cda0*/  FFMA.FTZ R20, R87, UR10, -R20 ;  /* 0x0000000a57147c23 */ /* 0x000fe20008010814 */
[----:B------:R-:W-:Y:S01]  /*cdb0*/  IMAD.U32 R27, RZ, RZ, UR58 ;  /* 0x0000003aff1b7e24 */ /* 0x000fe2000f8e00ff */
[----:B------:R-:W0:Y:S01]  /*cdc0*/  MUFU.EX2 R8, R8 ;  /* 0x0000000800087308 */ /* 0x000e220000000800 */
[----:B----4-:R-:W-:Y:S01]  /*cdd0*/  FADD.FTZ R34, R164, R3 ;  /* 0x00000003a4227221 */ /* 0x010fe20000010000 */
[----:B------:R-:W-:Y:S01]  /*cde0*/  ISETP.GT.AND P2, PT, R4, UR40, PT ;  /* 0x0000002804007c0c */ /* 0x000fe2000bf44270 */
[----:B------:R-:W-:Y:S01]  /*cdf0*/  UMOV UR58, UR47 ;  /* 0x0000002f003a7c82 */ /* 0x000fe20008000000 */
[----:B------:R-:W-:Y:S01]  /*ce00*/  @!P1 LEA R27, R27, UR41, 0x3 ;  /* 0x000000291b1b9c11 */ /* 0x000fe2000f8e18ff */
[----:B-----5:R-:W-:Y:S01]  /*ce10*/  FADD.FTZ R3, R37, R34 ;  /* 0x0000002225037221 */ /* 0x020fe20000010000 */
[----:B------:R-:W-:Y:S01]  /*ce20*/  F2FP.BF16.F32.PACK_AB R182, R11, R182 ;  /* 0x000000b60bb6723e */ /* 0x000fe200000010ff */
[-C--:B------:R-:W-:Y:S01]  /*ce30*/  FMUL.FTZ R141, R141, R69.reuse ;  /* 0x000000458d8d7220 */ /* 0x080fe20000410000 */
[----:B------:R-:W3:Y:S01]  /*ce40*/  MUFU.EX2 R162, R162 ;  /* 0x000000a200a27308 */ /* 0x000ee20000000800 */
[----:B-1----:R-:W-:Y:S01]  /*ce50*/  FADD.FTZ R34, R166, R3 ;  /* 0x00000003a6227221 */ /* 0x002fe20000010000 */
[----:B--2---:R-:W-:Y:S01]  /*ce60*/  FFMA.FTZ R3, R26, R2, R181 ;  /* 0x000000021a037223 */ /* 0x004fe200000100b5 */
[----:B------:R-:W-:Y:S01]  /*ce70*/  @!P1 VIADD R27, R27, 0x28860 ;  /* 0x000288601b1b9836 */ /* 0x000fe20000000000 */
[----:B------:R-:W-:Y:S01]  /*ce80*/  F2FP.BF16.F32.PACK_AB R176, R13, R176 ;  /* 0x000000b00db0723e */ /* 0x000fe200000010ff */
[----:B------:R-:W-:Y:S01]  /*ce90*/  FADD.FTZ R9, R41, R34 ;  /* 0x0000002229097221 */ /* 0x000fe20000010000 */
[----:B------:R-:W-:Y:S01]  /*cea0*/  FADD.FTZ R2, R6, R3 ;  /* 0x0000000306027221 */ /* 0x000fe20000010000 */
[----:B------:R-:W-:Y:S01]  /*ceb0*/  F2FP.BF16.F32.PACK_AB R178, R15, R178 ;  /* 0x000000b20fb2723e */ /* 0x000fe200000010ff */
[----:B------:R-:W1:Y:S01]  /*cec0*/  MUFU.EX2 R177, R177 ;  /* 0x000000b100b17308 */ /* 0x000e620000000800 */
[----:B------:R-:W-:Y:S01]  /*ced0*/  FADD.FTZ R34, R160, R9 ;  /* 0x00000009a0227221 */ /* 0x000fe20000010000 */
[----:B------:R-:W-:Y:S01]  /*cee0*/  FADD.FTZ R3, R183, R2 ;  /* 0x00000002b7037221 */ /* 0x000fe20000010000 */
[----:B------:R-:W-:Y:S01]  /*cef0*/  @!P1 PRMT R27, RZ, 0x654, R27 ;  /* 0x00000654ff1b9816 */ /* 0x000fe2000000001b */
[----:B------:R-:W-:Y:S01]  /*cf00*/  FMUL.FTZ R144, R144, R69 ;  /* 0x0000004590907220 */ /* 0x000fe20000410000 */
[----:B------:R-:W-:Y:S01]  /*cf10*/  FADD.FTZ R9, R45, R34 ;  /* 0x000000222d097221 */ /* 0x000fe20000010000 */
[----:B0-----:R-:W-:Y:S01]  /*cf20*/  FADD.FTZ R34, R8, R3 ;  /* 0x0000000308227221 */ /* 0x001fe20000010000 */
[----:B------:R0:W-:Y:S01]  /*cf30*/  @!P1 SYNCS.ARRIVE.TRANS64.RED.A1T0 RZ, [R27+URZ], RZ ;  /* 0x000000ff1bff99a7 */ /* 0x0001e2000810043f */
        /* <DEDUP_REMOVED lines=9> */
[----:B-1----:R-:W-:Y:S01]  /*cfd0*/  FADD.FTZ R3, R177, R34 ;  /* 0x00000022b1037221 */ /* 0x002fe20000010000 */
[----:B------:R-:W-:Y:S01]  /*cfe0*/  F2FP.BF16.F32.PACK_AB R168, R29, R168 ;  /* 0x000000a81da8723e */ /* 0x000fe200000010ff */
[----:B------:R-:W-:Y:S01]  /*cff0*/  VIADD R4, R4, 0xffffffff ;  /* 0xffffffff04047836 */ /* 0x000fe20000000000 */
[----:B------:R-:W-:Y:S01]  /*d000*/  F2FP.BF16.F32.PACK_AB R170, R33, R170 ;  /* 0x000000aa21aa723e */ /* 0x000fe200000010ff */
[----:B------:R-:W-:Y:S01]  /*d010*/  FMUL.FTZ R90, R90, R26 ;  /* 0x0000001a5a5a7220 */ /* 0x000fe20000410000 */
[----:B------:R-:W-:Y:S01]  /*d020*/  F2FP.BF16.F32.PACK_AB R164, R37, R164 ;  /* 0x000000a425a4723e */ /* 0x000fe200000010ff */
[----:B------:R-:W-:Y:S01]  /*d030*/  FMUL.FTZ R91, R91, R26 ;  /* 0x0000001a5b5b7220 */ /* 0x000fe20000410000 */
[----:B------:R-:W1:Y:S01]  /*d040*/  MUFU.EX2 R156, R156 ;  /* 0x0000009c009c7308 */ /* 0x000e620000000800 */
[----:B--2---:R-:W-:Y:S01]  /*d050*/  FADD.FTZ R7, R49, R36 ;  /* 0x0000002431077221 */ /* 0x004fe20000010000 */
[----:B------:R-:W-:Y:S01]  /*d060*/  F2FP.BF16.F32.PACK_AB R166, R41, R166 ;  /* 0x000000a629a6723e */ /* 0x000fe200000010ff */
[----:B------:R-:W-:Y:S01]  /*d070*/  FMUL.FTZ R94, R94, R26 ;  /* 0x0000001a5e5e7220 */ /* 0x000fe20000410000 */
[----:B------:R-:W-:Y:S01]  /*d080*/  F2FP.BF16.F32.PACK_AB R160, R45, R160 ;  /* 0x000000a02da0723e */ /* 0x000fe200000010ff */
[----:B------:R-:W-:Y:S01]  /*d090*/  FMUL.FTZ R95, R95, R26 ;  /* 0x0000001a5f5f7220 */ /* 0x000fe20000410000 */
[----:B------:R-:W-:Y:S01]  /*d0a0*/  F2FP.BF16.F32.PACK_AB R162, R49, R162 ;  /* 0x000000a231a2723e */ /* 0x000fe200000010ff */
[-C--:B------:R-:W-:Y:S01]  /*d0b0*/  FMUL.FTZ R98, R98, R26.reuse ;  /* 0x0000001a62627220 */ /* 0x080fe20000410000 */
[----:B------:R-:W2:Y:S01]  /*d0c0*/  MUFU.EX2 R179, R179 ;  /* 0x000000b300b37308 */ /* 0x000ea20000000800 */
[----:B---3--:R-:W-:Y:S01]  /*d0d0*/  FADD.FTZ R34, R10, R3 ;  /* 0x000000030a227221 */ /* 0x008fe20000010000 */
[----:B------:R-:W-:Y:S01]  /*d0e0*/  F2FP.BF16.F32.PACK_AB R181, R6, R181 ;  /* 0x000000b506b5723e */ /* 0x000fe200000010ff */
[-C--:B------:R-:W-:Y:S01]  /*d0f0*/  FMUL.FTZ R99, R99, R26.reuse ;  /* 0x0000001a63637220 */ /* 0x080fe20000410000 */
[----:B------:R-:W-:Y:S01]  /*d100*/  F2FP.BF16.F32.PACK_AB R177, R10, R177 ;  /* 0x000000b10ab1723e */ /* 0x000fe200000010ff */
[-C--:B------:R-:W-:Y:S01]  /*d110*/  FMUL.FTZ R102, R102, R26.reuse ;  /* 0x0000001a66667220 */ /* 0x080fe20000410000 */
[-C--:B------:R-:W-:Y:S01]  /*d120*/  FMUL.FTZ R103, R103, R26.reuse ;  /* 0x0000001a67677220 */ /* 0x080fe20000410000 */
[-C--:B------:R-:W-:Y:S01]  /*d130*/  FMUL.FTZ R106, R106, R26.reuse ;  /* 0x0000001a6a6a7220 */ /* 0x080fe20000410000 */
[----:B------:R-:W3:Y:S01]  /*d140*/  MUFU.EX2 R53, R53 ;  /* 0x0000003500357308 */ /* 0x000ee20000000800 */
        /* <DEDUP_REMOVED lines=15> */
[----:B------:R-:W2:Y:S01]  /*d240*/  MUFU.EX2 R158, R158 ;  /* 0x0000009e009e7308 */ /* 0x000ea20000000800 */
[C---:B---3--:R-:W-:Y:S01]  /*d250*/  FADD.FTZ R7, R53.reuse, R36 ;  /* 0x0000002435077221 */ /* 0x048fe20000010000 */
[----:B------:R-:W-:Y:S01]  /*d260*/  F2FP.BF16.F32.PACK_AB R156, R53, R156 ;  /* 0x0000009c359c723e */ /* 0x000fe200000010ff */
[-C--:B------:R-:W-:Y:S01]  /*d270*/  FMUL.FTZ R131, R131, R26.reuse ;  /* 0x0000001a83837220 */ /* 0x080fe20000410000 */
[-C--:B------:R-:W-:Y:S01]  /*d280*/  FMUL.FTZ R134, R134, R26.reuse ;  /* 0x0000001a86867220 */ /* 0x080fe20000410000 */
[-C--:B------:R-:W-:Y:S01]  /*d290*/  FMUL.FTZ R135, R135, R26.reuse ;  /* 0x0000001a87877220 */ /* 0x080fe20000410000 */
[-C--:B------:R-:W-:Y:S01]  /*d2a0*/  FMUL.FTZ R138, R138, R26.reuse ;  /* 0x0000001a8a8a7220 */ /* 0x080fe20000410000 */
[-C--:B------:R-:W-:Y:S01]  /*d2b0*/  FMUL.FTZ R139, R139, R26.reuse ;  /* 0x0000001a8b8b7220 */ /* 0x080fe20000410000 */
[----:B------:R-:W3:Y:S01]  /*d2c0*/  MUFU.EX2 R173, R173 ;  /* 0x000000ad00ad7308 */ /* 0x000ee20000000800 */
[C---:B-1----:R-:W-:Y:S01]  /*d2d0*/  FADD.FTZ R34, R12.reuse, R3 ;  /* 0x000000030c227221 */ /* 0x042fe20000010000 */
[----:B------:R-:W-:Y:S01]  /*d2e0*/  F2FP.BF16.F32.PACK_AB R179, R12, R179 ;  /* 0x000000b30cb3723e */ /* 0x000fe200000010ff */
[-C--:B------:R-:W-:Y:S01]  /*d2f0*/  FMUL.FTZ R142, R142, R26.reuse ;  /* 0x0000001a8e8e7220 */ /* 0x080fe20000410000 */
[-C--:B------:R-:W-:Y:S01]  /*d300*/  FMUL.FTZ R143, R143, R26.reuse ;  /* 0x0000001a8f8f7220 */ /* 0x080fe20000410000 */
[-C--:B------:R-:W-:Y:S01]  /*d310*/  FMUL.FTZ R146, R146, R26.reuse ;  /* 0x0000001a92927220 */ /* 0x080fe20000410000 */
[-C--:B------:R-:W-:Y:S01]  /*d320*/  FMUL.FTZ R147, R147, R26.reuse ;  /* 0x0000001a93937220 */ /* 0x080fe20000410000 */
[-C--:B------:R-:W-:Y:S01]  /*d330*/  FMUL.FTZ R150, R150, R26.reuse ;  /* 0x0000001a96967220 */ /* 0x080fe20000410000 */
[----:B------:R-:W1:Y:S01]  /*d340*/  MUFU.EX2 R57, R57 ;  /* 0x0000003900397308 */ /* 0x000e620000000800 */
[----:B--2---:R-:W-:Y:S01]  /*d350*/  FADD.FTZ R36, R158, R7 ;  /* 0x000000079e247221 */ /* 0x004fe20000010000 */
[----:B------:R-:W-:Y:S01]  /*d360*/  FMUL.FTZ R151, R151, R26 ;  /* 0x0000001a97977220 */ /* 0x000fe20000410000 */
[----:B------:R-:W-:-:S02]  /*d370*/  IMAD.MOV.U32 R8, RZ, RZ, R0 ;  /* 0x000000ffff087224 */ /* 0x000fc400078e0000 */
[----:B------:R-:W-:-:S03]  /*d380*/  IMAD.MOV.U32 R9, RZ, RZ, R5 ;  /* 0x000000ffff097224 */ /* 0x000fc600078e0005 */
[----:B------:R-:W2:Y:S01]  /*d390*/  MUFU.EX2 R14, R14 ;  /* 0x0000000e000e7308 */ /* 0x000ea20000000800 */
[----:B---3--:R-:W-:-:S07]  /*d3a0*/  FADD.FTZ R3, R173, R34 ;  /* 0x00000022ad037221 */ /* 0x008fce0000010000 */
[----:B------:R-:W3:Y:S01]  /*d3b0*/  MUFU.EX2 R152, R152 ;  /* 0x0000009800987308 */ /* 0x000ee20000000800 */
[C---:B-1----:R-:W-:Y:S01]  /*d3c0*/  FADD.FTZ R7, R57.reuse, R36 ;  /* 0x0000002439077221 */ /* 0x042fe20000010000 */
[----:B------:R-:W-:-:S06]  /*d3d0*/  F2FP.BF16.F32.PACK_AB R158, R57, R158 ;  /* 0x0000009e399e723e */ /* 0x000fcc00000010ff */
[----:B------:R-:W1:Y:S01]  /*d3e0*/  MUFU.EX2 R175, R175 ;  /* 0x000000af00af7308 */ /* 0x000e620000000800 */
[C---:B--2---:R-:W-:Y:S01]  /*d3f0*/  FADD.FTZ R34, R14.reuse, R3 ;  /* 0x000000030e227221 */ /* 0x044fe20000010000 */
[----:B------:R-:W-:-:S06]  /*d400*/  F2FP.BF16.F32.PACK_AB R173, R14, R173 ;  /* 0x000000ad0ead723e */ /* 0x000fcc00000010ff */
[----:B------:R-:W2:Y:S01]  /*d410*/  MUFU.EX2 R61, R61 ;  /* 0x0000003d003d7308 */ /* 0x000ea20000000800 */
[----:B---3--:R-:W-:-:S07]  /*d420*/  FADD.FTZ R36, R152, R7 ;  /* 0x0000000798247221 */ /* 0x008fce0000010000 */
[----:B------:R-:W3:Y:S01]  /*d430*/  MUFU.EX2 R24, R24 ;  /* 0x0000001800187308 */ /* 0x000ee20000000800 */
[----:B-1----:R-:W-:-:S07]  /*d440*/  FADD.FTZ R3, R175, R34 ;  /* 0x00000022af037221 */ /* 0x002fce0000010000 */
[----:B------:R-:W1:Y:S01]  /*d450*/  MUFU.EX2 R154, R154 ;  /* 0x0000009a009a7308 */ /* 0x000e620000000800 */
[C---:B--2---:R-:W-:Y:S01]  /*d460*/  FADD.FTZ R7, R61.reuse, R36 ;  /* 0x000000243d077221 */ /* 0x044fe20000010000 */
[----:B------:R-:W-:-:S06]  /*d470*/  F2FP.BF16.F32.PACK_AB R152, R61, R152 ;  /* 0x000000983d98723e */ /* 0x000fcc00000010ff */
[----:B------:R-:W2:Y:S01]  /*d480*/  MUFU.EX2 R169, R169 ;  /* 0x000000a900a97308 */ /* 0x000ea20000000800 */
[C---:B---3--:R-:W-:Y:S01]  /*d490*/  FADD.FTZ R34, R24.reuse, R3 ;  /* 0x0000000318227221 */ /* 0x048fe20000010000 */
[----:B------:R-:W-:-:S06]  /*d4a0*/  F2FP.BF16.F32.PACK_AB R175, R24, R175 ;  /* 0x000000af18af723e */ /* 0x000fcc00000010ff */
[----:B------:R-:W3:Y:S01]  /*d4b0*/  MUFU.EX2 R28, R28 ;  /* 0x0000001c001c7308 */ /* 0x000ee20000000800 */
[----:B-1----:R-:W-:-:S07]  /*d4c0*/  FADD.FTZ R36, R154, R7 ;  /* 0x000000079a247221 */ /* 0x002fce0000010000 */
[----:B------:R-:W1:Y:S01]  /*d4d0*/  MUFU.EX2 R171, R171 ;  /* 0x000000ab00ab7308 */ /* 0x000e620000000800 */
[----:B--2---:R-:W-:-:S07]  /*d4e0*/  FADD.FTZ R7, R169, R34 ;  /* 0x00000022a9077221 */ /* 0x004fce0000010000 */
[----:B------:R-:W2:Y:S01]  /*d4f0*/  MUFU.EX2 R30, R30 ;  /* 0x0000001e001e7308 */ /* 0x000ea20000000800 */
[C---:B---3--:R-:W-:Y:S01]  /*d500*/  FADD.FTZ R34, R28.reuse, R7 ;  /* 0x000000071c227221 */ /* 0x048fe20000010000 */
[----:B------:R-:W-:-:S06]  /*d510*/  F2FP.BF16.F32.PACK_AB R169, R28, R169 ;  /* 0x000000a91ca9723e */ /* 0x000fcc00000010ff */
[----:B------:R-:W3:Y:S01]  /*d520*/  MUFU.EX2 R165, R165 ;  /* 0x000000a500a57308 */ /* 0x000ee20000000800 */
[----:B-1----:R-:W-:-:S07]  /*d530*/  FADD.FTZ R7, R171, R34 ;  /* 0x00000022ab077221 */ /* 0x002fce0000010000 */
[----:B------:R-:W1:Y:S01]  /*d540*/  MUFU.EX2 R32, R32 ;  /* 0x0000002000207308 */ /* 0x000e620000000800 */
[C---:B--2---:R-:W-:Y:S01]  /*d550*/  FADD.FTZ R34, R30.reuse, R7 ;  /* 0x000000071e227221 */ /* 0x044fe20000010000 */
[----:B------:R-:W-:-:S06]  /*d560*/  F2FP.BF16.F32.PACK_AB R171, R30, R171 ;  /* 0x000000ab1eab723e */ /* 0x000fcc00000010ff */
[----:B------:R-:W2:Y:S01]  /*d570*/  MUFU.EX2 R167, R167 ;  /* 0x000000a700a77308 */ /* 0x000ea20000000800 */
[----:B---3--:R-:W-:-:S07]  /*d580*/  FADD.FTZ R7, R165, R34 ;  /* 0x00000022a5077221 */ /* 0x008fce0000010000 */
[----:B------:R-:W3:Y:S01]  /*d590*/  MUFU.EX2 R2, R63 ;  /* 0x0000003f00027308 */ /* 0x000ee20000000800 */
[C---:B-1----:R-:W-:Y:S01]  /*d5a0*/  FADD.FTZ R34, R32.reuse, R7 ;  /* 0x0000000720227221 */ /* 0x042fe20000010000 */
[----:B------:R-:W-:-:S06]  /*d5b0*/  F2FP.BF16.F32.PACK_AB R165, R32, R165 ;  /* 0x000000a520a5723e */ /* 0x000fcc00000010ff */
        /* <DEDUP_REMOVED lines=31> */
[----:B--2---:R-:W-:Y:S01]  /*d7b0*/  FADD.FTZ R34, R155, R34 ;  /* 0x000000229b227221 */ /* 0x004fe20000010000 */
[C---:B---3--:R-:W-:Y:S01]  /*d7c0*/  FADD.FTZ R3, R65.reuse, R36 ;  /* 0x0000002441037221 */ /* 0x048fe20000010000 */
[----:B------:R-:W-:Y:S02]  /*d7d0*/  F2FP.BF16.F32.PACK_AB R154, R65, R154 ;  /* 0x0000009a419a723e */ /* 0x000fe400000010ff */
[C---:B-1----:R-:W-:Y:S01]  /*d7e0*/  FADD.FTZ R2, R20.reuse, R34 ;  /* 0x0000002214027221 */ /* 0x042fe20000010000 */
[----:B------:R-:W-:Y:S01]  /*d7f0*/  F2FP.BF16.F32.PACK_AB R155, R20, R155 ;  /* 0x0000009b149b723e */ /* 0x000fe200000010ff */
[----:B0-----:R-:W-:Y:S06]  /*d800*/  @P2 BRA `(.L_x_1248) ;  /* 0xffffffcc00e42947 */ /* 0x001fec000383ffff */
.L_x_1231:
[----:B------:R-:W-:Y:S06]  /*d810*/  BAR.ARV 0x8, 0x180 ;  /* 0x0206000000007b1d */ /* 0x000fec0000002000 */
[----:B------:R-:W-:Y:S05]  /*d820*/  @!P0 BRA `(.L_x_1249) ;  /* 0x0000000000048947 */ /* 0x000fea0003800000 */
[----:B------:R-:W-:Y:S01]  /*d830*/  BPT.TRAP 0x1 ;  /* 0x000000040000795c */ /* 0x000fe20000300000 */
.L_x_1249:
[----:B------:R-:W-:Y:S01]  /*d840*/  ULEA UR5, UR47, UR41, 0x3 ;  /* 0x000000292f057291 */ /* 0x000fe2000f8e183f */
[----:B------:R-:W-:-:S05]  /*d850*/  IMAD.U32 R4, RZ, RZ, UR50 ;  /* 0x00000032ff047e24 */ /* 0x000fca000f8e00ff */
[----:B------:R-:W-:-:S04]  /*d860*/  SHF.L.U32 R4, R4, 0x1f, RZ ;  /* 0x0000001f04047819 */ /* 0x000fc800000006ff */
[----:B------:R0:W1:Y:S01]  /*d870*/  SYNCS.PHASECHK.TRANS64.TRYWAIT P2, [UR5+0x28850], R4 ;  /* 0x02885004ff0075a7 */ /* 0x0000620008040145 */
[----:B------:R-:W-:Y:S05]  /*d880*/  @!P0 BRA `(.L_x_1250) ;  /* 0x0000000000048947 */ /* 0x000fea0003800000 */
[----:B------:R-:W-:Y:S01]  /*d890*/  BPT.TRAP 0x1 ;  /* 0x000000040000795c */ /* 0x000fe20000300000 */
.L_x_1250:
[----:B-1----:R-:W-:Y:S05]  /*d8a0*/  @P2 BRA `(.L_x_1251) ;  /* 0x0000000000082947 */ /* 0x002fea0003800000 */
[----:B------:R-:W1:Y:S02]  /*d8b0*/  SYNCS.PHASECHK.TRANS64.TRYWAIT P0, [UR5+0x28850], R4 ;  /* 0x02885004ff0075a7 */ /* 0x000e640008000145 */
[----:B-1----:R-:W-:Y:S05]  /*d8c0*/  @!P0 BRA `(.L_x_1252) ;  /* 0x000000a800d48947 */ /* 0x002fea0003800000 */
.L_x_1251:
[----:B------:R-:W-:Y:S01]  /*d8d0*/  UIADD3 UR41, UR41, 0x400, URZ ;  /* 0x0000040029297890 */ /* 0x000fe2000fffe03f */
[----:B------:R-:W-:Y:S01]  /*d8e0*/  WARPGROUP.ARRIVE ;  /* 0x00000000000079c5 */ /* 0x000fe20000000000 */
[----:B------:R-:W-:Y:S01]  /*d8f0*/  UMOV UR7, 0x40000040 ;  /* 0x4000004000077882 */ /* 0x000fe20000000000 */
[----:B01----:R-:W0:Y:S01]  /*d900*/  SHFL.BFLY PT, R4, R3, 0x2, 0x1f ;  /* 0x0c401f0003047f89 */ /* 0x003e2200000e0000 */
[----:B------:R-:W-:Y:S01]  /*d910*/  USHF.R.U32.HI UR41, URZ, 0x4, UR41 ;  /* 0x000000043f297899 */ /* 0x000fe20008011629 */
[----:B------:R-:W-:Y:S01]  /*d920*/  IMAD.MOV.U32 R8, RZ, RZ, RZ ;  /* 0x000000ffff087224 */ /* 0x000fe200078e00ff */
[----:B------:R-:W-:Y:S01]  /*d930*/  UIADD3 UR48, UR48, 0x1, URZ ;  /* 0x0000000130307890 */ /* 0x000fe2000fffe03f */
[----:B------:R-:W1:Y:S01]  /*d940*/  SHFL.BFLY PT, R7, R2, 0x2, 0x1f ;  /* 0x0c401f0002077f89 */ /* 0x000e6200000e0000 */
[----:B------:R-:W-:Y:S01]  /*d950*/  ULOP3.LUT UR41, UR41, 0x3fff, URZ, 0xc0, !UPT ;  /* 0x00003fff29297892 */ /* 0x000fe2000f8ec03f */
[----:B------:R-:W-:Y:S02]  /*d960*/  IMAD.U32 R13, RZ, RZ, UR10 ;  /* 0x0000000aff0d7e24 */ /* 0x000fe4000f8e00ff */
[----:B------:R-:W-:Y:S01]  /*d970*/  IMAD.MOV.U32 R21, RZ, RZ, -0x800000 ;  /* 0xff800000ff157424 */ /* 0x000fe200078e00ff */
[----:B------:R-:W-:Y:S01]  /*d980*/  ULOP3.LUT UR4, UR41, 0x4000000, URZ, 0xfc, !UPT ;  /* 0x0400000029047892 */ /* 0x000fe2000f8efc3f */
[----:B------:R-:W-:-:S03]  /*d990*/  IMAD.MOV.U32 R20, RZ, RZ, -0x800000 ;  /* 0xff800000ff147424 */ /* 0x000fc600078e00ff */
[----:B------:R-:W-:Y:S02]  /*d9a0*/  ULEA UR4, UR47, UR4, 0xb ;  /* 0x000000042f047291 */ /* 0x000fe4000f8e583f */
[----:B------:R-:W-:-:S04]  /*d9b0*/  UIADD3 UR47, UR47, 0x1, URZ ;  /* 0x000000012f2f7890 */ /* 0x000fc8000fffe03f */
[----:B------:R-:W-:Y:S01]  /*d9c0*/  UISETP.NE.AND UP0, UPT, UR47, 0x2, UPT ;  /* 0x000000022f00788c */ /* 0x000fe2000bf05270 */
[----:B------:R-:W-:Y:S02]  /*d9d0*/  UMOV UR6, UR4 ;  /* 0x0000000400067c82 */ /* 0x000fe40008000000 */
[----:B------:R-:W-:Y:S01]  /*d9e0*/  HGMMA.64x128x16.F32.BF16 R88, R180, gdesc[UR4].tnspB, R88, gsb0 ;  /* 0x41e00004b4587df0 */ /* 0x000fe20008001858 */
[----:B------:R-:W-:Y:S01]  /*d9f0*/  UIADD3 UR6, UR4, 0x80, URZ ;  /* 0x0000008004067890 */ /* 0x000fe2000fffe03f */
[----:B0-----:R-:W-:Y:S01]  /*da00*/  FADD.FTZ R4, R4, R3 ;  /* 0x0000000304047221 */ /* 0x001fe20000010000 */
[----:B------:R-:W-:Y:S01]  /*da10*/  UMOV UR7, 0x40000040 ;  /* 0x4000004000077882 */ /* 0x000fe20000000000 */
[----:B------:R-:W-:Y:S02]  /*da20*/  IMAD.MOV.U32 R3, RZ, RZ, RZ ;  /* 0x000000ffff037224 */ /* 0x000fe400078e00ff */
[----:B-1----:R-:W-:Y:S01]  /*da30*/  FADD.FTZ R6, R7, R2 ;  /* 0x0000000207067221 */ /* 0x002fe20000010000 */
[----:B------:R-:W-:Y:S01]  /*da40*/  USEL UR47, UR47, URZ, UP0 ;  /* 0x0000003f2f2f7287 */ /* 0x000fe20008000000 */
[----:B------:R-:W0:Y:S04]  /*da50*/  SHFL.BFLY PT, R7, R4, 0x1, 0x1f ;  /* 0x0c201f0004077f89 */ /* 0x000e2800000e0000 */
[----:B------:R-:W1:Y:S01]  /*da60*/  SHFL.BFLY PT, R9, R6, 0x1, 0x1f ;  /* 0x0c201f0006097f89 */ /* 0x000e6200000e0000 */
[----:B0-----:R-:W-:Y:S01]  /*da70*/  FADD.FTZ R10, R4, R7 ;  /* 0x00000007040a7221 */ /* 0x001fe20000010000 */
[----:B------:R-:W-:-:S02]  /*da80*/  IMAD.U32 R7, RZ, RZ, UR10 ;  /* 0x0000000aff077e24 */ /* 0x000fc4000f8e00ff */
[----:B-1----:R-:W-:Y:S02]  /*da90*/  FADD.FTZ R11, R6, R9 ;  /* 0x00000009060b7221 */ /* 0x002fe40000010000 */
[----:B------:R-:W-:Y:S01]  /*daa0*/  FSETP.NE.FTZ.AND P0, PT, R10, RZ, PT ;  /* 0x000000ff0a00720b */ /* 0x000fe20003f15000 */
[----:B------:R-:W-:Y:S02]  /*dab0*/  IMAD.U32 R6, RZ, RZ, UR5 ;  /* 0x00000005ff067e24 */ /* 0x000fe4000f8e00ff */
[----:B------:R-:W-:Y:S02]  /*dac0*/  FSETP.NE.FTZ.AND P2, PT, R11, RZ, PT ;  /* 0x000000ff0b00720b */ /* 0x000fe40003f55000 */
[----:B------:R-:W-:-:S05]  /*dad0*/  @!P1 VIADD R6, R6, 0x28860 ;  /* 0x0002886006069836 */ /* 0x000fca0000000000 */
[----:B------:R-:W-:-:S03]  /*dae0*/  @!P1 PRMT R6, RZ, 0x654, R6 ;  /* 0x00000654ff069816 */ /* 0x000fc60000000006 */
[----:B------:R-:W0:Y:S01]  /*daf0*/  @P0 MUFU.LG2 R2, R10 ;  /* 0x0000000a00020308 */ /* 0x000e220000000c00 */
[----:B------:R-:W-:Y:S02]  /*db00*/  @P0 FMUL.FTZ R7, R7, 0.69314718246459960938 ;  /* 0x3f31721807070820 */ /* 0x000fe40000410000 */
[----:B------:R-:W-:-:S05]  /*db10*/  @P2 FMUL.FTZ R13, R13, 0.69314718246459960938 ;  /* 0x3f3172180d0d2820 */ /* 0x000fca0000410000 */
        /* <DEDUP_REMOVED lines=39> */
[----:B------:R-:W-:-:S04]  /*dd90*/  USEL UR4, URZ, 0x1, UP0 ;  /* 0x000000013f047887 */ /* 0x000fc80008000000 */
[----:B------:R-:W-:Y:S01]  /*dda0*/  ULOP3.LUT UR50, UR50, UR4, URZ, 0x3c, !UPT ;  /* 0x0000000432327292 */ /* 0x000fe2000f8e3c3f */
        /* <DEDUP_REMOVED lines=69> */
.L_x_1182:
[----:B------:R-:W0:Y:S01]  /*e200*/  S2R R5, SR_CgaCtaId ;  /* 0x0000000000057919 */ /* 0x000e220000008800 */
[----:B------:R-:W-:Y:S01]  /*e210*/  MOV R0, 0x400 ;  /* 0x0000040000007802 */ /* 0x000fe20000000f00 */
[----:B------:R-:W-:Y:S01]  /*e220*/  BSSY B0, `(.L_x_1253) ;  /* 0x00002e8000007945 */ /* 0x000fe20003800000 */
[----:B------:R-:W-:Y:S02]  /*e230*/  BAR.SYNC.DEFER_BLOCKING 0x5, 0x180 ;  /* 0x0146000000007b1d */ /* 0x000fe40000010000 */
[----:B0-----:R-:W-:-:S05]  /*e240*/  LEA R0, R5, R0, 0x18 ;  /* 0x0000000005007211 */ /* 0x001fca00078ec0ff */
[----:B------:R-:W0:Y:S02]  /*e250*/  LDS.128 R4, [R0+0x288d0] ;  /* 0x0288d00000047984 */ /* 0x000e240000000c00 */
[----:B0-----:R-:W-:Y:S02]  /*e260*/  R2UR UR5, R5 ;  /* 0x00000000050572ca */ /* 0x001fe400000e0000 */
[----:B------:R-:W-:Y:S02]  /*e270*/  R2UR UR7, R6 ;  /* 0x00000000060772ca */ /* 0x000fe400000e0000 */
[----:B------:R-:W-:Y:S01]  /*e280*/  R2UR UR6, R7 ;  /* 0x00000000070672ca */ /* 0x000fe200000e0000 */
[----:B------:R-:W-:Y:S06]  /*e290*/  BAR.ARV 0x4, 0x180 ;  /* 0x0106000000007b1d */ /* 0x000fec0000002000 */
[----:B------:R-:W-:Y:S08]  /*e2a0*/  @P0 BRA `(.L_x_1254) ;  /* 0x0000002000640947 */ /* 0x000ff00003800000 */
[----:B------:R-:W0:Y:S01]  /*e2b0*/  S2R R5, SR_SWINHI ;  /* 0x0000000000057919 */ /* 0x000e220000002f00 */
[----:B------:R-:W-:Y:S01]  /*e2c0*/  ULDC.64 UR10, c[0x0][0xc00] ;  /* 0x00030000000a7ab9 */ /* 0x000fe20000000a00 */
[----:B------:R-:W-:Y:S01]  /*e2d0*/  ULDC.64 UR8, c[0x0][0xc00] ;  /* 0x0003000000087ab9 */ /* 0x000fe20000000a00 */
[----:B------:R-:W1:Y:S01]  /*e2e0*/  LDC R45, c[0x0][0xbe8] ;  /* 0x0002fa00ff2d7b82 */ /* 0x000e620000000800 */
[----:B------:R-:W-:Y:S01]  /*e2f0*/  UIMAD.WIDE UR8, UR43, 0x4, UR8 ;  /* 0x000000042b0878a5 */ /* 0x000fe2000f8e0208 */
[----:B------:R-:W-:Y:S02]  /*e300*/  MOV R32, R0 ;  /* 0x0000000000207202 */ /* 0x000fe40000000f00 */
[----:B0-----:R-:W-:-:S03]  /*e310*/  MOV R33, R5 ;  /* 0x0000000500217202 */ /* 0x001fc60000000f00 */
[----:B------:R-:W-:-:S03]  /*e320*/  IMAD.WIDE R4, R218, 0x2, R32 ;  /* 0x00000002da047825 */ /* 0x000fc600078e0220 */
[C---:B------:R-:W-:Y:S02]  /*e330*/  LOP3.LUT R7, R4.reuse, 0x380, RZ, 0xc0, !PT ;  /* 0x0000038004077812 */ /* 0x040fe400078ec0ff */
[C---:B------:R-:W-:Y:S02]  /*e340*/  IADD3 R8, P5, R4.reuse, 0x40, RZ ;  /* 0x0000004004087810 */ /* 0x040fe40007fbe0ff */
[----:B------:R-:W-:Y:S02]  /*e350*/  SHF.R.U64 R7, R7, 0x3, RZ ;  /* 0x0000000307077819 */ /* 0x000fe400000012ff */
[C---:B------:R-:W-:Y:S01]  /*e360*/  IADD3 R31, P6, R4.reuse, 0x20, RZ ;  /* 0x00000020041f7810 */ /* 0x040fe20007fde0ff */
[--C-:B------:R-:W-:Y:S01]  /*e370*/  IMAD.X R27, RZ, RZ, R5.reuse, P5 ;  /* 0x000000ffff1b7224 */ /* 0x100fe200028e0605 */
[C---:B------:R-:W-:Y:S02]  /*e380*/  IADD3 R35, P4, R4.reuse, 0x60, RZ ;  /* 0x0000006004237810 */ /* 0x040fe40007f9e0ff */
[C---:B------:R-:W-:Y:S01]  /*e390*/  IADD3 R37, P3, R4.reuse, 0x4000, RZ ;  /* 0x0000400004257810 */ /* 0x040fe20007f7e0ff */
[--C-:B------:R-:W-:Y:S01]  /*e3a0*/  IMAD.X R29, RZ, RZ, R5.reuse, P6 ;  /* 0x000000ffff1d7224 */ /* 0x100fe200030e0605 */
[C---:B------:R-:W-:Y:S01]  /*e3b0*/  IADD3 R39, P2, R4.reuse, 0x4020, RZ ;  /* 0x0000402004277810 */ /* 0x040fe20007f5e0ff */
[--C-:B------:R-:W-:Y:S01]  /*e3c0*/  IMAD.X R25, RZ, RZ, R5.reuse, P4 ;  /* 0x000000ffff197224 */ /* 0x100fe200020e0605 */
[C---:B------:R-:W-:Y:S01]  /*e3d0*/  IADD3 R41, P1, R4.reuse, 0x4040, RZ ;  /* 0x0000404004297810 */ /* 0x040fe20007f3e0ff */
[--C-:B------:R-:W-:Y:S01]  /*e3e0*/  IMAD.X R15, RZ, RZ, R5.reuse, P3 ;  /* 0x000000ffff0f7224 */ /* 0x100fe200018e0605 */
[----:B------:R-:W-:Y:S01]  /*e3f0*/  IADD3 R34, P0, R4, 0x4060, RZ ;  /* 0x0000406004227810 */ /* 0x000fe20007f1e0ff */
[--C-:B------:R-:W-:Y:S01]  /*e400*/  IMAD.X R13, RZ, RZ, R5.reuse, P2 ;  /* 0x000000ffff0d7224 */ /* 0x100fe200010e0605 */
[----:B------:R-:W-:Y:S01]  /*e410*/  LOP3.LUT R4, R7, R4, RZ, 0x3c, !PT ;  /* 0x0000000407047212 */ /* 0x000fe200078e3cff */
[--C-:B------:R-:W-:Y:S01]  /*e420*/  IMAD.X R11, RZ, RZ, R5.reuse, P1 ;  /* 0x000000ffff0b7224 */ /* 0x100fe200008e0605 */
[----:B------:R-:W-:Y:S01]  /*e430*/  LOP3.LUT R7, R8, 0x380, RZ, 0xc0, !PT ;  /* 0x0000038008077812 */ /* 0x000fe200078ec0ff */
[----:B------:R-:W-:Y:S01]  /*e440*/  IMAD.X R9, RZ, RZ, R5, P0 ;  /* 0x000000ffff097224 */ /* 0x000fe200000e0605 */
[----:B------:R-:W-:-:S02]  /*e450*/  LOP3.LUT R6, R31, 0x380, RZ, 0xc0, !PT ;  /* 0x000003801f067812 */ /* 0x000fc400078ec0ff */
[----:B------:R-:W-:Y:S02]  /*e460*/  SHF.R.U64 R7, R7, 0x3, RZ ;  /* 0x0000000307077819 */ /* 0x000fe400000012ff */
[----:B------:R-:W-:Y:S02]  /*e470*/  LOP3.LUT R10, R35, 0x380, RZ, 0xc0, !PT ;  /* 0x00000380230a7812 */ /* 0x000fe400078ec0ff */
[----:B------:R-:W-:Y:S02]  /*e480*/  LOP3.LUT R12, R37, 0x380, RZ, 0xc0, !PT ;  /* 0x00000380250c7812 */ /* 0x000fe400078ec0ff */
[----:B------:R-:W-:Y:S02]  /*e490*/  LOP3.LUT R26, R7, R8, RZ, 0x3c, !PT ;  /* 0x00000008071a7212 */ /* 0x000fe400078e3cff */
[----:B------:R-:W-:Y:S02]  /*e4a0*/  SHF.R.U64 R6, R6, 0x3, RZ ;  /* 0x0000000306067819 */ /* 0x000fe400000012ff */
[----:B------:R-:W-:-:S02]  /*e4b0*/  SHF.R.U64 R10, R10, 0x3, RZ ;  /* 0x000000030a0a7819 */ /* 0x000fc400000012ff */
[----:B------:R-:W-:Y:S02]  /*e4c0*/  LOP3.LUT R8, R39, 0x380, RZ, 0xc0, !PT ;  /* 0x0000038027087812 */ /* 0x000fe400078ec0ff */
[----:B------:R-:W-:Y:S02]  /*e4d0*/  SHF.R.U64 R12, R12, 0x3, RZ ;  /* 0x000000030c0c7819 */ /* 0x000fe400000012ff */
[----:B------:R-:W-:Y:S02]  /*e4e0*/  LOP3.LUT R28, R6, R31, RZ, 0x3c, !PT ;  /* 0x0000001f061c7212 */ /* 0x000fe400078e3cff */
[----:B------:R-:W-:Y:S02]  /*e4f0*/  LOP3.LUT R24, R10, R35, RZ, 0x3c, !PT ;  /* 0x000000230a187212 */ /* 0x000fe400078e3cff */
[----:B------:R-:W-:Y:S02]  /*e500*/  SHF.R.U64 R8, R8, 0x3, RZ ;  /* 0x0000000308087819 */ /* 0x000fe400000012ff */
[----:B------:R-:W-:-:S02]  /*e510*/  LOP3.LUT R10, R41, 0x380, RZ, 0xc0, !PT ;  /* 0x00000380290a7812 */ /* 0x000fc400078ec0ff */
[----:B------:R-:W-:Y:S02]  /*e520*/  LOP3.LUT R31, R34, 0x380, RZ, 0xc0, !PT ;  /* 0x00000380221f7812 */ /* 0x000fe400078ec0ff */
[----:B------:R-:W-:Y:S02]  /*e530*/  LOP3.LUT R14, R12, R37, RZ, 0x3c, !PT ;  /* 0x000000250c0e7212 */ /* 0x000fe400078e3cff */
[----:B------:R-:W-:Y:S02]  /*e540*/  LOP3.LUT R12, R8, R39, RZ, 0x3c, !PT ;  /* 0x00000027080c7212 */ /* 0x000fe400078e3cff */
[----:B------:R-:W-:Y:S02]  /*e550*/  MOV R30, R4 ;  /* 0x00000004001e7202 */ /* 0x000fe40000000f00 */
[----:B------:R-:W-:Y:S02]  /*e560*/  SHF.R.U64 R10, R10, 0x3, RZ ;  /* 0x000000030a0a7819 */ /* 0x000fe400000012ff */
[----:B------:R-:W-:-:S02]  /*e570*/  SHF.R.U64 R31, R31, 0x3, RZ ;  /* 0x000000031f1f7819 */ /* 0x000fc400000012ff */
[----:B------:R-:W-:Y:S02]  /*e580*/  F2FP.BF16.F32.PACK_AB R4, R89, R88 ;  /* 0x000000585904723e */ /* 0x000fe400000010ff */
[----:B------:R-:W-:Y:S02]  /*e590*/  F2FP.BF16.F32.PACK_AB R5, R3, R2 ;  /* 0x000000020305723e */ /* 0x000fe400000010ff */
[----:B------:R-:W-:Y:S02]  /*e5a0*/  F2FP.BF16.F32.PACK_AB R6, R93, R92 ;  /* 0x0000005c5d06723e */ /* 0x000fe400000010ff */
[----:B------:R-:W-:Y:S01]  /*e5b0*/  F2FP.BF16.F32.PACK_AB R7, R95, R94 ;  /* 0x0000005e5f07723e */ /* 0x000fe200000010ff */
[----:B------:R-:W-:Y:S01]  /*e5c0*/  BAR.SYNC.DEFER_BLOCKING 0x1, 0x100 ;  /* 0x0044000000007b1d */ /* 0x000fe20000010000 */
[----:B------:R-:W-:Y:S02]  /*e5d0*/  MOV R37, R14 ;  /* 0x0000000e00257202 */ /* 0x000fe40000000f00 */
[----:B------:R-:W-:-:S02]  /*e5e0*/  MOV R36, R12 ;  /* 0x0000000c00247202 */ /* 0x000fc40000000f00 */
[----:B------:R-:W-:Y:S02]  /*e5f0*/  LOP3.LUT R10, R10, R41, RZ, 0x3c, !PT ;  /* 0x000000290a0a7212 */ /* 0x000fe400078e3cff */
[----:B------:R-:W-:Y:S02]  /*e600*/  LOP3.LUT R8, R31, R34, RZ, 0x3c, !PT ;  /* 0x000000221f087212 */ /* 0x000fe400078e3cff */
[----:B------:R-:W-:Y:S02]  /*e610*/  MOV R40, R28 ;  /* 0x0000001c00287202 */ /* 0x000fe40000000f00 */
[----:B------:R-:W-:Y:S02]  /*e620*/  MOV R39, R26 ;  /* 0x0000001a00277202 */ /* 0x000fe40000000f00 */
[----:B------:R-:W-:Y:S02]  /*e630*/  MOV R38, R24 ;  /* 0x0000001800267202 */ /* 0x000fe40000000f00 */
[----:B------:R-:W-:-:S02]  /*e640*/  F2FP.BF16.F32.PACK_AB R12, R97, R96 ;  /* 0x00000060610c723e */ /* 0x000fc400000010ff */
[----:B------:R-:W-:Y:S02]  /*e650*/  F2FP.BF16.F32.PACK_AB R13, R99, R98 ;  /* 0x00000062630d723e */ /* 0x000fe400000010ff */
[----:B------:R-:W-:Y:S02]  /*e660*/  F2FP.BF16.F32.PACK_AB R14, R101, R100 ;  /* 0x00000064650e723e */ /* 0x000fe400000010ff */
[----:B------:R-:W-:Y:S02]  /*e670*/  F2FP.BF16.F32.PACK_AB R15, R103, R102 ;  /* 0x00000066670f723e */ /* 0x000fe400000010ff */
[----:B------:R-:W-:Y:S01]  /*e680*/  F2FP.BF16.F32.PACK_AB R24, R105, R104 ;  /* 0x000000686918723e */ /* 0x000fe200000010ff */
[----:B------:R0:W-:Y:S01]  /*e690*/  STSM.16.M88.4 [R30], R4 ;  /* 0x000000041e007844 */ /* 0x0001e20000000200 */
[----:B------:R-:W-:Y:S02]  /*e6a0*/  F2FP.BF16.F32.PACK_AB R25, R107, R106 ;  /* 0x0000006a6b19723e */ /* 0x000fe400000010ff */
[----:B------:R-:W-:Y:S01]  /*e6b0*/  F2FP.BF16.F32.PACK_AB R26, R109, R108 ;  /* 0x0000006c6d1a723e */ /* 0x000fe200000010ff */
[----:B------:R2:W-:Y:S01]  /*e6c0*/  STSM.16.M88.4 [R40], R12 ;  /* 0x0000000c28007844 */ /* 0x0005e20000000200 */
[----:B------:R-:W-:-:S02]  /*e6d0*/  F2FP.BF16.F32.PACK_AB R27, R111, R110 ;  /* 0x0000006e6f1b723e */ /* 0x000fc400000010ff */
[----:B------:R-:W-:Y:S02]  /*e6e0*/  F2FP.BF16.F32.PACK_AB R28, R113, R112 ;  /* 0x00000070711c723e */ /* 0x000fe400000010ff */
[----:B------:R-:W-:Y:S01]  /*e6f0*/  F2FP.BF16.F32.PACK_AB R29, R115, R114 ;  /* 0x00000072731d723e */ /* 0x000fe200000010ff */
[----:B------:R-:W-:Y:S01]  /*e700*/  STSM.16.M88.4 [R39], R24 ;  /* 0x0000001827007844 */ /* 0x000fe20000000200 */
[----:B------:R-:W-:Y:S02]  /*e710*/  F2FP.BF16.F32.PACK_AB R31, R119, R118 ;  /* 0x00000076771f723e */ /* 0x000fe400000010ff */
[----:B------:R-:W-:Y:S02]  /*e720*/  MOV R35, R10 ;  /* 0x0000000a00237202 */ /* 0x000fe40000000f00 */
[----:B------:R-:W-:Y:S02]  /*e730*/  MOV R34, R8 ;  /* 0x0000000800227202 */ /* 0x000fe40000000f00 */
[----:B0-----:R-:W-:-:S02]  /*e740*/  F2FP.BF16.F32.PACK_AB R30, R117, R116 ;  /* 0x00000074751e723e */ /* 0x001fc400000010ff */
[----:B------:R-:W-:Y:S02]  /*e750*/  F2FP.BF16.F32.PACK_AB R4, R121, R120 ;  /* 0x000000787904723e */ /* 0x000fe400000010ff */
[----:B------:R-:W-:Y:S01]  /*e760*/  F2FP.BF16.F32.PACK_AB R5, R123, R122 ;  /* 0x0000007a7b05723e */ /* 0x000fe200000010ff */
[----:B------:R0:W-:Y:S01]  /*e770*/  STSM.16.M88.4 [R38], R28 ;  /* 0x0000001c26007844 */ /* 0x0001e20000000200 */
[----:B------:R-:W-:Y:S02]  /*e780*/  F2FP.BF16.F32.PACK_AB R6, R125, R124 ;  /* 0x0000007c7d06723e */ /* 0x000fe400000010ff */
[----:B------:R-:W-:Y:S02]  /*e790*/  F2FP.BF16.F32.PACK_AB R7, R127, R126 ;  /* 0x0000007e7f07723e */ /* 0x000fe400000010ff */
[----:B------:R-:W-:Y:S02]  /*e7a0*/  F2FP.BF16.F32.PACK_AB R8, R129, R128 ;  /* 0x000000808108723e */ /* 0x000fe400000010ff */
[----:B------:R-:W-:Y:S01]  /*e7b0*/  F2FP.BF16.F32.PACK_AB R9, R131, R130 ;  /* 0x000000828309723e */ /* 0x000fe200000010ff */
[----:B------:R3:W-:Y:S01]  /*e7c0*/  STSM.16.M88.4 [R37], R4 ;  /* 0x0000000425007844 */ /* 0x0007e20000000200 */
[----:B------:R-:W-:-:S02]  /*e7d0*/  F2FP.BF16.F32.PACK_AB R10, R133, R132 ;  /* 0x00000084850a723e */ /* 0x000fc400000010ff */
[----:B------:R-:W-:Y:S02]  /*e7e0*/  F2FP.BF16.F32.PACK_AB R11, R135, R134 ;  /* 0x00000086870b723e */ /* 0x000fe400000010ff */
[----:B--2---:R-:W-:Y:S02]  /*e7f0*/  F2FP.BF16.F32.PACK_AB R12, R137, R136 ;  /* 0x00000088890c723e */ /* 0x004fe400000010ff */
[----:B------:R-:W-:Y:S01]  /*e800*/  F2FP.BF16.F32.PACK_AB R13, R139, R138 ;  /* 0x0000008a8b0d723e */ /* 0x000fe200000010ff */
[----:B------:R2:W-:Y:S01]  /*e810*/  STSM.16.M88.4 [R36], R8 ;  /* 0x0000000824007844 */ /* 0x0005e20000000200 */
[----:B------:R-:W-:Y:S01]  /*e820*/  F2FP.BF16.F32.PACK_AB R14, R141, R140 ;  /* 0x0000008c8d0e723e */ /* 0x000fe200000010ff */
[----:B0-----:R-:W-:Y:S01]  /*e830*/  IMAD.U32 R28, RZ, RZ, UR8 ;  /* 0x00000008ff1c7e24 */ /* 0x001fe2000f8e00ff */
[----:B------:R-:W-:Y:S01]  /*e840*/  F2FP.BF16.F32.PACK_AB R15, R143, R142 ;  /* 0x0000008e8f0f723e */ /* 0x000fe200000010ff */
[----:B------:R-:W-:Y:S01]  /*e850*/  IMAD.U32 R29, RZ, RZ, UR9 ;  /* 0x00000009ff1d7e24 */ /* 0x000fe2000f8e00ff */
[----:B------:R-:W-:Y:S01]  /*e860*/  F2FP.BF16.F32.PACK_AB R24, R145, R144 ;  /* 0x000000909118723e */ /* 0x000fe200000010ff */
[----:B------:R-:W-:Y:S01]  /*e870*/  ULDC.64 UR8, c[0x0][0xc08] ;  /* 0x0003020000087ab9 */ /* 0x000fe20000000a00 */
[----:B------:R-:W-:Y:S01]  /*e880*/  F2FP.BF16.F32.PACK_AB R25, R147, R146 ;  /* 0x000000929319723e */ /* 0x000fe200000010ff */
[----:B------:R0:W-:Y:S01]  /*e890*/  STSM.16.M88.4 [R35], R12 ;  /* 0x0000000c23007844 */ /* 0x0001e20000000200 */
[----:B------:R-:W-:-:S02]  /*e8a0*/  F2FP.BF16.F32.PACK_AB R26, R149, R148 ;  /* 0x00000094951a723e */ /* 0x000fc400000010ff */
[----:B------:R-:W-:Y:S02]  /*e8b0*/  F2FP.BF16.F32.PACK_AB R27, R151, R150 ;  /* 0x00000096971b723e */ /* 0x000fe400000010ff */
[----:B------:R-:W-:-:S03]  /*e8c0*/  ISETP.NE.U32.AND P0, PT, RZ, UR10, PT ;  /* 0x0000000aff007c0c */ /* 0x000fc6000bf05070 */
[----:B------:R4:W-:Y:S01]  /*e8d0*/  STSM.16.M88.4 [R34], R24 ;  /* 0x0000001822007844 */ /* 0x0009e20000000200 */
[----:B------:R-:W-:Y:S01]  /*e8e0*/  BAR.SYNC.DEFER_BLOCKING 0x1, 0x100 ;  /* 0x0044000000007b1d */ /* 0x000fe20000010000 */
[----:B------:R-:W-:-:S13]  /*e8f0*/  ISETP.NE.AND.EX P0, PT, RZ, UR11, PT, P0 ;  /* 0x0000000bff007c0c */ /* 0x000fda000bf05300 */
[----:B------:R-:W4:Y:S01]  /*e900*/  @P0 LDG.E R30, desc[UR52][R28.64] ;  /* 0x000000341c1e0981 */ /* 0x000f22000c1e1900 */
[----:B------:R-:W-:Y:S01]  /*e910*/  UISETP.NE.U32.AND UP0, UPT, UR8, URZ, UPT ;  /* 0x0000003f0800728c */ /* 0x000fe2000bf05070 */
[----:B-1----:R-:W-:Y:S01]  /*e920*/  ISETP.NE.AND P1, PT, R45, 0x1, PT ;  /* 0x000000012d00780c */ /* 0x002fe20003f25270 */
[----:B------:R-:W-:Y:S02]  /*e930*/  ULDC UR4, c[0x0][0xa88] ;  /* 0x0002a20000047ab9 */ /* 0x000fe40000000800 */
[----:B------:R-:W-:Y:S01]  /*e940*/  UISETP.NE.AND.EX UP0, UPT, UR9, URZ, UPT, UP0 ;  /* 0x0000003f0900728c */ /* 0x000fe2000bf05300 */
[----:B------:R-:W-:Y:S01]  /*e950*/  IMAD.U32 R44, RZ, RZ, UR4 ;  /* 0x00000004ff2c7e24 */ /* 0x000fe2000f8e00ff */
[----:B------:R-:W-:-:S04]  /*e960*/  ULDC UR4, c[0x0][0xad4] ;  /* 0x0002b50000047ab9 */ /* 0x000fc80000000800 */
[----:B------:R-:W-:-:S04]  /*e970*/  PLOP3.LUT P4, PT, PT, PT, UP0, 0x80, 0x0 ;  /* 0x000000000000781c */ /* 0x000fc80003f8f008 */
[----:B---3--:R-:W1:Y:S01]  /*e980*/  @P1 LDC R6, c[0x0][0xbec] ;  /* 0x0002fb00ff061b82 */ /* 0x008e620000000800 */
[----:B------:R-:W-:Y:S02]  /*e990*/  @UP0 ULDC.64 UR8, c[0x0][0xc08] ;  /* 0x0003020000080ab9 */ /* 0x000fe40000000a00 */
[----:B------:R-:W-:Y:S02]  /*e9a0*/  @UP0 UIMAD.WIDE UR8, UR43, 0x4, UR8 ;  /* 0x000000042b0808a5 */ /* 0x000fe4000f8e0208 */
[----:B------:R-:W-:-:S03]  /*e9b0*/  UISETP.NE.AND UP0, UPT, UR45, URZ, UPT ;  /* 0x0000003f2d00728c */ /* 0x000fc6000bf05270 */
[----:B--2---:R-:W2:Y:S01]  /*e9c0*/  @P1 LDC R9, c[0x0][0xbf0] ;  /* 0x0002fc00ff091b82 */ /* 0x004ea20000000800 */
[----:B------:R-:W-:Y:S01]  /*e9d0*/  USEL UR4, UR45, UR4, UP0 ;  /* 0x000000042d047287 */ /* 0x000fe20008000000 */
[----:B------:R-:W-:Y:S01]  /*e9e0*/  IMAD.U32 R4, RZ, RZ, UR8 ;  /* 0x00000008ff047e24 */ /* 0x000fe2000f8e00ff */
[----:B------:R-:W-:Y:S01]  /*e9f0*/  UMOV UR19, 0x9b8 ;  /* 0x000009b800137882 */ /* 0x000fe20000000000 */
[----:B------:R-:W-:Y:S01]  /*ea00*/  IMAD.U32 R5, RZ, RZ, UR9 ;  /* 0x00000009ff057e24 */ /* 0x000fe2000f8e00ff */
[----:B------:R-:W-:Y:S02]  /*ea10*/  UISETP.GT.AND UP1, UPT, UR4, 0x1, UPT ;  /* 0x000000010400788c */ /* 0x000fe4000bf24270 */
[----:B------:R-:W-:Y:S02]  /*ea20*/  UISETP.NE.U32.AND UP0, UPT, UR10, URZ, UPT ;  /* 0x0000003f0a00728c */ /* 0x000fe4000bf05070 */
[----:B------:R-:W-:Y:S01]  /*ea30*/  USEL UR19, UR19, 0x978, UP1 ;  /* 0x0000097813137887 */ /* 0x000fe20008800000 */
[----:B0-----:R-:W-:Y:S01]  /*ea40*/  VIADD R13, R17, UR37 ;  /* 0x00000025110d7c36 */ /* 0x001fe20008000000 */
[----:B------:R-:W-:Y:S01]  /*ea50*/  UISETP.NE.AND.EX UP0, UPT, UR11, URZ, UPT, UP0 ;  /* 0x0000003f0b00728c */ /* 0x000fe2000bf05300 */
[----:B------:R1:W5:Y:S01]  /*ea60*/  @P4 LDG.E R44, desc[UR52][R4.64] ;  /* 0x00000034042c4981 */ /* 0x000362000c1e1900 */
[----:B------:R-:W-:Y:S01]  /*ea70*/  UMOV UR4, URZ ;  /* 0x0000003f00047c82 */ /* 0x000fe20008000000 */
[----:B------:R-:W-:Y:S01]  /*ea80*/  USHF.R.S32.HI UR10, URZ, 0x1f, UR43 ;  /* 0x0000001f3f0a7899 */ /* 0x000fe2000801142b */
[----:B------:R-:W-:Y:S01]  /*ea90*/  IMAD.MOV.U32 R7, RZ, RZ, R13 ;  /* 0x000000ffff077224 */ /* 0x000fe200078e000d */
[----:B------:R-:W-:-:S02]  /*eaa0*/  USEL UR8, UR43, URZ, !UP0 ;  /* 0x0000003f2b087287 */ /* 0x000fc4000c000000 */
[----:B------:R-:W-:Y:S02]  /*eab0*/  USEL UR9, UR39, URZ, UP1 ;  /* 0x0000003f27097287 */ /* 0x000fe40008800000 */
[----:B------:R-:W-:Y:S01]  /*eac0*/  USEL UR18, UR10, URZ, !UP0 ;  /* 0x0000003f0a127287 */ /* 0x000fe2000c000000 */
[----:B------:R-:W-:Y:S02]  /*ead0*/  ULDC.64 UR12, c[0x0][UR19+0x220] ;  /* 0x00008800130c7abb */ /* 0x000fe40008000a00 */
[----:B------:R-:W-:Y:S01]  /*eae0*/  ULDC.64 UR10, c[0x0][UR19+0x218] ;  /* 0x00008600130a7abb */ /* 0x000fe20008000a00 */
[----:B-1----:R-:W-:Y:S01]  /*eaf0*/  @P1 IMAD.HI.U32 R4, R13, R6, RZ ;  /* 0x000000060d041227 */ /* 0x002fe200078e00ff */
[----:B------:R-:W-:Y:S01]  /*eb00*/  ULDC.64 UR14, c[0x0][UR19+0x228] ;  /* 0x00008a00130e7abb */ /* 0x000fe20008000a00 */
[----:B------:R-:W-:Y:S02]  /*eb10*/  UIMAD UR13, UR13, UR8, URZ ;  /* 0x000000080d0d72a4 */ /* 0x000fe4000f8e023f */
[----:B------:R-:W-:Y:S01]  /*eb20*/  UIMAD.WIDE.U32 UR16, UR10, UR42, URZ ;  /* 0x0000002a0a1072a5 */ /* 0x000fe2000f8e003f */
[----:B--2---:R-:W-:Y:S01]  /*eb30*/  @P1 SHF.R.U32.HI R7, RZ, R9, R4 ;  /* 0x00000009ff071219 */ /* 0x004fe20000011604 */
[----:B------:R-:W-:-:S02]  /*eb40*/  UIMAD UR20, UR11, UR42, URZ ;  /* 0x0000002a0b1472a4 */ /* 0x000fc4000f8e023f */
[----:B------:R-:W-:Y:S02]  /*eb50*/  UIMAD.WIDE.U32 UR10, UR12, UR8, URZ ;  /* 0x000000080c0a72a5 */ /* 0x000fe4000f8e003f */
[----:B------:R-:W-:Y:S01]  /*eb60*/  UIMAD.WIDE.U32 UR22, UR14, UR9, URZ ;  /* 0x000000090e1672a5 */ /* 0x000fe2000f8e003f */
[----:B------:R-:W-:Y:S01]  /*eb70*/  IMAD.MOV R6, RZ, RZ, -R7 ;  /* 0x000000ffff067224 */ /* 0x000fe200078e0a07 */
[----:B------:R-:W-:Y:S02]  /*eb80*/  UIMAD UR9, UR15, UR9, URZ ;  /* 0x000000090f0972a4 */ /* 0x000fe4000f8e023f */
[----:B------:R-:W-:Y:S01]  /*eb90*/  UIMAD UR13, UR12, UR18, UR13 ;  /* 0x000000120c0d72a4 */ /* 0x000fe2000f8e020d */
[----:B------:R-:W-:Y:S01]  /*eba0*/  IMAD R9, R45, R6, R13 ;  /* 0x000000062d097224 */ /* 0x000fe200078e020d */
[----:B------:R-:W-:Y:S01]  /*ebb0*/  UIADD3 UR20, UR17, UR20, URZ ;  /* 0x0000001411147290 */ /* 0x000fe2000fffe03f */
[----:B------:R-:W-:Y:S02]  /*ebc0*/  IMAD.U32 R4, RZ, RZ, UR22 ;  /* 0x00000016ff047e24 */ /* 0x000fe4000f8e00ff */
[----:B------:R-:W-:Y:S01]  /*ebd0*/  IMAD.U32 R5, RZ, RZ, UR23 ;  /* 0x00000017ff057e24 */ /* 0x000fe2000f8e00ff */
[----:B------:R-:W-:-:S02]  /*ebe0*/  SHF.R.S32.HI R5, RZ, 0x1f, R7 ;  /* 0x0000001fff057819 */ /* 0x000fc40000011407 */
[----:B------:R-:W-:Y:S02]  /*ebf0*/  SHF.R.S32.HI R6, RZ, 0x1f, R9 ;  /* 0x0000001fff067819 */ /* 0x000fe40000011409 */
[----:B----4-:R-:W-:-:S13]  /*ec00*/  @P0 R2UR UR4, R30 ;  /* 0x000000001e0402ca */ /* 0x010fda00000e0000 */
[----:B------:R-:W-:Y:S02]  /*ec10*/  UIADD3 UR16, UP0, UP2, UR10, UR16, UR4 ;  /* 0x000000100a107290 */ /* 0x000fe4000fa1e004 */
[----:B------:R-:W-:Y:S02]  /*ec20*/  UIADD3 UR10, UR23, UR9, URZ ;  /* 0x00000009170a7290 */ /* 0x000fe4000fffe03f */
[----:B------:R-:W-:Y:S02]  /*ec30*/  UIADD3 UR9, UR11, UR13, URZ ;  /* 0x0000000d0b097290 */ /* 0x000fe4000fffe03f */
[----:B------:R-:W-:Y:S01]  /*ec40*/  USHF.R.S32.HI UR14, URZ, 0x1f, UR4 ;  /* 0x0000001f3f0e7899 */ /* 0x000fe20008011404 */
[----:B------:R-:W-:Y:S01]  /*ec50*/  IADD3 R4, P2, P3, R7, UR16, R4 ;  /* 0x0000001007047c10 */ /* 0x000fe2000fb5e004 */
[----:B------:R-:W-:Y:S01]  /*ec60*/  IMAD.U32 R8, RZ, RZ, UR10 ;  /* 0x0000000aff087e24 */ /* 0x000fe2000f8e00ff */
[----:B------:R-:W-:Y:S01]  /*ec70*/  ULDC.64 UR10, c[0x0][UR19+0x210] ;  /* 0x00008400130a7abb */ /* 0x000fe20008000a00 */
[----:B------:R-:W-:Y:S01]  /*ec80*/  UIADD3.X UR9, UR9, UR20, UR14, UP0, UP2 ;  /* 0x0000001409097290 */ /* 0x000fe200087e440e */
[----:B------:R-:W-:Y:S01]  /*ec90*/  IMAD R7, R9, UR11, RZ ;  /* 0x0000000b09077c24 */ /* 0x000fe2000f8e02ff */
[----:B------:R-:W-:Y:S01]  /*eca0*/  ULDC.64 UR12, c[0x0][0xba8] ;  /* 0x0002ea00000c7ab9 */ /* 0x000fe20000000a00 */
[----:B------:R-:W-:Y:S01]  /*ecb0*/  @!UP1 ULDC UR12, c[0x0][0xb50] ;  /* 0x0002d400000c9ab9 */ /* 0x000fe20000000800 */
[----:B------:R-:W-:Y:S01]  /*ecc0*/  @!UP1 ULDC UR13, c[0x0][0xb54] ;  /* 0x0002d500000d9ab9 */ /* 0x000fe20000000800 */
[----:B------:R-:W-:Y:S01]  /*ecd0*/  IMAD R7, R6, UR10, R7 ;  /* 0x0000000a06077c24 */ /* 0x000fe2000f8e0207 */
[----:B------:R-:W-:-:S03]  /*ece0*/  IADD3.X R5, R5, UR9, R8, P2, P3 ;  /* 0x0000000905057c10 */ /* 0x000fc600097e6408 */
[----:B------:R-:W-:-:S04]  /*ecf0*/  IMAD.WIDE.U32 R4, R9, UR10, R4 ;  /* 0x0000000a09047c25 */ /* 0x000fc8000f8e0004 */
[----:B------:R-:W-:Y:S01]  /*ed00*/  IMAD.IADD R5, R5, 0x1, R7 ;  /* 0x0000000105057824 */ /* 0x000fe200078e0207 */
[----:B------:R-:W-:-:S04]  /*ed10*/  LEA R8, P2, R4, UR12, 0x2 ;  /* 0x0000000c04087c11 */ /* 0x000fc8000f8410ff */
[----:B------:R-:W-:Y:S01]  /*ed20*/  LEA.HI.X R9, R4, UR13, R5, 0x2, P2 ;  /* 0x0000000d04097c11 */ /* 0x000fe200090f1405 */
[----:B------:R-:W-:Y:S08]  /*ed30*/  @P4 BRA `(.L_x_1255) ;  /* 0x0000000000104947 */ /* 0x000ff00003800000 */
[----:B------:R-:W-:Y:S05]  /*ed40*/  @!P0 BRA `(.L_x_1255) ;  /* 0x00000000000c8947 */ /* 0x000fea0003800000 */
[----:B------:R-:W2:Y:S04]  /*ed50*/  LDG.E R5, desc[UR52][R28.64] ;  /* 0x000000341c057981 */ /* 0x000ea8000c1e1900 */
[----:B-----5:R-:W2:Y:S02]  /*ed60*/  LDG.E R44, desc[UR52][R28.64+0x4] ;  /* 0x000004341c2c7981 */ /* 0x020ea4000c1e1900 */
[----:B--2---:R-:W-:-:S07]  /*ed70*/  IMAD.IADD R44, R44, 0x1, -R5 ;  /* 0x000000012c2c7824 */ /* 0x004fce00078e0a05 */
.L_x_1255:
[----:B------:R-:W-:Y:S01]  /*ed80*/  SHFL.IDX PT, R4, R8, RZ, 0x1c1f ;  /* 0x001c1fff08047589 */ /* 0x000fe200000e0000 */
[----:B------:R-:W-:Y:S01]  /*ed90*/  VIADD R11, R217, UR37 ;  /* 0x00000025d90b7c36 */ /* 0x000fe20008000000 */
[----:B------:R-:W-:Y:S01]  /*eda0*/  LOP3.LUT P0, RZ, R199, 0x3, RZ, 0xc0, !PT ;  /* 0x00000003c7ff7812 */ /* 0x000fe2000780c0ff */
[----:B-----5:R-:W-:Y:S01]  /*edb0*/  IMAD R44, R44, R45, RZ ;  /* 0x0000002d2c2c7224 */ /* 0x020fe200078e02ff */
[----:B------:R-:W0:Y:S01]  /*edc0*/  SHFL.IDX PT, R5, R9, RZ, 0x1c1f ;  /* 0x001c1fff09057589 */ /* 0x000e2200000e0000 */
[----:B------:R-:W-:-:S03]  /*edd0*/  VIADD R25, R11, 0x8 ;  /* 0x000000080b197836 */ /* 0x000fc60000000000 */
[----:B------:R-:W-:Y:S01]  /*ede0*/  SHFL.IDX PT, R6, R8, 0x1, 0x1c1f ;  /* 0x003c1f0008067f89 */ /* 0x000fe200000e0000 */
[-C--:B------:R-:W-:Y:S02]  /*edf0*/  ISETP.GE.OR P2, PT, R11, R44.reuse, P0 ;  /* 0x0000002c0b00720c */ /* 0x080fe40000746670 */
[----:B------:R-:W-:Y:S01]  /*ee00*/  ISETP.GE.OR P0, PT, R25, R44, P0 ;  /* 0x0000002c1900720c */ /* 0x000fe20000706670 */
[----:B------:R-:W1:Y:S10]  /*ee10*/  SHFL.IDX PT, R7, R9, 0x1, 0x1c1f ;  /* 0x003c1f0009077f89 */ /* 0x000e7400000e0000 */
[----:B0-----:R0:W-:Y:S04]  /*ee20*/  @!P2 ST.E desc[UR52][R4.64], R21 ;  /* 0x000000150400a985 */ /* 0x0011e8000c101934 */
[----:B-1----:R0:W-:Y:S01]  /*ee30*/  @!P0 ST.E desc[UR52][R6.64], R20 ;  /* 0x0000001406008985 */ /* 0x0021e2000c101934 */
[----:B------:R-:W-:-:S13]  /*ee40*/  PLOP3.LUT P0, PT, PT, PT, UP1, 0x80, 0x0 ;  /* 0x000000000000781c */ /* 0x000fda0003f0f018 */
[----:B0-----:R-:W-:Y:S05]  /*ee50*/  @P0 BRA `(.L_x_1256) ;  /* 0x00000008008c0947 */ /* 0x001fea0003800000 */
[----:B------:R-:W-:Y:S01]  /*ee60*/  IMAD R3, R198, 0x40, R18 ;  /* 0x00000040c6037824 */ /* 0x000fe200078e0212 */
[----:B------:R-:W0:Y:S01]  /*ee70*/  @P1 LDC R20, c[0x0][0xbec] ;  /* 0x0002fb00ff141b82 */ /* 0x000e220000000800 */
[----:B------:R-:W-:Y:S02]  /*ee80*/  ULDC.64 UR12, c[0x0][0xaa0] ;  /* 0x0002a800000c7ab9 */ /* 0x000fe40000000a00 */
[----:B------:R-:W-:-:S03]  /*ee90*/  IMAD.WIDE R32, R3, 0x2, R32 ;  /* 0x0000000203207825 */ /* 0x000fc600078e0220 */
[C---:B------:R-:W-:Y:S01]  /*eea0*/  IADD3 R9, P6, R32.reuse, 0x1000, RZ ;  /* 0x0000100020097810 */ /* 0x040fe20007fde0ff */
[----:B------:R-:W-:Y:S01]  /*eeb0*/  UIMAD UR9, UR14, UR12, URZ ;  /* 0x0000000c0e0972a4 */ /* 0x000fe2000f8e023f */
[C---:B------:R-:W-:Y:S02]  /*eec0*/  IADD3 R13, P5, R32.reuse, 0x2000, RZ ;  /* 0x00002000200d7810 */ /* 0x040fe40007fbe0ff */
[----:B------:R-:W-:Y:S01]  /*eed0*/  LOP3.LUT R8, R9, 0x380, RZ, 0xc0, !PT ;  /* 0x0000038009087812 */ /* 0x000fe200078ec0ff */
[----:B------:R-:W-:Y:S01]  /*eee0*/  UIMAD.WIDE.U32 UR10, UR4, UR12, URZ ;  /* 0x0000000c040a72a5 */ /* 0x000fe2000f8e003f */
[----:B------:R-:W-:Y:S02]  /*eef0*/  IADD3 R25, P4, R32, 0x3000, RZ ;  /* 0x0000300020197810 */ /* 0x000fe40007f9e0ff */
[----:B------:R-:W-:Y:S01]  /*ef00*/  SHF.R.U64 R8, R8, 0x3, RZ ;  /* 0x0000000308087819 */ /* 0x000fe200000012ff */
[----:B------:R-:W-:Y:S01]  /*ef10*/  UIMAD UR9, UR4, UR13, UR9 ;  /* 0x0000000d040972a4 */ /* 0x000fe2000f8e0209 */
[----:B------:R-:W-:-:S02]  /*ef20*/  IADD3 R29, P3, R32, 0x4000, RZ ;  /* 0x00004000201d7810 */ /* 0x000fc40007f7e0ff */
[----:B------:R-:W-:Y:S01]  /*ef30*/  LOP3.LUT R8, R8, R9, RZ, 0x3c, !PT ;  /* 0x0000000908087212 */ /* 0x000fe200078e3cff */
[--C-:B------:R-:W-:Y:S01]  /*ef40*/  IMAD.X R9, RZ, RZ, R33.reuse, P6 ;  /* 0x000000ffff097224 */ /* 0x100fe200030e0621 */
[C---:B------:R-:W-:Y:S01]  /*ef50*/  IADD3 R3, P6, R32.reuse, 0x7000, RZ ;  /* 0x0000700020037810 */ /* 0x040fe20007fde0ff */
[----:B------:R-:W-:Y:S01]  /*ef60*/  UIADD3 UR11, UR11, UR9, URZ ;  /* 0x000000090b0b7290 */ /* 0x000fe2000fffe03f */
[C---:B------:R-:W-:Y:S01]  /*ef70*/  IADD3 R35, P2, R32.reuse, 0x5000, RZ ;  /* 0x0000500020237810 */ /* 0x040fe20007f5e0ff */
[----:B------:R-:W-:Y:S01]  /*ef80*/  ULDC.64 UR12, c[0x0][0xae8] ;  /* 0x0002ba00000c7ab9 */ /* 0x000fe20000000a00 */
[----:B------:R-:W-:Y:S01]  /*ef90*/  LOP3.LUT R2, R3, 0x380, RZ, 0xc0, !PT ;  /* 0x0000038003027812 */ /* 0x000fe200078ec0ff */
[----:B------:R-:W-:Y:S01]  /*efa0*/  USHF.R.S32.HI UR4, URZ, 0x1f, UR8 ;  /* 0x0000001f3f047899 */ /* 0x000fe20008011408 */
[----:B------:R-:W-:Y:S01]  /*efb0*/  IADD3 R37, P0, R32, 0x6000, RZ ;  /* 0x0000600020257810 */ /* 0x000fe20007f1e0ff */
[----:B------:R-:W-:Y:S01]  /*efc0*/  IMAD.X R41, RZ, RZ, R33, P6 ;  /* 0x000000ffff297224 */ /* 0x000fe200030e0621 */
[----:B------:R-:W-:Y:S01]  /*efd0*/  SHF.R.U64 R2, R2, 0x3, RZ ;  /* 0x0000000302027819 */ /* 0x000fe200000012ff */
[----:B------:R-:W-:Y:S01]  /*efe0*/  UIMAD.WIDE.U32 UR10, UR42, UR12, UR10 ;  /* 0x0000000c2a0a72a5 */ /* 0x000fe2000f8e000a */
[----:B------:R-:W-:Y:S01]  /*eff0*/  LOP3.LUT R12, R13, 0x380, RZ, 0xc0, !PT ;  /* 0x000003800d0c7812 */ /* 0x000fe200078ec0ff */
[----:B------:R-:W5:Y:S01]  /*f000*/  LD.E.128 R8, desc[UR52][R8.64] ;  /* 0x0000003408087980 */ /* 0x000f62000c101d00 */
[----:B------:R-:W-:-:S02]  /*f010*/  LOP3.LUT R40, R2, R3, RZ, 0x3c, !PT ;  /* 0x0000000302287212 */ /* 0x000fc400078e3cff */
[----:B------:R-:W1:Y:S01]  /*f020*/  @P1 LDC R3, c[0x0][0xbf0] ;  /* 0x0002fc00ff031b82 */ /* 0x000e620000000800 */
[----:B------:R-:W-:Y:S01]  /*f030*/  IMAD R2, R22, 0x20, R198 ;  /* 0x0000002016027824 */ /* 0x000fe200078e02c6 */
[----:B------:R-:W-:Y:S01]  /*f040*/  UIMAD UR11, UR42, UR13, UR11 ;  /* 0x0000000d2a0b72a4 */ /* 0x000fe2000f8e020b */
[----:B------:R-:W-:Y:S01]  /*f050*/  LOP3.LUT R24, R25, 0x380, RZ, 0xc0, !PT ;  /* 0x0000038019187812 */ /* 0x000fe200078ec0ff */
[----:B------:R-:W5:Y:S01]  /*f060*/  LD.E.128 R40, desc[UR52][R40.64] ;  /* 0x0000003428287980 */ /* 0x000f62000c101d00 */
[----:B------:R-:W-:Y:S01]  /*f070*/  VIADD R47, R2, UR37 ;  /* 0x00000025022f7c36 */ /* 0x000fe20008000000 */
[----:B------:R-:W-:Y:S01]  /*f080*/  ULDC.64 UR12, c[0x0][0xaf0] ;  /* 0x0002bc00000c7ab9 */ /* 0x000fe20000000a00 */
[----:B------:R-:W-:Y:S01]  /*f090*/  LOP3.LUT R28, R29, 0x380, RZ, 0xc0, !PT ;  /* 0x000003801d1c7812 */ /* 0x000fe200078ec0ff */
[----:B------:R-:W-:Y:S01]  /*f0a0*/  UIMAD UR4, UR4, UR12, URZ ;  /* 0x0000000c040472a4 */ /* 0x000fe2000f8e023f */
[----:B0-----:R-:W-:Y:S01]  /*f0b0*/  @P1 IMAD.HI.U32 R2, R47, R20, RZ ;  /* 0x000000142f021227 */ /* 0x001fe200078e00ff */
[----:B------:R-:W-:-:S02]  /*f0c0*/  LOP3.LUT R34, R35, 0x380, RZ, 0xc0, !PT ;  /* 0x0000038023227812 */ /* 0x000fc400078ec0ff */
[----:B------:R-:W-:Y:S02]  /*f0d0*/  LOP3.LUT R36, R37, 0x380, RZ, 0xc0, !PT ;  /* 0x0000038025247812 */ /* 0x000fe400078ec0ff */
[----:B------:R-:W-:Y:S01]  /*f0e0*/  LOP3.LUT R5, R32, 0x380, RZ, 0xc0, !PT ;  /* 0x0000038020057812 */ /* 0x000fe200078ec0ff */
[----:B------:R-:W-:Y:S01]  /*f0f0*/  IMAD.MOV.U32 R21, RZ, RZ, R47 ;  /* 0x000000ffff157224 */ /* 0x000fe200078e002f */
[----:B------:R-:W-:Y:S01]  /*f100*/  SHF.R.U64 R12, R12, 0x3, RZ ;  /* 0x000000030c0c7819 */ /* 0x000fe200000012ff */
[----:B------:R-:W-:Y:S01]  /*f110*/  UIMAD UR4, UR8, UR13, UR4 ;  /* 0x0000000d080472a4 */ /* 0x000fe2000f8e0204 */
[----:B------:R-:W-:Y:S01]  /*f120*/  SHF.R.U64 R24, R24, 0x3, RZ ;  /* 0x0000000318187819 */ /* 0x000fe200000012ff */
[----:B------:R-:W-:Y:S01]  /*f130*/  UIMAD.WIDE.U32 UR8, UR8, UR12, UR10 ;  /* 0x0000000c080872a5 */ /* 0x000fe2000f8e000a */
[----:B------:R-:W-:Y:S02]  /*f140*/  SHF.R.U64 R28, R28, 0x3, RZ ;  /* 0x000000031c1c7819 */ /* 0x000fe400000012ff */
[----:B------:R-:W-:-:S02]  /*f150*/  SHF.R.U64 R34, R34, 0x3, RZ ;  /* 0x0000000322227819 */ /* 0x000fc400000012ff */
[----:B------:R-:W-:Y:S02]  /*f160*/  SHF.R.U64 R36, R36, 0x3, RZ ;  /* 0x0000000324247819 */ /* 0x000fe400000012ff */
[----:B------:R-:W-:Y:S02]  /*f170*/  SHF.R.U64 R5, R5, 0x3, RZ ;  /* 0x0000000305057819 */ /* 0x000fe400000012ff */
[----:B-1----:R-:W-:Y:S01]  /*f180*/  @P1 SHF.R.U32.HI R21, RZ, R3, R2 ;  /* 0x00000003ff151219 */ /* 0x002fe20000011602 */
[----:B------:R-:W-:Y:S01]  /*f190*/  UIADD3 UR4, UR9, UR4, URZ ;  /* 0x0000000409047290 */ /* 0x000fe2000fffe03f */
        /* <DEDUP_REMOVED lines=11> */
[----:B------:R-:W-:Y:S01]  /*f250*/  IMAD.MOV.U32 R5, RZ, RZ, R33 ;  /* 0x000000ffff057224 */ /* 0x000fe200078e0021 */
[--C-:B------:R-:W-:Y:S01]  /*f260*/  SHF.R.S32.HI R20, RZ, 0x1f, R21.reuse ;  /* 0x0000001fff147819 */ /* 0x100fe20000011415 */
[----:B------:R-:W-:Y:S01]  /*f270*/  IMAD.MOV R46, RZ, RZ, -R21 ;  /* 0x000000ffff2e7224 */ /* 0x000fe200078e0a15 */
[----:B------:R-:W-:Y:S01]  /*f280*/  ULDC.64 UR10, c[0x0][0xae0] ;  /* 0x0002b800000a7ab9 */ /* 0x000fe20000000a00 */
[----:B------:R-:W-:Y:S01]  /*f290*/  IMAD.U32 R3, RZ, RZ, UR9 ;  /* 0x00000009ff037e24 */ /* 0x000fe2000f8e00ff */
[----:B------:R-:W5:Y:S01]  /*f2a0*/  LD.E.128 R12, desc[UR52][R12.64] ;  /* 0x000000340c0c7980 */ /* 0x000f62000c101d00 */
[----:B------:R-:W-:-:S02]  /*f2b0*/  IMAD R20, R20, UR10, RZ ;  /* 0x0000000a14147c24 */ /* 0x000fc4000f8e02ff */
[----:B------:R-:W-:Y:S01]  /*f2c0*/  IMAD R45, R45, R46, R47 ;  /* 0x0000002e2d2d7224 */ /* 0x000fe200078e022f */
[----:B------:R-:W5:Y:S01]  /*f2d0*/  LD.E.128 R4, desc[UR52][R4.64] ;  /* 0x0000003404047980 */ /* 0x000f62000c101d00 */
[----:B------:R-:W-:Y:S01]  /*f2e0*/  IMAD.U32 R2, RZ, RZ, UR8 ;  /* 0x00000008ff027e24 */ /* 0x000fe2000f8e00ff */
[----:B------:R-:W-:Y:S01]  /*f2f0*/  ULDC.64 UR8, c[0x0][0xad8] ;  /* 0x0002b60000087ab9 */ /* 0x000fe20000000a00 */
[----:B------:R-:W-:Y:S01]  /*f300*/  IMAD.U32 R3, RZ, RZ, UR4 ;  /* 0x00000004ff037e24 */ /* 0x000fe2000f8e00ff */
[----:B------:R-:W5:Y:S01]  /*f310*/  LD.E.128 R24, desc[UR52][R24.64] ;  /* 0x0000003418187980 */ /* 0x000f62000c101d00 */
[----:B------:R-:W-:-:S03]  /*f320*/  IMAD R47, R21, UR11, R20 ;  /* 0x0000000b152f7c24 */ /* 0x000fc6000f8e0214 */
[----:B------:R-:W5:Y:S01]  /*f330*/  LD.E.128 R28, desc[UR52][R28.64] ;  /* 0x000000341c1c7980 */ /* 0x000f62000c101d00 */
[----:B------:R-:W-:-:S03]  /*f340*/  SHF.R.S32.HI R20, RZ, 0x1f, R45 ;  /* 0x0000001fff147819 */ /* 0x000fc6000001142d */
[----:B------:R-:W5:Y:S04]  /*f350*/  LD.E.128 R32, desc[UR52][R34.64] ;  /* 0x0000003422207980 */ /* 0x000f68000c101d00 */
[----:B------:R-:W5:Y:S01]  /*f360*/  LD.E.128 R36, desc[UR52][R36.64] ;  /* 0x0000003424247980 */ /* 0x000f62000c101d00 */
[----:B------:R-:W-:Y:S01]  /*f370*/  IMAD.WIDE.U32 R2, R21, UR10, R2 ;  /* 0x0000000a15027c25 */ /* 0x000fe2000f8e0002 */
[----:B------:R-:W-:Y:S01]  /*f380*/  @!PT LDS RZ, [RZ] ;  /* 0x00000000fffff984 */ /* 0x000fe20000000800 */
[----:B------:R-:W-:Y:S01]  /*f390*/  @!PT LDS RZ, [RZ] ;  /* 0x00000000fffff984 */ /* 0x000fe20000000800 */
[----:B------:R-:W-:Y:S01]  /*f3a0*/  @!PT LDS RZ, [RZ] ;  /* 0x00000000fffff984 */ /* 0x000fe20000000800 */
[----:B------:R-:W-:Y:S01]  /*f3b0*/  @!PT LDS RZ, [RZ] ;  /* 0x00000000fffff984 */ /* 0x000fe20000000800 */
[----:B------:R0:W-:Y:S06]  /*f3c0*/  MEMBAR.ALL.CTA ;  /* 0x0000000000007992 */ /* 0x0001ec0000008000 */
[----:B0-----:R-:W0:Y:S01]  /*f3d0*/  FENCE.VIEW.ASYNC.S ;  /* 0x00000000000073c6 */ /* 0x001e220000000000 */
[----:B------:R-:W-:-:S02]  /*f3e0*/  IMAD.IADD R3, R3, 0x1, R47 ;  /* 0x0000000103037824 */ /* 0x000fc400078e022f */
[----:B------:R-:W-:Y:S02]  /*f3f0*/  IMAD R20, R20, UR8, RZ ;  /* 0x0000000814147c24 */ /* 0x000fe4000f8e02ff */
[----:B------:R-:W-:Y:S02]  /*f400*/  VIADD R49, R198, UR37 ;  /* 0x00000025c6317c36 */ /* 0x000fe40008000000 */
[C---:B------:R-:W-:Y:S02]  /*f410*/  IMAD R47, R45.reuse, UR9, R20 ;  /* 0x000000092d2f7c24 */ /* 0x040fe4000f8e0214 */
[----:B------:R-:W-:Y:S01]  /*f420*/  IMAD.WIDE.U32 R2, R45, UR8, R2 ;  /* 0x000000082d027c25 */ /* 0x000fe2000f8e0002 */
[----:B------:R-:W-:Y:S01]  /*f430*/  ISETP.GE.AND P2, PT, R49, R44, PT ;  /* 0x0000002c3100720c */ /* 0x000fe20003f46270 */
[----:B------:R-:W-:Y:S02]  /*f440*/  ULDC.64 UR8, c[0x0][0xa80] ;  /* 0x0002a00000087ab9 */ /* 0x000fe40000000a00 */
[----:B------:R-:W-:Y:S01]  /*f450*/  VIADD R0, R0, 0x28820 ;  /* 0x0002882000007836 */ /* 0x000fe20000000000 */
[----:B------:R-:W-:Y:S01]  /*f460*/  LEA R45, P3, R2, UR8, 0x1 ;  /* 0x00000008022d7c11 */ /* 0x000fe2000f8608ff */
[----:B------:R-:W-:-:S02]  /*f470*/  IMAD.IADD R3, R3, 0x1, R47 ;  /* 0x0000000103037824 */ /* 0x000fc400078e022f */
[----:B------:R-:W-:Y:S01]  /*f480*/  VIADD R21, R49, 0x20 ;  /* 0x0000002031157836 */ /* 0x000fe20000000000 */
[----:B------:R-:W-:Y:S02]  /*f490*/  PRMT R0, RZ, 0x654, R0 ;  /* 0x00000654ff007816 */ /* 0x000fe40000000000 */
[----:B------:R-:W-:Y:S02]  /*f4a0*/  LEA.HI.X R46, R2, UR9, R3, 0x1, P3 ;  /* 0x00000009022e7c11 */ /* 0x000fe400098f0c03 */
[-C--:B------:R-:W-:Y:S01]  /*f4b0*/  ISETP.GE.AND P0, PT, R21, R44.reuse, PT ;  /* 0x0000002c1500720c */ /* 0x080fe20003f06270 */
[----:B------:R-:W-:Y:S01]  /*f4c0*/  VIADD R21, R49, 0x40 ;  /* 0x0000004031157836 */ /* 0x000fe20000000000 */
[----:B0-----:R0:W-:Y:S01]  /*f4d0*/  SYNCS.ARRIVE.TRANS64.RED.A1T0 RZ, [R0+URZ], RZ ;  /* 0x000000ff00ff79a7 */ /* 0x0011e2000810043f */
[----:B------:R1:W2:Y:S01]  /*f4e0*/  SHFL.IDX PT, R20, R45, RZ, 0x181f ;  /* 0x00181fff2d147589 */ /* 0x0002a200000e0000 */
[----:B------:R-:W-:Y:S02]  /*f4f0*/  BSSY B1, `(.L_x_1257) ;  /* 0x000000d000017945 */ /* 0x000fe40003800000 */
[----:B------:R-:W-:Y:S01]  /*f500*/  ISETP.GE.AND P1, PT, R21, R44, PT ;  /* 0x0000002c1500720c */ /* 0x000fe20003f26270 */
[----:B0-----:R1:W0:Y:S01]  /*f510*/  SHFL.IDX PT, R0, R46, RZ, 0x181f ;  /* 0x00181fff2e007589 */ /* 0x00122200000e0000 */
[----:B------:R-:W-:Y:S11]  /*f520*/  @P2 BRA `(.L_x_1258) ;  /* 0x0000000000242947 */ /* 0x000ff60003800000 */
[----:B------:R-:W-:Y:S02]  /*f530*/  ULDC UR4, c[0x0][0xac8] ;  /* 0x0002b20000047ab9 */ /* 0x000fe40000000800 */
[----:B------:R-:W-:Y:S02]  /*f540*/  ISETP.GE.AND P2, PT, R18, UR4, PT ;  /* 0x0000000412007c0c */ /* 0x000fe4000bf46270 */
[----:B------:R-:W-:-:S11]  /*f550*/  ISETP.GE.AND P3, PT, R19, UR4, PT ;  /* 0x0000000413007c0c */ /* 0x000fd6000bf66270 */
[CC--:B--2---:R-:W-:Y:S02]  /*f560*/  @!P2 LEA R2, P4, R18.reuse, R20.reuse, 0x1 ;  /* 0x000000141202a211 */ /* 0x0c4fe400078808ff */
[C---:B------:R-:W-:Y:S02]  /*f570*/  @!P3 LEA R20, P5, R19.reuse, R20, 0x1 ;  /* 0x000000141314b211 */ /* 0x040fe400078a08ff */
[-C--:B0-----:R-:W-:Y:S02]  /*f580*/  @!P2 LEA.HI.X R3, R18, R0.reuse, R220, 0x1, P4 ;  /* 0x000000001203a211 */ /* 0x081fe400020f0cdc */
[----:B------:R-:W-:-:S03]  /*f590*/  @!P3 LEA.HI.X R21, R19, R0, R219, 0x1, P5 ;  /* 0x000000001315b211 */ /* 0x000fc600028f0cdb */
[----:B-----5:R3:W-:Y:S04]  /*f5a0*/  @!P2 ST.E.128 desc[UR52][R2.64], R4 ;  /* 0x000000040200a985 */ /* 0x0207e8000c101d34 */
[----:B------:R3:W-:Y:S02]  /*f5b0*/  @!P3 ST.E.128 desc[UR52][R20.64], R28 ;  /* 0x0000001c1400b985 */ /* 0x0007e4000c101d34 */
.L_x_1258:
[----:B------:R-:W-:Y:S05]  /*f5c0*/  BSYNC B1 ;  /* 0x0000000000017941 */ /* 0x000fea0003800000 */
.L_x_1257:
[----:B0-----:R0:W4:Y:S01]  /*f5d0*/  SHFL.IDX PT, R0, R46, 0x1, 0x181f ;  /* 0x00381f002e007f89 */ /* 0x00112200000e0000 */
[----:B------:R-:W-:Y:S03]  /*f5e0*/  BSSY B1, `(.L_x_1259) ;  /* 0x000000c000017945 */ /* 0x000fe60003800000 */
[----:B---3-5:R0:W3:Y:S01]  /*f5f0*/  SHFL.IDX PT, R4, R45, 0x1, 0x181f ;  /* 0x00381f002d047f89 */ /* 0x0280e200000e0000 */
[----:B------:R-:W-:Y:S05]  /*f600*/  @P0 BRA `(.L_x_1260) ;  /* 0x0000000000240947 */ /* 0x000fea0003800000 */
[----:B------:R-:W-:Y:S02]  /*f610*/  ULDC UR4, c[0x0][0xac8] ;  /* 0x0002b20000047ab9 */ /* 0x000fe40000000800 */
        /* <DEDUP_REMOVED lines=8> */
.L_x_1260:
[----:B------:R-:W-:Y:S05]  /*f6a0*/  BSYNC B1 ;  /* 0x0000000000017941 */ /* 0x000fea0003800000 */
.L_x_1259:
[----:B----4-:R4:W0:Y:S01]  /*f6b0*/  SHFL.IDX PT, R0, R46, 0x2, 0x181f ;  /* 0x00581f002e007f89 */ /* 0x01082200000e0000 */
[----:B------:R-:W-:Y:S03]  /*f6c0*/  BSSY B1, `(.L_x_1261) ;  /* 0x000000c000017945 */ /* 0x000fe60003800000 */
[----:B---3--:R4:W3:Y:S01]  /*f6d0*/  SHFL.IDX PT, R4, R45, 0x2, 0x181f ;  /* 0x00581f002d047f89 */ /* 0x0088e200000e0000 */
[----:B------:R-:W-:Y:S05]  /*f6e0*/  @P1 BRA `(.L_x_1262) ;  /* 0x0000000000241947 */ /* 0x000fea0003800000 */
[----:B------:R-:W-:Y:S02]  /*f6f0*/  ULDC UR4, c[0x0][0xac8] ;  /* 0x0002b20000047ab9 */ /* 0x000fe40000000800 */
        /* <DEDUP_REMOVED lines=8> */
.L_x_1262:
[----:B------:R-:W-:Y:S05]  /*f780*/  BSYNC B1 ;  /* 0x0000000000017941 */ /* 0x000fea0003800000 */
.L_x_1261:
[----:B0-----:R-:W-:Y:S01]  /*f790*/  VIADD R3, R49, 0x60 ;  /* 0x0000006031037836 */ /* 0x001fe20000000000 */
[----:B-1--4-:R-:W0:Y:S04]  /*f7a0*/  SHFL.IDX PT, R46, R46, 0x3, 0x181f ;  /* 0x00781f002e2e7f89 */ /* 0x012e2800000e0000 */
[----:B------:R-:W-:Y:S01]  /*f7b0*/  ISETP.GE.AND P0, PT, R3, R44, PT ;  /* 0x0000002c0300720c */ /* 0x000fe20003f06270 */
[----:B------:R-:W1:-:S12]  /*f7c0*/  SHFL.IDX PT, R45, R45, 0x3, 0x181f ;  /* 0x00781f002d2d7f89 */ /* 0x000e5800000e0000 */
[----:B------:R-:W-:Y:S05]  /*f7d0*/  @P0 BRA `(.L_x_1263) ;  /* 0x0000001800300947 */ /* 0x000fea0003800000 */
[----:B------:R-:W-:Y:S02]  /*f7e0*/  ULDC UR4, c[0x0][0xac8] ;  /* 0x0002b20000047ab9 */ /* 0x000fe40000000800 */
[----:B------:R-:W-:-:S13]  /*f7f0*/  ISETP.GE.AND P1, PT, R18, UR4, PT ;  /* 0x0000000412007c0c */ /* 0x000fda000bf26270 */
[----:B-1----:R-:W-:-:S04]  /*f800*/  @!P1 LEA R2, P0, R18, R45, 0x1 ;  /* 0x0000002d12029211 */ /* 0x002fc800078008ff */
[----:B0-----:R-:W-:Y:S02]  /*f810*/  @!P1 LEA.HI.X R3, R18, R46, R220, 0x1, P0 ;  /* 0x0000002e12039211 */ /* 0x001fe400000f0cdc */
[----:B------:R-:W-:-:S03]  /*f820*/  ISETP.GE.AND P0, PT, R19, UR4, PT ;  /* 0x0000000413007c0c */ /* 0x000fc6000bf06270 */
[----:B------:R0:W-:Y:S10]  /*f830*/  @!P1 ST.E.128 desc[UR52][R2.64], R24 ;  /* 0x0000001802009985 */ /* 0x0001f4000c101d34 */
[----:B------:R-:W-:Y:S05]  /*f840*/  @P0 BRA `(.L_x_1263) ;  /* 0x0000001800140947 */ /* 0x000fea0003800000 */
[----:B0-----:R-:W-:-:S04]  /*f850*/  LEA R2, P0, R19, R45, 0x1 ;  /* 0x0000002d13027211 */ /* 0x001fc800078008ff */
[----:B------:R-:W-:-:S05]  /*f860*/  LEA.HI.X R3, R19, R46, R219, 0x1, P0 ;  /* 0x0000002e13037211 */ /* 0x000fca00000f0cdb */
[----:B------:R0:W-:Y:S01]  /*f870*/  ST.E.128 desc[UR52][R2.64], R40 ;  /* 0x0000002802007985 */ /* 0x0001e2000c101d34 */
[----:B------:R-:W-:Y:S05]  /*f880*/  BRA `(.L_x_1263) ;  /* 0x0000001800047947 */ /* 0x000fea0003800000 */
.L_x_1256:
[----:B------:R-:W-:Y:S01]  /*f890*/  ULDC.64 UR12, c[0x0][0xb08] ;  /* 0x0002c200000c7ab9 */ /* 0x000fe20000000a00 */
[----:B------:R-:W0:Y:S01]  /*f8a0*/  @P1 LDC R4, c[0x0][0xbec] ;  /* 0x0002fb00ff041b82 */ /* 0x000e220000000800 */
[----:B------:R-:W-:Y:S01]  /*f8b0*/  UIMAD UR9, UR14, UR12, URZ ;  /* 0x0000000c0e0972a4 */ /* 0x000fe2000f8e023f */
[----:B------:R-:W-:Y:S01]  /*f8c0*/  IMAD.MOV.U32 R7, RZ, RZ, R13 ;  /* 0x000000ffff077224 */ /* 0x000fe200078e000d */
[----:B------:R-:W-:Y:S01]  /*f8d0*/  UIMAD.WIDE.U32 UR10, UR4, UR12, URZ ;  /* 0x0000000c040a72a5 */ /* 0x000fe2000f8e003f */
[----:B------:R-:W-:Y:S01]  /*f8e0*/  ISETP.GE.AND P0, PT, R11, R44, PT ;  /* 0x0000002c0b00720c */ /* 0x000fe20003f06270 */
[----:B------:R-:W-:Y:S01]  /*f8f0*/  UIMAD UR9, UR4, UR13, UR9 ;  /* 0x0000000d040972a4 */ /* 0x000fe2000f8e0209 */
[----:B------:R-:W-:Y:S01]  /*f900*/  BSSY B1, `(.L_x_1264) ;  /* 0x000006c000017945 */ /* 0x000fe20003800000 */
[----:B------:R-:W-:Y:S01]  /*f910*/  USHF.R.S32.HI UR4, URZ, 0x1f, UR8 ;  /* 0x0000001f3f047899 */ /* 0x000fe20008011408 */
[----:B------:R-:W1:Y:S01]  /*f920*/  @P1 LDC R5, c[0x0][0xbf0] ;  /* 0x0002fc00ff051b82 */ /* 0x000e620000000800 */
[----:B------:R-:W-:Y:S01]  /*f930*/  UIADD3 UR11, UR11, UR9, URZ ;  /* 0x000000090b0b7290 */ /* 0x000fe2000fffe03f */
[----:B------:R-:W-:-:S03]  /*f940*/  ULDC.64 UR12, c[0x0][0xb38] ;  /* 0x0002ce00000c7ab9 */ /* 0x000fc60000000a00 */
[----:B------:R-:W-:-:S04]  /*f950*/  UIMAD.WIDE.U32 UR10, UR42, UR12, UR10 ;  /* 0x0000000c2a0a72a5 */ /* 0x000fc8000f8e000a */
[----:B------:R-:W-:-:S03]  /*f960*/  UIMAD UR11, UR42, UR13, UR11 ;  /* 0x0000000d2a0b72a4 */ /* 0x000fc6000f8e020b */
[----:B------:R-:W-:Y:S02]  /*f970*/  ULDC.64 UR12, c[0x0][0xb40] ;  /* 0x0002d000000c7ab9 */ /* 0x000fe40000000a00 */
[----:B------:R-:W-:Y:S01]  /*f980*/  UIMAD UR4, UR4, UR12, URZ ;  /* 0x0000000c040472a4 */ /* 0x000fe2000f8e023f */
[----:B0-----:R-:W-:-:S03]  /*f990*/  @P1 IMAD.HI.U32 R4, R13, R4, RZ ;  /* 0x000000040d041227 */ /* 0x001fc600078e00ff */
[----:B------:R-:W-:Y:S02]  /*f9a0*/  UIMAD UR4, UR8, UR13, UR4 ;  /* 0x0000000d080472a4 */ /* 0x000fe4000f8e0204 */
[----:B------:R-:W-:-:S03]  /*f9b0*/  UIMAD.WIDE.U32 UR8, UR8, UR12, UR10 ;  /* 0x0000000c080872a5 */ /* 0x000fc6000f8e000a */
[----:B------:R-:W-:Y:S01]  /*f9c0*/  ULDC.64 UR10, c[0x0][0xb48] ;  /* 0x0002d200000a7ab9 */ /* 0x000fe20000000a00 */
[----:B------:R-:W-:Y:S01]  /*f9d0*/  UIADD3 UR9, UR9, UR4, URZ ;  /* 0x0000000409097290 */ /* 0x000fe2000fffe03f */
[----:B-1----:R-:W-:-:S03]  /*f9e0*/  @P1 SHF.R.U32.HI R7, RZ, R5, R4 ;  /* 0x00000005ff071219 */ /* 0x002fc60000011604 */
[----:B------:R-:W-:Y:S01]  /*f9f0*/  UIMAD.WIDE.U32 UR8, UR39, UR10, UR8 ;  /* 0x0000000a270872a5 */ /* 0x000fe2000f8e0008 */
[--C-:B------:R-:W-:Y:S01]  /*fa00*/  SHF.R.S32.HI R4, RZ, 0x1f, R7.reuse ;  /* 0x0000001fff047819 */ /* 0x100fe20000011407 */
[----:B------:R-:W-:Y:S02]  /*fa10*/  IMAD.MOV R6, RZ, RZ, -R7 ;  /* 0x000000ffff067224 */ /* 0x000fe400078e0a07 */
[----:B------:R-:W-:Y:S02]  /*fa20*/  UIMAD UR39, UR39, UR11, UR9 ;  /* 0x0000000b272772a4 */ /* 0x000fe4000f8e0209 */
[----:B------:R-:W-:Y:S01]  /*fa30*/  IMAD R45, R45, R6, R13 ;  /* 0x000000062d2d7224 */ /* 0x000fe200078e020d */
[----:B------:R-:W-:Y:S01]  /*fa40*/  ULDC.64 UR10, c[0x0][0xb30] ;  /* 0x0002cc00000a7ab9 */ /* 0x000fe20000000a00 */
[----:B------:R-:W-:Y:S02]  /*fa50*/  IMAD.U32 R5, RZ, RZ, UR9 ;  /* 0x00000009ff057e24 */ /* 0x000fe4000f8e00ff */
[----:B------:R-:W-:-:S02]  /*fa60*/  IMAD R6, R4, UR10, RZ ;  /* 0x0000000a04067c24 */ /* 0x000fc4000f8e02ff */
[----:B------:R-:W-:Y:S01]  /*fa70*/  IMAD.U32 R4, RZ, RZ, UR8 ;  /* 0x00000008ff047e24 */ /* 0x000fe2000f8e00ff */
[----:B------:R-:W-:Y:S01]  /*fa80*/  ULDC.64 UR8, c[0x0][0xb28] ;  /* 0x0002ca0000087ab9 */ /* 0x000fe20000000a00 */
[----:B------:R-:W-:Y:S02]  /*fa90*/  IMAD.U32 R5, RZ, RZ, UR39 ;  /* 0x00000027ff057e24 */ /* 0x000fe4000f8e00ff */
[C---:B------:R-:W-:Y:S01]  /*faa0*/  IMAD R9, R7.reuse, UR11, R6 ;  /* 0x0000000b07097c24 */ /* 0x040fe2000f8e0206 */
[----:B------:R-:W-:Y:S01]  /*fab0*/  SHF.R.S32.HI R6, RZ, 0x1f, R45 ;  /* 0x0000001fff067819 */ /* 0x000fe2000001142d */
[----:B------:R-:W-:-:S04]  /*fac0*/  IMAD.WIDE.U32 R4, R7, UR10, R4 ;  /* 0x0000000a07047c25 */ /* 0x000fc8000f8e0004 */
[----:B------:R-:W-:Y:S02]  /*fad0*/  IMAD R6, R6, UR8, RZ ;  /* 0x0000000806067c24 */ /* 0x000fe4000f8e02ff */
[----:B------:R-:W-:Y:S02]  /*fae0*/  IMAD.IADD R5, R5, 0x1, R9 ;  /* 0x0000000105057824 */ /* 0x000fe400078e0209 */
[C---:B------:R-:W-:Y:S02]  /*faf0*/  IMAD R7, R45.reuse, UR9, R6 ;  /* 0x000000092d077c24 */ /* 0x040fe4000f8e0206 */
[----:B------:R-:W-:Y:S01]  /*fb00*/  IMAD.WIDE.U32 R4, R45, UR8, R4 ;  /* 0x000000082d047c25 */ /* 0x000fe2000f8e0004 */
[----:B------:R-:W-:-:S03]  /*fb10*/  ULDC.64 UR8, c[0x0][0xb00] ;  /* 0x0002c00000087ab9 */ /* 0x000fc60000000a00 */
[----:B------:R-:W-:Y:S01]  /*fb20*/  VIADD R6, R0, 0x28820 ;  /* 0x0002882000067836 */ /* 0x000fe20000000000 */
[----:B------:R-:W-:Y:S01]  /*fb30*/  LEA R0, P1, R4, UR8, 0x2 ;  /* 0x0000000804007c11 */ /* 0x000fe2000f8210ff */
[----:B------:R-:W-:-:S03]  /*fb40*/  IMAD.IADD R5, R5, 0x1, R7 ;  /* 0x0000000105057824 */ /* 0x000fc600078e0207 */
[----:B------:R-:W-:Y:S01]  /*fb50*/  PRMT R6, RZ, 0x654, R6 ;  /* 0x00000654ff067816 */ /* 0x000fe20000000006 */
[----:B------:R0:W1:Y:S01]  /*fb60*/  SHFL.IDX PT, R24, R0, RZ, 0x1c1f ;  /* 0x001c1fff00187589 */ /* 0x00006200000e0000 */
[----:B------:R-:W-:Y:S02]  /*fb70*/  LEA.HI.X R20, R4, UR9, R5, 0x2, P1 ;  /* 0x0000000904147c11 */ /* 0x000fe400088f1405 */
[----:B------:R0:W-:Y:S03]  /*fb80*/  SYNCS.ARRIVE.TRANS64.RED.A1T0 RZ, [R6+URZ], RZ ;  /* 0x000000ff06ff79a7 */ /* 0x0001e6000810043f */
[----:B------:R0:W2:Y:S01]  /*fb90*/  SHFL.IDX PT, R21, R20, RZ, 0x1c1f ;  /* 0x001c1fff14157589 */ /* 0x0000a200000e0000 */
[----:B------:R-:W-:Y:S05]  /*fba0*/  @P0 BRA `(.L_x_1265) ;  /* 0x0000000400040947 */ /* 0x000fea0003800000 */
[----:B------:R-:W-:Y:S02]  /*fbb0*/  ULDC UR4, c[0x0][0xac8] ;  /* 0x0002b20000047ab9 */ /* 0x000fe40000000800 */
[----:B------:R-:W-:Y:S02]  /*fbc0*/  ISETP.GE.AND P3, PT, R16, UR4, PT ;  /* 0x0000000410007c0c */ /* 0x000fe4000bf66270 */
[----:B------:R-:W-:Y:S02]  /*fbd0*/  ISETP.GE.AND P2, PT, R197, UR4, PT ;  /* 0x00000004c5007c0c */ /* 0x000fe4000bf46270 */
[----:B------:R-:W-:Y:S02]  /*fbe0*/  ISETP.GE.AND P1, PT, R196, UR4, PT ;  /* 0x00000004c4007c0c */ /* 0x000fe4000bf26270 */
[----:B------:R-:W-:-:S07]  /*fbf0*/  ISETP.GE.AND P0, PT, R195, UR4, PT ;  /* 0x00000004c3007c0c */ /* 0x000fce000bf06270 */
[CC--:B-1----:R-:W-:Y:S02]  /*fc00*/  @!P3 LEA R4, P4, R16.reuse, R24.reuse, 0x2 ;  /* 0x000000181004b211 */ /* 0x0c2fe400078810ff */
[-C--:B0-----:R-:W-:Y:S02]  /*fc10*/  @!P2 LEA R6, P6, R197, R24.reuse, 0x2 ;  /* 0x00000018c506a211 */ /* 0x081fe400078c10ff */
[----:B--2---:R-:W-:Y:S02]  /*fc20*/  @!P3 LEA.HI.X R5, R16, R21, R215, 0x2, P4 ;  /* 0x000000151005b211 */ /* 0x004fe400020f14d7 */
[----:B------:R-:W-:Y:S02]  /*fc30*/  ISETP.GE.AND P4, PT, R193, UR4, PT ;  /* 0x00000004c1007c0c */ /* 0x000fe4000bf86270 */
[----:B------:R-:W-:Y:S01]  /*fc40*/  @!P1 LEA R8, P5, R196, R24, 0x2 ;  /* 0x00000018c4089211 */ /* 0x000fe200078a10ff */
[----:B------:R0:W-:Y:S01]  /*fc50*/  @!P3 ST.E.64 desc[UR52][R4.64], R88 ;  /* 0x000000580400b985 */ /* 0x0001e2000c101b34 */
[----:B------:R-:W-:-:S02]  /*fc60*/  ISETP.GE.AND P3, PT, R194, UR4, PT ;  /* 0x00000004c2007c0c */ /* 0x000fc4000bf66270 */
[-C--:B------:R-:W-:Y:S02]  /*fc70*/  @!P2 LEA.HI.X R7, R197, R21.reuse, R214, 0x2, P6 ;  /* 0x00000015c507a211 */ /* 0x080fe400030f14d6 */
[C---:B------:R-:W-:Y:S02]  /*fc80*/  @!P0 LEA R10, P6, R195.reuse, R24, 0x2 ;  /* 0x00000018c30a8211 */ /* 0x040fe400078c10ff */
[-C--:B------:R-:W-:Y:S01]  /*fc90*/  @!P1 LEA.HI.X R9, R196, R21.reuse, R213, 0x2, P5 ;  /* 0x00000015c4099211 */ /* 0x080fe200028f14d5 */
[----:B------:R1:W-:Y:S01]  /*fca0*/  @!P2 ST.E.64 desc[UR52][R6.64], R92 ;  /* 0x0000005c0600a985 */ /* 0x0003e2000c101b34 */
[----:B------:R-:W-:Y:S02]  /*fcb0*/  ISETP.GE.AND P5, PT, R192, UR4, PT ;  /* 0x00000004c0007c0c */ /* 0x000fe4000bfa6270 */
[----:B------:R-:W-:Y:S01]  /*fcc0*/  @!P0 LEA.HI.X R11, R195, R21, R212, 0x2, P6 ;  /* 0x00000015c30b8211 */ /* 0x000fe200030f14d4 */
[----:B------:R2:W-:Y:S01]  /*fcd0*/  @!P1 ST.E.64 desc[UR52][R8.64], R96 ;  /* 0x0000006008009985 */ /* 0x0005e2000c101b34 */
[----:B------:R-:W-:-:S02]  /*fce0*/  ISETP.GE.AND P2, PT, R191, UR4, PT ;  /* 0x00000004bf007c0c */ /* 0x000fc4000bf46270 */
[-C--:B0-----:R-:W-:Y:S01]  /*fcf0*/  @!P3 LEA R4, P6, R194, R24.reuse, 0x2 ;  /* 0x00000018c204b211 */ /* 0x081fe200078c10ff */
[----:B------:R0:W-:Y:S01]  /*fd00*/  @!P0 ST.E.64 desc[UR52][R10.64], R100 ;  /* 0x000000640a008985 */ /* 0x0001e2000c101b34 */
[C---:B------:R-:W-:Y:S02]  /*fd10*/  @!P4 LEA R12, P0, R193.reuse, R24, 0x2 ;  /* 0x00000018c10cc211 */ /* 0x040fe400078010ff */
[----:B------:R-:W-:Y:S02]  /*fd20*/  ISETP.GE.AND P1, PT, R190, UR4, PT ;  /* 0x00000004be007c0c */ /* 0x000fe4000bf26270 */
[-C--:B------:R-:W-:Y:S02]  /*fd30*/  @!P4 LEA.HI.X R13, R193, R21.reuse, R210, 0x2, P0 ;  /* 0x00000015c10dc211 */ /* 0x080fe400000f14d2 */
[----:B------:R-:W-:Y:S02]  /*fd40*/  @!P3 LEA.HI.X R5, R194, R21, R211, 0x2, P6 ;  /* 0x00000015c205b211 */ /* 0x000fe400030f14d3 */
[----:B------:R-:W-:-:S02]  /*fd50*/  ISETP.GE.AND P0, PT, R189, UR4, PT ;  /* 0x00000004bd007c0c */ /* 0x000fc4000bf06270 */
[-C--:B------:R-:W-:Y:S01]  /*fd60*/  @!P5 LEA R14, P6, R192, R24.reuse, 0x2 ;  /* 0x00000018c00ed211 */ /* 0x080fe200078c10ff */
[----:B------:R3:W-:Y:S01]  /*fd70*/  @!P3 ST.E.64 desc[UR52][R4.64], R104 ;  /* 0x000000680400b985 */ /* 0x0007e2000c101b34 */
[----:B------:R-:W-:Y:S02]  /*fd80*/  ISETP.GE.AND P3, PT, R188, UR4, PT ;  /* 0x00000004bc007c0c */ /* 0x000fe4000bf66270 */
[----:B------:R-:W-:Y:S01]  /*fd90*/  @!P5 LEA.HI.X R15, R192, R21, R209, 0x2, P6 ;  /* 0x00000015c00fd211 */ /* 0x000fe200030f14d1 */
[----:B------:R4:W-:Y:S01]  /*fda0*/  @!P4 ST.E.64 desc[UR52][R12.64], R108 ;  /* 0x0000006c0c00c985 */ /* 0x0009e2000c101b34 */
[----:B-1----:R-:W-:-:S03]  /*fdb0*/  @!P2 LEA R6, P4, R191, R24, 0x2 ;  /* 0x00000018bf06a211 */ /* 0x002fc600078810ff */
[----:B------:R-:W-:Y:S01]  /*fdc0*/  @!P5 ST.E.64 desc[UR52][R14.64], R112 ;  /* 0x000000700e00d985 */ /* 0x000fe2000c101b34 */
[CC--:B--2---:R-:W-:Y:S02]  /*fdd0*/  @!P1 LEA R8, P5, R190.reuse, R24.reuse, 0x2 ;  /* 0x00000018be089211 */ /* 0x0c4fe400078a10ff */
[-C--:B------:R-:W-:Y:S02]  /*fde0*/  @!P2 LEA.HI.X R7, R191, R21.reuse, R208, 0x2, P4 ;  /* 0x00000015bf07a211 */ /* 0x080fe400020f14d0 */
[----:B0-----:R-:W-:Y:S02]  /*fdf0*/  @!P0 LEA R10, P6, R189, R24, 0x2 ;  /* 0x00000018bd0a8211 */ /* 0x001fe400078c10ff */
[----:B------:R-:W-:Y:S01]  /*fe00*/  ISETP.GE.AND P4, PT, R187, UR4, PT ;  /* 0x00000004bb007c0c */ /* 0x000fe2000bf86270 */
[----:B------:R0:W-:Y:S01]  /*fe10*/  @!P2 ST.E.64 desc[UR52][R6.64], R116 ;  /* 0x000000740600a985 */ /* 0x0001e2000c101b34 */
[-C--:B------:R-:W-:Y:S02]  /*fe20*/  @!P1 LEA.HI.X R9, R190, R21.reuse, R207, 0x2, P5 ;  /* 0x00000015be099211 */ /* 0x080fe400028f14cf */
[----:B------:R-:W-:-:S02]  /*fe30*/  @!P0 LEA.HI.X R11, R189, R21, R206, 0x2, P6 ;  /* 0x00000015bd0b8211 */ /* 0x000fc400030f14ce */
[----:B------:R-:W-:Y:S01]  /*fe40*/  ISETP.GE.AND P2, PT, R186, UR4, PT ;  /* 0x00000004ba007c0c */ /* 0x000fe2000bf46270 */
[----:B------:R1:W-:Y:S01]  /*fe50*/  @!P1 ST.E.64 desc[UR52][R8.64], R120 ;  /* 0x0000007808009985 */ /* 0x0003e2000c101b34 */
[----:B---3--:R-:W-:Y:S02]  /*fe60*/  @!P3 LEA R4, P5, R188, R24, 0x2 ;  /* 0x00000018bc04b211 */ /* 0x008fe400078a10ff */
[----:B------:R-:W-:Y:S01]  /*fe70*/  ISETP.GE.AND P1, PT, R185, UR4, PT ;  /* 0x00000004b9007c0c */ /* 0x000fe2000bf26270 */
[----:B------:R2:W-:Y:S01]  /*fe80*/  @!P0 ST.E.64 desc[UR52][R10.64], R124 ;  /* 0x0000007c0a008985 */ /* 0x0005e2000c101b34 */
[----:B------:R-:W-:Y:S02]  /*fe90*/  ISETP.GE.AND P0, PT, R184, UR4, PT ;  /* 0x00000004b8007c0c */ /* 0x000fe4000bf06270 */
[----:B------:R-:W-:Y:S02]  /*fea0*/  @!P3 LEA.HI.X R5, R188, R21, R205, 0x2, P5 ;  /* 0x00000015bc05b211 */ /* 0x000fe400028f14cd */
[----:B------:R-:W-:-:S02]  /*feb0*/  ISETP.GE.AND P5, PT, R23, UR4, PT ;  /* 0x0000000417007c0c */ /* 0x000fc4000bfa6270 */
[CC--:B----4-:R-:W-:Y:S01]  /*fec0*/  @!P4 LEA R12, P6, R187.reuse, R24.reuse, 0x2 ;  /* 0x00000018bb0cc211 */ /* 0x0d0fe200078c10ff */
[----:B------:R3:W-:Y:S01]  /*fed0*/  @!P3 ST.E.64 desc[UR52][R4.64], R128 ;  /* 0x000000800400b985 */ /* 0x0007e2000c101b34 */
[CC--:B0-----:R-:W-:Y:S02]  /*fee0*/  @!P2 LEA R6, P3, R186.reuse, R24.reuse, 0x2 ;  /* 0x00000018ba06a211 */ /* 0x0c1fe400078610ff */
[-C--:B------:R-:W-:Y:S02]  /*fef0*/  @!P4 LEA.HI.X R13, R187, R21.reuse, R204, 0x2, P6 ;  /* 0x00000015bb0dc211 */ /* 0x080fe400030f14cc */
[-C--:B-1----:R-:W-:Y:S02]  /*ff00*/  @!P1 LEA R8, P6, R185, R24.reuse, 0x2 ;  /* 0x00000018b9089211 */ /* 0x082fe400078c10ff */
[----:B------:R-:W-:Y:S01]  /*ff10*/  @!P2 LEA.HI.X R7, R186, R21, R203, 0x2, P3 ;  /* 0x00000015ba07a211 */ /* 0x000fe200018f14cb */
[----:B------:R3:W-:Y:S01]  /*ff20*/  @!P4 ST.E.64 desc[UR52][R12.64], R132 ;  /* 0x000000840c00c985 */ /* 0x0007e2000c101b34 */
[----:B--2---:R-:W-:-:S02]  /*ff30*/  @!P0 LEA R10, P4, R184, R24, 0x2 ;  /* 0x00000018b80a8211 */ /* 0x004fc400078810ff */
        /* <DEDUP_REMOVED lines=8> */
.L_x_1265:
[----:B------:R-:W-:Y:S05]  /*ffc0*/  BSYNC B1 ;  /* 0x0000000000017941 */ /* 0x000fea0003800000 */
.L_x_1264:
[----:B------:R-:W-:Y:S01]  /*ffd0*/  ISETP.GE.AND P0, PT, R25, R44, PT ;  /* 0x0000002c1900720c */ /* 0x000fe20003f06270 */
[----:B0-----:R-:W0:Y:S04]  /*ffe0*/  SHFL.IDX PT, R20, R20, 0x1, 0x1c1f ;  /* 0x003c1f0014147f89 */ /* 0x001e2800000e0000 */
[----:B------:R-:W4:Y:S08]  /*fff0*/  SHFL.IDX PT, R0, R0, 0x1, 0x1c1f ;  /* 0x003c1f0000007f89 */ /* 0x000f3000000e0000 */
[----:B------:R-:W-:Y:S05]  /*10000*/  @P0 BRA `(.L_x_1263) ;  /* 0x0000001000240947 */ /* 0x000fea0003800000 */
[----:B------:R-:W-:Y:S02]  /*10010*/  ULDC UR4, c[0x0][0xac8] ;  /* 0x0002b20000047ab9 */ /* 0x000fe40000000800 */
[----:B------:R-:W-:Y:S02]  /*10020*/  ISETP.GE.AND P2, PT, R16, UR4, PT ;  /* 0x0000000410007c0c */ /* 0x000fe4000bf46270 */
[----:B------:R-:W-:Y:S02]  /*10030*/  ISETP.GE.AND P1, PT, R197, UR4, PT ;  /* 0x00000004c5007c0c */ /* 0x000fe4000bf26270 */
[----:B------:R-:W-:Y:S02]  /*10040*/  ISETP.GE.AND P0, PT, R196, UR4, PT ;  /* 0x00000004c4007c0c */ /* 0x000fe4000bf06270 */
[----:B------:R-:W-:Y:S02]  /*10050*/  ISETP.GE.AND P4, PT, R194, UR4, PT ;  /* 0x00000004c2007c0c */ /* 0x000fe4000bf86270 */
[----:B------:R-:W-:-:S05]  /*10060*/  ISETP.GE.AND P3, PT, R195, UR4, PT ;  /* 0x00000004c3007c0c */ /* 0x000fca000bf66270 */
[CC--:B---34-:R-:W-:Y:S02]  /*10070*/  @!P2 LEA R4, P6, R16.reuse, R0.reuse, 0x2 ;  /* 0x000000001004a211 */ /* 0x0d8fe400078c10ff */
[C---:B------:R-:W-:Y:S02]  /*10080*/  @!P1 LEA R6, P5, R197.reuse, R0, 0x2 ;  /* 0x00000000c5069211 */ /* 0x040fe400078a10ff */
[----:B0-----:R-:W-:Y:S02]  /*10090*/  @!P2 LEA.HI.X R5, R16, R20, R215, 0x2, P6 ;  /* 0x000000141005a211 */ /* 0x001fe400030f14d7 */
[----:B------:R-:W-:Y:S02]  /*100a0*/  @!P0 LEA R8, P6, R196, R0, 0x2 ;  /* 0x00000000c4088211 */ /* 0x000fe400078c10ff */
[----:B------:R-:W-:Y:S01]  /*100b0*/  @!P1 LEA.HI.X R7, R197, R20, R214, 0x2, P5 ;  /* 0x00000014c5079211 */ /* 0x000fe200028f14d6 */
[----:B------:R0:W-:Y:S01]  /*100c0*/  @!P2 ST.E.64 desc[UR52][R4.64], R2 ;  /* 0x000000020400a985 */ /* 0x0001e2000c101b34 */
[----:B------:R-:W-:-:S02]  /*100d0*/  ISETP.GE.AND P5, PT, R193, UR4, PT ;  /* 0x00000004c1007c0c */ /* 0x000fc4000bfa6270 */
[----:B------:R-:W-:Y:S01]  /*100e0*/  @!P0 LEA.HI.X R9, R196, R20, R213, 0x2, P6 ;  /* 0x00000014c4098211 */ /* 0x000fe200030f14d5 */
[----:B------:R3:W-:Y:S01]  /*100f0*/  @!P1 ST.E.64 desc[UR52][R6.64], R94 ;  /* 0x0000005e06009985 */ /* 0x0007e2000c101b34 */
[----:B------:R-:W-:Y:S02]  /*10100*/  ISETP.GE.AND P2, PT, R192, UR4, PT ;  /* 0x00000004c0007c0c */ /* 0x000fe4000bf46270 */
[-C--:B------:R-:W-:Y:S01]  /*10110*/  @!P3 LEA R10, P6, R195, R0.reuse, 0x2 ;  /* 0x00000000c30ab211 */ /* 0x080fe200078c10ff */
[----:B------:R4:W-:Y:S01]  /*10120*/  @!P0 ST.E.64 desc[UR52][R8.64], R98 ;  /* 0x0000006208008985 */ /* 0x0009e2000c101b34 */
[C---:B------:R-:W-:Y:S02]  /*10130*/  @!P4 LEA R12, P0, R194.reuse, R0, 0x2 ;  /* 0x00000000c20cc211 */ /* 0x040fe400078010ff */
[----:B------:R-:W-:Y:S02]  /*10140*/  ISETP.GE.AND P1, PT, R191, UR4, PT ;  /* 0x00000004bf007c0c */ /* 0x000fe4000bf26270 */
[----:B------:R-:W-:-:S02]  /*10150*/  @!P4 LEA.HI.X R13, R194, R20, R211, 0x2, P0 ;  /* 0x00000014c20dc211 */ /* 0x000fc400000f14d3 */
[----:B------:R-:W-:Y:S02]  /*10160*/  @!P3 LEA.HI.X R11, R195, R20, R212, 0x2, P6 ;  /* 0x00000014c30bb211 */ /* 0x000fe400030f14d4 */
[----:B------:R-:W-:Y:S02]  /*10170*/  ISETP.GE.AND P0, PT, R190, UR4, PT ;  /* 0x00000004be007c0c */ /* 0x000fe4000bf06270 */
[----:B------:R-:W-:Y:S01]  /*10180*/  @!P5 LEA R14, P6, R193, R0, 0x2 ;  /* 0x00000000c10ed211 */ /* 0x000fe200078c10ff */
[----:B------:R5:W-:Y:S01]  /*10190*/  @!P3 ST.E.64 desc[UR52][R10.64], R102 ;  /* 0x000000660a00b985 */ /* 0x000be2000c101b34 */
[----:B------:R-:W-:Y:S02]  /*101a0*/  ISETP.GE.AND P3, PT, R189, UR4, PT ;  /* 0x00000004bd007c0c */ /* 0x000fe4000bf66270 */
[----:B------:R-:W-:Y:S01]  /*101b0*/  @!P5 LEA.HI.X R15, R193, R20, R210, 0x2, P6 ;  /* 0x00000014c10fd211 */ /* 0x000fe200030f14d2 */
[----:B------:R-:W-:Y:S01]  /*101c0*/  @!P4 ST.E.64 desc[UR52][R12.64], R106 ;  /* 0x0000006a0c00c985 */ /* 0x000fe2000c101b34 */
[----:B0-----:R-:W-:-:S03]  /*101d0*/  @!P2 LEA R2, P4, R192, R0, 0x2 ;  /* 0x00000000c002a211 */ /* 0x001fc600078810ff */
[----:B------:R-:W-:Y:S01]  /*101e0*/  @!P5 ST.E.64 desc[UR52][R14.64], R110 ;  /* 0x0000006e0e00d985 */ /* 0x000fe2000c101b34 */
[C---:B------:R-:W-:Y:S02]  /*101f0*/  @!P1 LEA R4, P5, R191.reuse, R0, 0x2 ;  /* 0x00000000bf049211 */ /* 0x040fe400078a10ff */
[----:B------:R-:W-:Y:S02]  /*10200*/  @!P2 LEA.HI.X R3, R192, R20, R209, 0x2, P4 ;  /* 0x00000014c003a211 */ /* 0x000fe400020f14d1 */
[----:B---3--:R-:W-:Y:S02]  /*10210*/  @!P0 LEA R6, P6, R190, R0, 0x2 ;  /* 0x00000000be068211 */ /* 0x008fe400078c10ff */
[----:B------:R-:W-:Y:S01]  /*10220*/  ISETP.GE.AND P4, PT, R188, UR4, PT ;  /* 0x00000004bc007c0c */ /* 0x000fe2000bf86270 */
[----:B------:R0:W-:Y:S01]  /*10230*/  @!P2 ST.E.64 desc[UR52][R2.64], R114 ;  /* 0x000000720200a985 */ /* 0x0001e2000c101b34 */
[-C--:B------:R-:W-:Y:S02]  /*10240*/  @!P1 LEA.HI.X R5, R191, R20.reuse, R208, 0x2, P5 ;  /* 0x00000014bf059211 */ /* 0x080fe400028f14d0 */
[----:B------:R-:W-:-:S02]  /*10250*/  @!P0 LEA.HI.X R7, R190, R20, R207, 0x2, P6 ;  /* 0x00000014be078211 */ /* 0x000fc400030f14cf */
[----:B------:R-:W-:Y:S01]  /*10260*/  ISETP.GE.AND P2, PT, R187, UR4, PT ;  /* 0x00000004bb007c0c */ /* 0x000fe2000bf46270 */
[----:B------:R3:W-:Y:S01]  /*10270*/  @!P1 ST.E.64 desc[UR52][R4.64], R118 ;  /* 0x0000007604009985 */ /* 0x0007e2000c101b34 */
[----:B----4-:R-:W-:Y:S02]  /*10280*/  @!P3 LEA R8, P5, R189, R0, 0x2 ;  /* 0x00000000bd08b211 */ /* 0x010fe400078a10ff */
[----:B------:R-:W-:Y:S01]  /*10290*/  ISETP.GE.AND P1, PT, R186, UR4, PT ;  /* 0x00000004ba007c0c */ /* 0x000fe2000bf26270 */
[----:B------:R4:W-:Y:S01]  /*102a0*/  @!P0 ST.E.64 desc[UR52][R6.64], R122 ;  /* 0x0000007a06008985 */ /* 0x0009e2000c101b34 */
[----:B------:R-:W-:Y:S02]  /*102b0*/  ISETP.GE.AND P0, PT, R185, UR4, PT ;  /* 0x00000004b9007c0c */ /* 0x000fe4000bf06270 */
[----:B------:R-:W-:Y:S02]  /*102c0*/  @!P3 LEA.HI.X R9, R189, R20, R206, 0x2, P5 ;  /* 0x00000014bd09b211 */ /* 0x000fe400028f14ce */
[----:B------:R-:W-:-:S02]  /*102d0*/  ISETP.GE.AND P5, PT, R184, UR4, PT ;  /* 0x00000004b8007c0c */ /* 0x000fc4000bfa6270 */
[CC--:B-----5:R-:W-:Y:S01]  /*102e0*/  @!P4 LEA R10, P6, R188.reuse, R0.reuse, 0x2 ;  /* 0x00000000bc0ac211 */ /* 0x0e0fe200078c10ff */
[----:B------:R1:W-:Y:S01]  /*102f0*/  @!P3 ST.E.64 desc[UR52][R8.64], R126 ;  /* 0x0000007e0800b985 */ /* 0x0003e2000c101b34 */
[C---:B0-----:R-:W-:Y:S02]  /*10300*/  @!P2 LEA R2, P3, R187.reuse, R0, 0x2 ;  /* 0x00000000bb02a211 */ /* 0x041fe400078610ff */
[----:B------:R-:W-:Y:S02]  /*10310*/  @!P4 LEA.HI.X R11, R188, R20, R205, 0x2, P6 ;  /* 0x00000014bc0bc211 */ /* 0x000fe400030f14cd */
[----:B---3--:R-:W-:Y:S02]  /*10320*/  @!P1 LEA R4, P6, R186, R0, 0x2 ;  /* 0x00000000ba049211 */ /* 0x008fe400078c10ff */
[----:B------:R-:W-:Y:S01]  /*10330*/  @!P2 LEA.HI.X R3, R187, R20, R204, 0x2, P3 ;  /* 0x00000014bb03a211 */ /* 0x000fe200018f14cc */
[----:B------:R0:W-:Y:S01]  /*10340*/  @!P4 ST.E.64 desc[UR52][R10.64], R130 ;  /* 0x000000820a00c985 */ /* 0x0001e2000c101b34 */
[----:B----4-:R-:W-:-:S02]  /*10350*/  @!P0 LEA R6, P4, R185, R0, 0x2 ;  /* 0x00000000b9068211 */ /* 0x010fc400078810ff */
[----:B------:R-:W-:Y:S01]  /*10360*/  @!P5 LEA R12, P3, R184, R0, 0x2 ;  /* 0x00000000b80cd211 */ /* 0x000fe200078610ff */
[----:B------:R0:W-:Y:S01]  /*10370*/  @!P2 ST.E.64 desc[UR52][R2.64], R134 ;  /* 0x000000860200a985 */ /* 0x0001e2000c101b34 */
[-C--:B------:R-:W-:Y:S02]  /*10380*/  @!P1 LEA.HI.X R5, R186, R20.reuse, R203, 0x2, P6 ;  /* 0x00000014ba059211 */ /* 0x080fe400030f14cb */
[-C--:B------:R-:W-:Y:S02]  /*10390*/  @!P0 LEA.HI.X R7, R185, R20.reuse, R202, 0x2, P4 ;  /* 0x00000014b9078211 */ /* 0x080fe400020f14ca */
[----:B------:R-:W-:Y:S01]  /*103a0*/  @!P5 LEA.HI.X R13, R184, R20, R201, 0x2, P3 ;  /* 0x00000014b80dd211 */ /* 0x000fe200018f14c9 */
[----:B------:R0:W-:Y:S04]  /*103b0*/  @!P1 ST.E.64 desc[UR52][R4.64], R138 ;  /* 0x0000008a04009985 */ /* 0x0001e8000c101b34 */
[----:B------:R0:W-:Y:S01]  /*103c0*/  @!P0 ST.E.64 desc[UR52][R6.64], R142 ;  /* 0x0000008e06008985 */ /* 0x0001e2000c101b34 */
[----:B------:R-:W-:-:S03]  /*103d0*/  ISETP.GE.AND P0, PT, R23, UR4, PT ;  /* 0x0000000417007c0c */ /* 0x000fc6000bf06270 */
[----:B------:R0:W-:Y:S10]  /*103e0*/  @!P5 ST.E.64 desc[UR52][R12.64], R146 ;  /* 0x000000920c00d985 */ /* 0x0001f4000c101b34 */
[----:B-1----:R-:W-:Y:S05]  /*103f0*/  @P0 BRA `(.L_x_1263) ;  /* 0x0000000c00280947 */ /* 0x002fea0003800000 */
[----:B0-----:R-:W-:-:S04]  /*10400*/  LEA R2, P0, R23, R0, 0x2 ;  /* 0x0000000017027211 */ /* 0x001fc800078010ff */
[----:B------:R-:W-:-:S05]  /*10410*/  LEA.HI.X R3, R23, R20, R200, 0x2, P0 ;  /* 0x0000001417037211 */ /* 0x000fca00000f14c8 */
[----:B------:R0:W-:Y:S01]  /*10420*/  ST.E.64 desc[UR52][R2.64], R150 ;  /* 0x0000009602007985 */ /* 0x0001e2000c101b34 */
[----:B------:R-:W-:Y:S05]  /*10430*/  BRA `(.L_x_1263) ;  /* 0x0000000c00187947 */ /* 0x000fea0003800000 */
.L_x_1254:
[----:B------:R-:W-:Y:S02]  /*10440*/  ULDC.64 UR8, c[0x0][0xc00] ;  /* 0x0003000000087ab9 */ /* 0x000fe40000000a00 */
[----:B------:R-:W-:-:S04]  /*10450*/  UISETP.NE.U32.AND UP0, UPT, UR8, URZ, UPT ;  /* 0x0000003f0800728c */ /* 0x000fc8000bf05070 */
[----:B------:R-:W-:-:S03]  /*10460*/  UISETP.NE.AND.EX UP0, UPT, UR9, URZ, UPT, UP0 ;  /* 0x0000003f0900728c */ /* 0x000fc6000bf05300 */
[----:B------:R-:W-:Y:S02]  /*10470*/  ULDC.64 UR8, c[0x0][0xc00] ;  /* 0x0003000000087ab9 */ /* 0x000fe40000000a00 */
[----:B------:R-:W-:Y:S01]  /*10480*/  UIMAD.WIDE UR8, UR43, 0x4, UR8 ;  /* 0x000000042b0878a5 */ /* 0x000fe2000f8e0208 */
[----:B------:R-:W-:-:S05]  /*10490*/  PLOP3.LUT P1, PT, PT, PT, UP0, 0x80, 0x0 ;  /* 0x000000000000781c */ /* 0x000fca0003f2f008 */
[----:B------:R-:W-:Y:S02]  /*104a0*/  IMAD.U32 R2, RZ, RZ, UR8 ;  /* 0x00000008ff027e24 */ /* 0x000fe4000f8e00ff */
[----:B------:R-:W-:Y:S01]  /*104b0*/  IMAD.U32 R3, RZ, RZ, UR9 ;  /* 0x00000009ff037e24 */ /* 0x000fe2000f8e00ff */
[----:B------:R-:W-:Y:S02]  /*104c0*/  ULDC.64 UR8, c[0x0][0xc08] ;  /* 0x0003020000087ab9 */ /* 0x000fe40000000a00 */
[----:B------:R-:W-:Y:S01]  /*104d0*/  UISETP.NE.U32.AND UP1, UPT, UR8, URZ, UPT ;  /* 0x0000003f0800728c */ /* 0x000fe2000bf25070 */
[----:B------:R-:W-:Y:S02]  /*104e0*/  ULDC UR4, c[0x0][0xa88] ;  /* 0x0002a20000047ab9 */ /* 0x000fe40000000800 */
[----:B------:R-:W2:Y:S01]  /*104f0*/  @P1 LDG.E R6, desc[UR52][R2.64] ;  /* 0x0000003402061981 */ /* 0x000ea2000c1e1900 */
[----:B------:R-:W-:Y:S01]  /*10500*/  UISETP.NE.AND.EX UP1, UPT, UR9, URZ, UPT, UP1 ;  /* 0x0000003f0900728c */ /* 0x000fe2000bf25310 */
[----:B------:R-:W-:-:S05]  /*10510*/  IMAD.U32 R0, RZ, RZ, UR4 ;  /* 0x00000004ff007e24 */ /* 0x000fca000f8e00ff */
[----:B------:R-:W-:-:S05]  /*10520*/  PLOP3.LUT P2, PT, PT, PT, UP1, 0x80, 0x0 ;  /* 0x000000000000781c */ /* 0x000fca0003f4f018 */
[----:B------:R-:W-:Y:S02]  /*10530*/  @UP1 ULDC.64 UR8, c[0x0][0xc08] ;  /* 0x0003020000081ab9 */ /* 0x000fe40000000a00 */
[----:B------:R-:W-:-:S06]  /*10540*/  @UP1 UIMAD.WIDE UR8, UR43, 0x4, UR8 ;  /* 0x000000042b0818a5 */ /* 0x000fcc000f8e0208 */
[----:B------:R-:W-:Y:S02]  /*10550*/  IMAD.U32 R4, RZ, RZ, UR8 ;  /* 0x00000008ff047e24 */ /* 0x000fe4000f8e00ff */
[----:B------:R-:W-:-:S05]  /*10560*/  IMAD.U32 R5, RZ, RZ, UR9 ;  /* 0x00000009ff057e24 */ /* 0x000fca000f8e00ff */
[----:B------:R0:W5:Y:S01]  /*10570*/  @P2 LDG.E R0, desc[UR52][R4.64] ;  /* 0x0000003404002981 */ /* 0x000162000c1e1900 */
[----:B------:R-:W-:Y:S01]  /*10580*/  UISETP.NE.AND UP1, UPT, UR45, URZ, UPT ;  /* 0x0000003f2d00728c */ /* 0x000fe2000bf25270 */
[----:B------:R-:W-:Y:S01]  /*10590*/  ISETP.GT.AND P0, PT, R221, 0x7f, PT ;  /* 0x0000007fdd00780c */ /* 0x000fe20003f04270 */
[----:B------:R-:W-:-:S09]  /*105a0*/  UMOV UR4, URZ ;  /* 0x0000003f00047c82 */ /* 0x000fd20008000000 */
[----:B------:R-:W-:Y:S01]  /*105b0*/  @!UP1 ULDC UR45, c[0x0][0xad4] ;  /* 0x0002b500002d9ab9 */ /* 0x000fe20000000800 */
[----:B--2---:R-:W-:Y:S01]  /*105c0*/  @P1 R2UR UR4, R6 ;  /* 0x00000000060412ca */ /* 0x004fe200000e0000 */
[----:B0-----:R-:W-:-:S14]  /*105d0*/  @P2 BRA `(.L_x_1266) ;  /* 0x0000000000102947 */ /* 0x001fdc0003800000 */
[----:B------:R-:W-:Y:S05]  /*105e0*/  @!P1 BRA `(.L_x_1266) ;  /* 0x00000000000c9947 */ /* 0x000fea0003800000 */
[----:B------:R-:W2:Y:S04]  /*105f0*/  LDG.E R5, desc[UR52][R2.64] ;  /* 0x0000003402057981 */ /* 0x000ea8000c1e1900 */
[----:B-----5:R-:W2:Y:S02]  /*10600*/  LDG.E R0, desc[UR52][R2.64+0x4] ;  /* 0x0000043402007981 */ /* 0x020ea4000c1e1900 */
[----:B--2---:R-:W-:-:S07]  /*10610*/  IMAD.IADD R0, R0, 0x1, -R5 ;  /* 0x0000000100007824 */ /* 0x004fce00078e0a05 */
.L_x_1266:
[----:B------:R-:W-:Y:S01]  /*10620*/  USHF.R.S32.HI UR13, URZ, 0x1f, UR43 ;  /* 0x0000001f3f0d7899 */ /* 0x000fe2000801142b */
[----:B------:R-:W-:Y:S01]  /*10630*/  BSSY B1, `(.L_x_1267) ;  /* 0x000003a000017945 */ /* 0x000fe20003800000 */
[----:B------:R-:W-:Y:S02]  /*10640*/  USHF.R.S32.HI UR21, URZ, 0x1f, UR4 ;  /* 0x0000001f3f157899 */ /* 0x000fe40008011404 */
[----:B------:R-:W-:Y:S02]  /*10650*/  USEL UR12, UR43, URZ, !UP0 ;  /* 0x0000003f2b0c7287 */ /* 0x000fe4000c000000 */
[----:B------:R-:W-:Y:S01]  /*10660*/  USEL UR13, UR13, URZ, !UP0 ;  /* 0x0000003f0d0d7287 */ /* 0x000fe2000c000000 */
[----:B------:R-:W-:Y:S11]  /*10670*/  @P0 BRA `(.L_x_1268) ;  /* 0x0000000000d40947 */ /* 0x000ff60003800000 */
[----:B------:R-:W0:Y:S01]  /*10680*/  S2R R4, SR_TID.X ;  /* 0x0000000000047919 */ /* 0x000e220000002100 */
[----:B------:R-:W1:Y:S01]  /*10690*/  LDC R9, c[0x0][0xbe8] ;  /* 0x0002fa00ff097b82 */ /* 0x000e620000000800 */
[----:B------:R-:W-:Y:S02]  /*106a0*/  IMAD.U32 R3, RZ, RZ, UR37 ;  /* 0x00000025ff037e24 */ /* 0x000fe4000f8e00ff */
[----:B-1---5:R-:W-:-:S03]  /*106b0*/  IMAD R2, R0, R9, RZ ;  /* 0x0000000900027224 */ /* 0x022fc600078e02ff */
[----:B0-----:R-:W-:-:S04]  /*106c0*/  IADD3 R4, R3, -0x80, R4 ;  /* 0xffffff8003047810 */ /* 0x001fc80007ffe004 */
[----:B------:R-:W-:-:S13]  /*106d0*/  ISETP.GE.AND P0, PT, R4, R2, PT ;  /* 0x000000020400720c */ /* 0x000fda0003f06270 */
[----:B------:R-:W-:Y:S05]  /*106e0*/  @P0 BRA `(.L_x_1268) ;  /* 0x0000000000b80947 */ /* 0x000fea0003800000 */
[----:B------:R-:W-:Y:S01]  /*106f0*/  ISETP.NE.AND P0, PT, R9, 0x1, PT ;  /* 0x000000010900780c */ /* 0x000fe20003f05270 */
[----:B------:R-:W-:Y:S01]  /*10700*/  UISETP.GT.AND UP0, UPT, UR45, 0x1, UPT ;  /* 0x000000012d00788c */ /* 0x000fe2000bf04270 */
[----:B------:R-:W-:Y:S01]  /*10710*/  IMAD.MOV.U32 R5, RZ, RZ, R4 ;  /* 0x000000ffff057224 */ /* 0x000fe200078e0004 */
[----:B------:R-:W-:Y:S02]  /*10720*/  UMOV UR19, 0x9b8 ;  /* 0x000009b800137882 */ /* 0x000fe40000000000 */
[----:B------:R-:W-:Y:S02]  /*10730*/  USEL UR19, UR19, 0x978, UP0 ;  /* 0x0000097813137887 */ /* 0x000fe40008000000 */
[----:B------:R-:W-:-:S06]  /*10740*/  USEL UR18, UR39, URZ, UP0 ;  /* 0x0000003f27127287 */ /* 0x000fcc0008000000 */
[----:B------:R-:W0:Y:S04]  /*10750*/  @P0 LDC R3, c[0x0][0xbec] ;  /* 0x0002fb00ff030b82 */ /* 0x000e280000000800 */
[----:B------:R-:W-:Y:S01]  /*10760*/  ULDC.64 UR8, c[0x0][UR19+0x218] ;  /* 0x0000860013087abb */ /* 0x000fe20008000a00 */
[----:B------:R-:W-:Y:S01]  /*10770*/  ULDC.64 UR14, c[0x0][UR19+0x220] ;  /* 0x00008800130e7abb */ /* 0x000fe20008000a00 */
[----:B------:R-:W-:Y:S01]  /*10780*/  ULDC.64 UR16, c[0x0][UR19+0x228] ;  /* 0x00008a0013107abb */ /* 0x000fe20008000a00 */
[----:B------:R-:W-:Y:S01]  /*10790*/  UIMAD.WIDE.U32 UR10, UR8, UR42, URZ ;  /* 0x0000002a080a72a5 */ /* 0x000fe2000f8e003f */
[----:B------:R-:W1:Y:S01]  /*107a0*/  @P0 LDC R7, c[0x0][0xbf0] ;  /* 0x0002fc00ff070b82 */ /* 0x000e620000000800 */
[----:B------:R-:W-:Y:S02]  /*107b0*/  UIMAD UR20, UR9, UR42, URZ ;  /* 0x0000002a091472a4 */ /* 0x000fe4000f8e023f */
[----:B------:R-:W-:-:S02]  /*107c0*/  UIMAD UR15, UR15, UR12, URZ ;  /* 0x0000000c0f0f72a4 */ /* 0x000fc4000f8e023f */
[----:B------:R-:W-:Y:S02]  /*107d0*/  UIMAD.WIDE.U32 UR22, UR16, UR18, URZ ;  /* 0x00000012101672a5 */ /* 0x000fe4000f8e003f */
[----:B------:R-:W-:Y:S02]  /*107e0*/  UIMAD.WIDE.U32 UR8, UR14, UR12, URZ ;  /* 0x0000000c0e0872a5 */ /* 0x000fe4000f8e003f */
[----:B------:R-:W-:Y:S02]  /*107f0*/  UIMAD UR16, UR17, UR18, URZ ;  /* 0x00000012111072a4 */ /* 0x000fe4000f8e023f */
[----:B------:R-:W-:Y:S02]  /*10800*/  UIMAD UR15, UR14, UR13, UR15 ;  /* 0x0000000d0e0f72a4 */ /* 0x000fe4000f8e020f */
[----:B------:R-:W-:Y:S02]  /*10810*/  UIADD3 UR10, UP1, UP2, UR8, UR10, UR4 ;  /* 0x0000000a080a7290 */ /* 0x000fe4000fa3e004 */
[----:B------:R-:W-:Y:S01]  /*10820*/  UIADD3 UR16, UR23, UR16, URZ ;  /* 0x0000001017107290 */ /* 0x000fe2000fffe03f */
[----:B0-----:R-:W-:Y:S01]  /*10830*/  @P0 IMAD.HI.U32 R2, R4, R3, RZ ;  /* 0x0000000304020227 */ /* 0x001fe200078e00ff */
[----:B------:R-:W-:-:S02]  /*10840*/  UIADD3 UR20, UR11, UR20, URZ ;  /* 0x000000140b147290 */ /* 0x000fc4000fffe03f */
[----:B------:R-:W-:Y:S01]  /*10850*/  UIADD3 UR15, UR9, UR15, URZ ;  /* 0x0000000f090f7290 */ /* 0x000fe2000fffe03f */
[----:B------:R-:W-:Y:S02]  /*10860*/  IMAD.U32 R3, RZ, RZ, UR23 ;  /* 0x00000017ff037e24 */ /* 0x000fe4000f8e00ff */
[----:B------:R-:W-:Y:S01]  /*10870*/  IMAD.U32 R6, RZ, RZ, UR16 ;  /* 0x00000010ff067e24 */ /* 0x000fe2000f8e00ff */
[----:B------:R-:W-:Y:S01]  /*10880*/  ULDC.64 UR8, c[0x0][UR19+0x210] ;  /* 0x0000840013087abb */ /* 0x000fe20008000a00 */
[----:B-1----:R-:W-:Y:S01]  /*10890*/  @P0 SHF.R.U32.HI R5, RZ, R7, R2 ;  /* 0x00000007ff050219 */ /* 0x002fe20000011602 */
[----:B------:R-:W-:-:S04]  /*108a0*/  IMAD.U32 R2, RZ, RZ, UR22 ;  /* 0x00000016ff027e24 */ /* 0x000fc8000f8e00ff */
[--C-:B------:R-:W-:Y:S01]  /*108b0*/  IMAD.MOV R7, RZ, RZ, -R5.reuse ;  /* 0x000000ffff077224 */ /* 0x100fe200078e0a05 */
[----:B------:R-:W-:Y:S01]  /*108c0*/  IADD3 R2, P0, P1, R5, UR10, R2 ;  /* 0x0000000a05027c10 */ /* 0x000fe2000f91e002 */
[----:B------:R-:W-:Y:S01]  /*108d0*/  UIADD3.X UR10, UR15, UR20, UR21, UP1, UP2 ;  /* 0x000000140f0a7290 */ /* 0x000fe20008fe4415 */
[----:B------:R-:W-:Y:S01]  /*108e0*/  SHF.R.S32.HI R5, RZ, 0x1f, R5 ;  /* 0x0000001fff057819 */ /* 0x000fe20000011405 */
[----:B------:R-:W-:-:S04]  /*108f0*/  IMAD R7, R9, R7, R4 ;  /* 0x0000000709077224 */ /* 0x000fc800078e0204 */
[----:B------:R-:W-:Y:S01]  /*10900*/  IADD3.X R3, R5, UR10, R6, P0, P1 ;  /* 0x0000000a05037c10 */ /* 0x000fe200087e2406 */
[C---:B------:R-:W-:Y:S01]  /*10910*/  IMAD R9, R7.reuse, UR9, RZ ;  /* 0x0000000907097c24 */ /* 0x040fe2000f8e02ff */
[----:B------:R-:W-:Y:S01]  /*10920*/  SHF.R.S32.HI R4, RZ, 0x1f, R7 ;  /* 0x0000001fff047819 */ /* 0x000fe20000011407 */
[----:B------:R-:W-:Y:S01]  /*10930*/  ULDC.64 UR10, c[0x0][0xba8] ;  /* 0x0002ea00000a7ab9 */ /* 0x000fe20000000a00 */
[----:B------:R-:W-:Y:S01]  /*10940*/  @!UP0 ULDC UR10, c[0x0][0xb50] ;  /* 0x0002d400000a8ab9 */ /* 0x000fe20000000800 */
[----:B------:R-:W-:Y:S01]  /*10950*/  IMAD.WIDE.U32 R2, R7, UR8, R2 ;  /* 0x0000000807027c25 */ /* 0x000fe2000f8e0002 */
[----:B------:R-:W-:-:S03]  /*10960*/  @!UP0 ULDC UR11, c[0x0][0xb54] ;  /* 0x0002d500000b8ab9 */ /* 0x000fc60000000800 */
[----:B------:R-:W-:Y:S01]  /*10970*/  IMAD R9, R4, UR8, R9 ;  /* 0x0000000804097c24 */ /* 0x000fe2000f8e0209 */
[----:B------:R-:W-:-:S03]  /*10980*/  LEA R4, P0, R2, UR10, 0x2 ;  /* 0x0000000a02047c11 */ /* 0x000fc6000f8010ff */
[----:B------:R-:W-:-:S05]  /*10990*/  IMAD.IADD R3, R3, 0x1, R9 ;  /* 0x0000000103037824 */ /* 0x000fca00078e0209 */
[----:B------:R-:W-:Y:S01]  /*109a0*/  LEA.HI.X R5, R2, UR11, R3, 0x2, P0 ;  /* 0x0000000b02057c11 */ /* 0x000fe200080f1403 */
[----:B------:R-:W-:-:S05]  /*109b0*/  IMAD.MOV.U32 R3, RZ, RZ, -0x800000 ;  /* 0xff800000ff037424 */ /* 0x000fca00078e00ff */
[----:B------:R0:W-:Y:S02]  /*109c0*/  STG.E desc[UR52][R4.64], R3 ;  /* 0x0000000304007986 */ /* 0x0001e4000c101934 */
.L_x_1268:
[----:B------:R-:W-:Y:S05]  /*109d0*/  BSYNC B1 ;  /* 0x0000000000017941 */ /* 0x000fea0003800000 */
.L_x_1267:
[----:B------:R-:W-:-:S06]  /*109e0*/  UISETP.GT.AND UP0, UPT, UR45, 0x1, UPT ;  /* 0x000000012d00788c */ /* 0x000fcc000bf04270 */
[----:B------:R-:W-:-:S13]  /*109f0*/  PLOP3.LUT P0, PT, PT, PT, UP0, 0x80, 0x0 ;  /* 0x000000000000781c */ /* 0x000fda0003f0f008 */
[----:B------:R-:W-:Y:S05]  /*10a00*/  @P0 BRA `(.L_x_1263) ;  /* 0x0000000400a40947 */ /* 0x000fea0003800000 */
[----:B------:R-:W1:Y:S01]  /*10a10*/  LDC R11, c[0x0][0xbe8] ;  /* 0x0002fa00ff0b7b82 */ /* 0x000e620000000800 */
[----:B------:R-:W-:Y:S01]  /*10a20*/  ULDC.64 UR14, c[0x0][0xaa0] ;  /* 0x0002a800000e7ab9 */ /* 0x000fe20000000a00 */
[----:B------:R-:W-:Y:S01]  /*10a30*/  IMAD R2, R22, 0x20, R198 ;  /* 0x0000002016027824 */ /* 0x000fe200078e02c6 */
[----:B------:R-:W-:Y:S01]  /*10a40*/  UIMAD UR10, UR21, UR14, URZ ;  /* 0x0000000e150a72a4 */ /* 0x000fe2000f8e023f */
[----:B------:R-:W-:Y:S01]  /*10a50*/  BSSY B1, `(.L_x_1269) ;  /* 0x000003a000017945 */ /* 0x000fe20003800000 */
[----:B------:R-:W-:Y:S01]  /*10a60*/  UIMAD.WIDE.U32 UR8, UR4, UR14, URZ ;  /* 0x0000000e040872a5 */ /* 0x000fe2000f8e003f */
[----:B------:R-:W-:Y:S01]  /*10a70*/  VIADD R6, R2, UR37 ;  /* 0x0000002502067c36 */ /* 0x000fe20008000000 */
[----:B------:R-:W-:-:S03]  /*10a80*/  UIMAD UR10, UR4, UR15, UR10 ;  /* 0x0000000f040a72a4 */ /* 0x000fc6000f8e020a */
[----:B0-----:R-:W-:Y:S01]  /*10a90*/  IMAD.MOV.U32 R5, RZ, RZ, R6 ;  /* 0x000000ffff057224 */ /* 0x001fe200078e0006 */
[----:B------:R-:W-:-:S03]  /*10aa0*/  UIADD3 UR9, UR9, UR10, URZ ;  /* 0x0000000a09097290 */ /* 0x000fc6000fffe03f */
[----:B------:R-:W-:Y:S02]  /*10ab0*/  ULDC.64 UR10, c[0x0][0xae8] ;  /* 0x0002ba00000a7ab9 */ /* 0x000fe40000000a00 */
[----:B------:R-:W-:-:S04]  /*10ac0*/  UIMAD.WIDE.U32 UR8, UR42, UR10, UR8 ;  /* 0x0000000a2a0872a5 */ /* 0x000fc8000f8e0008 */
[----:B------:R-:W-:-:S03]  /*10ad0*/  UIMAD UR9, UR42, UR11, UR9 ;  /* 0x0000000b2a0972a4 */ /* 0x000fc6000f8e0209 */
[----:B------:R-:W-:Y:S01]  /*10ae0*/  ULDC.64 UR10, c[0x0][0xaf0] ;  /* 0x0002bc00000a7ab9 */ /* 0x000fe20000000a00 */
[----:B-1----:R-:W-:Y:S01]  /*10af0*/  ISETP.NE.AND P0, PT, R11, 0x1, PT ;  /* 0x000000010b00780c */ /* 0x002fe20003f05270 */
[----:B------:R-:W-:-:S04]  /*10b00*/  UIMAD UR13, UR13, UR10, URZ ;  /* 0x0000000a0d0d72a4 */ /* 0x000fc8000f8e023f */
[----:B------:R-:W-:Y:S02]  /*10b10*/  UIMAD UR4, UR12, UR11, UR13 ;  /* 0x0000000b0c0472a4 */ /* 0x000fe4000f8e020d */
[----:B------:R-:W-:-:S03]  /*10b20*/  UIMAD.WIDE.U32 UR12, UR12, UR10, UR8 ;  /* 0x0000000a0c0c72a5 */ /* 0x000fc6000f8e0008 */
[----:B------:R-:W-:Y:S01]  /*10b30*/  ULDC.64 UR8, c[0x0][0xae0] ;  /* 0x0002b80000087ab9 */ /* 0x000fe20000000a00 */
[----:B------:R-:W-:Y:S02]  /*10b40*/  UIADD3 UR4, UR13, UR4, URZ ;  /* 0x000000040d047290 */ /* 0x000fe4000fffe03f */
[----:B------:R-:W0:Y:S08]  /*10b50*/  @P0 LDC R3, c[0x0][0xbec] ;  /* 0x0002fb00ff030b82 */ /* 0x000e300000000800 */
[----:B------:R-:W1:Y:S01]  /*10b60*/  @P0 LDC R7, c[0x0][0xbf0] ;  /* 0x0002fc00ff070b82 */ /* 0x000e620000000800 */
[----:B0-----:R-:W-:-:S04]  /*10b70*/  @P0 IMAD.HI.U32 R2, R6, R3, RZ ;  /* 0x0000000306020227 */ /* 0x001fc800078e00ff */
[----:B------:R-:W-:Y:S02]  /*10b80*/  IMAD.U32 R3, RZ, RZ, UR13 ;  /* 0x0000000dff037e24 */ /* 0x000fe4000f8e00ff */
[----:B------:R-:W-:Y:S01]  /*10b90*/  IMAD.U32 R3, RZ, RZ, UR4 ;  /* 0x00000004ff037e24 */ /* 0x000fe2000f8e00ff */
[----:B-1----:R-:W-:-:S04]  /*10ba0*/  @P0 SHF.R.U32.HI R5, RZ, R7, R2 ;  /* 0x00000007ff050219 */ /* 0x002fc80000011602 */
[--C-:B------:R-:W-:Y:S01]  /*10bb0*/  SHF.R.S32.HI R2, RZ, 0x1f, R5.reuse ;  /* 0x0000001fff027819 */ /* 0x100fe20000011405 */
[----:B------:R-:W-:-:S04]  /*10bc0*/  IMAD.MOV R7, RZ, RZ, -R5 ;  /* 0x000000ffff077224 */ /* 0x000fc800078e0a05 */
[----:B------:R-:W-:Y:S02]  /*10bd0*/  IMAD R4, R2, UR8, RZ ;  /* 0x0000000802047c24 */ /* 0x000fe4000f8e02ff */
[----:B------:R-:W-:Y:S02]  /*10be0*/  IMAD R7, R11, R7, R6 ;  /* 0x000000070b077224 */ /* 0x000fe400078e0206 */
[----:B------:R-:W-:Y:S02]  /*10bf0*/  IMAD.U32 R2, RZ, RZ, UR12 ;  /* 0x0000000cff027e24 */ /* 0x000fe4000f8e00ff */
[C---:B------:R-:W-:Y:S01]  /*10c00*/  IMAD R9, R5.reuse, UR9, R4 ;  /* 0x0000000905097c24 */ /* 0x040fe2000f8e0204 */
[----:B------:R-:W-:Y:S01]  /*10c10*/  SHF.R.S32.HI R4, RZ, 0x1f, R7 ;  /* 0x0000001fff047819 */ /* 0x000fe20000011407 */
[----:B------:R-:W-:Y:S01]  /*10c20*/  IMAD.WIDE.U32 R2, R5, UR8, R2 ;  /* 0x0000000805027c25 */ /* 0x000fe2000f8e0002 */
[----:B------:R-:W-:-:S03]  /*10c30*/  ULDC.64 UR8, c[0x0][0xad8] ;  /* 0x0002b60000087ab9 */ /* 0x000fc60000000a00 */
[----:B------:R-:W-:Y:S02]  /*10c40*/  IMAD.IADD R3, R3, 0x1, R9 ;  /* 0x0000000103037824 */ /* 0x000fe400078e0209 */
[----:B------:R-:W-:Y:S02]  /*10c50*/  IMAD R4, R4, UR8, RZ ;  /* 0x0000000804047c24 */ /* 0x000fe4000f8e02ff */
[----:B------:R-:W-:Y:S02]  /*10c60*/  VIADD R6, R198, UR37 ;  /* 0x00000025c6067c36 */ /* 0x000fe40008000000 */
[----:B-----5:R-:W-:Y:S02]  /*10c70*/  IMAD R11, R0, R11, RZ ;  /* 0x0000000b000b7224 */ /* 0x020fe400078e02ff */
[C---:B------:R-:W-:Y:S02]  /*10c80*/  IMAD R5, R7.reuse, UR9, R4 ;  /* 0x0000000907057c24 */ /* 0x040fe4000f8e0204 */
[----:B------:R-:W-:Y:S01]  /*10c90*/  IMAD.WIDE.U32 R2, R7, UR8, R2 ;  /* 0x0000000807027c25 */ /* 0x000fe2000f8e0002 */
[----:B------:R-:W-:Y:S01]  /*10ca0*/  ISETP.GE.AND P2, PT, R6, R11, PT ;  /* 0x0000000b0600720c */ /* 0x000fe20003f46270 */
[----:B------:R-:W-:-:S02]  /*10cb0*/  ULDC.64 UR8, c[0x0][0xa80] ;  /* 0x0002a00000087ab9 */ /* 0x000fc40000000a00 */
        /* <DEDUP_REMOVED lines=10> */
[----:B------:R-:W-:Y:S02]  /*10d60*/  ULDC UR4, c[0x0][0xac8] ;  /* 0x0002b20000047ab9 */ /* 0x000fe40000000800 */
        /* <DEDUP_REMOVED lines=8> */
.L_x_1270:
[----:B------:R-:W-:Y:S05]  /*10df0*/  BSYNC B1 ;  /* 0x0000000000017941 */ /* 0x000fea0003800000 */
.L_x_1269:
[----:B--2---:R2:W4:Y:S01]  /*10e00*/  SHFL.IDX PT, R0, R5, 0x1, 0x181f ;  /* 0x00381f0005007f89 */ /* 0x00452200000e0000 */
[----:B------:R-:W-:Y:S03]  /*10e10*/  BSSY B1, `(.L_x_1271) ;  /* 0x000000c000017945 */ /* 0x000fe60003800000 */
[----:B-1-3--:R2:W1:Y:S01]  /*10e20*/  SHFL.IDX PT, R2, R4, 0x1, 0x181f ;  /* 0x00381f0004027f89 */ /* 0x00a46200000e0000 */
[----:B------:R-:W-:Y:S05]  /*10e30*/  @P1 BRA `(.L_x_1272) ;  /* 0x0000000000241947 */ /* 0x000fea0003800000 */
[----:B------:R-:W-:Y:S02]  /*10e40*/  ULDC UR4, c[0x0][0xac8] ;  /* 0x0002b20000047ab9 */ /* 0x000fe40000000800 */
        /* <DEDUP_REMOVED lines=8> */
.L_x_1272:
[----:B------:R-:W-:Y:S05]  /*10ed0*/  BSYNC B1 ;  /* 0x0000000000017941 */ /* 0x000fea0003800000 */
.L_x_1271:
[----:B----4-:R4:W0:Y:S01]  /*10ee0*/  SHFL.IDX PT, R0, R5, 0x2, 0x181f ;  /* 0x00581f0005007f89 */ /* 0x01082200000e0000 */
        /* <DEDUP_REMOVED lines=12> */
.L_x_1274:
[----:B------:R-:W-:Y:S05]  /*10fb0*/  BSYNC B1 ;  /* 0x0000000000017941 */ /* 0x000fea0003800000 */
.L_x_1273:
[----:B0-----:R-:W-:Y:S01]  /*10fc0*/  VIADD R0, R6, 0x60 ;  /* 0x0000006006007836 */ /* 0x001fe20000000000 */
[----:B--2-4-:R-:W0:Y:S04]  /*10fd0*/  SHFL.IDX PT, R5, R5, 0x3, 0x181f ;  /* 0x00781f0005057f89 */ /* 0x014e2800000e0000 */
[----:B------:R-:W-:Y:S01]  /*10fe0*/  ISETP.GE.AND P0, PT, R0, R11, PT ;  /* 0x0000000b0000720c */ /* 0x000fe20003f06270 */
[----:B-1-3--:R1:W2:-:S12]  /*10ff0*/  SHFL.IDX PT, R2, R4, 0x3, 0x181f ;  /* 0x00781f0004027f89 */ /* 0x00a29800000e0000 */
[----:B-1----:R-:W-:Y:S05]  /*11000*/  @P0 BRA `(.L_x_1263) ;  /* 0x0000000000240947 */ /* 0x002fea0003800000 */
[----:B------:R-:W-:Y:S02]  /*11010*/  ULDC UR4, c[0x0][0xac8] ;  /* 0x0002b20000047ab9 */ /* 0x000fe40000000800 */
[----:B------:R-:W-:Y:S02]  /*11020*/  ISETP.GE.AND P2, PT, R18, UR4, PT ;  /* 0x0000000412007c0c */ /* 0x000fe4000bf46270 */
[----:B------:R-:W-:-:S11]  /*11030*/  ISETP.GE.AND P3, PT, R19, UR4, PT ;  /* 0x0000000413007c0c */ /* 0x000fd6000bf66270 */
[CC--:B--2---:R-:W-:Y:S02]  /*11040*/  @!P2 LEA R6, P0, R18.reuse, R2.reuse, 0x1 ;  /* 0x000000021206a211 */ /* 0x0c4fe400078008ff */
[C---:B------:R-:W-:Y:S02]  /*11050*/  @!P3 LEA R2, P1, R19.reuse, R2, 0x1 ;  /* 0x000000021302b211 */ /* 0x040fe400078208ff */
[-C--:B0-----:R-:W-:Y:S02]  /*11060*/  @!P2 LEA.HI.X R7, R18, R5.reuse, R220, 0x1, P0 ;  /* 0x000000051207a211 */ /* 0x081fe400000f0cdc */
[----:B------:R-:W-:-:S03]  /*11070*/  @!P3 LEA.HI.X R3, R19, R5, R219, 0x1, P1 ;  /* 0x000000051303b211 */ /* 0x000fc600008f0cdb */
[----:B------:R0:W-:Y:S04]  /*11080*/  @!P2 ST.E.128 desc[UR52][R6.64], RZ ;  /* 0x000000ff0600a985 */ /* 0x0001e8000c101d34 */
[----:B------:R0:W-:Y:S02]  /*11090*/  @!P3 ST.E.128 desc[UR52][R2.64], RZ ;  /* 0x000000ff0200b985 */ /* 0x0001e4000c101d34 */
.L_x_1263:
[----:B------:R-:W-:Y:S05]  /*110a0*/  BSYNC B0 ;  /* 0x0000000000007941 */ /* 0x000fea0003800000 */
.L_x_1253:
[----:B------:R-:W-:Y:S02]  /*110b0*/  ULDC UR4, c[0x0][0xc3c] ;  /* 0x00030f0000047ab9 */ /* 0x000fe40000000800 */
[----:B------:R-:W-:-:S06]  /*110c0*/  UISETP.GE.AND UP0, UPT, UR6, UR4, UPT ;  /* 0x000000040600728c */ /* 0x000fcc000bf06270 */
[----:B------:R-:W-:-:S13]  /*110d0*/  PLOP3.LUT P0, PT, PT, PT, UP0, 0x80, 0x0 ;  /* 0x000000000000781c */ /* 0x000fda0003f0f008 */
[----:B------:R-:W-:Y:S05]  /*110e0*/  @!P0 BRA `(.L_x_1275) ;  /* 0xfffffefc00c48947 */ /* 0x000fea000383ffff */
[----:B------:R-:W-:Y:S05]  /*110f0*/  EXIT ;  /* 0x000000000000794d */ /* 0x000fea0003800000 */
.L_x_1170:
[----:B------:R-:W-:-:S08]  /*11100*/  NOP ;  /* 0x0000000000007918 */ /* 0x000fd00000000000 */
[----:B------:R-:W0:-:S00]  /*11110*/  USETMAXREG.DEALLOC.CTAPOOL 0x18 ;  /* 0x00000018000079c8 */ /* 0x000e0000080e0500 */
        /* <DEDUP_REMOVED lines=18> */
.L_x_1276:
[----:B------:R-:W-:Y:S01]  /*11240*/  LOP3.LUT R0, R6, 0x1f, RZ, 0xc0, !PT ;  /* 0x0000001f06007812 */ /* 0x000fe200078ec0ff */
[----:B------:R-:W-:Y:S01]  /*11250*/  ULDC UR4, c[0x0][0xc3c] ;  /* 0x00030f0000047ab9 */ /* 0x000fe20000000800 */
[----:B------:R-:W-:Y:S01]  /*11260*/  IMAD.MOV.U32 R8, RZ, RZ, RZ ;  /* 0x000000ffff087224 */ /* 0x000fe200078e00ff */
[----:B------:R-:W1:Y:S01]  /*11270*/  S2UR UR6, SR_CTAID.X ;  /* 0x00000000000679c3 */ /* 0x000e620000002500 */
[----:B------:R-:W-:Y:S01]  /*11280*/  ISETP.NE.AND P0, PT, R0, 0x1f, PT ;  /* 0x0000001f0000780c */ /* 0x000fe20003f05270 */
[----:B------:R-:W-:-:S03]  /*11290*/  ULDC UR5, c[0x0][0xc38] ;  /* 0x00030e0000057ab9 */ /* 0x000fc60000000800 */
[----:B------:R-:W-:-:S13]  /*112a0*/  ISETP.GE.OR P1, PT, R0, UR4, !P0 ;  /* 0x0000000400007c0c */ /* 0x000fda000c726670 */
[----:B0-----:R-:W0:Y:S08]  /*112b0*/  @!P1 LDC.64 R2, c[0x0][0xc80] ;  /* 0x00032000ff029b82 */ /* 0x001e300000000a00 */
[----:B------:R-:W2:Y:S01]  /*112c0*/  @!P1 LDC.64 R4, c[0x0][0xc78] ;  /* 0x00031e00ff049b82 */ /* 0x000ea20000000a00 */
[----:B0-----:R-:W-:-:S05]  /*112d0*/  @!P1 IMAD.WIDE.U32 R2, R0, 0x4, R2 ;  /* 0x0000000400029825 */ /* 0x001fca00078e0002 */
[----:B------:R2:W3:Y:S02]  /*112e0*/  @!P1 LDG.E R7, desc[UR52][R2.64] ;  /* 0x0000003402079981 */ /* 0x0004e4000c1e1900 */
[----:B--2---:R-:W-:-:S05]  /*112f0*/  @!P1 IMAD.WIDE.U32 R2, R0, 0x4, R4 ;  /* 0x0000000400029825 */ /* 0x004fca00078e0004 */
[----:B------:R-:W3:Y:S01]  /*11300*/  @!P1 LDG.E R8, desc[UR52][R2.64] ;  /* 0x0000003402089981 */ /* 0x000ee2000c1e1900 */
[C---:B------:R-:W-:Y:S01]  /*11310*/  ISETP.NE.AND P1, PT, R0.reuse, RZ, PT ;  /* 0x000000ff0000720c */ /* 0x040fe20003f25270 */
[----:B------:R-:W-:Y:S01]  /*11320*/  UMOV UR4, URZ ;  /* 0x0000003f00047c82 */ /* 0x000fe20008000000 */
[C---:B------:R-:W-:Y:S02]  /*11330*/  ISETP.GE.U32.AND P2, PT, R0.reuse, 0x2, PT ;  /* 0x000000020000780c */ /* 0x040fe40003f46070 */
[C---:B------:R-:W-:Y:S02]  /*11340*/  ISETP.GE.U32.AND P3, PT, R0.reuse, 0x4, PT ;  /* 0x000000040000780c */ /* 0x040fe40003f66070 */
[C---:B------:R-:W-:Y:S02]  /*11350*/  ISETP.GE.U32.AND P4, PT, R0.reuse, 0x8, PT ;  /* 0x000000080000780c */ /* 0x040fe40003f86070 */
[----:B------:R-:W-:Y:S01]  /*11360*/  ISETP.GE.U32.AND P5, PT, R0, 0x10, PT ;  /* 0x000000100000780c */ /* 0x000fe20003fa6070 */
[----:B---3--:R-:W-:-:S05]  /*11370*/  IMAD R4, R7, R8, RZ ;  /* 0x0000000807047224 */ /* 0x008fca00078e02ff */
        /* <DEDUP_REMOVED lines=17> */
[----:B------:R-:W-:Y:S01]  /*11490*/  IMAD.MOV.U32 R4, RZ, RZ, R9 ;  /* 0x000000ffff047224 */ /* 0x000fe200078e0009 */
[----:B-1----:R-:W-:-:S13]  /*114a0*/  ISETP.GT.AND P6, PT, R9, UR6, PT ;  /* 0x0000000609007c0c */ /* 0x002fda000bfc4270 */
[----:B------:R-:W-:Y:S05]  /*114b0*/  @P6 BRA `(.L_x_1278) ;  /* 0x0000000000a86947 */ /* 0x000fea0003800000 */
[----:B------:R-:W-:Y:S01]  /*114c0*/  IMAD.MOV.U32 R9, RZ, RZ, R4 ;  /* 0x000000ffff097224 */ /* 0x000fe200078e0004 */
[----:B------:R-:W-:Y:S01]  /*114d0*/  UMOV UR4, URZ ;  /* 0x0000003f00047c82 */ /* 0x000fe20008000000 */
[----:B------:R-:W-:-:S05]  /*114e0*/  ULDC UR5, c[0x0][0xc38] ;  /* 0x00030e0000057ab9 */ /* 0x000fca0000000800 */
.L_x_1280:
[----:B------:R-:W0:Y:S01]  /*114f0*/  LDC R2, c[0x0][0xc3c] ;  /* 0x00030f00ff027b82 */ /* 0x000e220000000800 */
[----:B------:R-:W-:Y:S01]  /*11500*/  ULDC UR7, c[0x0][0xc3c] ;  /* 0x00030f0000077ab9 */ /* 0x000fe20000000800 */
[----:B------:R-:W-:Y:S01]  /*11510*/  UIADD3 UR4, UR4, 0x1f, URZ ;  /* 0x0000001f04047890 */ /* 0x000fe2000fffe03f */
[----:B------:R-:W-:-:S05]  /*11520*/  IMAD.U32 R3, RZ, RZ, UR7 ;  /* 0x00000007ff037e24 */ /* 0x000fca000f8e00ff */
[----:B------:R1:W-:Y:S01]  /*11530*/  STL [R1+0xc], R3 ;  /* 0x00000c0301007387 */ /* 0x0003e20000100800 */
[----:B0-----:R-:W-:-:S13]  /*11540*/  ISETP.LE.AND P6, PT, R2, UR4, PT ;  /* 0x0000000402007c0c */ /* 0x001fda000bfc3270 */
[----:B-1----:R-:W-:Y:S05]  /*11550*/  @P6 BRA `(.L_x_1279) ;  /* 0x0000000800b06947 */ /* 0x002fea0003800000 */
[----:B------:R-:W-:Y:S02]  /*11560*/  VIADD R11, R0, UR4 ;  /* 0x00000004000b7c36 */ /* 0x000fe40008000000 */
        /* <DEDUP_REMOVED lines=30> */
[----:B------:R-:W-:-:S07]  /*11750*/  IMAD.MOV.U32 R5, RZ, RZ, R2 ;  /* 0x000000ffff057224 */ /* 0x000fce00078e0002 */
.L_x_1278:
[----:B------:R-:W-:Y:S02]  /*11760*/  IMAD.IADD R10, R9, 0x1, -R4 ;  /* 0x00000001090a7824 */ /* 0x000fe400078e0a04 */
[----:B------:R-:W-:Y:S02]  /*11770*/  IMAD.MOV.U32 R3, RZ, RZ, RZ ;  /* 0x000000ffff037224 */ /* 0x000fe400078e00ff */
[----:B------:R-:W-:-:S05]  /*11780*/  IMAD R2, R5, UR5, R10 ;  /* 0x0000000505027c24 */ /* 0x000fca000f8e020a */
[----:B------:R-:W-:-:S13]  /*11790*/  ISETP.GT.AND P0, PT, R2, UR6, PT ;  /* 0x0000000602007c0c */ /* 0x000fda000bf04270 */
[----:B------:R-:W-:-:S04]  /*117a0*/  VOTE.ANY R2, PT, !P0 ;  /* 0x0000000000027806 */ /* 0x000fc800040e0100 */
[----:B------:R-:W0:Y:S01]  /*117b0*/  POPC R9, R2 ;  /* 0x0000000200097309 */ /* 0x000e220000000000 */
[----:B------:R-:W-:Y:S01]  /*117c0*/  ISETP.NE.AND P0, PT, R2, RZ, PT ;  /* 0x000000ff0200720c */ /* 0x000fe20003f05270 */
[----:B0-----:R0:W1:Y:S04]  /*117d0*/  SHFL.IDX PT, R8, R8, R9, 0x1f ;  /* 0x00001f0908087589 */ /* 0x00106800000e0000 */
[----:B------:R0:W2:Y:S08]  /*117e0*/  SHFL.IDX PT, R4, R7, R9, 0x1f ;  /* 0x00001f0907047589 */ /* 0x0000b000000e0000 */
[----:B------:R-:W-:Y:S05]  /*117f0*/  @!P0 BRA `(.L_x_1281) ;  /* 0x0000000000088947 */ /* 0x000fea0003800000 */
[----:B------:R-:W-:-:S05]  /*11800*/  VIADD R2, R9, 0xffffffff ;  /* 0xffffffff09027836 */ /* 0x000fca0000000000 */
[----:B------:R3:W4:Y:S02]  /*11810*/  SHFL.IDX PT, R3, R5, R2, 0x1f ;  /* 0x00001f0205037589 */ /* 0x00072400000e0000 */
.L_x_1281:
[----:B---34-:R-:W-:Y:S01]  /*11820*/  IMAD R2, R3, UR5, R10 ;  /* 0x0000000503027c24 */ /* 0x018fe2000f8e020a */
[----:B-1----:R-:W-:Y:S01]  /*11830*/  ISETP.NE.AND P0, PT, R8, 0x1, PT ;  /* 0x000000010800780c */ /* 0x002fe20003f05270 */
[----:B------:R-:W-:-:S03]  /*11840*/  VIADD R14, R9, UR4 ;  /* 0x00000004090e7c36 */ /* 0x000fc60008000000 */
[----:B------:R1:W-:Y:S01]  /*11850*/  STL [R1], R2 ;  /* 0x0000000201007387 */ /* 0x0003e20000100800 */
[----:B------:R-:W-:-:S03]  /*11860*/  IADD3 R5, -R2, UR6, RZ ;  /* 0x0000000602057c10 */ /* 0x000fc6000fffe1ff */
[----:B------:R1:W-:Y:S05]  /*11870*/  STL [R1+0xc], R14 ;  /* 0x00000c0e01007387 */ /* 0x0003ea0000100800 */
[----:B------:R-:W-:Y:S05]  /*11880*/  @!P0 BRA `(.L_x_1282) ;  /* 0x0000000000e08947 */ /* 0x000fea0003800000 */
[----:B0-2---:R-:W-:Y:S02]  /*11890*/  IABS R7, R4 ;  /* 0x0000000400077213 */ /* 0x005fe40000000000 */
[----:B------:R-:W-:Y:S02]  /*118a0*/  IABS R9, R8 ;  /* 0x0000000800097213 */ /* 0x000fe40000000000 */
[----:B------:R-:W0:Y:S08]  /*118b0*/  I2F.RP R10, R7 ;  /* 0x00000007000a7306 */ /* 0x000e300000209400 */
[----:B------:R-:W2:Y:S08]  /*118c0*/  I2F.RP R11, R9 ;  /* 0x00000009000b7306 */ /* 0x000eb00000209400 */
[----:B0-----:R-:W1:Y:S08]  /*118d0*/  MUFU.RCP R10, R10 ;  /* 0x0000000a000a7308 */ /* 0x001e700000001000 */
[----:B--2---:R-:W-:Y:S01]  /*118e0*/  MUFU.RCP R11, R11 ;  /* 0x0000000b000b7308 */ /* 0x004fe20000001000 */
[----:B-1----:R-:W-:Y:S01]  /*118f0*/  VIADD R2, R10, 0xffffffe ;  /* 0x0ffffffe0a027836 */ /* 0x002fe20000000000 */
[----:B------:R-:W-:-:S06]  /*11900*/  IABS R10, R4 ;  /* 0x00000004000a7213 */ /* 0x000fcc0000000000 */
[----:B------:R0:W1:Y:S02]  /*11910*/  F2I.FTZ.U32.TRUNC.NTZ R3, R2 ;  /* 0x0000000200037305 */ /* 0x000064000021f000 */
[----:B0-----:R-:W-:Y:S02]  /*11920*/  IMAD.MOV.U32 R2, RZ, RZ, RZ ;  /* 0x000000ffff027224 */ /* 0x001fe400078e00ff */
[----:B-1----:R-:W-:-:S04]  /*11930*/  IMAD.MOV R12, RZ, RZ, -R3 ;  /* 0x000000ffff0c7224 */ /* 0x002fc800078e0a03 */
[----:B------:R-:W-:-:S04]  /*11940*/  IMAD R13, R12, R7, RZ ;  /* 0x000000070c0d7224 */ /* 0x000fc800078e02ff */
[----:B------:R-:W-:Y:S01]  /*11950*/  IMAD.HI.U32 R3, R3, R13, R2 ;  /* 0x0000000d03037227 */ /* 0x000fe200078e0002 */
[----:B------:R-:W-:-:S03]  /*11960*/  IABS R2, R5 ;  /* 0x0000000500027213 */ /* 0x000fc60000000000 */
[----:B------:R-:W-:Y:S02]  /*11970*/  IMAD.MOV R13, RZ, RZ, -R10 ;  /* 0x000000ffff0d7224 */ /* 0x000fe400078e0a0a */
[----:B------:R-:W-:-:S04]  /*11980*/  IMAD.HI.U32 R10, R3, R2, RZ ;  /* 0x00000002030a7227 */ /* 0x000fc800078e00ff */
[----:B------:R-:W-:Y:S02]  /*11990*/  IMAD R2, R10, R13, R2 ;  /* 0x0000000d0a027224 */ /* 0x000fe400078e0202 */
[----:B------:R-:W-:-:S03]  /*119a0*/  VIADD R3, R11, 0xffffffe ;  /* 0x0ffffffe0b037836 */ /* 0x000fc60000000000 */
[----:B------:R-:W-:-:S03]  /*119b0*/  ISETP.GT.U32.AND P1, PT, R7, R2, PT ;  /* 0x000000020700720c */ /* 0x000fc60003f24070 */
[----:B------:R-:W0:Y:S10]  /*119c0*/  F2I.FTZ.U32.TRUNC.NTZ R3, R3 ;  /* 0x0000000300037305 */ /* 0x000e34000021f000 */
[----:B------:R-:W-:-:S02]  /*119d0*/  @!P1 IMAD.IADD R2, R2, 0x1, -R7 ;  /* 0x0000000102029824 */ /* 0x000fc400078e0a07 */
[----:B------:R-:W-:Y:S01]  /*119e0*/  @!P1 VIADD R10, R10, 0x1 ;  /* 0x000000010a0a9836 */ /* 0x000fe20000000000 */
[----:B------:R-:W-:Y:S02]  /*119f0*/  ISETP.NE.AND P1, PT, R4, RZ, PT ;  /* 0x000000ff0400720c */ /* 0x000fe40003f25270 */
[----:B------:R-:W-:Y:S01]  /*11a00*/  ISETP.GE.U32.AND P0, PT, R2, R7, PT ;  /* 0x000000070200720c */ /* 0x000fe20003f06070 */
[----:B0-----:R-:W-:-:S04]  /*11a10*/  IMAD.MOV R2, RZ, RZ, -R3 ;  /* 0x000000ffff027224 */ /* 0x001fc800078e0a03 */
[----:B------:R-:W-:Y:S02]  /*11a20*/  IMAD R7, R2, R9, RZ ;  /* 0x0000000902077224 */ /* 0x000fe400078e02ff */
[----:B------:R-:W-:-:S04]  /*11a30*/  IMAD.MOV.U32 R2, RZ, RZ, RZ ;  /* 0x000000ffff027224 */ /* 0x000fc800078e00ff */
        /* <DEDUP_REMOVED lines=17> */
[----:B------:R-:W-:Y:S01]  /*11b50*/  ISETP.GE.AND P2, PT, R2, RZ, PT ;  /* 0x000000ff0200720c */ /* 0x000fe20003f46270 */
[----:B------:R-:W-:-:S04]  /*11b60*/  IMAD.MOV R2, RZ, RZ, -R10 ;  /* 0x000000ffff027224 */ /* 0x000fc800078e0a0a */
[----:B------:R-:W-:Y:S02]  /*11b70*/  IMAD R2, R4, R2, R5 ;  /* 0x0000000204027224 */ /* 0x000fe400078e0205 */
[----:B------:R-:W-:-:S06]  /*11b80*/  @P0 VIADD R7, R7, 0x1 ;  /* 0x0000000107070836 */ /* 0x000fcc0000000000 */
[----:B------:R-:W-:Y:S01]  /*11b90*/  @!P2 IMAD.MOV R7, RZ, RZ, -R7 ;  /* 0x000000ffff07a224 */ /* 0x000fe200078e0a07 */
[----:B------:R-:W-:-:S05]  /*11ba0*/  @!P1 LOP3.LUT R7, RZ, R8, RZ, 0x33, !PT ;  /* 0x00000008ff079212 */ /* 0x000fca00078e33ff */
[--C-:B------:R-:W-:Y:S02]  /*11bb0*/  IMAD.MOV R3, RZ, RZ, -R7.reuse ;  /* 0x000000ffff037224 */ /* 0x100fe400078e0a07 */
[C---:B------:R-:W-:Y:S02]  /*11bc0*/  IMAD R7, R8.reuse, 0x1000000, R7 ;  /* 0x0100000008077824 */ /* 0x040fe400078e0207 */
[----:B------:R-:W-:-:S04]  /*11bd0*/  IMAD R8, R8, R3, R10 ;  /* 0x0000000308087224 */ /* 0x000fc800078e020a */
[----:B------:R-:W-:-:S05]  /*11be0*/  IMAD R3, R8, 0x10000, R7 ;  /* 0x0001000008037824 */ /* 0x000fca00078e0207 */
[----:B------:R0:W-:Y:S01]  /*11bf0*/  STL [R1+0x8], R3 ;  /* 0x0000080301007387 */ /* 0x0001e20000100800 */
[----:B------:R-:W-:Y:S05]  /*11c00*/  BRA `(.L_x_1283) ;  /* 0x0000000000f47947 */ /* 0x000fea0003800000 */
.L_x_1282:
[----:B-1----:R-:W1:Y:S02]  /*11c10*/  LDC.64 R2, c[0x0][0xc90] ;  /* 0x00032400ff027b82 */ /* 0x002e640000000a00 */
[----:B-1----:R-:W-:-:S05]  /*11c20*/  IMAD.WIDE R2, R14, 0x4, R2 ;  /* 0x000000040e027825 */ /* 0x002fca00078e0202 */
[----:B0-----:R0:W2:Y:S02]  /*11c30*/  LDG.E R7, desc[UR52][R2.64] ;  /* 0x0000003402077981 */ /* 0x0010a4000c1e1900 */
[----:B0-----:R-:W-:Y:S02]  /*11c40*/  IMAD.MOV.U32 R2, RZ, RZ, RZ ;  /* 0x000000ffff027224 */ /* 0x001fe400078e00ff */
[----:B--2---:R-:W-:-:S05]  /*11c50*/  IMAD R8, R4, R7, RZ ;  /* 0x0000000704087224 */ /* 0x004fca00078e02ff */
[----:B------:R-:W-:-:S04]  /*11c60*/  IABS R9, R8 ;  /* 0x0000000800097213 */ /* 0x000fc80000000000 */
[----:B------:R-:W0:Y:S08]  /*11c70*/  I2F.RP R10, R9 ;  /* 0x00000009000a7306 */ /* 0x000e300000209400 */
[----:B0-----:R-:W0:Y:S02]  /*11c80*/  MUFU.RCP R10, R10 ;  /* 0x0000000a000a7308 */ /* 0x001e240000001000 */
[----:B0-----:R-:W-:-:S06]  /*11c90*/  VIADD R11, R10, 0xffffffe ;  /* 0x0ffffffe0a0b7836 */ /* 0x001fcc0000000000 */
[----:B------:R-:W0:Y:S02]  /*11ca0*/  F2I.FTZ.U32.TRUNC.NTZ R3, R11 ;  /* 0x0000000b00037305 */ /* 0x000e24000021f000 */
[----:B0-----:R-:W-:-:S04]  /*11cb0*/  IMAD.MOV R12, RZ, RZ, -R3 ;  /* 0x000000ffff0c7224 */ /* 0x001fc800078e0a03 */
[----:B------:R-:W-:-:S04]  /*11cc0*/  IMAD R13, R12, R9, RZ ;  /* 0x000000090c0d7224 */ /* 0x000fc800078e02ff */
[----:B------:R-:W-:Y:S01]  /*11cd0*/  IMAD.HI.U32 R2, R3, R13, R2 ;  /* 0x0000000d03027227 */ /* 0x000fe200078e0002 */
[----:B------:R-:W-:Y:S02]  /*11ce0*/  IABS R13, R5 ;  /* 0x00000005000d7213 */ /* 0x000fe40000000000 */
[----:B------:R-:W-:-:S03]  /*11cf0*/  IABS R3, R8 ;  /* 0x0000000800037213 */ /* 0x000fc60000000000 */
[----:B------:R-:W-:-:S04]  /*11d00*/  IMAD.HI.U32 R2, R2, R13, RZ ;  /* 0x0000000d02027227 */ /* 0x000fc800078e00ff */
[----:B------:R-:W-:-:S04]  /*11d10*/  IMAD.MOV R3, RZ, RZ, -R3 ;  /* 0x000000ffff037224 */ /* 0x000fc800078e0a03 */
        /* <DEDUP_REMOVED lines=11> */
[----:B------:R-:W-:Y:S02]  /*11dd0*/  IMAD R9, R7, R2, RZ ;  /* 0x0000000207097224 */ /* 0x000fe400078e02ff */
[----:B------:R-:W-:Y:S02]  /*11de0*/  IMAD.MOV R2, RZ, RZ, -R2 ;  /* 0x000000ffff027224 */ /* 0x000fe400078e0a02 */
[----:B------:R-:W-:Y:S02]  /*11df0*/  IMAD.MOV R10, RZ, RZ, -R9 ;  /* 0x000000ffff0a7224 */ /* 0x000fe400078e0a09 */
[----:B------:R-:W-:Y:S02]  /*11e00*/  IMAD R8, R8, R2, R5 ;  /* 0x0000000208087224 */ /* 0x000fe400078e0205 */
[----:B------:R-:W-:Y:S01]  /*11e10*/  IMAD.MOV.U32 R2, RZ, RZ, RZ ;  /* 0x000000ffff027224 */ /* 0x000fe200078e00ff */
[----:B------:R-:W-:Y:S02]  /*11e20*/  VIADDMNMX R7, R10, UR5, R7, PT ;  /* 0x000000050a077c46 */ /* 0x000fe4000b800107 */
[----:B------:R-:W-:-:S02]  /*11e30*/  IADD3 R9, R9, 0x1000000, R8 ;  /* 0x0100000009097810 */ /* 0x000fc40007ffe008 */
[----:B------:R-:W-:-:S04]  /*11e40*/  IABS R10, R7 ;  /* 0x00000007000a7213 */ /* 0x000fc80000000000 */
[----:B------:R-:W0:Y:S08]  /*11e50*/  I2F.RP R11, R10 ;  /* 0x0000000a000b7306 */ /* 0x000e300000209400 */
[----:B0-----:R-:W0:Y:S02]  /*11e60*/  MUFU.RCP R11, R11 ;  /* 0x0000000b000b7308 */ /* 0x001e240000001000 */
[----:B0-----:R-:W-:Y:S01]  /*11e70*/  VIADD R3, R11, 0xffffffe ;  /* 0x0ffffffe0b037836 */ /* 0x001fe20000000000 */
[----:B------:R-:W-:-:S05]  /*11e80*/  IABS R11, R7 ;  /* 0x00000007000b7213 */ /* 0x000fca0000000000 */
[----:B------:R-:W0:Y:S02]  /*11e90*/  F2I.FTZ.U32.TRUNC.NTZ R3, R3 ;  /* 0x0000000300037305 */ /* 0x000e24000021f000 */
[----:B0-----:R-:W-:-:S04]  /*11ea0*/  IMAD.MOV R5, RZ, RZ, -R3 ;  /* 0x000000ffff057224 */ /* 0x001fc800078e0a03 */
[----:B------:R-:W-:-:S04]  /*11eb0*/  IMAD R5, R5, R10, RZ ;  /* 0x0000000a05057224 */ /* 0x000fc800078e02ff */
[----:B------:R-:W-:Y:S01]  /*11ec0*/  IMAD.HI.U32 R2, R3, R5, R2 ;  /* 0x0000000503027227 */ /* 0x000fe200078e0002 */
[----:B------:R-:W-:-:S03]  /*11ed0*/  IABS R5, R8 ;  /* 0x0000000800057213 */ /* 0x000fc60000000000 */
[----:B------:R-:W-:Y:S02]  /*11ee0*/  IMAD.MOV R3, RZ, RZ, -R11 ;  /* 0x000000ffff037224 */ /* 0x000fe400078e0a0b */
        /* <DEDUP_REMOVED lines=11> */
[----:B------:R-:W-:Y:S01]  /*11fa0*/  @!P1 LOP3.LUT R2, RZ, R7, RZ, 0x33, !PT ;  /* 0x00000007ff029212 */ /* 0x000fe200078e33ff */
[----:B------:R-:W-:-:S04]  /*11fb0*/  IMAD.MOV R7, RZ, RZ, -R7 ;  /* 0x000000ffff077224 */ /* 0x000fc800078e0a07 */
[----:B------:R-:W-:-:S05]  /*11fc0*/  IMAD R3, R2, R7, R9 ;  /* 0x0000000702037224 */ /* 0x000fca00078e0209 */
[----:B------:R1:W-:Y:S02]  /*11fd0*/  STL [R1+0x8], R3 ;  /* 0x0000080301007387 */ /* 0x0003e40000100800 */
.L_x_1283:
[----:B01----:R-:W-:-:S05]  /*11fe0*/  LOP3.LUT R3, RZ, R2, RZ, 0x33, !PT ;  /* 0x00000002ff037212 */ /* 0x003fca00078e33ff */
[----:B------:R-:W-:-:S05]  /*11ff0*/  IMAD.IADD R2, R4, 0x1, R3 ;  /* 0x0000000104027824 */ /* 0x000fca00078e0203 */
[----:B------:R1:W-:Y:S01]  /*12000*/  STL [R1+0x4], R2 ;  /* 0x0000040201007387 */ /* 0x0003e20000100800 */
[----:B------:R-:W-:Y:S05]  /*12010*/  BRA `(.L_x_1284) ;  /* 0x0000000000107947 */ /* 0x000fea0003800000 */
.L_x_1279:
[----:B------:R-:W-:Y:S01]  /*12020*/  IMAD.U32 R2, RZ, RZ, UR6 ;  /* 0x00000006ff027e24 */ /* 0x000fe2000f8e00ff */
[----:B------:R0:W-:Y:S04]  /*12030*/  STL [R1+0x4], RZ ;  /* 0x000004ff01007387 */ /* 0x0001e80000100800 */
[----:B------:R0:W-:Y:S04]  /*12040*/  STL [R1+0x8], RZ ;  /* 0x000008ff01007387 */ /* 0x0001e80000100800 */
[----:B------:R0:W-:Y:S02]  /*12050*/  STL [R1], R2 ;  /* 0x0000000201007387 */ /* 0x0001e40000100800 */
.L_x_1284:
[----:B------:R-:W2:Y:S04]  /*12060*/  LDL R8, [R1] ;  /* 0x0000000001087983 */ /* 0x000ea80000100800 */
[----:B------:R-:W2:Y:S04]  /*12070*/  LDL R9, [R1+0x4] ;  /* 0x0000040001097983 */ /* 0x000ea80000100800 */
[----:B------:R-:W2:Y:S04]  /*12080*/  LDL R10, [R1+0x8] ;  /* 0x00000800010a7983 */ /* 0x000ea80000100800 */
[----:B------:R-:W2:Y:S01]  /*12090*/  LDL R11, [R1+0xc] ;  /* 0x00000c00010b7983 */ /* 0x000ea20000100800 */
[----:B------:R-:W-:-:S13]  /*120a0*/  ISETP.NE.AND P0, PT, R0, RZ, PT ;  /* 0x000000ff0000720c */ /* 0x000fda0003f05270 */
[----:B------:R-:W3:Y:S01]  /*120b0*/  @!P0 S2R R3, SR_CgaCtaId ;  /* 0x0000000000038919 */ /* 0x000ee20000008800 */
[----:B------:R-:W-:-:S04]  /*120c0*/  @!P0 MOV R0, 0x400 ;  /* 0x0000040000008802 */ /* 0x000fc80000000f00 */
[----:B---3--:R-:W-:-:S05]  /*120d0*/  @!P0 LEA R0, R3, R0, 0x18 ;  /* 0x0000000003008211 */ /* 0x008fca00078ec0ff */
[----:B--2---:R2:W-:Y:S01]  /*120e0*/  @!P0 STS.128 [R0+0x288d0], R8 ;  /* 0x0288d00800008388 */ /* 0x0045e20000000c00 */
[----:B------:R-:W-:Y:S06]  /*120f0*/  BAR.ARV 0x5, 0x180 ;  /* 0x0146000000007b1d */ /* 0x000fec0000002000 */
.L_x_1277:
        /* <DEDUP_REMOVED lines=8> */
[----:B------:R-:W4:Y:S01]  /*12180*/  S2UR UR5, SR_CgaCtaId ;  /* 0x00000000000579c3 */ /* 0x000f220000008800 */
[C---:B--2---:R-:W-:Y:S01]  /*12190*/  IMAD.SHL.U32 R0, R6.reuse, 0x8, RZ ;  /* 0x0000000806007824 */ /* 0x044fe200078e00ff */
[----:B------:R-:W-:Y:S01]  /*121a0*/  LOP3.LUT R4, R6, 0x7f, RZ, 0xc0, !PT ;  /* 0x0000007f06047812 */ /* 0x000fe200078ec0ff */
[----:B------:R-:W-:Y:S01]  /*121b0*/  UMOV UR4, 0x400 ;  /* 0x0000040000047882 */ /* 0x000fe20000000000 */
[----:B------:R-:W-:Y:S01]  /*121c0*/  BSSY B8, `(.L_x_1285) ;  /* 0x00005bb000087945 */ /* 0x000fe20003800000 */
[----:B------:R-:W-:Y:S01]  /*121d0*/  IMAD.MOV.U32 R19, RZ, RZ, RZ ;  /* 0x000000ffff137224 */ /* 0x000fe200078e00ff */
[----:B------:R-:W-:Y:S01]  /*121e0*/  LOP3.LUT R3, R0, 0x1f8, RZ, 0xc0, !PT ;  /* 0x000001f800037812 */ /* 0x000fe200078ec0ff */
[----:B01----:R-:W-:Y:S01]  /*121f0*/  IMAD.SHL.U32 R2, R4, 0x8, RZ ;  /* 0x0000000804027824 */ /* 0x003fe200078e00ff */
[----:B------:R-:W-:Y:S01]  /*12200*/  LOP3.LUT R0, R0, 0x38, RZ, 0xc0, !PT ;  /* 0x0000003800007812 */ /* 0x000fe200078ec0ff */
[----:B------:R-:W-:Y:S01]  /*12210*/  ULDC UR37, c[0x0][0xc] ;  /* 0x0000030000257ab9 */ /* 0x000fe20000000800 */
[----:B------:R-:W-:Y:S01]  /*12220*/  LOP3.LUT R3, R3, 0x38, R6, 0x78, !PT ;  /* 0x0000003803037812 */ /* 0x000fe200078e7806 */
[----:B------:R-:W-:Y:S01]  /*12230*/  IMAD.SHL.U32 R6, R6, 0x10, RZ ;  /* 0x0000001006067824 */ /* 0x000fe200078e00ff */
[----:B------:R-:W-:Y:S01]  /*12240*/  LOP3.LUT R0, R0, 0x40, RZ, 0xfc, !PT ;  /* 0x0000004000007812 */ /* 0x000fe200078efcff */
[----:B------:R-:W-:Y:S01]  /*12250*/  ULDC.64 UR38, c[0x0][0x198] ;  /* 0x0000660000267ab9 */ /* 0x000fe20000000a00 */
[----:B------:R-:W-:-:S02]  /*12260*/  LOP3.LUT R3, R3, 0x200, R2, 0xf8, !PT ;  /* 0x0000020003037812 */ /* 0x000fc400078ef802 */
[----:B------:R-:W-:-:S04]  /*12270*/  SHF.R.U32.HI R2, RZ, 0x3, R4 ;  /* 0x00000003ff027819 */ /* 0x000fc80000011604 */
[----:B------:R-:W-:Y:S01]  /*12280*/  LOP3.LUT R4, R2, 0x70, R6, 0xf8, !PT ;  /* 0x0000007002047812 */ /* 0x000fe200078ef806 */
[----:B------:R-:W-:Y:S01]  /*12290*/  IMAD.MOV.U32 R2, RZ, RZ, 0x1 ;  /* 0x00000001ff027424 */ /* 0x000fe200078e00ff */
[----:B----4-:R-:W-:-:S06]  /*122a0*/  ULEA UR4, UR5, UR4, 0x18 ;  /* 0x0000000405047291 */ /* 0x010fcc000f8ec03f */
[----:B------:R-:W-:-:S04]  /*122b0*/  IMAD.U32 R18, RZ, RZ, UR4 ;  /* 0x00000004ff127e24 */ /* 0x000fc8000f8e00ff */
[----:B------:R-:W-:-:S05]  /*122c0*/  IMAD R3, R3, 0x2, R18 ;  /* 0x0000000203037824 */ /* 0x000fca00078e0212 */
[----:B------:R0:W-:Y:S04]  /*122d0*/  STL [R1+0x24], R3 ;  /* 0x0000240301007387 */ /* 0x0001e80000100800 */
[----:B------:R0:W-:Y:S04]  /*122e0*/  STL [R1+0x44], RZ ;  /* 0x000044ff01007387 */ /* 0x0001e80000100800 */
[----:B------:R0:W-:Y:S02]  /*122f0*/  STL [R1+0x10], R2 ;  /* 0x0000100201007387 */ /* 0x0001e40000100800 */
.L_x_1394:
[----:B--23--:R-:W2:Y:S01]  /*12300*/  LDL R9, [R1+0xc] ;  /* 0x00000c0001097983 */ /* 0x00cea20000100800 */
[----:B------:R-:W-:Y:S05]  /*12310*/  YIELD ;  /* 0x0000000000007946 */ /* 0x000fea0003800000 */
[----:B------:R-:W-:Y:S01]  /*12320*/  ULDC.64 UR4, c[0x0][0xa28] ;  /* 0x00028a0000047ab9 */ /* 0x000fe20000000a00 */
[----:B------:R-:W-:Y:S01]  /*12330*/  IMAD.MOV.U32 R0, RZ, RZ, RZ ;  /* 0x000000ffff007224 */ /* 0x000fe200078e00ff */
[----:B------:R-:W-:Y:S01]  /*12340*/  ISETP.NE.U32.AND P0, PT, RZ, UR4, PT ;  /* 0x00000004ff007c0c */ /* 0x000fe2000bf05070 */
[----:B01----:R-:W1:Y:S01]  /*12350*/  LDC.64 R4, c[0x0][0xa00] ;  /* 0x00028000ff047b82 */ /* 0x003e620000000a00 */
[----:B------:R-:W-:Y:S01]  /*12360*/  IMAD.MOV.U32 R10, RZ, RZ, RZ ;  /* 0x000000ffff0a7224 */ /* 0x000fe200078e00ff */
[----:B------:R-:W-:Y:S01]  /*12370*/  ULDC.64 UR6, c[0x0][0xa08] ;  /* 0x0002820000067ab9 */ /* 0x000fe20000000a00 */
[----:B------:R-:W-:Y:S01]  /*12380*/  ISETP.NE.AND.EX P0, PT, RZ, UR5, PT, P0 ;  /* 0x00000005ff007c0c */ /* 0x000fe2000bf05300 */
[----:B------:R-:W-:-:S12]  /*12390*/  ULDC.64 UR4, c[0x0][0xa18] ;  /* 0x0002860000047ab9 */ /* 0x000fd80000000a00 */
[----:B0-----:R-:W2:Y:S02]  /*123a0*/  @P0 LDC.64 R2, c[0x0][0xa28] ;  /* 0x00028a00ff020b82 */ /* 0x001ea40000000a00 */
[----:B--2---:R-:W-:-:S05]  /*123b0*/  @P0 IMAD.WIDE R2, R9, 0x4, R2 ;  /* 0x0000000409020825 */ /* 0x004fca00078e0202 */
[----:B------:R0:W5:Y:S01]  /*123c0*/  @P0 LDG.E R0, desc[UR52][R2.64] ;  /* 0x0000003402000981 */ /* 0x000162000c1e1900 */
[----:B------:R-:W-:Y:S01]  /*123d0*/  ISETP.NE.U32.AND P0, PT, RZ, UR4, PT ;  /* 0x00000004ff007c0c */ /* 0x000fe2000bf05070 */
[----:B-1----:R-:W-:Y:S01]  /*123e0*/  IMAD.WIDE R4, R9, 0x4, R4 ;  /* 0x0000000409047825 */ /* 0x002fe200078e0204 */
[----:B------:R-:W-:Y:S02]  /*123f0*/  ISETP.NE.U32.AND P1, PT, RZ, UR6, PT ;  /* 0x00000006ff007c0c */ /* 0x000fe4000bf25070 */
[----:B------:R-:W-:Y:S01]  /*12400*/  ISETP.NE.AND.EX P2, PT, RZ, UR5, PT, P0 ;  /* 0x00000005ff007c0c */ /* 0x000fe2000bf45300 */
[----:B------:R-:W-:Y:S01]  /*12410*/  ULDC.64 UR4, c[0x0][0xa00] ;  /* 0x0002800000047ab9 */ /* 0x000fe20000000a00 */
[----:B------:R-:W-:Y:S01]  /*12420*/  ISETP.NE.AND.EX P1, PT, RZ, UR7, PT, P1 ;  /* 0x00000007ff007c0c */ /* 0x000fe2000bf25310 */
[----:B------:R-:W-:Y:S01]  /*12430*/  IMAD.MOV.U32 R8, RZ, RZ, RZ ;  /* 0x000000ffff087224 */ /* 0x000fe200078e00ff */
[----:B------:R-:W-:Y:S01]  /*12440*/  ISETP.NE.U32.AND P0, PT, RZ, UR4, PT ;  /* 0x00000004ff007c0c */ /* 0x000fe2000bf05070 */
[----:B0-----:R-:W0:Y:S03]  /*12450*/  LDC.64 R2, c[0x0][0xa08] ;  /* 0x00028200ff027b82 */ /* 0x001e260000000a00 */
[----:B------:R-:W-:-:S05]  /*12460*/  ISETP.NE.AND.EX P0, PT, RZ, UR5, PT, P0 ;  /* 0x00000005ff007c0c */ /* 0x000fca000bf05300 */
[----:B------:R-:W1:Y:S08]  /*12470*/  @P2 LDC.64 R6, c[0x0][0xa18] ;  /* 0x00028600ff062b82 */ /* 0x000e700000000a00 */
[----:B------:R-:W2:Y:S01]  /*12480*/  @P0 LDG.E R10, desc[UR52][R4.64] ;  /* 0x00000034040a0981 */ /* 0x000ea2000c1e1900 */
[----:B------:R-:W-:Y:S01]  /*12490*/  ULDC UR4, c[0x0][0x288] ;  /* 0x0000a20000047ab9 */ /* 0x000fe20000000800 */
[----:B0-----:R-:W-:-:S05]  /*124a0*/  IMAD.WIDE R2, R9, 0x4, R2 ;  /* 0x0000000409027825 */ /* 0x001fca00078e0202 */
[----:B------:R-:W5:Y:S01]  /*124b0*/  @P1 LDG.E R8, desc[UR52][R2.64] ;  /* 0x0000003402081981 */ /* 0x000f62000c1e1900 */
[----:B-1----:R-:W-:-:S03]  /*124c0*/  @P2 IMAD.WIDE R6, R9, 0x4, R6 ;  /* 0x0000000409062825 */ /* 0x002fc600078e0206 */
[----:B--2---:R0:W-:Y:S02]  /*124d0*/  STL [R1+0x3c], R10 ;  /* 0x00003c0a01007387 */ /* 0x0041e40000100800 */
[----:B0-----:R-:W-:Y:S01]  /*124e0*/  IMAD.U32 R10, RZ, RZ, UR4 ;  /* 0x00000004ff0a7e24 */ /* 0x001fe2000f8e00ff */
[----:B------:R-:W-:-:S05]  /*124f0*/  ULDC.64 UR4, c[0x0][0x418] ;  /* 0x0001060000047ab9 */ /* 0x000fca0000000a00 */
        /* <DEDUP_REMOVED lines=11> */
[----:B------:R-:W0:Y:S04]  /*125b0*/  LDG.E R7, desc[UR52][R4.64] ;  /* 0x0000003404077981 */ /* 0x000e28000c1e1900 */
[----:B------:R-:W0:Y:S02]  /*125c0*/  LDG.E R4, desc[UR52][R4.64+0x4] ;  /* 0x0000043404047981 */ /* 0x000e24000c1e1900 */
[----:B0-----:R-:W-:-:S05]  /*125d0*/  IMAD.IADD R10, R4, 0x1, -R7 ;  /* 0x00000001040a7824 */ /* 0x001fca00078e0a07 */
[----:B------:R1:W-:Y:S02]  /*125e0*/  STL [R1+0x2c], R10 ;  /* 0x00002c0a01007387 */ /* 0x0003e40000100800 */
.L_x_1286:
[----:B------:R-:W2:Y:S01]  /*125f0*/  LDL.LU R5, [R1+0x8] ;  /* 0x0000080001057983 */ /* 0x000ea20000300800 */
[----:B------:R-:W-:Y:S02]  /*12600*/  ULDC.64 UR4, c[0x0][0xa20] ;  /* 0x0002880000047ab9 */ /* 0x000fe40000000a00 */
[----:B------:R-:W-:-:S04]  /*12610*/  ISETP.NE.U32.AND P0, PT, RZ, UR4, PT ;  /* 0x00000004ff007c0c */ /* 0x000fc8000bf05070 */
[----:B------:R-:W-:Y:S02]  /*12620*/  ISETP.NE.AND.EX P0, PT, RZ, UR5, PT, P0 ;  /* 0x00000005ff007c0c */ /* 0x000fe4000bf05300 */
[C---:B--2---:R-:W-:Y:S02]  /*12630*/  LOP3.LUT R7, R5.reuse, 0xff000000, RZ, 0xc0, !PT ;  /* 0xff00000005077812 */ /* 0x044fe400078ec0ff */
[C---:B------:R-:W-:Y:S02]  /*12640*/  LOP3.LUT R4, R5.reuse, 0xff0000, RZ, 0xc0, !PT ;  /* 0x00ff000005047812 */ /* 0x040fe400078ec0ff */
[----:B------:R-:W-:Y:S02]  /*12650*/  SHF.R.U32.HI R7, RZ, 0x8, R7 ;  /* 0x00000008ff077819 */ /* 0x000fe40000011607 */
[----:B------:R-:W-:Y:S02]  /*12660*/  LOP3.LUT R16, R5, 0xffff, RZ, 0xc0, !PT ;  /* 0x0000ffff05107812 */ /* 0x000fe400078ec0ff */
[----:B------:R-:W-:Y:S01]  /*12670*/  LEA.HI R7, R4, R7, RZ, 0x10 ;  /* 0x0000000704077211 */ /* 0x000fe200078f80ff */
[----:B-----5:R-:W-:-:S05]  /*12680*/  IMAD.IADD R4, R8, 0x1, R0 ;  /* 0x0000000108047824 */ /* 0x020fca00078e0200 */
[----:B------:R2:W-:Y:S01]  /*12690*/  STL [R1+0x14], R4 ;  /* 0x0000140401007387 */ /* 0x0005e20000100800 */
[----:B------:R-:W-:Y:S05]  /*126a0*/  @!P0 BRA `(.L_x_1287) ;  /* 0x0000000000108947 */ /* 0x000fea0003800000 */
[----:B------:R-:W3:Y:S02]  /*126b0*/  LDC.64 R2, c[0x0][0xa20] ;  /* 0x00028800ff027b82 */ /* 0x000ee40000000a00 */
[----:B---3--:R-:W-:-:S05]  /*126c0*/  IMAD.WIDE R2, R9, 0x4, R2 ;  /* 0x0000000409027825 */ /* 0x008fca00078e0202 */
[----:B------:R3:W5:Y:S01]  /*126d0*/  LDG.E R6, desc[UR52][R2.64] ;  /* 0x0000003402067981 */ /* 0x000762000c1e1900 */
[----:B------:R-:W-:Y:S05]  /*126e0*/  BRA `(.L_x_1288) ;  /* 0x0000000000107947 */ /* 0x000fea0003800000 */
.L_x_1287:
[----:B------:R-:W-:Y:S05]  /*126f0*/  @!P1 BRA `(.L_x_1288) ;  /* 0x00000000000c9947 */ /* 0x000fea0003800000 */
[----:B------:R-:W3:Y:S04]  /*12700*/  LDG.E R6, desc[UR52][R2.64] ;  /* 0x0000003402067981 */ /* 0x000ee8000c1e1900 */
[----:B------:R-:W3:Y:S02]  /*12710*/  LDG.E R2, desc[UR52][R2.64+0x4] ;  /* 0x0000043402027981 */ /* 0x000ee4000c1e1900 */
[----:B---3--:R-:W-:-:S07]  /*12720*/  IMAD.IADD R6, R2, 0x1, -R6 ;  /* 0x0000000102067824 */ /* 0x008fce00078e0a06 */
.L_x_1288:
[----:B--2---:R-:W2:Y:S01]  /*12730*/  LDL.LU R4, [R1+0x4] ;  /* 0x0000040001047983 */ /* 0x004ea20000300800 */
[----:B---3--:R-:W3:Y:S01]  /*12740*/  LDC R2, c[0x0][0x448] ;  /* 0x00011200ff027b82 */ /* 0x008ee20000000800 */
[----:B-----5:R-:W-:Y:S01]  /*12750*/  IMAD.IADD R0, R6, 0x1, -R0 ;  /* 0x0000000106007824 */ /* 0x020fe200078e0a00 */
[----:B---3--:R-:W-:-:S13]  /*12760*/  ISETP.NE.AND P1, PT, R2, 0x1, PT ;  /* 0x000000010200780c */ /* 0x008fda0003f25270 */
[----:B------:R-:W3:Y:S08]  /*12770*/  @P1 LDC R3, c[0x0][0x44c] ;  /* 0x00011300ff031b82 */ /* 0x000ef00000000800 */
[----:B------:R-:W4:Y:S01]  /*12780*/  @P1 LDC R2, c[0x0][0x450] ;  /* 0x00011400ff021b82 */ /* 0x000f220000000800 */
[----:B--2---:R-:W-:-:S04]  /*12790*/  IMAD.SHL.U32 R11, R4, 0x80, RZ ;  /* 0x00000080040b7824 */ /* 0x004fc800078e00ff */
[----:B------:R-:W-:Y:S01]  /*127a0*/  VIADD R4, R11, 0x7f ;  /* 0x0000007f0b047836 */ /* 0x000fe20000000000 */
[----:B------:R2:W-:Y:S03]  /*127b0*/  STL [R1+0x28], R11 ;  /* 0x0000280b01007387 */ /* 0x0005e60000100800 */
[----:B---3--:R-:W-:-:S04]  /*127c0*/  @P1 IMAD.HI.U32 R3, R4, R3, RZ ;  /* 0x0000000304031227 */ /* 0x008fc800078e00ff */
[----:B------:R-:W-:Y:S01]  /*127d0*/  IMAD.MOV.U32 R6, RZ, RZ, R4 ;  /* 0x000000ffff067224 */ /* 0x000fe200078e0004 */
[----:B----4-:R-:W-:Y:S01]  /*127e0*/  @P1 SHF.R.U32.HI R6, RZ, R2, R3 ;  /* 0x00000002ff061219 */ /* 0x010fe20000011603 */
[----:B------:R-:W-:-:S05]  /*127f0*/  VIADD R4, R0, 0x7f ;  /* 0x0000007f00047836 */ /* 0x000fca0000000000 */
[----:B------:R-:W-:-:S04]  /*12800*/  SHF.R.S32.HI R2, RZ, 0x1f, R4 ;  /* 0x0000001fff027819 */ /* 0x000fc80000011404 */
[----:B------:R-:W-:Y:S02]  /*12810*/  LEA.HI R4, R2, R4, RZ, 0x7 ;  /* 0x0000000402047211 */ /* 0x000fe400078f38ff */
[----:B------:R-:W-:Y:S02]  /*12820*/  IADD3 R2, R0, 0x1, -R10 ;  /* 0x0000000100027810 */ /* 0x000fe40007ffe80a */
[----:B------:R-:W-:-:S03]  /*12830*/  SHF.R.S32.HI R9, RZ, 0x7, R4 ;  /* 0x00000007ff097819 */ /* 0x000fc60000011404 */
[----:B------:R-:W-:Y:S02]  /*12840*/  IMAD.IADD R6, R2, 0x1, R6 ;  /* 0x0000000102067824 */ /* 0x000fe400078e0206 */
[----:B------:R-:W3:Y:S01]  /*12850*/  LDC.64 R2, c[0x0][0x9e0] ;  /* 0x00027800ff027b82 */ /* 0x000ee20000000a00 */
[----:B------:R2:W-:Y:S01]  /*12860*/  STL [R1+0x58], R9 ;  /* 0x0000580901007387 */ /* 0x0005e20000100800 */
[----:B---3--:R-:W-:Y:S01]  /*12870*/  ISETP.GE.AND P2, PT, R3, 0x1, PT ;  /* 0x000000010300780c */ /* 0x008fe20003f46270 */
[----:B------:R-:W-:-:S12]  /*12880*/  IMAD.IADD R2, R6, 0x1, R2 ;  /* 0x0000000106027824 */ /* 0x000fd800078e0202 */
[----:B--2---:R-:W-:Y:S05]  /*12890*/  @!P2 BRA `(.L_x_1289) ;  /* 0x000000000048a947 */ /* 0x004fea0003800000 */
[C---:B------:R-:W-:Y:S01]  /*128a0*/  ISETP.GT.AND P0, PT, R6.reuse, RZ, PT ;  /* 0x000000ff0600720c */ /* 0x040fe20003f04270 */
[----:B------:R-:W-:Y:S01]  /*128b0*/  BSSY B0, `(.L_x_1290) ;  /* 0x000000e000007945 */ /* 0x000fe20003800000 */
[----:B------:R-:W-:-:S11]  /*128c0*/  VIADD R8, R6, 0xffffffff ;  /* 0xffffffff06087836 */ /* 0x000fd60000000000 */
[----:B------:R-:W-:Y:S05]  /*128d0*/  @P0 BRA `(.L_x_1291) ;  /* 0x00000000001c0947 */ /* 0x000fea0003800000 */
[----:B------:R-:W-:Y:S01]  /*128e0*/  ISETP.NE.AND P0, PT, R3, 0x1, PT ;  /* 0x000000010300780c */ /* 0x000fe20003f05270 */
[----:B------:R-:W-:-:S12]  /*128f0*/  IMAD.MOV R6, RZ, RZ, -R6 ;  /* 0x000000ffff067224 */ /* 0x000fd800078e0a06 */
[----:B------:R-:W2:Y:S02]  /*12900*/  @P0 LDC.64 R4, c[0x0][0x9e8] ;  /* 0x00027a00ff040b82 */ /* 0x000ea40000000a00 */
[----:B--2---:R-:W-:-:S05]  /*12910*/  @P0 IMAD.HI.U32 R4, R6, R4, RZ ;  /* 0x0000000406040227 */ /* 0x004fca00078e00ff */
[----:B------:R-:W-:-:S04]  /*12920*/  @P0 SHF.R.U32.HI R6, RZ, R5, R4 ;  /* 0x00000005ff060219 */ /* 0x000fc80000011604 */
[----:B------:R-:W-:Y:S01]  /*12930*/  LOP3.LUT R8, RZ, R6, RZ, 0x33, !PT ;  /* 0x00000006ff087212 */ /* 0x000fe200078e33ff */
[----:B------:R-:W-:Y:S06]  /*12940*/  BRA `(.L_x_1292) ;  /* 0x0000000000107947 */ /* 0x000fec0003800000 */
.L_x_1291:
[----:B------:R-:W-:-:S13]  /*12950*/  ISETP.NE.AND P0, PT, R3, 0x1, PT ;  /* 0x000000010300780c */ /* 0x000fda0003f05270 */
[----:B------:R-:W2:Y:S02]  /*12960*/  @P0 LDC.64 R4, c[0x0][0x9e8] ;  /* 0x00027a00ff040b82 */ /* 0x000ea40000000a00 */
[----:B--2---:R-:W-:-:S05]  /*12970*/  @P0 IMAD.HI.U32 R4, R8, R4, RZ ;  /* 0x0000000408040227 */ /* 0x004fca00078e00ff */
[----:B------:R-:W-:-:S07]  /*12980*/  @P0 SHF.R.U32.HI R8, RZ, R5, R4 ;  /* 0x00000005ff080219 */ /* 0x000fce0000011604 */
.L_x_1292:
[----:B------:R-:W-:Y:S05]  /*12990*/  BSYNC B0 ;  /* 0x0000000000007941 */ /* 0x000fea0003800000 */
.L_x_1290:
[----:B------:R-:W-:-:S05]  /*129a0*/  IMAD R8, R8, R3, R3 ;  /* 0x0000000308087224 */ /* 0x000fca00078e0203 */
[----:B------:R-:W-:-:S07]  /*129b0*/  VIMNMX R2, R2, R8, PT ;  /* 0x0000000802027248 */ /* 0x000fce0003fe0100 */
.L_x_1289:
[----:B------:R-:W2:Y:S01]  /*129c0*/  @P1 LDC R4, c[0x0][0x44c] ;  /* 0x00011300ff041b82 */ /* 0x000ea20000000800 */
[----:B------:R-:W-:Y:S01]  /*129d0*/  IMAD.MOV.U32 R5, RZ, RZ, R11 ;  /* 0x000000ffff057224 */ /* 0x000fe200078e000b */
[----:B------:R-:W-:Y:S01]  /*129e0*/  ULDC UR4, c[0x0][0x9dc] ;  /* 0x0002770000047ab9 */ /* 0x000fe20000000800 */
[----:B------:R-:W-:-:S05]  /*129f0*/  VIADD R2, R2, 0x7f ;  /* 0x0000007f02027836 */ /* 0x000fca0000000000 */
[----:B------:R-:W3:Y:S01]  /*12a00*/  @P1 LDC R6, c[0x0][0x450] ;  /* 0x00011400ff061b82 */ /* 0x000ee20000000800 */
[----:B--2---:R-:W-:-:S05]  /*12a10*/  @P1 IMAD.HI.U32 R4, R11, R4, RZ ;  /* 0x000000040b041227 */ /* 0x004fca00078e00ff */
[----:B---3--:R-:W-:-:S04]  /*12a20*/  @P1 SHF.R.U32.HI R5, RZ, R6, R4 ;  /* 0x00000006ff051219 */ /* 0x008fc80000011604 */
[----:B------:R-:W-:Y:S02]  /*12a30*/  IADD3 R6, R5, R0, -R10 ;  /* 0x0000000005067210 */ /* 0x000fe40007ffe80a */
[----:B------:R-:W-:-:S04]  /*12a40*/  SHF.R.S32.HI R0, RZ, 0x1f, R2 ;  /* 0x0000001fff007819 */ /* 0x000fc80000011402 */
[----:B------:R-:W-:Y:S01]  /*12a50*/  LEA.HI R0, R0, R2, RZ, 0x7 ;  /* 0x0000000200007211 */ /* 0x000fe200078f38ff */
[----:B------:R-:W-:-:S03]  /*12a60*/  VIADD R2, R6, -UR4 ;  /* 0x8000000406027c36 */ /* 0x000fc60008000000 */
[----:B------:R-:W-:-:S04]  /*12a70*/  SHF.R.S32.HI R4, RZ, 0x7, R0 ;  /* 0x00000007ff047819 */ /* 0x000fc80000011400 */
[----:B------:R-:W-:Y:S01]  /*12a80*/  VIMNMX R0, R9, R4, PT ;  /* 0x0000000409007248 */ /* 0x000fe20003fe0100 */
[----:B------:R2:W-:Y:S01]  /*12a90*/  STL [R1+0x54], R4 ;  /* 0x0000540401007387 */ /* 0x0005e20000100800 */
[----:B------:R-:W-:Y:S05]  /*12aa0*/  @!P2 BRA `(.L_x_1293) ;  /* 0x000000000044a947 */ /* 0x000fea0003800000 */
[----:B------:R-:W-:Y:S01]  /*12ab0*/  ISETP.GT.AND P0, PT, R6, -0x1, PT ;  /* 0xffffffff0600780c */ /* 0x000fe20003f04270 */
[----:B------:R-:W-:-:S12]  /*12ac0*/  BSSY B0, `(.L_x_1294) ;  /* 0x000000d000007945 */ /* 0x000fd80003800000 */
[----:B------:R-:W-:Y:S05]  /*12ad0*/  @P0 BRA `(.L_x_1295) ;  /* 0x00000000001c0947 */ /* 0x000fea0003800000 */
[----:B------:R-:W-:Y:S02]  /*12ae0*/  ISETP.NE.AND P0, PT, R3, 0x1, PT ;  /* 0x000000010300780c */ /* 0x000fe40003f05270 */
[----:B------:R-:W-:-:S11]  /*12af0*/  LOP3.LUT R6, RZ, R6, RZ, 0x33, !PT ;  /* 0x00000006ff067212 */ /* 0x000fd600078e33ff */
[----:B--2---:R-:W2:Y:S02]  /*12b00*/  @P0 LDC.64 R4, c[0x0][0x9e8] ;  /* 0x00027a00ff040b82 */ /* 0x004ea40000000a00 */
[----:B--2---:R-:W-:-:S05]  /*12b10*/  @P0 IMAD.HI.U32 R4, R6, R4, RZ ;  /* 0x0000000406040227 */ /* 0x004fca00078e00ff */
[----:B------:R-:W-:-:S04]  /*12b20*/  @P0 SHF.R.U32.HI R6, RZ, R5, R4 ;  /* 0x00000005ff060219 */ /* 0x000fc80000011604 */
[----:B------:R-:W-:Y:S01]  /*12b30*/  LOP3.LUT R6, RZ, R6, RZ, 0x33, !PT ;  /* 0x00000006ff067212 */ /* 0x000fe200078e33ff */
[----:B------:R-:W-:Y:S06]  /*12b40*/  BRA `(.L_x_1296) ;  /* 0x0000000000107947 */ /* 0x000fec0003800000 */
.L_x_1295:
[----:B------:R-:W-:-:S13]  /*12b50*/  ISETP.NE.AND P0, PT, R3, 0x1, PT ;  /* 0x000000010300780c */ /* 0x000fda0003f05270 */
[----:B--2---:R-:W2:Y:S02]  /*12b60*/  @P0 LDC.64 R4, c[0x0][0x9e8] ;  /* 0x00027a00ff040b82 */ /* 0x004ea40000000a00 */
[----:B--2---:R-:W-:-:S05]  /*12b70*/  @P0 IMAD.HI.U32 R4, R6, R4, RZ ;  /* 0x0000000406040227 */ /* 0x004fca00078e00ff */
[----:B------:R-:W-:-:S07]  /*12b80*/  @P0 SHF.R.U32.HI R6, RZ, R5, R4 ;  /* 0x00000005ff060219 */ /* 0x000fce0000011604 */
.L_x_1296:
[----:B------:R-:W-:Y:S05]  /*12b90*/  BSYNC B0 ;  /* 0x0000000000007941 */ /* 0x000fea0003800000 */
.L_x_1294:
[----:B------:R-:W-:-:S05]  /*12ba0*/  IMAD R3, R6, R3, RZ ;  /* 0x0000000306037224 */ /* 0x000fca00078e02ff */
[----:B------:R-:W-:-:S07]  /*12bb0*/  VIMNMX R2, R2, R3, !PT ;  /* 0x0000000302027248 */ /* 0x000fce0007fe0100 */
.L_x_1293:
[----:B------:R-:W-:Y:S01]  /*12bc0*/  SHF.R.S32.HI R3, RZ, 0x1f, R2 ;  /* 0x0000001fff037819 */ /* 0x000fe20000011402 */
[----:B------:R-:W-:Y:S01]  /*12bd0*/  IMAD.MOV.U32 R5, RZ, RZ, RZ ;  /* 0x000000ffff057224 */ /* 0x000fe200078e00ff */
[----:B--2---:R-:W-:Y:S01]  /*12be0*/  SHF.R.U32.HI R4, RZ, 0x10, R7 ;  /* 0x00000010ff047819 */ /* 0x004fe20000011607 */
[----:B------:R-:W-:Y:S01]  /*12bf0*/  BSSY B0, `(.L_x_1297) ;  /* 0x0000029000007945 */ /* 0x000fe20003800000 */
[----:B------:R-:W-:Y:S01]  /*12c00*/  LEA.HI R3, R3, R2, RZ, 0x7 ;  /* 0x0000000203037211 */ /* 0x000fe200078f38ff */
[----:B01----:R-:W-:Y:S01]  /*12c10*/  IMAD.MOV.U32 R10, RZ, RZ, R5 ;  /* 0x000000ffff0a7224 */ /* 0x003fe200078e0005 */
[----:B------:R-:W-:Y:S02]  /*12c20*/  ISETP.NE.AND P0, PT, R4, RZ, PT ;  /* 0x000000ff0400720c */ /* 0x000fe40003f05270 */
[----:B------:R-:W-:Y:S02]  /*12c30*/  SHF.R.S32.HI R3, RZ, 0x7, R3 ;  /* 0x00000007ff037819 */ /* 0x000fe40000011403 */
[----:B------:R-:W-:-:S02]  /*12c40*/  LOP3.LUT R8, R7, 0xff, RZ, 0xc0, !PT ;  /* 0x000000ff07087812 */ /* 0x000fc400078ec0ff */
[----:B------:R-:W-:-:S04]  /*12c50*/  VIMNMX R9, RZ, R3, !PT ;  /* 0x00000003ff097248 */ /* 0x000fc80007fe0100 */
[----:B------:R-:W-:Y:S01]  /*12c60*/  ISETP.GT.AND P1, PT, R0, R9, PT ;  /* 0x000000090000720c */ /* 0x000fe20003f24270 */
[----:B------:R0:W-:Y:S02]  /*12c70*/  STL [R1+0x34], R9 ;  /* 0x0000340901007387 */ /* 0x0001e40000100800 */
[----:B------:R-:W1:Y:S02]  /*12c80*/  @!P0 LDC R4, c[0x0][0x9f0] ;  /* 0x00027c00ff048b82 */ /* 0x000e640000000800 */
[----:B------:R0:W-:Y:S04]  /*12c90*/  STL [R1+0x38], R5 ;  /* 0x0000380501007387 */ /* 0x0001e80000100800 */
[----:B------:R0:W-:Y:S04]  /*12ca0*/  STL [R1+0x50], R8 ;  /* 0x0000500801007387 */ /* 0x0001e80000100800 */
[----:B------:R-:W-:Y:S05]  /*12cb0*/  @!P1 BRA `(.L_x_1298) ;  /* 0x0000000000709947 */ /* 0x000fea0003800000 */
[-C--:B01----:R-:W-:Y:S02]  /*12cc0*/  IABS R5, R4.reuse ;  /* 0x0000000400057213 */ /* 0x083fe40000000000 */
[----:B------:R-:W-:Y:S02]  /*12cd0*/  IABS R7, R4 ;  /* 0x0000000400077213 */ /* 0x000fe40000000000 */
[----:B------:R-:W0:Y:S03]  /*12ce0*/  I2F.RP R2, R5 ;  /* 0x0000000500027306 */ /* 0x000e260000209400 */
[----:B------:R-:W-:-:S05]  /*12cf0*/  IMAD.MOV R7, RZ, RZ, -R7 ;  /* 0x000000ffff077224 */ /* 0x000fca00078e0a07 */
[----:B0-----:R-:W0:Y:S02]  /*12d00*/  MUFU.RCP R2, R2 ;  /* 0x0000000200027308 */ /* 0x001e240000001000 */
[----:B0-----:R-:W-:-:S06]  /*12d10*/  VIADD R2, R2, 0xffffffe ;  /* 0x0ffffffe02027836 */ /* 0x001fcc0000000000 */
[----:B------:R-:W0:Y:S02]  /*12d20*/  F2I.FTZ.U32.TRUNC.NTZ R3, R2 ;  /* 0x0000000200037305 */ /* 0x000e24000021f000 */
[----:B0-----:R-:W-:-:S04]  /*12d30*/  IMAD.MOV R2, RZ, RZ, -R3 ;  /* 0x000000ffff027224 */ /* 0x001fc800078e0a03 */
[----:B------:R-:W-:Y:S02]  /*12d40*/  IMAD R6, R2, R5, RZ ;  /* 0x0000000502067224 */ /* 0x000fe400078e02ff */
[----:B------:R-:W-:-:S04]  /*12d50*/  IMAD.MOV.U32 R2, RZ, RZ, RZ ;  /* 0x000000ffff027224 */ /* 0x000fc800078e00ff */
[----:B------:R-:W-:Y:S01]  /*12d60*/  IMAD.HI.U32 R6, R3, R6, R2 ;  /* 0x0000000603067227 */ /* 0x000fe200078e0002 */
[----:B------:R-:W-:-:S05]  /*12d70*/  IADD3 R3, R4, -0x1, R0 ;  /* 0xffffffff04037810 */ /* 0x000fca0007ffe000 */
[----:B------:R-:W-:-:S05]  /*12d80*/  IMAD.IADD R3, R3, 0x1, -R9 ;  /* 0x0000000103037824 */ /* 0x000fca00078e0a09 */
[----:B------:R-:W-:Y:S02]  /*12d90*/  IABS R2, R3 ;  /* 0x0000000300027213 */ /* 0x000fe40000000000 */
[----:B------:R-:W-:-:S03]  /*12da0*/  LOP3.LUT R3, R3, R4, RZ, 0x3c, !PT ;  /* 0x0000000403037212 */ /* 0x000fc600078e3cff */
        /* <DEDUP_REMOVED lines=13> */
.L_x_1298:
[----:B------:R-:W-:Y:S05]  /*12e80*/  BSYNC B0 ;  /* 0x0000000000007941 */ /* 0x000fea0003800000 */
.L_x_1297:
[----:B------:R-:W-:Y:S01]  /*12e90*/  IMAD.MOV.U32 R3, RZ, RZ, R10 ;  /* 0x000000ffff037224 */ /* 0x000fe200078e000a */
[----:B------:R-:W-:Y:S03]  /*12ea0*/  BSSY B7, `(.L_x_1299) ;  /* 0x00003cf000077945 */ /* 0x000fe60003800000 */
[----:B------:R-:W-:-:S05]  /*12eb0*/  IMAD R2, R8, R3, R9 ;  /* 0x0000000308027224 */ /* 0x000fca00078e0209 */
[----:B------:R-:W-:Y:S01]  /*12ec0*/  VIADDMNMX R0, R2, R3, R0, PT ;  /* 0x0000000302007246 */ /* 0x000fe20003800100 */
        /* <DEDUP_REMOVED lines=8> */
[----:B0-----:R-:W0:Y:S01]  /*12f50*/  S2R R5, SR_LANEID ;  /* 0x0000000000057919 */ /* 0x001e220000000000 */
[----:B------:R-:W-:Y:S01]  /*12f60*/  VOTEU.ANY UR4, UPT, PT ;  /* 0x0000000000047886 */ /* 0x000fe200038e0100 */
[----:B------:R-:W3:Y:S01]  /*12f70*/  LDC.64 R2, c[0x0][0xc60] ;  /* 0x00031800ff027b82 */ /* 0x000ee20000000a00 */
[----:B------:R-:W0:Y:S02]  /*12f80*/  FLO.U32 R0, UR4 ;  /* 0x0000000400007d00 */ /* 0x000e2400080e0000 */
[----:B0-----:R-:W-:-:S06]  /*12f90*/  ISETP.EQ.U32.AND P0, PT, R0, R5, PT ;  /* 0x000000050000720c */ /* 0x001fcc0003f02070 */
[----:B------:R-:W3:Y:S07]  /*12fa0*/  POPC R5, UR4 ;  /* 0x0000000400057d09 */ /* 0x000eee0008000000 */
[----:B---3--:R-:W3:Y:S01]  /*12fb0*/  @P0 ATOMG.E.ADD.STRONG.GPU PT, R3, desc[UR52][R2.64], R5 ;  /* 0x00000005020309a8 */ /* 0x008ee200081ee1f4 */
[----:B-1----:R-:W0:Y:S02]  /*12fc0*/  S2R R4, SR_LTMASK ;  /* 0x0000000000047919 */ /* 0x002e240000003900 */
[----:B0-----:R-:W-:-:S04]  /*12fd0*/  LOP3.LUT R4, R4, UR4, RZ, 0xc0, !PT ;  /* 0x0000000404047c12 */ /* 0x001fc8000f8ec0ff */
[----:B------:R-:W0:Y:S01]  /*12fe0*/  POPC R7, R4 ;  /* 0x0000000400077309 */ /* 0x000e220000000000 */
[----:B---3--:R-:W0:Y:S02]  /*12ff0*/  SHFL.IDX PT, R0, R3, R0, 0x1f ;  /* 0x00001f0003007589 */ /* 0x008e2400000e0000 */
[----:B0-----:R-:W-:-:S05]  /*13000*/  IADD3 R0, R0, UR37, R7 ;  /* 0x0000002500007c10 */ /* 0x001fca000fffe007 */
[----:B------:R4:W-:Y:S01]  /*13010*/  STL [R1], R0 ;  /* 0x0000000001007387 */ /* 0x0009e20000100800 */
[----:B------:R-:W-:Y:S05]  /*13020*/  BRA `(.L_x_1301) ;  /* 0x0000003800d87947 */ /* 0x000fea0003800000 */
.L_x_1300:
        /* <DEDUP_REMOVED lines=8> */
[----:B-1----:R-:W-:Y:S02]  /*130b0*/  IMAD.U32 R4, RZ, RZ, UR6 ;  /* 0x00000006ff047e24 */ /* 0x002fe4000f8e00ff */
[----:B------:R-:W1:Y:S01]  /*130c0*/  LDC.64 R2, c[0x4][R2] ;  /* 0x0100000002027b82 */ /* 0x000e620000000a00 */
[----:B0-----:R-:W-:Y:S02]  /*130d0*/  IMAD.U32 R5, RZ, RZ, UR7 ;  /* 0x00000007ff057e24 */ /* 0x001fe4000f8e00ff */
[----:B------:R-:W-:Y:S02]  /*130e0*/  IMAD.U32 R6, RZ, RZ, UR8 ;  /* 0x00000008ff067e24 */ /* 0x000fe4000f8e00ff */
[----:B------:R-:W-:-:S02]  /*130f0*/  IMAD.U32 R7, RZ, RZ, UR9 ;  /* 0x00000009ff077e24 */ /* 0x000fc4000f8e00ff */
[----:B--2---:R-:W-:Y:S02]  /*13100*/  IMAD.U32 R10, RZ, RZ, UR4 ;  /* 0x00000004ff0a7e24 */ /* 0x004fe4000f8e00ff */
[----:B------:R-:W-:Y:S02]  /*13110*/  IMAD.U32 R11, RZ, RZ, UR5 ;  /* 0x00000005ff0b7e24 */ /* 0x000fe4000f8e00ff */
[----:B------:R-:W-:Y:S02]  /*13120*/  IMAD.MOV.U32 R8, RZ, RZ, 0x70 ;  /* 0x00000070ff087424 */ /* 0x000fe400078e00ff */
[----:B------:R-:W-:Y:S02]  /*13130*/  IMAD.MOV.U32 R12, RZ, RZ, 0x1 ;  /* 0x00000001ff0c7424 */ /* 0x000fe400078e00ff */
[----:B------:R-:W-:-:S07]  /*13140*/  IMAD.MOV.U32 R13, RZ, RZ, RZ ;  /* 0x000000ffff0d7224 */ /* 0x000fce00078e00ff */
[----:B------:R-:W-:-:S07]  /*13150*/  LEPC R20, `(.L_x_1303) ;  /* 0x000000001014794e */ /* 0x000fce0000000000 */
[----:B-1----:R-:W-:Y:S05]  /*13160*/  CALL.ABS.NOINC R2 ;  /* 0x0000000002007343 */ /* 0x002fea0003c00000 */
.L_x_1303:
[----:B------:R-:W-:Y:S05]  /*13170*/  BSYNC B6 ;  /* 0x0000000000067941 */ /* 0x000fea0003800000 */
.L_x_1302:
        /* <DEDUP_REMOVED lines=9> */
[----:B-1----:R-:W-:Y:S02]  /*13210*/  IMAD.U32 R4, RZ, RZ, UR6 ;  /* 0x00000006ff047e24 */ /* 0x002fe4000f8e00ff */
[----:B0-----:R-:W-:Y:S02]  /*13220*/  IMAD.U32 R5, RZ, RZ, UR7 ;  /* 0x00000007ff057e24 */ /* 0x001fe4000f8e00ff */
[----:B------:R-:W-:Y:S02]  /*13230*/  IMAD.U32 R6, RZ, RZ, UR8 ;  /* 0x00000008ff067e24 */ /* 0x000fe4000f8e00ff */
[----:B------:R-:W-:-:S02]  /*13240*/  IMAD.U32 R7, RZ, RZ, UR9 ;  /* 0x00000009ff077e24 */ /* 0x000fc4000f8e00ff */
[----:B--2---:R-:W-:Y:S02]  /*13250*/  IMAD.U32 R10, RZ, RZ, UR4 ;  /* 0x00000004ff0a7e24 */ /* 0x004fe4000f8e00ff */
[----:B------:R-:W-:Y:S02]  /*13260*/  IMAD.U32 R11, RZ, RZ, UR5 ;  /* 0x00000005ff0b7e24 */ /* 0x000fe4000f8e00ff */
[----:B------:R-:W-:Y:S02]  /*13270*/  IMAD.MOV.U32 R8, RZ, RZ, 0x70 ;  /* 0x00000070ff087424 */ /* 0x000fe400078e00ff */
[----:B------:R-:W-:Y:S02]  /*13280*/  IMAD.MOV.U32 R12, RZ, RZ, 0x1 ;  /* 0x00000001ff0c7424 */ /* 0x000fe400078e00ff */
[----:B---3--:R-:W-:-:S07]  /*13290*/  IMAD.MOV.U32 R13, RZ, RZ, RZ ;  /* 0x000000ffff0d7224 */ /* 0x008fce00078e00ff */
[----:B------:R-:W-:-:S07]  /*132a0*/  LEPC R20, `(.L_x_1306) ;  /* 0x000000001014794e */ /* 0x000fce0000000000 */
[----:B----4-:R-:W-:Y:S05]  /*132b0*/  CALL.ABS.NOINC R2 ;  /* 0x0000000002007343 */ /* 0x010fea0003c00000 */
.L_x_1306:
        /* <DEDUP_REMOVED lines=15> */
.L_x_1305:
[----:B------:R-:W-:Y:S05]  /*133b0*/  BSYNC B6 ;  /* 0x0000000000067941 */ /* 0x000fea0003800000 */
.L_x_1304:
[----:B------:R-:W3:Y:S01]  /*133c0*/  LDL R0, [R1+0xc] ;  /* 0x00000c0001007983 */ /* 0x000ee20000100800 */
[----:B------:R-:W-:Y:S02]  /*133d0*/  ULDC.64 UR4, c[0x0][0x9f8] ;  /* 0x00027e0000047ab9 */ /* 0x000fe40000000a00 */
[----:B------:R-:W-:Y:S01]  /*133e0*/  ISETP.NE.U32.AND P0, PT, RZ, UR4, PT ;  /* 0x00000004ff007c0c */ /* 0x000fe2000bf05070 */
[----:B------:R-:W4:Y:S03]  /*133f0*/  LDL R17, [R1+0x30] ;  /* 0x0000300001117983 */ /* 0x000f260000100800 */
[----:B------:R-:W-:Y:S01]  /*13400*/  ISETP.NE.AND.EX P0, PT, RZ, UR5, PT, P0 ;  /* 0x00000005ff007c0c */ /* 0x000fe2000bf05300 */
[----:B------:R-:W-:-:S12]  /*13410*/  ULDC.64 UR4, c[0x0][0xa08] ;  /* 0x0002820000047ab9 */ /* 0x000fd80000000a00 */
[----:B------:R-:W5:Y:S01]  /*13420*/  @P0 LDC.64 R2, c[0x0][0x9f8] ;  /* 0x00027e00ff020b82 */ /* 0x000f620000000a00 */
[----:B---3--:R-:W-:Y:S02]  /*13430*/  IMAD.MOV.U32 R7, RZ, RZ, R0 ;  /* 0x000000ffff077224 */ /* 0x008fe400078e0000 */
[----:B-----5:R-:W-:-:S05]  /*13440*/  @P0 IMAD.WIDE R2, R0, 0x4, R2 ;  /* 0x0000000400020825 */ /* 0x020fca00078e0202 */
[----:B------:R3:W0:Y:S01]  /*13450*/  @P0 LDG.E R7, desc[UR52][R2.64] ;  /* 0x0000003402070981 */ /* 0x000622000c1e1900 */
[----:B----4-:R-:W-:Y:S01]  /*13460*/  VIADD R0, R17, 0xffffffff ;  /* 0xffffffff11007836 */ /* 0x010fe20000000000 */
[----:B---3--:R-:W3:Y:S02]  /*13470*/  LDC.64 R2, c[0x0][0x418] ;  /* 0x00010600ff027b82 */ /* 0x008ee40000000a00 */
[----:B---3--:R-:W-:Y:S01]  /*13480*/  LOP3.LUT P0, RZ, R2, UR4, RZ, 0xfc, !PT ;  /* 0x0000000402ff7c12 */ /* 0x008fe2000f80fcff */
[----:B------:R-:W-:-:S03]  /*13490*/  UMOV UR4, 0xffffffff ;  /* 0xffffffff00047882 */ /* 0x000fc60000000000 */
[----:B------:R-:W-:Y:S02]  /*134a0*/  LOP3.LUT P0, RZ, R3, UR5, RZ, 0xfc, P0 ;  /* 0x0000000503ff7c12 */ /* 0x000fe4000800fcff */
[----:B0-----:R-:W-:Y:S01]  /*134b0*/  SHF.R.S32.HI R8, RZ, 0x1f, R7 ;  /* 0x0000001fff087819 */ /* 0x001fe20000011407 */
[----:B------:R0:W-:Y:S01]  /*134c0*/  STL [R1+0x8], R7 ;  /* 0x0000080701007387 */ /* 0x0001e20000100800 */
[----:B------:R-:W-:-:S03]  /*134d0*/  SEL R17, R7, RZ, !P0 ;  /* 0x000000ff07117207 */ /* 0x000fc60004000000 */
[----:B------:R0:W-:Y:S01]  /*134e0*/  STL [R1+0x1c], R8 ;  /* 0x00001c0801007387 */ /* 0x0001e20000100800 */
[----:B------:R-:W-:Y:S05]  /*134f0*/  BRA.DIV UR4, `(.L_x_1307) ;  /* 0x0000004e04e07947 */ /* 0x000fea000b800000 */
[----:B-1----:R-:W1:Y:S02]  /*13500*/  S2R R4, SR_TID.X ;  /* 0x0000000000047919 */ /* 0x002e640000002100 */
[----:B-1----:R-:W-:-:S04]  /*13510*/  SHF.R.U32.HI R4, RZ, 0x5, R4 ;  /* 0x00000005ff047819 */ /* 0x002fc80000011604 */
[----:B------:R-:W-:-:S05]  /*13520*/  LOP3.LUT R4, R4, 0x3, RZ, 0xc0, !PT ;  /* 0x0000000304047812 */ /* 0x000fca00078ec0ff */
[----:B------:R1:W3:Y:S02]  /*13530*/  SHFL.IDX PT, R14, R4, RZ, 0x1f ;  /* 0x00001fff040e7589 */ /* 0x0002e400000e0000 */
.L_x_1410:
[----:B-1----:R-:W4:Y:S01]  /*13540*/  LDL.LU R4, [R1+0x18] ;  /* 0x0000180001047983 */ /* 0x002f220000300800 */
[----:B------:R-:W-:Y:S02]  /*13550*/  PLOP3.LUT P1, PT, PT, PT, PT, 0x8, 0x0 ;  /* 0x000000000000781c */ /* 0x000fe40003f2e170 */
[----:B---3--:R-:W-:Y:S01]  /*13560*/  ISETP.NE.AND P0, PT, R14, RZ, PT ;  /* 0x000000ff0e00720c */ /* 0x008fe20003f05270 */
[----:B------:R1:W-:Y:S01]  /*13570*/  STL [R1+0x4], R0 ;  /* 0x0000040001007387 */ /* 0x0003e20000100800 */
[----:B----4-:R-:W-:-:S09]  /*13580*/  LOP3.LUT R4, R4, 0xfffffffe, RZ, 0xc0, !PT ;  /* 0xfffffffe04047812 */ /* 0x010fd200078ec0ff */
[----:B------:R-:W-:-:S05]  /*13590*/  @P1 LOP3.LUT R4, R4, 0x1, RZ, 0xfc, !PT ;  /* 0x0000000104041812 */ /* 0x000fca00078efcff */
[----:B------:R1:W-:Y:S01]  /*135a0*/  STL [R1+0x18], R4 ;  /* 0x0000180401007387 */ /* 0x0003e20000100800 */
[----:B------:R-:W-:Y:S05]  /*135b0*/  @P0 BRA `(.L_x_1308) ;  /* 0x0000000400200947 */ /* 0x000fea0003800000 */
[----:B------:R-:W-:-:S03]  /*135c0*/  UMOV UR4, 0xffffffff ;  /* 0xffffffff00047882 */ /* 0x000fc60000000000 */
[----:B------:R-:W-:Y:S05]  /*135d0*/  BRA.DIV UR4, `(.L_x_1309) ;  /* 0x0000004e04dc7947 */ /* 0x000fea000b800000 */
[----:B------:R-:W-:-:S13]  /*135e0*/  ELECT P6, URZ, PT ;  /* 0x00000000003f782f */ /* 0x000fda00038c0000 */
.L_x_1413:
[----:B------:R-:W-:Y:S05]  /*135f0*/  @!P6 BRA `(.L_x_1308) ;  /* 0x000000040010e947 */ /* 0x000fea0003800000 */
[----:B------:R-:W-:-:S04]  /*13600*/  ISETP.NE.U32.AND P0, PT, R2, RZ, PT ;  /* 0x000000ff0200720c */ /* 0x000fc80003f05070 */
[----:B------:R-:W-:-:S13]  /*13610*/  ISETP.NE.AND.EX P0, PT, R3, RZ, PT, P0 ;  /* 0x000000ff0300720c */ /* 0x000fda0003f05300 */
[----:B------:R-:W-:Y:S05]  /*13620*/  @!P0 BRA `(.L_x_1310) ;  /* 0x0000000000508947 */ /* 0x000fea0003800000 */
[----:B------:R-:W3:Y:S01]  /*13630*/  LDC R6, c[0x0][0x43c] ;  /* 0x00010f00ff067b82 */ /* 0x000ee20000000800 */
[----:B------:R-:W-:Y:S01]  /*13640*/  IMAD.MOV.U32 R9, RZ, RZ, R0 ;  /* 0x000000ffff097224 */ /* 0x000fe200078e0000 */
[----:B------:R-:W-:-:S03]  /*13650*/  ULDC.64 UR4, c[0x0][0x428] ;  /* 0x00010a0000047ab9 */ /* 0x000fc60000000a00 */
[----:B-1----:R-:W-:Y:S01]  /*13660*/  IMAD.MOV.U32 R0, RZ, RZ, R9 ;  /* 0x000000ffff007224 */ /* 0x002fe200078e0009 */
[----:B---3--:R-:W-:-:S13]  /*13670*/  ISETP.NE.AND P0, PT, R6, 0x1, PT ;  /* 0x000000010600780c */ /* 0x008fda0003f05270 */
        /* <DEDUP_REMOVED lines=15> */
.L_x_1310:
[----:B---3--:R-:W3:Y:S01]  /*13770*/  LDL R2, [R1+0x10] ;  /* 0x0000100001027983 */ /* 0x008ee20000100800 */
[----:B-1----:R-:W-:Y:S01]  /*13780*/  IMAD R0, R19, 0x8, R18 ;  /* 0x0000000813007824 */ /* 0x002fe200078e0212 */
[----:B---3--:R-:W-:-:S04]  /*13790*/  SHF.L.U32 R2, R2, 0x1f, RZ ;  /* 0x0000001f02027819 */ /* 0x008fc800000006ff */
[----:B------:R-:W1:Y:S02]  /*137a0*/  SYNCS.PHASECHK.TRANS64.TRYWAIT P0, [R0+URZ+0x28840], R2 ;  /* 0x02884002000075a7 */ /* 0x000e64000800017f */
[----:B-1----:R-:W-:Y:S05]  /*137b0*/  @!P0 BRA `(.L_x_1311) ;  /* 0x0000004c00848947 */ /* 0x002fea0003800000 */
.L_x_1414:
[----:B------:R-:W3:Y:S02]  /*137c0*/  S2R R3, SR_TID.X ;  /* 0x0000000000037919 */ /* 0x000ee40000002100 */
[----:B---3--:R-:W-:-:S04]  /*137d0*/  LOP3.LUT R3, R3, 0x7f, RZ, 0xc0, !PT ;  /* 0x0000007f03037812 */ /* 0x008fc800078ec0ff */
[----:B------:R-:W-:-:S13]  /*137e0*/  ISETP.NE.AND P0, PT, R3, RZ, PT ;  /* 0x000000ff0300720c */ /* 0x000fda0003f05270 */
        /* <DEDUP_REMOVED lines=8> */
.L_x_1312:
[----:B------:R-:W3:Y:S04]  /*13870*/  LDL R4, [R1+0x4] ;  /* 0x0000040001047983 */ /* 0x000ee80000100800 */
[----:B------:R-:W4:Y:S04]  /*13880*/  LDL R3, [R1+0x14] ;  /* 0x0000140001037983 */ /* 0x000f280000100800 */
[----:B-1----:R-:W2:Y:S01]  /*13890*/  LDL.LU R2, [R1+0x18] ;  /* 0x0000180001027983 */ /* 0x002ea20000300800 */
        /* <DEDUP_REMOVED lines=18> */
[----:B------:R-:W-:Y:S01]  /*139c0*/  ULEA UR11, UR11, UR5, 0x7 ;  /* 0x000000050b0b7291 */ /* 0x000fe2000f8e383f */
[----:B------:R3:W-:Y:S01]  /*139d0*/  STL [R1+0x18], R2 ;  /* 0x0000180201007387 */ /* 0x0007e20000100800 */
[----:B------:R-:W-:-:S09]  /*139e0*/  UIADD3.X UR5, URZ, UR39, URZ, UP0, !UPT ;  /* 0x000000273f057290 */ /* 0x000fd200087fe43f */
[----:B------:R1:W-:Y:S02]  /*139f0*/  UTMALDG.4D [UR8], [UR4], desc[UR6] ;  /* 0x00000608040075b4 */ /* 0x0003e40008019000 */
[----:B-1----:R-:W-:Y:S01]  /*13a00*/  UMOV UR8, UR14 ;  /* 0x0000000e00087c82 */ /* 0x002fe20008000000 */
[----:B------:R-:W-:Y:S02]  /*13a10*/  UMOV UR10, UR15 ;  /* 0x0000000f000a7c82 */ /* 0x000fe40008000000 */
[----:B------:R3:W-:Y:S02]  /*13a20*/  UTMALDG.4D [UR8], [UR4], desc[UR6] ;  /* 0x00000608040075b4 */ /* 0x0007e40008019000 */
[----:B---3--:R-:W-:Y:S01]  /*13a30*/  NOP ;  /* 0x0000000000007918 */ /* 0x008fe20000000000 */
.L_x_1308:
[----:B------:R-:W1:Y:S01]  /*13a40*/  LDL.LU R3, [R1+0x3c] ;  /* 0x00003c0001037983 */ /* 0x000e620000300800 */
[----:B------:R-:W-:Y:S05]  /*13a50*/  WARPSYNC.ALL ;  /* 0x0000000000007948 */ /* 0x000fea0003800000 */
[----:B------:R-:W-:Y:S01]  /*13a60*/  ULDC.64 UR4, c[0x0][0x298] ;  /* 0x0000a60000047ab9 */ /* 0x000fe20000000a00 */
[----:B------:R-:W-:Y:S01]  /*13a70*/  BSSY B6, `(.L_x_1313) ;  /* 0x000001c000067945 */ /* 0x000fe20003800000 */
[----:B------:R-:W-:Y:S01]  /*13a80*/  BAR.SYNC.DEFER_BLOCKING 0x8, 0x180 ;  /* 0x0206000000007b1d */ /* 0x000fe20000010000 */
[----:B-1----:R-:W-:Y:S01]  /*13a90*/  SHF.R.S32.HI R0, RZ, 0x1f, R3 ;  /* 0x0000001fff007819 */ /* 0x002fe20000011403 */
[----:B------:R-:W-:-:S04]  /*13aa0*/  IMAD.WIDE.U32 R4, R3, UR4, RZ ;  /* 0x0000000403047c25 */ /* 0x000fc8000f8e00ff */
[----:B------:R-:W-:Y:S01]  /*13ab0*/  IMAD R2, R0, UR4, RZ ;  /* 0x0000000400027c24 */ /* 0x000fe2000f8e02ff */
[----:B------:R1:W-:Y:S01]  /*13ac0*/  STL.64 [R1+0x48], R4 ;  /* 0x0000480401007387 */ /* 0x0003e20000100a00 */
[----:B------:R-:W-:Y:S02]  /*13ad0*/  VIADD R0, R18, 0x10400 ;  /* 0x0001040012007836 */ /* 0x000fe40000000000 */
[----:B------:R-:W-:-:S03]  /*13ae0*/  IMAD R2, R3, UR5, R2 ;  /* 0x0000000503027c24 */ /* 0x000fc6000f8e0202 */
[----:B------:R-:W-:Y:S01]  /*13af0*/  LOP3.LUT P0, RZ, R0, 0x3ff, RZ, 0xc0, !PT ;  /* 0x000003ff00ff7812 */ /* 0x000fe2000780c0ff */
[----:B------:R-:W-:-:S05]  /*13b00*/  IMAD.IADD R0, R5, 0x1, R2 ;  /* 0x0000000105007824 */ /* 0x000fca00078e0202 */
[----:B------:R1:W-:Y:S07]  /*13b10*/  STL [R1+0x3c], R0 ;  /* 0x00003c0001007387 */ /* 0x0003ee0000100800 */
[----:B------:R-:W-:Y:S05]  /*13b20*/  @!P0 BRA `(.L_x_1314) ;  /* 0x0000000000408947 */ /* 0x000fea0003800000 */
[----:B------:R-:W-:Y:S01]  /*13b30*/  MOV R2, 0x0 ;  /* 0x0000000000027802 */ /* 0x000fe20000000f00 */
[----:B------:R-:W-:Y:S01]  /*13b40*/  ULDC.64 UR4, c[0x4][0xa0] ;  /* 0x0100280000047ab9 */ /* 0x000fe20000000a00 */
[----:B------:R-:W-:Y:S01]  /*13b50*/  ULDC.64 UR6, c[0x4][0xa8] ;  /* 0x01002a0000067ab9 */ /* 0x000fe20000000a00 */
[----:B------:R-:W-:Y:S01]  /*13b60*/  ULDC.64 UR8, c[0x4][0x20] ;  /* 0x0100080000087ab9 */ /* 0x000fe20000000a00 */
[----:B-1----:R-:W-:Y:S02]  /*13b70*/  IMAD.U32 R4, RZ, RZ, UR4 ;  /* 0x00000004ff047e24 */ /* 0x002fe4000f8e00ff */
[----:B------:R-:W1:Y:S01]  /*13b80*/  LDC.64 R2, c[0x4][R2] ;  /* 0x0100000002027b82 */ /* 0x000e620000000a00 */
[----:B------:R-:W-:Y:S02]  /*13b90*/  IMAD.U32 R5, RZ, RZ, UR5 ;  /* 0x00000005ff057e24 */ /* 0x000fe4000f8e00ff */
[----:B------:R-:W-:Y:S02]  /*13ba0*/  IMAD.U32 R6, RZ, RZ, UR6 ;  /* 0x00000006ff067e24 */ /* 0x000fe4000f8e00ff */
[----:B0-----:R-:W-:-:S02]  /*13bb0*/  IMAD.U32 R7, RZ, RZ, UR7 ;  /* 0x00000007ff077e24 */ /* 0x001fc4000f8e00ff */
[----:B--2---:R-:W-:Y:S02]  /*13bc0*/  IMAD.U32 R10, RZ, RZ, UR8 ;  /* 0x00000008ff0a7e24 */ /* 0x004fe4000f8e00ff */
[----:B------:R-:W-:Y:S02]  /*13bd0*/  IMAD.U32 R11, RZ, RZ, UR9 ;  /* 0x00000009ff0b7e24 */ /* 0x000fe4000f8e00ff */
[----:B------:R-:W-:Y:S02]  /*13be0*/  IMAD.MOV.U32 R8, RZ, RZ, 0x70 ;  /* 0x00000070ff087424 */ /* 0x000fe400078e00ff */
[----:B------:R-:W-:Y:S02]  /*13bf0*/  IMAD.MOV.U32 R12, RZ, RZ, 0x1 ;  /* 0x00000001ff0c7424 */ /* 0x000fe400078e00ff */
[----:B------:R-:W-:-:S07]  /*13c00*/  IMAD.MOV.U32 R13, RZ, RZ, RZ ;  /* 0x000000ffff0d7224 */ /* 0x000fce00078e00ff */
[----:B------:R-:W-:-:S07]  /*13c10*/  LEPC R20, `(.L_x_1314) ;  /* 0x000000001014794e */ /* 0x000fce0000000000 */
[----:B-1----:R-:W-:Y:S05]  /*13c20*/  CALL.ABS.NOINC R2 ;  /* 0x0000000002007343 */ /* 0x002fea0003c00000 */
.L_x_1314:
[----:B------:R-:W-:Y:S05]  /*13c30*/  BSYNC B6 ;  /* 0x0000000000067941 */ /* 0x000fea0003800000 */
.L_x_1313:
[----:B-1----:R-:W3:Y:S01]  /*13c40*/  LDL.LU R0, [R1+0x3c] ;  /* 0x00003c0001007983 */ /* 0x002ee20000300800 */
[----:B------:R-:W-:Y:S01]  /*13c50*/  ULDC.64 UR6, c[0x0][0xa00] ;  /* 0x0002800000067ab9 */ /* 0x000fe20000000a00 */
[----:B0-----:R-:W0:Y:S01]  /*13c60*/  LDC R7, c[0x0][0x448] ;  /* 0x00011200ff077b82 */ /* 0x001e220000000800 */
[----:B------:R-:W-:Y:S01]  /*13c70*/  ULDC.64 UR4, c[0x0][0x2d8] ;  /* 0x0000b60000047ab9 */ /* 0x000fe20000000a00 */
[----:B------:R-:W3:Y:S04]  /*13c80*/  LDL.LU.64 R2, [R1+0x48] ;  /* 0x0000480001027983 */ /* 0x000ee80000300a00 */
[----:B------:R-:W4:Y:S04]  /*13c90*/  LDL R5, [R1+0xc] ;  /* 0x00000c0001057983 */ /* 0x000f280000100800 */
[----:B------:R-:W2:Y:S01]  /*13ca0*/  LDL R8, [R1+0x28] ;  /* 0x0000280001087983 */ /* 0x000ea20000100800 */
[----:B------:R-:W-:-:S04]  /*13cb0*/  ISETP.NE.U32.AND P0, PT, RZ, UR6, PT ;  /* 0x00000006ff007c0c */ /* 0x000fc8000bf05070 */
[----:B------:R-:W-:Y:S01]  /*13cc0*/  ISETP.NE.AND.EX P0, PT, RZ, UR7, PT, P0 ;  /* 0x00000007ff007c0c */ /* 0x000fe2000bf05300 */
[----:B------:R-:W1:Y:S01]  /*13cd0*/  S2R R9, SR_TID.X ;  /* 0x0000000000097919 */ /* 0x000e620000002100 */
[----:B------:R-:W-:Y:S01]  /*13ce0*/  ULDC.64 UR6, c[0x0][0x280] ;  /* 0x0000a00000067ab9 */ /* 0x000fe20000000a00 */
[----:B-1----:R-:W-:Y:S02]  /*13cf0*/  IMAD.SHL.U32 R9, R9, 0x10, RZ ;  /* 0x0000001009097824 */ /* 0x002fe400078e00ff */
[----:B---3--:R-:W-:Y:S01]  /*13d00*/  IMAD.MOV.U32 R3, RZ, RZ, R0 ;  /* 0x000000ffff037224 */ /* 0x008fe200078e0000 */
[----:B----4-:R-:W-:-:S04]  /*13d10*/  SHF.R.S32.HI R0, RZ, 0x1f, R5 ;  /* 0x0000001fff007819 */ /* 0x010fc80000011405 */
[----:B------:R-:W-:Y:S02]  /*13d20*/  SEL R4, R0, RZ, !P0 ;  /* 0x000000ff00047207 */ /* 0x000fe40004000000 */
[----:B------:R-:W-:Y:S02]  /*13d30*/  SEL R0, R5, RZ, !P0 ;  /* 0x000000ff05007207 */ /* 0x000fe40004000000 */
[----:B------:R-:W1:Y:S01]  /*13d40*/  S2R R5, SR_TID.X ;  /* 0x0000000000057919 */ /* 0x000e620000002100 */
[----:B0-----:R-:W-:Y:S01]  /*13d50*/  ISETP.NE.AND P0, PT, R7, 0x1, PT ;  /* 0x000000010700780c */ /* 0x001fe20003f05270 */
[----:B------:R-:W-:-:S04]  /*13d60*/  IMAD.WIDE.U32 R2, R16, UR4, R2 ;  /* 0x0000000410027c25 */ /* 0x000fc8000f8e0002 */
[----:B------:R-:W-:Y:S01]  /*13d70*/  IMAD R3, R16, UR5, R3 ;  /* 0x0000000510037c24 */ /* 0x000fe2000f8e0203 */
[----:B------:R-:W-:Y:S02]  /*13d80*/  ULDC.64 UR4, c[0x0][0x2e0] ;  /* 0x0000b80000047ab9 */ /* 0x000fe40000000a00 */
[----:B------:R-:W-:-:S05]  /*13d90*/  IMAD R4, R4, UR4, RZ ;  /* 0x0000000404047c24 */ /* 0x000fca000f8e02ff */
[----:B------:R-:W0:Y:S01]  /*13da0*/  @P0 LDC R6, c[0x0][0x450] ;  /* 0x00011400ff060b82 */ /* 0x000e220000000800 */
[----:B-1----:R-:W-:-:S04]  /*13db0*/  LOP3.LUT R5, R5, 0x7f, RZ, 0xc0, !PT ;  /* 0x0000007f05057812 */ /* 0x002fc800078ec0ff */
[----:B------:R-:W-:-:S04]  /*13dc0*/  SHF.R.U32.HI R5, RZ, 0x3, R5 ;  /* 0x00000003ff057819 */ /* 0x000fc80000011605 */
[----:B------:R-:W-:Y:S02]  /*13dd0*/  LOP3.LUT R9, R5, 0x70, R9, 0xf8, !PT ;  /* 0x0000007005097812 */ /* 0x000fe400078ef809 */
[----:B------:R-:W1:Y:S01]  /*13de0*/  @P0 LDC R5, c[0x0][0x44c] ;  /* 0x00011300ff050b82 */ /* 0x000e620000000800 */
[----:B------:R-:W-:-:S04]  /*13df0*/  IMAD.WIDE.U32 R2, R0, UR4, R2 ;  /* 0x0000000400027c25 */ /* 0x000fc8000f8e0002 */
[----:B------:R-:W-:Y:S01]  /*13e00*/  IMAD R0, R0, UR5, R4 ;  /* 0x0000000500007c24 */ /* 0x000fe2000f8e0204 */
[----:B------:R-:W-:Y:S01]  /*13e10*/  ULDC.64 UR4, c[0x0][0x2d0] ;  /* 0x0000b40000047ab9 */ /* 0x000fe20000000a00 */
[----:B--2---:R-:W-:Y:S02]  /*13e20*/  IMAD.IADD R4, R9, 0x1, R8 ;  /* 0x0000000109047824 */ /* 0x004fe400078e0208 */
[----:B------:R-:W2:Y:S01]  /*13e30*/  S2R R9, SR_TID.X ;  /* 0x0000000000097919 */ /* 0x000ea20000002100 */
[----:B------:R-:W-:Y:S02]  /*13e40*/  IMAD.IADD R3, R3, 0x1, R0 ;  /* 0x0000000103037824 */ /* 0x000fe400078e0200 */
[----:B------:R-:W-:Y:S02]  /*13e50*/  IMAD.MOV.U32 R0, RZ, RZ, R4 ;  /* 0x000000ffff007224 */ /* 0x000fe400078e0004 */
[----:B-1----:R-:W-:-:S05]  /*13e60*/  @P0 IMAD.HI.U32 R5, R4, R5, RZ ;  /* 0x0000000504050227 */ /* 0x002fca00078e00ff */
[----:B0-----:R-:W-:-:S05]  /*13e70*/  @P0 SHF.R.U32.HI R0, RZ, R6, R5 ;  /* 0x00000006ff000219 */ /* 0x001fca0000011605 */
[----:B------:R-:W-:-:S04]  /*13e80*/  IMAD.MOV R5, RZ, RZ, -R0 ;  /* 0x000000ffff057224 */ /* 0x000fc800078e0a00 */
[----:B------:R-:W-:Y:S01]  /*13e90*/  IMAD R4, R7, R5, R4 ;  /* 0x0000000507047224 */ /* 0x000fe200078e0204 */
[----:B------:R-:W-:Y:S01]  /*13ea0*/  SHF.R.S32.HI R5, RZ, 0x1f, R0 ;  /* 0x0000001fff057819 */ /* 0x000fe20000011400 */
[----:B------:R-:W-:-:S04]  /*13eb0*/  IMAD.WIDE.U32 R2, R0, UR4, R2 ;  /* 0x0000000400027c25 */ /* 0x000fc8000f8e0002 */
[----:B------:R-:W-:Y:S02]  /*13ec0*/  IMAD R5, R5, UR4, RZ ;  /* 0x0000000405057c24 */ /* 0x000fe4000f8e02ff */
[----:B--2---:R-:W-:Y:S02]  /*13ed0*/  IMAD.SHL.U32 R9, R9, 0x8, RZ ;  /* 0x0000000809097824 */ /* 0x004fe400078e00ff */
[----:B------:R-:W-:Y:S01]  /*13ee0*/  IMAD R0, R0, UR5, R5 ;  /* 0x0000000500007c24 */ /* 0x000fe2000f8e0205 */
[----:B------:R-:W-:Y:S02]  /*13ef0*/  ULDC.64 UR4, c[0x0][0x2c8] ;  /* 0x0000b20000047ab9 */ /* 0x000fe40000000a00 */
[----:B------:R-:W-:Y:S01]  /*13f00*/  LOP3.LUT R9, R9, 0x38, RZ, 0xc0, !PT ;  /* 0x0000003809097812 */ /* 0x000fe200078ec0ff */
[----:B------:R-:W-:Y:S01]  /*13f10*/  IMAD.IADD R3, R3, 0x1, R0 ;  /* 0x0000000103037824 */ /* 0x000fe200078e0200 */
[----:B------:R-:W-:Y:S02]  /*13f20*/  SHF.R.S32.HI R0, RZ, 0x1f, R4 ;  /* 0x0000001fff007819 */ /* 0x000fe40000011404 */
[----:B------:R-:W-:Y:S01]  /*13f30*/  LOP3.LUT R9, R9, 0x40, RZ, 0xfc, !PT ;  /* 0x0000004009097812 */ /* 0x000fe200078efcff */
        /* <DEDUP_REMOVED lines=15> */
[----:B------:R-:W0:Y:S01]  /*14030*/  S2R R6, SR_TID.X ;  /* 0x0000000000067919 */ /* 0x000e220000002100 */
[----:B------:R-:W2:Y:S01]  /*14040*/  LDL.LU R11, [R1+0x28] ;  /* 0x00002800010b7983 */ /* 0x000ea20000300800 */
[----:B0-----:R-:W-:-:S04]  /*14050*/  LOP3.LUT R6, R6, 0x7f, RZ, 0xc0, !PT ;  /* 0x0000007f06067812 */ /* 0x001fc800078ec0ff */
[----:B------:R-:W-:Y:S02]  /*14060*/  SHF.R.U32.HI R8, RZ, 0x3, R6 ;  /* 0x00000003ff087819 */ /* 0x000fe40000011606 */
[----:B------:R-:W3:Y:S03]  /*14070*/  LDL.LU R6, [R1+0x2c] ;  /* 0x00002c0001067983 */ /* 0x000ee60000300800 */
[----:B--2---:R-:W-:-:S04]  /*14080*/  IMAD.IADD R0, R8, 0x1, R11 ;  /* 0x0000000108007824 */ /* 0x004fc800078e020b */
[----:B------:R-:W-:Y:S02]  /*14090*/  VIADD R5, R0, 0x10 ;  /* 0x0000001000057836 */ /* 0x000fe40000000000 */
[----:B---3--:R-:W-:Y:S02]  /*140a0*/  IMAD R2, R6, R7, RZ ;  /* 0x0000000706027224 */ /* 0x008fe400078e02ff */
[----:B------:R-:W0:Y:S04]  /*140b0*/  SHFL.IDX PT, R7, R4, RZ, 0x181f ;  /* 0x00181fff04077589 */ /* 0x000e2800000e0000 */
[----:B------:R-:W1:Y:S01]  /*140c0*/  SHFL.IDX PT, R6, R3, RZ, 0x181f ;  /* 0x00181fff03067589 */ /* 0x000e6200000e0000 */
[-C--:B------:R-:W-:Y:S02]  /*140d0*/  ISETP.GE.AND P4, PT, R0, R2.reuse, PT ;  /* 0x000000020000720c */ /* 0x080fe40003f86270 */
[----:B------:R-:W-:-:S02]  /*140e0*/  ISETP.GE.AND P2, PT, R5, R2, PT ;  /* 0x000000020500720c */ /* 0x000fc40003f46270 */
[----:B------:R-:W2:Y:S04]  /*140f0*/  SHFL.IDX PT, R5, R4, 0x1, 0x181f ;  /* 0x00381f0004057f89 */ /* 0x000ea800000e0000 */
[----:B------:R-:W3:Y:S05]  /*14100*/  SHFL.IDX PT, R8, R3, 0x1, 0x181f ;  /* 0x00381f0003087f89 */ /* 0x000eea00000e0000 */
[----:B0-----:R-:W-:-:S05]  /*14110*/  @!P4 LEA R7, P3, R10, R7, 0x1 ;  /* 0x000000070a07c211 */ /* 0x001fca00078608ff */
[----:B-1----:R-:W-:-:S05]  /*14120*/  @!P4 IMAD.X R6, RZ, RZ, R6, P3 ;  /* 0x000000ffff06c224 */ /* 0x002fca00018e0606 */
[----:B------:R-:W-:-:S04]  /*14130*/  @!P4 LOP3.LUT R7, R7, R6, RZ, 0x3c, !PT ;  /* 0x000000060707c212 */ /* 0x000fc800078e3cff */
[----:B------:R-:W-:-:S04]  /*14140*/  @!P4 LOP3.LUT R6, R7, R6, RZ, 0x3c, !PT ;  /* 0x000000060706c212 */ /* 0x000fc800078e3cff */
[----:B------:R-:W-:-:S05]  /*14150*/  @!P4 LOP3.LUT R7, R7, R6, RZ, 0x3c, !PT ;  /* 0x000000060707c212 */ /* 0x000fca00078e3cff */
[----:B-----5:R-:W-:Y:S04]  /*14160*/  @!P4 LDGSTS.E.BYPASS.LTC128B.128 [R9+0x10400], desc[UR52][R6.64], !P0 ;  /* 0x104000000609cfae */ /* 0x020fe8000c101d74 */
[----:B------:R2:W-:Y:S02]  /*14170*/  @!P4 LDGSTS.E.BYPASS.LTC128B.128 [R9+0x14400], desc[UR52][R6.64+0x80], !P1 ;  /* 0x144000800609cfae */ /* 0x0005e4000c901d74 */
[----:B--2---:R-:W-:-:S05]  /*14180*/  @!P2 LEA R7, P3, R10, R5, 0x1 ;  /* 0x000000050a07a211 */ /* 0x004fca00078608ff */
[----:B---3--:R-:W-:-:S05]  /*14190*/  @!P2 IMAD.X R6, RZ, RZ, R8, P3 ;  /* 0x000000ffff06a224 */ /* 0x008fca00018e0608 */
[----:B------:R-:W-:-:S04]  /*141a0*/  @!P2 LOP3.LUT R7, R7, R6, RZ, 0x3c, !PT ;  /* 0x000000060707a212 */ /* 0x000fc800078e3cff */
[----:B------:R-:W-:Y:S01]  /*141b0*/  @!P2 LOP3.LUT R6, R7, R6, RZ, 0x3c, !PT ;  /* 0x000000060706a212 */ /* 0x000fe200078e3cff */
[----:B------:R-:W-:-:S03]  /*141c0*/  VIADD R5, R0, 0x20 ;  /* 0x0000002000057836 */ /* 0x000fc60000000000 */
        /* <DEDUP_REMOVED lines=54> */
.L_x_1431:
[----:B------:R-:W-:Y:S01]  /*14530*/  VIADD R0, R0, 0x70 ;  /* 0x0000007000007836 */ /* 0x000fe20000000000 */
[----:B------:R-:W-:Y:S04]  /*14540*/  BSSY B0, `(.L_x_1316) ;  /* 0x000000a000007945 */ /* 0x000fe80003800000 */
[----:B------:R-:W-:-:S13]  /*14550*/  ISETP.GE.AND P2, PT, R0, R2, PT ;  /* 0x000000020000720c */ /* 0x000fda0003f46270 */
[----:B------:R-:W-:Y:S05]  /*14560*/  @P2 BRA `(.L_x_1317) ;  /* 0x00000000001c2947 */ /* 0x000fea0003800000 */
[----:B--2---:R-:W-:-:S05]  /*14570*/  LEA R2, P2, R10, R3, 0x1 ;  /* 0x000000030a027211 */ /* 0x004fca00078408ff */
[----:B01----:R-:W-:-:S05]  /*14580*/  IMAD.X R3, RZ, RZ, R5, P2 ;  /* 0x000000ffff037224 */ /* 0x003fca00010e0605 */
[----:B------:R-:W-:Y:S01]  /*14590*/  @!PT LDS RZ, [RZ] ;  /* 0x00000000fffff984 */ /* 0x000fe20000000800 */
[----:B------:R-:W-:Y:S01]  /*145a0*/  @!PT LDS RZ, [RZ] ;  /* 0x00000000fffff984 */ /* 0x000fe20000000800 */
[----:B------:R-:W-:Y:S01]  /*145b0*/  @!PT LDS RZ, [RZ] ;  /* 0x00000000fffff984 */ /* 0x000fe20000000800 */
[----:B------:R3:W-:Y:S04]  /*145c0*/  LDGSTS.E.BYPASS.LTC128B.128 [R9+0x13c00], desc[UR52][R2.64], !P0 ;  /* 0x13c0000002097fae */ /* 0x0007e8000c101d74 */
[----:B------:R3:W-:Y:S02]  /*145d0*/  LDGSTS.E.BYPASS.LTC128B.128 [R9+0x17c00], desc[UR52][R2.64+0x80], !P1 ;  /* 0x17c0008002097fae */ /* 0x0007e4000c901d74 */
.L_x_1317:
[----:B------:R-:W-:Y:S05]  /*145e0*/  BSYNC B0 ;  /* 0x0000000000007941 */ /* 0x000fea0003800000 */
.L_x_1316:
[----:B------:R-:W-:Y:S01]  /*145f0*/  NOP ;  /* 0x0000000000007918 */ /* 0x000fe20000000000 */
[----:B------:R-:W-:Y:S01]  /*14600*/  PLOP3.LUT P0, PT, PT, PT, PT, 0x80, 0x0 ;  /* 0x000000000000781c */ /* 0x000fe20003f0f070 */
[----:B0-----:R-:W-:-:S12]  /*14610*/  VIADD R6, R18, 0x28800 ;  /* 0x0002880012067836 */ /* 0x001fd80000000000 */
.L_x_1318:
        /* <DEDUP_REMOVED lines=18> */
.L_x_1432:
[----:B------:R-:W-:Y:S05]  /*14740*/  BSYNC B0 ;  /* 0x0000000000007941 */ /* 0x000fea0003800000 */
.L_x_1319:
[----:B------:R-:W0:Y:S04]  /*14750*/  LDL R2, [R1+0x30] ;  /* 0x0000300001027983 */ /* 0x000e280000100800 */
[----:B------:R-:W3:Y:S01]  /*14760*/  LDL R4, [R1+0x20] ;  /* 0x0000200001047983 */ /* 0x000ee20000100800 */
[----:B------:R-:W-:Y:S01]  /*14770*/  BSSY B0, `(.L_x_1321) ;  /* 0x00001eb000007945 */ /* 0x000fe20003800000 */
[----:B0-----:R-:W-:-:S05]  /*14780*/  VIADD R0, R2, 0xfffffffe ;  /* 0xfffffffe02007836 */ /* 0x001fca0000000000 */
[----:B---3--:R-:W-:-:S13]  /*14790*/  ISETP.GE.AND P0, PT, R0, R4, PT ;  /* 0x000000040000720c */ /* 0x008fda0003f06270 */
[----:B------:R-:W-:Y:S05]  /*147a0*/  @!P0 BRA `(.L_x_1322) ;  /* 0x0000001c009c8947 */ /* 0x000fea0003800000 */
[----:B------:R-:W3:Y:S04]  /*147b0*/  LDL.LU R2, [R1+0x50] ;  /* 0x0000500001027983 */ /* 0x000ee80000300800 */
[----:B------:R-:W4:Y:S04]  /*147c0*/  LDL.LU R8, [R1+0x38] ;  /* 0x0000380001087983 */ /* 0x000f280000300800 */
[----:B--2---:R-:W2:Y:S04]  /*147d0*/  LDL.LU R3, [R1+0x54] ;  /* 0x0000540001037983 */ /* 0x004ea80000300800 */
[----:B------:R-:W5:Y:S04]  /*147e0*/  LDL.LU R7, [R1+0x34] ;  /* 0x0000340001077983 */ /* 0x000f680000300800 */
[----:B-1----:R-:W5:Y:S01]  /*147f0*/  LDL.LU R5, [R1+0x58] ;  /* 0x0000580001057983 */ /* 0x002f620000300800 */
[----:B------:R-:W-:Y:S01]  /*14800*/  LOP3.LUT R11, RZ, R4, RZ, 0x33, !PT ;  /* 0x00000004ff0b7212 */ /* 0x000fe200078e33ff */
[----:B------:R-:W-:Y:S01]  /*14810*/  BSSY B2, `(.L_x_1323) ;  /* 0x00000aa000027945 */ /* 0x000fe20003800000 */
[----:B---3--:R-:W-:-:S04]  /*14820*/  VIADD R2, R2, 0x1 ;  /* 0x0000000102027836 */ /* 0x008fc80000000000 */
[----:B----4-:R-:W-:Y:S01]  /*14830*/  IMAD R2, R2, R8, RZ ;  /* 0x0000000802027224 */ /* 0x010fe200078e02ff */
[----:B--2---:R-:W-:-:S04]  /*14840*/  LOP3.LUT R3, RZ, R3, RZ, 0x33, !PT ;  /* 0x00000003ff037212 */ /* 0x004fc800078e33ff */
[----:B------:R-:W-:-:S04]  /*14850*/  LOP3.LUT R2, RZ, R2, RZ, 0x33, !PT ;  /* 0x00000002ff027212 */ /* 0x000fc800078e33ff */
[----:B-----5:R-:W-:Y:S02]  /*14860*/  VIADDMNMX R2, R2, -R7, R3, !PT ;  /* 0x8000000702027246 */ /* 0x020fe40007800103 */
[----:B------:R-:W-:-:S04]  /*14870*/  LOP3.LUT R7, RZ, R5, RZ, 0x33, !PT ;  /* 0x00000005ff077212 */ /* 0x000fc800078e33ff */
[----:B------:R-:W-:-:S04]  /*14880*/  VIMNMX R7, R2, R7, !PT ;  /* 0x0000000702077248 */ /* 0x000fc80007fe0100 */
[----:B------:R-:W-:Y:S02]  /*14890*/  VIADDMNMX R11, R7, 0x2, R11, !PT ;  /* 0x00000002070b7846 */ /* 0x000fe4000780010b */
[----:B------:R-:W-:-:S05]  /*148a0*/  LOP3.LUT R2, RZ, R7, RZ, 0x33, !PT ;  /* 0x00000007ff027212 */ /* 0x000fca00078e33ff */
        /* <DEDUP_REMOVED lines=38> */
.L_x_1327:
[----:B------:R-:W-:Y:S01]  /*14b10*/  IMAD R3, R8, 0x8, R18 ;  /* 0x0000000808037824 */ /* 0x000fe200078e0212 */
[----:B------:R-:W-:Y:S01]  /*14b20*/  SHF.L.U32 R2, R10, 0x1f, RZ ;  /* 0x0000001f0a027819 */ /* 0x000fe200000006ff */
[----:B------:R-:W-:Y:S03]  /*14b30*/  BSSY B3, `(.L_x_1328) ;  /* 0x0000003000037945 */ /* 0x000fe60003800000 */
[----:B------:R-:W1:Y:S02]  /*14b40*/  SYNCS.PHASECHK.TRANS64.TRYWAIT P0, [R3+URZ+0x28840], R2 ;  /* 0x02884002030075a7 */ /* 0x000e64000800017f */
[----:B-1----:R-:W-:Y:S05]  /*14b50*/  @!P0 BRA `(.L_x_1329) ;  /* 0x0000004400808947 */ /* 0x002fea0003800000 */
.L_x_1433:
[----:B------:R-:W-:Y:S05]  /*14b60*/  BSYNC B3 ;  /* 0x0000000000037941 */ /* 0x000fea0003800000 */
.L_x_1328:
        /* <DEDUP_REMOVED lines=12> */
.L_x_1331:
[----:B------:R-:W-:Y:S05]  /*14c30*/  BSYNC B3 ;  /* 0x0000000000037941 */ /* 0x000fea0003800000 */
.L_x_1330:
        /* <DEDUP_REMOVED lines=12> */
.L_x_1332:
        /* <DEDUP_REMOVED lines=16> */
.L_x_1333:
        /* <DEDUP_REMOVED lines=16> */
.L_x_1434:
[----:B------:R-:W-:Y:S05]  /*14f00*/  BSYNC B3 ;  /* 0x0000000000037941 */ /* 0x000fea0003800000 */
.L_x_1334:
        /* <DEDUP_REMOVED lines=12> */
.L_x_1337:
[----:B------:R-:W-:Y:S05]  /*14fd0*/  BSYNC B3 ;  /* 0x0000000000037941 */ /* 0x000fea0003800000 */
.L_x_1336:
        /* <DEDUP_REMOVED lines=13> */
.L_x_1338:
        /* <DEDUP_REMOVED lines=15> */
.L_x_1339:
        /* <DEDUP_REMOVED lines=12> */
.L_x_1326:
[----:B------:R-:W-:Y:S05]  /*15260*/  BSYNC B1 ;  /* 0x0000000000017941 */ /* 0x000fea0003800000 */
.L_x_1325:
[----:B0-----:R-:W2:Y:S01]  /*15270*/  LDL.LU R0, [R1+0x30] ;  /* 0x0000300001007983 */ /* 0x001ea20000300800 */
[----:B------:R-:W-:-:S03]  /*15280*/  IMAD.MOV.U32 R19, RZ, RZ, R8 ;  /* 0x000000ffff137224 */ /* 0x000fc600078e0008 */
[----:B------:R0:W-:Y:S02]  /*15290*/  STL [R1+0x10], R10 ;  /* 0x0000100a01007387 */ /* 0x0001e40000100800 */
[----:B0-2---:R-:W-:-:S07]  /*152a0*/  VIADD R0, R0, 0xfffffffd ;  /* 0xfffffffd00007836 */ /* 0x005fce0000000000 */
.L_x_1324:
[----:B------:R-:W-:Y:S05]  /*152b0*/  BSYNC B2 ;  /* 0x0000000000027941 */ /* 0x000fea0003800000 */
.L_x_1323:
[----:B------:R-:W-:-:S05]  /*152c0*/  VIADD R11, R11, 0xfffffffe ;  /* 0xfffffffe0b0b7836 */ /* 0x000fca0000000000 */
[----:B------:R-:W-:-:S13]  /*152d0*/  ISETP.NE.AND P0, PT, R11, R7, PT ;  /* 0x000000070b00720c */ /* 0x000fda0003f05270 */
[----:B------:R-:W-:Y:S05]  /*152e0*/  @!P0 BRA `(.L_x_1322) ;  /* 0x0000001000cc8947 */ /* 0x000fea0003800000 */
[----:B------:R-:W-:-:S07]  /*152f0*/  IMAD.MOV.U32 R9, RZ, RZ, R17 ;  /* 0x000000ffff097224 */ /* 0x000fce00078e0011 */
.L_x_1370:
        /* <DEDUP_REMOVED lines=35> */
.L_x_1342:
[----:B------:R-:W-:Y:S01]  /*15530*/  IMAD R3, R4, 0x8, R18 ;  /* 0x0000000804037824 */ /* 0x000fe200078e0212 */
[----:B------:R-:W-:Y:S01]  /*15540*/  SHF.L.U32 R2, R5, 0x1f, RZ ;  /* 0x0000001f05027819 */ /* 0x000fe200000006ff */
[----:B------:R-:W-:Y:S03]  /*15550*/  BSSY B2, `(.L_x_1343) ;  /* 0x0000003000027945 */ /* 0x000fe60003800000 */
[----:B------:R-:W1:Y:S02]  /*15560*/  SYNCS.PHASECHK.TRANS64.TRYWAIT P0, [R3+URZ+0x28840], R2 ;  /* 0x02884002030075a7 */ /* 0x000e64000800017f */
[----:B-1----:R-:W-:Y:S05]  /*15570*/  @!P0 BRA `(.L_x_1344) ;  /* 0x0000003c00208947 */ /* 0x002fea0003800000 */
.L_x_1435:
[----:B------:R-:W-:Y:S05]  /*15580*/  BSYNC B2 ;  /* 0x0000000000027941 */ /* 0x000fea0003800000 */
.L_x_1343:
        /* <DEDUP_REMOVED lines=12> */
.L_x_1346:
[----:B------:R-:W-:Y:S05]  /*15650*/  BSYNC B2 ;  /* 0x0000000000027941 */ /* 0x000fea0003800000 */
.L_x_1345:
        /* <DEDUP_REMOVED lines=12> */
.L_x_1347:
        /* <DEDUP_REMOVED lines=16> */
.L_x_1348:
        /* <DEDUP_REMOVED lines=16> */
.L_x_1436:
[----:B------:R-:W-:Y:S05]  /*15920*/  BSYNC B2 ;  /* 0x0000000000027941 */ /* 0x000fea0003800000 */
.L_x_1349:
        /* <DEDUP_REMOVED lines=11> */
.L_x_1352:
[----:B------:R-:W-:Y:S05]  /*159e0*/  BSYNC B2 ;  /* 0x0000000000027941 */ /* 0x000fea0003800000 */
.L_x_1351:
        /* <DEDUP_REMOVED lines=12> */
.L_x_1353:
        /* <DEDUP_REMOVED lines=15> */
.L_x_1354:
        /* <DEDUP_REMOVED lines=12> */
.L_x_1341:
[----:B------:R-:W-:Y:S05]  /*15c60*/  BSYNC B1 ;  /* 0x0000000000017941 */ /* 0x000fea0003800000 */
.L_x_1340:
        /* <DEDUP_REMOVED lines=35> */
.L_x_1357:
[----:B------:R-:W-:Y:S01]  /*15ea0*/  IMAD R2, R19, 0x8, R18 ;  /* 0x0000000813027824 */ /* 0x000fe200078e0212 */
[----:B------:R-:W-:Y:S01]  /*15eb0*/  SHF.L.U32 R3, R12, 0x1f, RZ ;  /* 0x0000001f0c037819 */ /* 0x000fe200000006ff */
[----:B------:R-:W-:Y:S03]  /*15ec0*/  BSSY B2, `(.L_x_1358) ;  /* 0x0000003000027945 */ /* 0x000fe60003800000 */
[----:B------:R-:W2:Y:S02]  /*15ed0*/  SYNCS.PHASECHK.TRANS64.TRYWAIT P0, [R2+URZ+0x28840], R3 ;  /* 0x02884003020075a7 */ /* 0x000ea4000800017f */
[----:B--2---:R-:W-:Y:S05]  /*15ee0*/  @!P0 BRA `(.L_x_1359) ;  /* 0x0000003000ec8947 */ /* 0x004fea0003800000 */
.L_x_1437:
[----:B------:R-:W-:Y:S05]  /*15ef0*/  BSYNC B2 ;  /* 0x0000000000027941 */ /* 0x000fea0003800000 */
.L_x_1358:
        /* <DEDUP_REMOVED lines=12> */
.L_x_1361:
[----:B------:R-:W-:Y:S05]  /*15fc0*/  BSYNC B2 ;  /* 0x0000000000027941 */ /* 0x000fea0003800000 */
.L_x_1360:
        /* <DEDUP_REMOVED lines=13> */
.L_x_1362:
        /* <DEDUP_REMOVED lines=16> */
.L_x_1363:
        /* <DEDUP_REMOVED lines=15> */
.L_x_1438:
[----:B------:R-:W-:Y:S05]  /*16290*/  BSYNC B2 ;  /* 0x0000000000027941 */ /* 0x000fea0003800000 */
.L_x_1364:
        /* <DEDUP_REMOVED lines=11> */
.L_x_1367:
[----:B------:R-:W-:Y:S05]  /*16350*/  BSYNC B2 ;  /* 0x0000000000027941 */ /* 0x000fea0003800000 */
.L_x_1366:
        /* <DEDUP_REMOVED lines=12> */
.L_x_1368:
        /* <DEDUP_REMOVED lines=15> */
.L_x_1369:
        /* <DEDUP_REMOVED lines=12> */
.L_x_1356:
[----:B------:R-:W-:Y:S05]  /*165d0*/  BSYNC B1 ;  /* 0x0000000000017941 */ /* 0x000fea0003800000 */
.L_x_1355:
[----:B------:R-:W2:Y:S01]  /*165e0*/  LDL R2, [R1+0x20] ;  /* 0x0000200001027983 */ /* 0x000ea20000100800 */
[----:B------:R-:W-:Y:S01]  /*165f0*/  VIADD R0, R0, 0xfffffffe ;  /* 0xfffffffe00007836 */ /* 0x000fe20000000000 */
[----:B--2---:R-:W-:-:S13]  /*16600*/  ISETP.GT.AND P0, PT, R7, R2, PT ;  /* 0x000000020700720c */ /* 0x004fda0003f04270 */
[----:B------:R-:W-:Y:S05]  /*16610*/  @P0 BRA `(.L_x_1370) ;  /* 0xffffffec00380947 */ /* 0x000fea000383ffff */
.L_x_1322:
[----:B------:R-:W-:Y:S05]  /*16620*/  BSYNC B0 ;  /* 0x0000000000007941 */ /* 0x000fea0003800000 */
.L_x_1321:
[----:B------:R-:W3:Y:S01]  /*16630*/  S2R R7, SR_TID.X ;  /* 0x0000000000077919 */ /* 0x000ee20000002100 */
[----:B------:R-:W-:Y:S01]  /*16640*/  BSSY B0, `(.L_x_1371) ;  /* 0x0000011000007945 */ /* 0x000fe20003800000 */
[----:B---3--:R-:W-:-:S04]  /*16650*/  LOP3.LUT R7, R7, 0x7f, RZ, 0xc0, !PT ;  /* 0x0000007f07077812 */ /* 0x008fc800078ec0ff */
[----:B------:R-:W-:-:S13]  /*16660*/  ISETP.NE.AND P0, PT, R7, RZ, PT ;  /* 0x000000ff0700720c */ /* 0x000fda0003f05270 */
[----:B------:R-:W-:Y:S05]  /*16670*/  @P0 BRA `(.L_x_1372) ;  /* 0x0000000000340947 */ /* 0x000fea0003800000 */
[----:B--2---:R-:W2:Y:S01]  /*16680*/  S2R R3, SR_LANEID ;  /* 0x0000000000037919 */ /* 0x004ea20000000000 */
[----:B------:R-:W-:Y:S02]  /*16690*/  VOTEU.ANY UR4, UPT, PT ;  /* 0x0000000000047886 */ /* 0x000fe400038e0100 */
[----:B------:R-:W2:Y:S08]  /*166a0*/  FLO.U32 R0, UR4 ;  /* 0x0000000400007d00 */ /* 0x000eb000080e0000 */
[----:B------:R-:W3:Y:S01]  /*166b0*/  POPC R4, UR4 ;  /* 0x0000000400047d09 */ /* 0x000ee20008000000 */
[----:B--2---:R-:W-:-:S02]  /*166c0*/  ISETP.EQ.U32.AND P0, PT, R0, R3, PT ;  /* 0x000000030000720c */ /* 0x004fc40003f02070 */
[----:B------:R-:W3:Y:S11]  /*166d0*/  LDC.64 R2, c[0x0][0xc60] ;  /* 0x00031800ff027b82 */ /* 0x000ef60000000a00 */
[----:B---3--:R-:W2:Y:S01]  /*166e0*/  @P0 ATOMG.E.ADD.STRONG.GPU PT, R3, desc[UR52][R2.64], R4 ;  /* 0x00000004020309a8 */ /* 0x008ea200081ee1f4 */
[----:B-1----:R-:W1:Y:S02]  /*166f0*/  S2R R5, SR_LTMASK ;  /* 0x0000000000057919 */ /* 0x002e640000003900 */
[----:B-1----:R-:W-:-:S06]  /*16700*/  LOP3.LUT R5, R5, UR4, RZ, 0xc0, !PT ;  /* 0x0000000405057c12 */ /* 0x002fcc000f8ec0ff */
[----:B------:R-:W1:Y:S01]  /*16710*/  POPC R5, R5 ;  /* 0x0000000500057309 */ /* 0x000e620000000000 */
[----:B--2---:R-:W1:Y:S02]  /*16720*/  SHFL.IDX PT, R0, R3, R0, 0x1f ;  /* 0x00001f0003007589 */ /* 0x004e6400000e0000 */
[----:B-1----:R-:W-:-:S05]  /*16730*/  IADD3 R0, R0, UR37, R5 ;  /* 0x0000002500007c10 */ /* 0x002fca000fffe005 */
[----:B------:R3:W-:Y:S02]  /*16740*/  STL [R1], R0 ;  /* 0x0000000001007387 */ /* 0x0007e40000100800 */
.L_x_1372:
[----:B------:R-:W-:Y:S05]  /*16750*/  BSYNC B0 ;  /* 0x0000000000007941 */ /* 0x000fea0003800000 */
.L_x_1371:
[----:B---3--:R-:W3:Y:S01]  /*16760*/  LDL R0, [R1+0x18] ;  /* 0x0000180001007983 */ /* 0x008ee20000100800 */
[----:B------:R-:W-:Y:S01]  /*16770*/  BSSY B0, `(.L_x_1373) ;  /* 0x000003a000007945 */ /* 0x000fe20003800000 */
[----:B---3--:R-:W-:-:S13]  /*16780*/  LOP3.LUT P0, RZ, R0, 0x1, RZ, 0xc0, !PT ;  /* 0x0000000100ff7812 */ /* 0x008fda000780c0ff */
        /* <DEDUP_REMOVED lines=8> */
.L_x_1439:
[----:B------:R-:W-:Y:S05]  /*16810*/  BSYNC B1 ;  /* 0x0000000000017941 */ /* 0x000fea0003800000 */
.L_x_1375:
        /* <DEDUP_REMOVED lines=9> */
.L_x_1378:
[----:B------:R-:W-:Y:S05]  /*168b0*/  BSYNC B1 ;  /* 0x0000000000017941 */ /* 0x000fea0003800000 */
.L_x_1377:
[----:B--2---:R-:W2:Y:S04]  /*168c0*/  LDL.LU R3, [R1+0x14] ;  /* 0x0000140001037983 */ /* 0x004ea80000300800 */
[----:B------:R-:W2:Y:S01]  /*168d0*/  LDL.LU R2, [R1+0x4] ;  /* 0x0000040001027983 */ /* 0x000ea20000300800 */
[----:B------:R-:W-:Y:S01]  /*168e0*/  UIADD3 UR4, UP0, UR38, 0x470, URZ ;  /* 0x0000047026047890 */ /* 0x000fe2000ff1e03f */
[----:B------:R-:W-:Y:S01]  /*168f0*/  PLOP3.LUT P0, PT, PT, PT, PT, 0x80, 0x0 ;  /* 0x000000000000781c */ /* 0x000fe20003f0f070 */
[----:B------:R-:W-:Y:S01]  /*16900*/  VIADD R0, R0, 0x28850 ;  /* 0x0002885000007836 */ /* 0x000fe20000000000 */
[----:B------:R-:W-:Y:S01]  /*16910*/  UMOV UR6, 0x0 ;  /* 0x0000000000067882 */ /* 0x000fe20000000000 */
[----:B------:R-:W-:Y:S01]  /*16920*/  UIADD3.X UR5, URZ, UR39, URZ, UP0, !UPT ;  /* 0x000000273f057290 */ /* 0x000fe200087fe43f */
[----:B------:R-:W-:Y:S01]  /*16930*/  UMOV UR7, 0x14f00000 ;  /* 0x14f0000000077882 */ /* 0x000fe20000000000 */
[----:B------:R-:W-:Y:S01]  /*16940*/  UMOV UR10, URZ ;  /* 0x0000003f000a7c82 */ /* 0x000fe20008000000 */
[----:B--2---:R-:W-:-:S02]  /*16950*/  IMAD R2, R2, 0x80, R3 ;  /* 0x0000008002027824 */ /* 0x004fc400078e0203 */
[----:B------:R-:W-:-:S04]  /*16960*/  IMAD R3, R19, 0x8000, R18 ;  /* 0x0000800013037824 */ /* 0x000fc800078e0212 */
[----:B------:R-:W-:-:S07]  /*16970*/  VIADD R4, R3, 0x400 ;  /* 0x0000040003047836 */ /* 0x000fce0000000000 */
.L_x_1379:
        /* <DEDUP_REMOVED lines=15> */
.L_x_1380:
        /* <DEDUP_REMOVED lines=9> */
[----:B---3--:R-:W-:Y:S05]  /*16b00*/  @P0 BRA.U.ANY `(.L_x_1380) ;  /* 0xfffffffd00d80947 */ /* 0x008fea000393ffff */
.L_x_1374:
[----:B------:R-:W-:Y:S05]  /*16b10*/  BSYNC B0 ;  /* 0x0000000000007941 */ /* 0x000fea0003800000 */
.L_x_1373:
[----:B------:R-:W3:Y:S01]  /*16b20*/  LDL.LU R4, [R1+0x10] ;  /* 0x0000100001047983 */ /* 0x000ee20000300800 */
[----:B------:R-:W-:-:S05]  /*16b30*/  VIADD R19, R19, 0x1 ;  /* 0x0000000113137836 */ /* 0x000fca0000000000 */
[----:B------:R-:W-:-:S04]  /*16b40*/  ISETP.NE.AND P0, PT, R19, 0x2, PT ;  /* 0x000000021300780c */ /* 0x000fc80003f05270 */
[----:B------:R-:W-:Y:S02]  /*16b50*/  SEL R0, RZ, 0x1, P0 ;  /* 0x00000001ff007807 */ /* 0x000fe40000000000 */
[----:B------:R-:W-:Y:S02]  /*16b60*/  SEL R19, R19, RZ, P0 ;  /* 0x000000ff13137207 */ /* 0x000fe40000000000 */
[----:B---3--:R-:W-:-:S05]  /*16b70*/  LOP3.LUT R4, R4, R0, RZ, 0x3c, !PT ;  /* 0x0000000004047212 */ /* 0x008fca00078e3cff */
[----:B------:R3:W-:Y:S02]  /*16b80*/  STL [R1+0x10], R4 ;  /* 0x0000100401007387 */ /* 0x0007e40000100800 */
.L_x_1301:
[----:B------:R-:W-:Y:S05]  /*16b90*/  BSYNC B7 ;  /* 0x0000000000077941 */ /* 0x000fea0003800000 */
.L_x_1299:
        /* <DEDUP_REMOVED lines=9> */
[----:B01-3--:R-:W0:Y:S04]  /*16c30*/  LDS.128 R4, [R18+0x288d0] ;  /* 0x0288d00012047984 */ /* 0x00be280000000c00 */
[----:B0-----:R0:W-:Y:S04]  /*16c40*/  STL.64 [R1], R4 ;  /* 0x0000000401007387 */ /* 0x0011e80000100a00 */
[----:B------:R0:W-:Y:S01]  /*16c50*/  STL.64 [R1+0x8], R6 ;  /* 0x0000080601007387 */ /* 0x0001e20000100a00 */
[----:B------:R-:W-:Y:S06]  /*16c60*/  BAR.ARV 0x4, 0x180 ;  /* 0x0106000000007b1d */ /* 0x000fec0000002000 */
[----:B------:R-:W-:Y:S05]  /*16c70*/  BRA `(.L_x_1382) ;  /* 0x00000010002c7947 */ /* 0x000fea0003800000 */
.L_x_1381:
[----:B------:R-:W4:Y:S01]  /*16c80*/  S2R R16, SR_TID.X ;  /* 0x0000000000107919 */ /* 0x000f220000002100 */
[----:B------:R-:W-:Y:S01]  /*16c90*/  UMOV UR4, 0xffffffff ;  /* 0xffffffff00047882 */ /* 0x000fe20000000000 */
[----:B----4-:R-:W-:-:S04]  /*16ca0*/  LOP3.LUT R16, R16, 0x1f, RZ, 0xc0, !PT ;  /* 0x0000001f10107812 */ /* 0x010fc800078ec0ff */
[----:B------:R-:W-:Y:S01]  /*16cb0*/  ISETP.NE.AND P0, PT, R16, 0x1f, PT ;  /* 0x0000001f1000780c */ /* 0x000fe20003f05270 */
[----:B------:R-:W-:-:S12]  /*16cc0*/  BRA.DIV UR4, `(.L_x_1383) ;  /* 0x0000002604b07947 */ /* 0x000fd8000b800000 */
[----:B--2---:R-:W0:Y:S01]  /*16cd0*/  LDL.LU R3, [R1] ;  /* 0x0000000001037983 */ /* 0x004e220000300800 */
[----:B------:R-:W-:-:S03]  /*16ce0*/  ULDC UR4, c[0x0][0xc3c] ;  /* 0x00030f0000047ab9 */ /* 0x000fc60000000800 */
[----:B-1-3--:R-:W2:Y:S01]  /*16cf0*/  LDL R4, [R1+0xc] ;  /* 0x00000c0001047983 */ /* 0x00aea20000100800 */
[----:B0-----:R-:W-:Y:S02]  /*16d00*/  IMAD.MOV.U32 R8, RZ, RZ, R3 ;  /* 0x000000ffff087224 */ /* 0x001fe400078e0003 */
[----:B--2---:R-:W-:-:S05]  /*16d10*/  IMAD.IADD R0, R4, 0x1, R16 ;  /* 0x0000000104007824 */ /* 0x004fca00078e0210 */
[----:B------:R-:W-:-:S13]  /*16d20*/  ISETP.GE.OR P1, PT, R0, UR4, !P0 ;  /* 0x0000000400007c0c */ /* 0x000fda000c726670 */
[----:B------:R-:W0:Y:S08]  /*16d30*/  @!P1 LDC.64 R2, c[0x0][0xc80] ;  /* 0x00032000ff029b82 */ /* 0x000e300000000a00 */
[----:B------:R-:W1:Y:S01]  /*16d40*/  @!P1 LDC.64 R4, c[0x0][0xc78] ;  /* 0x00031e00ff049b82 */ /* 0x000e620000000a00 */
[----:B0-----:R-:W-:-:S05]  /*16d50*/  @!P1 IMAD.WIDE R2, R0, 0x4, R2 ;  /* 0x0000000400029825 */ /* 0x001fca00078e0202 */
[----:B------:R1:W2:Y:S02]  /*16d60*/  @!P1 LDG.E R6, desc[UR52][R2.64] ;  /* 0x0000003402069981 */ /* 0x0002a4000c1e1900 */
[----:B-1----:R-:W-:-:S05]  /*16d70*/  @!P1 IMAD.WIDE R2, R0, 0x4, R4 ;  /* 0x0000000400029825 */ /* 0x002fca00078e0204 */
[----:B------:R-:W3:Y:S01]  /*16d80*/  @!P1 LDG.E R4, desc[UR52][R2.64] ;  /* 0x0000003402049981 */ /* 0x000ee2000c1e1900 */
[----:B------:R-:W-:Y:S01]  /*16d90*/  IMAD.MOV.U32 R5, RZ, RZ, RZ ;  /* 0x000000ffff057224 */ /* 0x000fe200078e00ff */
[C---:B------:R-:W-:Y:S02]  /*16da0*/  ISETP.GE.U32.AND P2, PT, R16.reuse, 0x2, PT ;  /* 0x000000021000780c */ /* 0x040fe40003f46070 */
[C---:B------:R-:W-:Y:S01]  /*16db0*/  ISETP.GE.U32.AND P3, PT, R16.reuse, 0x4, PT ;  /* 0x000000041000780c */ /* 0x040fe20003f66070 */
[----:B------:R-:W-:Y:S01]  /*16dc0*/  SHFL.IDX PT, R0, R8, RZ, 0x1f ;  /* 0x00001fff08007589 */ /* 0x000fe200000e0000 */
[C---:B------:R-:W-:Y:S02]  /*16dd0*/  ISETP.GE.U32.AND P4, PT, R16.reuse, 0x8, PT ;  /* 0x000000081000780c */ /* 0x040fe40003f86070 */
[----:B------:R-:W-:Y:S01]  /*16de0*/  ISETP.GE.U32.AND P5, PT, R16, 0x10, PT ;  /* 0x000000101000780c */ /* 0x000fe20003fa6070 */
[----:B--2---:R-:W-:Y:S01]  /*16df0*/  @!P1 IMAD.MOV.U32 R5, RZ, RZ, R6 ;  /* 0x000000ffff059224 */ /* 0x004fe200078e0006 */
[----:B------:R-:W-:-:S02]  /*16e00*/  CS2R R6, SRZ ;  /* 0x0000000000067805 */ /* 0x000fc4000001ff00 */
[----:B---3--:R-:W-:Y:S01]  /*16e10*/  @!P1 IMAD.MOV.U32 R7, RZ, RZ, R4 ;  /* 0x000000ffff079224 */ /* 0x008fe200078e0004 */
[----:B------:R-:W-:-:S03]  /*16e20*/  ISETP.NE.AND P1, PT, R16, RZ, PT ;  /* 0x000000ff1000720c */ /* 0x000fc60003f25270 */
[----:B------:R-:W-:-:S05]  /*16e30*/  IMAD R2, R7, R5, RZ ;  /* 0x0000000507027224 */ /* 0x000fca00078e02ff */
[----:B------:R-:W0:Y:S02]  /*16e40*/  SHFL.UP PT, R14, R2, 0x1, RZ ;  /* 0x04200000020e7989 */ /* 0x000e2400000e00ff */
[----:B0-----:R-:W-:-:S05]  /*16e50*/  SEL R9, R14, RZ, P1 ;  /* 0x000000ff0e097207 */ /* 0x001fca0000800000 */
[----:B------:R-:W-:Y:S02]  /*16e60*/  IMAD.IADD R2, R2, 0x1, R9 ;  /* 0x0000000102027824 */ /* 0x000fe400078e0209 */
[----:B------:R-:W-:Y:S04]  /*16e70*/  SHFL.IDX PT, R9, R8, 0x1, 0x1f ;  /* 0x00201f0008097f89 */ /* 0x000fe800000e0000 */
        /* <DEDUP_REMOVED lines=13> */
.L_x_1449:
[----:B------:R-:W-:Y:S02]  /*16f50*/  ULDC UR4, c[0x0][0xc38] ;  /* 0x00030e0000047ab9 */ /* 0x000fe40000000800 */
[----:B------:R-:W-:-:S04]  /*16f60*/  IMAD.U32 R8, RZ, RZ, UR4 ;  /* 0x00000004ff087e24 */ /* 0x000fc8000f8e00ff */
[----:B-1----:R-:W-:-:S04]  /*16f70*/  IMAD R10, R10, R8, RZ ;  /* 0x000000080a0a7224 */ /* 0x002fc800078e02ff */
[----:B------:R-:W-:-:S05]  /*16f80*/  IMAD.IADD R4, R9, 0x1, R10 ;  /* 0x0000000109047824 */ /* 0x000fca00078e020a */
[----:B------:R-:W-:-:S13]  /*16f90*/  ISETP.GT.AND P6, PT, R4, R0, PT ;  /* 0x000000000400720c */ /* 0x000fda0003fc4270 */
[----:B------:R-:W-:Y:S05]  /*16fa0*/  @P6 BRA `(.L_x_1384) ;  /* 0x0000000000ac6947 */ /* 0x000fea0003800000 */
.L_x_1387:
[----:B0-----:R-:W2:Y:S01]  /*16fb0*/  LDL.LU R2, [R1+0xc] ;  /* 0x00000c0001027983 */ /* 0x001ea20000300800 */
[----:B------:R-:W0:Y:S01]  /*16fc0*/  LDC R3, c[0x0][0xc3c] ;  /* 0x00030f00ff037b82 */ /* 0x000e220000000800 */
[----:B--2---:R-:W-:-:S05]  /*16fd0*/  VIADD R2, R2, 0x1f ;  /* 0x0000001f02027836 */ /* 0x004fca0000000000 */
[----:B0-----:R-:W-:-:S13]  /*16fe0*/  ISETP.GE.AND P6, PT, R2, R3, PT ;  /* 0x000000030200720c */ /* 0x001fda0003fc6270 */
[----:B------:R-:W-:Y:S05]  /*16ff0*/  @P6 BRA `(.L_x_1385) ;  /* 0x0000000800e46947 */ /* 0x000fea0003800000 */
[----:B------:R-:W0:Y:S01]  /*17000*/  S2R R5, SR_TID.X ;  /* 0x0000000000057919 */ /* 0x000e220000002100 */
[----:B------:R1:W-:Y:S01]  /*17010*/  STL [R1+0xc], R2 ;  /* 0x00000c0201007387 */ /* 0x0003e20000100800 */
[----:B0-----:R-:W-:-:S05]  /*17020*/  LOP3.LUT R5, R5, 0x1f, RZ, 0xc0, !PT ;  /* 0x0000001f05057812 */ /* 0x001fca00078ec0ff */
[----:B------:R-:W-:Y:S02]  /*17030*/  IMAD.IADD R7, R2, 0x1, R5 ;  /* 0x0000000102077824 */ /* 0x000fe400078e0205 */
[----:B------:R-:W-:-:S03]  /*17040*/  IMAD.MOV.U32 R5, RZ, RZ, RZ ;  /* 0x000000ffff057224 */ /* 0x000fc600078e00ff */
[----:B------:R-:W-:-:S13]  /*17050*/  ISETP.GE.OR P6, PT, R7, R3, !P0 ;  /* 0x000000030700720c */ /* 0x000fda00047c6670 */
[----:B-1----:R-:W0:Y:S02]  /*17060*/  @!P6 LDC.64 R2, c[0x0][0xc80] ;  /* 0x00032000ff02eb82 */ /* 0x002e240000000a00 */
[----:B0-----:R-:W-:-:S05]  /*17070*/  @!P6 IMAD.WIDE R2, R7, 0x4, R2 ;  /* 0x000000040702e825 */ /* 0x001fca00078e0202 */
[----:B------:R0:W2:Y:S02]  /*17080*/  @!P6 LDG.E R5, desc[UR52][R2.64] ;  /* 0x000000340205e981 */ /* 0x0000a4000c1e1900 */
[----:B0-----:R-:W0:Y:S02]  /*17090*/  @!P6 LDC.64 R2, c[0x0][0xc78] ;  /* 0x00031e00ff02eb82 */ /* 0x001e240000000a00 */
[----:B0-----:R-:W-:-:S04]  /*170a0*/  @!P6 IMAD.WIDE R2, R7, 0x4, R2 ;  /* 0x000000040702e825 */ /* 0x001fc800078e0202 */
[----:B------:R-:W-:-:S06]  /*170b0*/  IMAD.MOV.U32 R7, RZ, RZ, RZ ;  /* 0x000000ffff077224 */ /* 0x000fcc00078e00ff */
[----:B------:R-:W2:Y:S01]  /*170c0*/  @!P6 LDG.E R7, desc[UR52][R2.64] ;  /* 0x000000340207e981 */ /* 0x000ea2000c1e1900 */
[----:B------:R-:W-:Y:S01]  /*170d0*/  UMOV UR4, 0xffffffff ;  /* 0xffffffff00047882 */ /* 0x000fe20000000000 */
[----:B--2---:R-:W-:Y:S02]  /*170e0*/  IMAD R2, R7, R5, RZ ;  /* 0x0000000507027224 */ /* 0x004fe400078e02ff */
[----:B------:R-:W-:Y:S05]  /*170f0*/  BRA.DIV UR4, `(.L_x_1386) ;  /* 0x0000002604ec7947 */ /* 0x000fea000b800000 */
        /* <DEDUP_REMOVED lines=16> */
.L_x_1457:
[----:B------:R-:W-:Y:S02]  /*17200*/  ULDC UR4, c[0x0][0xc38] ;  /* 0x00030e0000047ab9 */ /* 0x000fe40000000800 */
[----:B------:R-:W-:-:S04]  /*17210*/  IMAD.U32 R8, RZ, RZ, UR4 ;  /* 0x00000004ff087e24 */ /* 0x000fc8000f8e00ff */
[----:B-1----:R-:W-:-:S04]  /*17220*/  IMAD R10, R10, R8, RZ ;  /* 0x000000080a0a7224 */ /* 0x002fc800078e02ff */
[----:B------:R-:W-:-:S05]  /*17230*/  IMAD.IADD R4, R10, 0x1, R4 ;  /* 0x000000010a047824 */ /* 0x000fca00078e0204 */
[----:B------:R-:W-:-:S13]  /*17240*/  ISETP.GT.AND P6, PT, R4, R0, PT ;  /* 0x000000000400720c */ /* 0x000fda0003fc4270 */
[----:B------:R-:W-:Y:S05]  /*17250*/  @!P6 BRA `(.L_x_1387) ;  /* 0xfffffffc0054e947 */ /* 0x000fea000383ffff */
.L_x_1384:
[----:B------:R-:W-:Y:S01]  /*17260*/  IMAD.IADD R10, R4, 0x1, -R10 ;  /* 0x00000001040a7824 */ /* 0x000fe200078e0a0a */
[----:B------:R-:W-:-:S03]  /*17270*/  UMOV UR4, 0xffffffff ;  /* 0xffffffff00047882 */ /* 0x000fc60000000000 */
[----:B------:R-:W-:-:S05]  /*17280*/  IMAD R3, R2, R8, R10 ;  /* 0x0000000802037224 */ /* 0x000fca00078e020a */
[----:B------:R-:W-:Y:S01]  /*17290*/  ISETP.GT.AND P6, PT, R3, R0, PT ;  /* 0x000000000300720c */ /* 0x000fe20003fc4270 */
[----:B------:R-:W-:-:S12]  /*172a0*/  BRA.DIV UR4, `(.L_x_1388) ;  /* 0x0000002a04447947 */ /* 0x000fd8000b800000 */
[----:B------:R-:W2:Y:S01]  /*172b0*/  LDL.LU R11, [R1+0xc] ;  /* 0x00000c00010b7983 */ /* 0x000ea20000300800 */
[----:B------:R-:W-:-:S04]  /*172c0*/  VOTE.ANY R3, PT, !P6 ;  /* 0x0000000000037806 */ /* 0x000fc800070e0100 */
[----:B------:R-:W1:Y:S02]  /*172d0*/  POPC R9, R3 ;  /* 0x0000000300097309 */ /* 0x000e640000000000 */
[----:B-1----:R2:W1:Y:S04]  /*172e0*/  SHFL.IDX PT, R4, R5, R9, 0x1f ;  /* 0x00001f0905047589 */ /* 0x00246800000e0000 */
[----:B------:R3:W4:Y:S01]  /*172f0*/  SHFL.IDX PT, R7, R7, R9, 0x1f ;  /* 0x00001f0907077589 */ /* 0x00072200000e0000 */
[----:B--2---:R-:W-:-:S05]  /*17300*/  IMAD.IADD R5, R9, 0x1, R11 ;  /* 0x0000000109057824 */ /* 0x004fca00078e020b */
[----:B-1--4-:R3:W-:Y:S02]  /*17310*/  STL [R1+0xc], R5 ;  /* 0x00000c0501007387 */ /* 0x0127e40000100800 */
.L_x_1462:
[----:B------:R-:W-:-:S13]  /*17320*/  ISETP.NE.AND P0, PT, R3, RZ, PT ;  /* 0x000000ff0300720c */ /* 0x000fda0003f05270 */
[----:B------:R-:W-:Y:S05]  /*17330*/  @!P0 BRA `(.L_x_1389) ;  /* 0x0000000000108947 */ /* 0x000fea0003800000 */
[----:B------:R-:W-:Y:S01]  /*17340*/  UMOV UR4, 0xffffffff ;  /* 0xffffffff00047882 */ /* 0x000fe20000000000 */
[----:B---3--:R-:W-:Y:S02]  /*17350*/  VIADD R9, R9, 0xffffffff ;  /* 0xffffffff09097836 */ /* 0x008fe40000000000 */
[----:B------:R-:W-:Y:S05]  /*17360*/  BRA.DIV UR4, `(.L_x_1390) ;  /* 0x0000002a047c7947 */ /* 0x000fea000b800000 */
[----:B------:R1:W2:Y:S02]  /*17370*/  SHFL.IDX PT, R6, R2, R9, 0x1f ;  /* 0x00001f0902067589 */ /* 0x0002a400000e0000 */
.L_x_1389:
[----:B--2---:R-:W-:Y:S01]  /*17380*/  IMAD R3, R6, R8, R10 ;  /* 0x0000000806037224 */ /* 0x004fe200078e020a */
[----:B------:R-:W-:-:S03]  /*17390*/  ISETP.NE.AND P0, PT, R7, 0x1, PT ;  /* 0x000000010700780c */ /* 0x000fc60003f05270 */
[----:B------:R-:W-:Y:S01]  /*173a0*/  IMAD.IADD R0, R0, 0x1, -R3 ;  /* 0x0000000100007824 */ /* 0x000fe200078e0a03 */
[----:B------:R2:W-:Y:S09]  /*173b0*/  STL [R1], R3 ;  /* 0x0000000301007387 */ /* 0x0005f20000100800 */
[----:B------:R-:W-:Y:S05]  /*173c0*/  @!P0 BRA `(.L_x_1391) ;  /* 0x0000000000e48947 */ /* 0x000fea0003800000 */
[----:B0--3--:R-:W-:-:S04]  /*173d0*/  IABS R5, R4 ;  /* 0x0000000400057213 */ /* 0x009fc80000000000 */
[----:B------:R-:W0:Y:S08]  /*173e0*/  I2F.RP R6, R5 ;  /* 0x0000000500067306 */ /* 0x000e300000209400 */
[----:B0-----:R-:W1:Y:S02]  /*173f0*/  MUFU.RCP R6, R6 ;  /* 0x0000000600067308 */ /* 0x001e640000001000 */
[----:B-1----:R-:W-:-:S06]  /*17400*/  VIADD R9, R6, 0xffffffe ;  /* 0x0ffffffe06097836 */ /* 0x002fcc0000000000 */
[----:B--2---:R-:W0:Y:S02]  /*17410*/  F2I.FTZ.U32.TRUNC.NTZ R3, R9 ;  /* 0x0000000900037305 */ /* 0x004e24000021f000 */
[----:B0-----:R-:W-:-:S04]  /*17420*/  IMAD.MOV R2, RZ, RZ, -R3 ;  /* 0x000000ffff027224 */ /* 0x001fc800078e0a03 */
[----:B------:R-:W-:Y:S02]  /*17430*/  IMAD R8, R2, R5, RZ ;  /* 0x0000000502087224 */ /* 0x000fe400078e02ff */
[----:B------:R-:W-:-:S04]  /*17440*/  IMAD.MOV.U32 R2, RZ, RZ, RZ ;  /* 0x000000ffff027224 */ /* 0x000fc800078e00ff */
[----:B------:R-:W-:Y:S01]  /*17450*/  IMAD.HI.U32 R8, R3, R8, R2 ;  /* 0x0000000803087227 */ /* 0x000fe200078e0002 */
[----:B------:R-:W-:Y:S02]  /*17460*/  IABS R2, R0 ;  /* 0x0000000000027213 */ /* 0x000fe40000000000 */
[----:B------:R-:W-:-:S03]  /*17470*/  IABS R3, R4 ;  /* 0x0000000400037213 */ /* 0x000fc60000000000 */
[----:B------:R-:W-:-:S04]  /*17480*/  IMAD.HI.U32 R8, R8, R2, RZ ;  /* 0x0000000208087227 */ /* 0x000fc800078e00ff */
[----:B------:R-:W-:-:S04]  /*17490*/  IMAD.MOV R3, RZ, RZ, -R3 ;  /* 0x000000ffff037224 */ /* 0x000fc800078e0a03 */
[----:B------:R-:W-:-:S05]  /*174a0*/  IMAD R2, R8, R3, R2 ;  /* 0x0000000308027224 */ /* 0x000fca00078e0202 */
[----:B------:R-:W-:-:S13]  /*174b0*/  ISETP.GT.U32.AND P1, PT, R5, R2, PT ;  /* 0x000000020500720c */ /* 0x000fda0003f24070 */
[----:B------:R-:W-:Y:S02]  /*174c0*/  @!P1 IMAD.IADD R2, R2, 0x1, -R5 ;  /* 0x0000000102029824 */ /* 0x000fe400078e0a05 */
[----:B------:R-:W-:Y:S01]  /*174d0*/  @!P1 VIADD R8, R8, 0x1 ;  /* 0x0000000108089836 */ /* 0x000fe20000000000 */
[----:B------:R-:W-:Y:S02]  /*174e0*/  ISETP.NE.AND P1, PT, R4, RZ, PT ;  /* 0x000000ff0400720c */ /* 0x000fe40003f25270 */
[----:B------:R-:W-:Y:S02]  /*174f0*/  ISETP.GE.U32.AND P0, PT, R2, R5, PT ;  /* 0x000000050200720c */ /* 0x000fe40003f06070 */
[----:B------:R-:W-:-:S04]  /*17500*/  IABS R5, R7 ;  /* 0x0000000700057213 */ /* 0x000fc80000000000 */
        /* <DEDUP_REMOVED lines=9> */
[----:B------:R-:W-:-:S03]  /*175a0*/  LOP3.LUT R2, R0, R4, RZ, 0x3c, !PT ;  /* 0x0000000400027212 */ /* 0x000fc600078e3cff */
[----:B------:R-:W-:Y:S01]  /*175b0*/  IMAD.MOV.U32 R3, RZ, RZ, R8 ;  /* 0x000000ffff037224 */ /* 0x000fe200078e0008 */
[----:B------:R-:W-:Y:S02]  /*175c0*/  ISETP.GE.AND P2, PT, R2, RZ, PT ;  /* 0x000000ff0200720c */ /* 0x000fe40003f46270 */
[----:B------:R-:W-:-:S05]  /*175d0*/  IABS R8, R7 ;  /* 0x0000000700087213 */ /* 0x000fca0000000000 */
[----:B------:R-:W-:-:S06]  /*175e0*/  IMAD.MOV R8, RZ, RZ, -R8 ;  /* 0x000000ffff087224 */ /* 0x000fcc00078e0a08 */
        /* <DEDUP_REMOVED lines=9> */
[----:B------:R-:W-:Y:S01]  /*17680*/  ISETP.GE.U32.AND P0, PT, R2, R5, PT ;  /* 0x000000050200720c */ /* 0x000fe20003f06070 */
[----:B------:R-:W-:Y:S01]  /*17690*/  IMAD.MOV R5, RZ, RZ, -R3 ;  /* 0x000000ffff057224 */ /* 0x000fe200078e0a03 */
[----:B------:R-:W-:-:S03]  /*176a0*/  LOP3.LUT R2, R3, R7, RZ, 0x3c, !PT ;  /* 0x0000000703027212 */ /* 0x000fc600078e3cff */
[----:B------:R-:W-:Y:S01]  /*176b0*/  IMAD R0, R4, R5, R0 ;  /* 0x0000000504007224 */ /* 0x000fe200078e0200 */
[----:B------:R-:W-:-:S07]  /*176c0*/  ISETP.GE.AND P2, PT, R2, RZ, PT ;  /* 0x000000ff0200720c */ /* 0x000fce0003f46270 */
        /* <DEDUP_REMOVED lines=9> */
.L_x_1391:
[----:B0--3--:R-:W3:Y:S01]  /*17760*/  LDL R5, [R1+0xc] ;  /* 0x00000c0001057983 */ /* 0x009ee20000100800 */
[----:B-12---:R-:W3:Y:S02]  /*17770*/  LDC.64 R2, c[0x0][0xc90] ;  /* 0x00032400ff027b82 */ /* 0x006ee40000000a00 */
[----:B---3--:R-:W-:-:S05]  /*17780*/  IMAD.WIDE R2, R5, 0x4, R2 ;  /* 0x0000000405027825 */ /* 0x008fca00078e0202 */
[----:B------:R-:W2:Y:S02]  /*17790*/  LDG.E R6, desc[UR52][R2.64] ;  /* 0x0000003402067981 */ /* 0x000ea4000c1e1900 */
[----:B--2---:R-:W-:-:S05]  /*177a0*/  IMAD R5, R4, R6, RZ ;  /* 0x0000000604057224 */ /* 0x004fca00078e02ff */
[----:B------:R-:W-:-:S04]  /*177b0*/  IABS R7, R5 ;  /* 0x0000000500077213 */ /* 0x000fc80000000000 */
[----:B------:R-:W0:Y:S08]  /*177c0*/  I2F.RP R2, R7 ;  /* 0x0000000700027306 */ /* 0x000e300000209400 */
[----:B0-----:R-:W0:Y:S02]  /*177d0*/  MUFU.RCP R2, R2 ;  /* 0x0000000200027308 */ /* 0x001e240000001000 */
[----:B0-----:R-:W-:-:S06]  /*177e0*/  VIADD R2, R2, 0xffffffe ;  /* 0x0ffffffe02027836 */ /* 0x001fcc0000000000 */
[----:B------:R-:W0:Y:S02]  /*177f0*/  F2I.FTZ.U32.TRUNC.NTZ R3, R2 ;  /* 0x0000000200037305 */ /* 0x000e24000021f000 */
        /* <DEDUP_REMOVED lines=19> */
[----:B------:R-:W-:Y:S02]  /*17930*/  IMAD R7, R6, R2, RZ ;  /* 0x0000000206077224 */ /* 0x000fe400078e02ff */
[----:B------:R-:W-:Y:S02]  /*17940*/  IMAD.MOV R2, RZ, RZ, -R2 ;  /* 0x000000ffff027224 */ /* 0x000fe400078e0a02 */
[----:B------:R-:W-:Y:S02]  /*17950*/  IMAD.MOV R3, RZ, RZ, -R7 ;  /* 0x000000ffff037224 */ /* 0x000fe400078e0a07 */
[----:B------:R-:W-:-:S03]  /*17960*/  IMAD R0, R5, R2, R0 ;  /* 0x0000000205007224 */ /* 0x000fc600078e0200 */
[----:B------:R-:W-:Y:S02]  /*17970*/  VIADDMNMX R6, R3, R8, R6, PT ;  /* 0x0000000803067246 */ /* 0x000fe40003800106 */
[----:B------:R-:W-:Y:S02]  /*17980*/  IADD3 R7, R7, 0x1000000, R0 ;  /* 0x0100000007077810 */ /* 0x000fe40007ffe000 */
        /* <DEDUP_REMOVED lines=25> */
[----:B------:R-:W-:Y:S02]  /*17b20*/  IMAD R3, R2, R6, R7 ;  /* 0x0000000602037224 */ /* 0x000fe400078e0207 */
[----:B------:R-:W-:-:S03]  /*17b30*/  IMAD.MOV.U32 R0, RZ, RZ, R2 ;  /* 0x000000ffff007224 */ /* 0x000fc600078e0002 */
[----:B------:R0:W-:Y:S04]  /*17b40*/  STL [R1+0x8], R3 ;  /* 0x0000080301007387 */ /* 0x0001e80000100800 */
.L_x_1392:
[----:B0-----:R-:W-:-:S05]  /*17b50*/  LOP3.LUT R3, RZ, R0, RZ, 0x33, !PT ;  /* 0x00000000ff037212 */ /* 0x001fca00078e33ff */
[----:B------:R-:W-:-:S05]  /*17b60*/  IMAD.IADD R0, R4, 0x1, R3 ;  /* 0x0000000104007824 */ /* 0x000fca00078e0203 */
[----:B------:R0:W-:Y:S01]  /*17b70*/  STL [R1+0x4], R0 ;  /* 0x0000040001007387 */ /* 0x0001e20000100800 */
[----:B------:R-:W-:Y:S05]  /*17b80*/  BRA `(.L_x_1393) ;  /* 0x0000000000287947 */ /* 0x000fea0003800000 */
.L_x_1385:
[----:B------:R-:W-:Y:S01]  /*17b90*/  UMOV UR4, URZ ;  /* 0x0000003f00047c82 */ /* 0x000fe20008000000 */
[----:B------:R-:W-:Y:S01]  /*17ba0*/  ULDC UR6, c[0x0][0xc3c] ;  /* 0x00030f0000067ab9 */ /* 0x000fe20000000800 */
[----:B------:R-:W-:Y:S01]  /*17bb0*/  UMOV UR5, URZ ;  /* 0x0000003f00057c82 */ /* 0x000fe20008000000 */
[----:B------:R0:W-:Y:S01]  /*17bc0*/  STL [R1], R0 ;  /* 0x0000000001007387 */ /* 0x0001e20000100800 */
[----:B------:R-:W-:Y:S02]  /*17bd0*/  IMAD.U32 R3, RZ, RZ, UR4 ;  /* 0x00000004ff037e24 */ /* 0x000fe4000f8e00ff */
[----:B------:R-:W-:-:S03]  /*17be0*/  IMAD.U32 R2, RZ, RZ, UR5 ;  /* 0x00000005ff027e24 */ /* 0x000fc6000f8e00ff */
[----:B------:R1:W-:Y:S01]  /*17bf0*/  STL [R1+0x4], R3 ;  /* 0x0000040301007387 */ /* 0x0003e20000100800 */
[----:B0-----:R-:W-:-:S05]  /*17c00*/  IMAD.U32 R0, RZ, RZ, UR6 ;  /* 0x00000006ff007e24 */ /* 0x001fca000f8e00ff */
[----:B------:R1:W-:Y:S04]  /*17c10*/  STL [R1+0xc], R0 ;  /* 0x00000c0001007387 */ /* 0x0003e80000100800 */
[----:B------:R1:W-:Y:S02]  /*17c20*/  STL [R1+0x8], R2 ;  /* 0x0000080201007387 */ /* 0x0003e40000100800 */
.L_x_1393:
[----:B-1----:R-:W2:Y:S04]  /*17c30*/  LDL R3, [R1+0x8] ;  /* 0x0000080001037983 */ /* 0x002ea80000100800 */
[----:B------:R-:W3:Y:S04]  /*17c40*/  LDL R2, [R1+0xc] ;  /* 0x00000c0001027983 */ /* 0x000ee80000100800 */
[----:B------:R-:W4:Y:S04]  /*17c50*/  LDL R5, [R1+0x4] ;  /* 0x0000040001057983 */ /* 0x000f280000100800 */
[----:B------:R-:W4:Y:S01]  /*17c60*/  LDL R4, [R1] ;  /* 0x0000000001047983 */ /* 0x000f220000100800 */
[----:B0-----:R-:W0:Y:S01]  /*17c70*/  S2R R0, SR_TID.X ;  /* 0x0000000000007919 */ /* 0x001e220000002100 */
[----:B------:R-:W-:Y:S05]  /*17c80*/  WARPSYNC.ALL ;  /* 0x0000000000007948 */ /* 0x000fea0003800000 */
[----:B0-----:R-:W-:Y:S01]  /*17c90*/  LOP3.LUT R0, R0, 0x1f, RZ, 0xc0, !PT ;  /* 0x0000001f00007812 */ /* 0x001fe200078ec0ff */
[----:B------:R-:W-:Y:S03]  /*17ca0*/  BAR.SYNC.DEFER_BLOCKING 0x4, 0x180 ;  /* 0x0106000000007b1d */ /* 0x000fe60000010000 */
[----:B------:R-:W-:-:S13]  /*17cb0*/  ISETP.NE.AND P0, PT, R0, RZ, PT ;  /* 0x000000ff0000720c */ /* 0x000fda0003f05270 */
[----:B------:R-:W-:Y:S01]  /*17cc0*/  @!P0 MOV R0, 0x400 ;  /* 0x0000040000008802 */ /* 0x000fe20000000f00 */
[----:B--2---:R-:W-:Y:S02]  /*17cd0*/  IMAD.MOV.U32 R6, RZ, RZ, R3 ;  /* 0x000000ffff067224 */ /* 0x004fe400078e0003 */
[----:B------:R-:W0:Y:S01]  /*17ce0*/  @!P0 S2R R3, SR_CgaCtaId ;  /* 0x0000000000038919 */ /* 0x000e220000008800 */
[----:B---3--:R-:W-:Y:S01]  /*17cf0*/  IMAD.MOV.U32 R7, RZ, RZ, R2 ;  /* 0x000000ffff077224 */ /* 0x008fe200078e0002 */
[----:B0-----:R-:W-:-:S05]  /*17d00*/  @!P0 LEA R18, R3, R0, 0x18 ;  /* 0x0000000003128211 */ /* 0x001fca00078ec0ff */
[----:B----4-:R1:W-:Y:S01]  /*17d10*/  @!P0 STS.128 [R18+0x288d0], R4 ;  /* 0x0288d00412008388 */ /* 0x0103e20000000c00 */
[----:B------:R-:W-:Y:S06]  /*17d20*/  BAR.ARV 0x5, 0x180 ;  /* 0x0146000000007b1d */ /* 0x000fec0000002000 */
.L_x_1382:
[----:B------:R-:W3:Y:S01]  /*17d30*/  LDL R0, [R1+0xc] ;  /* 0x00000c0001007983 */ /* 0x000ee20000100800 */
[----:B------:R-:W-:Y:S02]  /*17d40*/  ULDC UR4, c[0x0][0xc3c] ;  /* 0x00030f0000047ab9 */ /* 0x000fe40000000800 */
[----:B---3--:R-:W-:-:S13]  /*17d50*/  ISETP.GE.AND P0, PT, R0, UR4, PT ;  /* 0x0000000400007c0c */ /* 0x008fda000bf06270 */
[----:B------:R-:W-:Y:S05]  /*17d60*/  @!P0 BRA `(.L_x_1394) ;  /* 0xffffffa400648947 */ /* 0x000fea000383ffff */
[----:B------:R-:W-:Y:S05]  /*17d70*/  BSYNC B8 ;  /* 0x0000000000087941 */ /* 0x000fea0003800000 */
.L_x_1285:
        /* <DEDUP_REMOVED lines=12> */
.L_x_1465:
[----:B------:R-:W-:Y:S05]  /*17e40*/  BSYNC B0 ;  /* 0x0000000000007941 */ /* 0x000fea0003800000 */
.L_x_1395:
[----:B------:R-:W-:-:S03]  /*17e50*/  UMOV UR4, 0xffffffff ;  /* 0xffffffff00047882 */ /* 0x000fc60000000000 */
[----:B------:R-:W-:Y:S05]  /*17e60*/  BRA.DIV UR4, `(.L_x_1397) ;  /* 0x0000001e04fc7947 */ /* 0x000fea000b800000 */
[----:B------:R-:W1:Y:S02]  /*17e70*/  S2R R2, SR_TID.X ;  /* 0x0000000000027919 */ /* 0x000e640000002100 */
[----:B-1----:R-:W-:-:S04]  /*17e80*/  SHF.R.U32.HI R2, RZ, 0x5, R2 ;  /* 0x00000005ff027819 */ /* 0x002fc80000011602 */
[----:B------:R-:W-:-:S05]  /*17e90*/  LOP3.LUT R2, R2, 0x3, RZ, 0xc0, !PT ;  /* 0x0000000302027812 */ /* 0x000fca00078ec0ff */
[----:B------:R1:W2:Y:S02]  /*17ea0*/  SHFL.IDX PT, R14, R2, RZ, 0x1f ;  /* 0x00001fff020e7589 */ /* 0x0002a400000e0000 */
.L_x_1468:
[----:B--2---:R-:W-:Y:S01]  /*17eb0*/  ISETP.NE.AND P0, PT, R14, RZ, PT ;  /* 0x000000ff0e00720c */ /* 0x004fe20003f05270 */
[----:B------:R-:W-:-:S12]  /*17ec0*/  BSSY B0, `(.L_x_1398) ;  /* 0x0000025000007945 */ /* 0x000fd80003800000 */
[----:B------:R-:W-:Y:S05]  /*17ed0*/  @P0 BRA `(.L_x_1399) ;  /* 0x00000000008c0947 */ /* 0x000fea0003800000 */
[----:B------:R-:W-:-:S03]  /*17ee0*/  UMOV UR4, 0xffffffff ;  /* 0xffffffff00047882 */ /* 0x000fc60000000000 */
[----:B------:R-:W-:Y:S05]  /*17ef0*/  BRA.DIV UR4, `(.L_x_1400) ;  /* 0x00000022040c7947 */ /* 0x000fea000b800000 */
[----:B------:R-:W-:-:S13]  /*17f00*/  ELECT P6, URZ, PT ;  /* 0x00000000003f782f */ /* 0x000fda00038c0000 */
.L_x_1471:
[----:B------:R-:W-:Y:S05]  /*17f10*/  @!P6 BRA `(.L_x_1399) ;  /* 0x00000000007ce947 */ /* 0x000fea0003800000 */
[----:B------:R-:W-:-:S06]  /*17f20*/  ULOP3.LUT UR4, UR36, 0x2, URZ, 0xfc, !UPT ;  /* 0x0000000224047892 */ /* 0x000fcc000f8efc3f */
[----:B-1----:R-:W-:-:S05]  /*17f30*/  IMAD.U32 R2, RZ, RZ, UR4 ;  /* 0x00000004ff027e24 */ /* 0x002fca000f8e00ff */
[----:B------:R-:W-:-:S13]  /*17f40*/  ISETP.NE.AND P2, PT, R2, 0x3, PT ;  /* 0x000000030200780c */ /* 0x000fda0003f45270 */
[----:B------:R-:W-:Y:S05]  /*17f50*/  @!P2 BRA `(.L_x_1401) ;  /* 0x000000000004a947 */ /* 0x000fea0003800000 */
[----:B------:R-:W-:Y:S01]  /*17f60*/  BPT.TRAP 0x1 ;  /* 0x000000040000795c */ /* 0x000fe20000300000 */
.L_x_1401:
        /* <DEDUP_REMOVED lines=13> */
.L_x_1472:
[----:B------:R-:W1:Y:S02]  /*18040*/  SYNCS.PHASECHK.TRANS64.TRYWAIT P0, [R7+URZ], R2 ;  /* 0x00000002070075a7 */ /* 0x000e64000800017f */
[----:B-1----:R-:W-:Y:S05]  /*18050*/  @!P0 BRA `(.L_x_1403) ;  /* 0x0000001c00e88947 */ /* 0x002fea0003800000 */
.L_x_1473:
[----:B------:R-:W-:Y:S05]  /*18060*/  @!P2 BRA `(.L_x_1404) ;  /* 0x000000000004a947 */ /* 0x000fea0003800000 */
[----:B------:R-:W-:Y:S01]  /*18070*/  BPT.TRAP 0x1 ;  /* 0x000000040000795c */ /* 0x000fe20000300000 */
.L_x_1404:
[----:B------:R-:W-:-:S04]  /*18080*/  VIADD R0, R0, 0x28860 ;  /* 0x0002886000007836 */ /* 0x000fc80000000000 */
[----:B------:R-:W-:-:S04]  /*18090*/  IMAD R4, R19, 0x8, R0 ;  /* 0x0000000813047824 */ /* 0x000fc800078e0200 */
[----:B------:R-:W2:Y:S02]  /*180a0*/  SYNCS.PHASECHK.TRANS64.TRYWAIT P0, [R4+URZ], R5 ;  /* 0x00000005040075a7 */ /* 0x000ea4000800017f */
[----:B--2---:R-:W-:Y:S05]  /*180b0*/  @!P0 BRA `(.L_x_1405) ;  /* 0x0000001c00e48947 */ /* 0x004fea0003800000 */
.L_x_1474:
[----:B------:R-:W-:-:S07]  /*180c0*/  IMAD R3, R3, 0x8, R0 ;  /* 0x0000000803037824 */ /* 0x000fce00078e0200 */
.L_x_1406:
[----:B----4-:R4:W0:Y:S02]  /*180d0*/  SYNCS.PHASECHK.TRANS64.TRYWAIT P0, [R3+URZ], R2 ;  /* 0x00000002030075a7 */ /* 0x010824000800017f */
[----:B0-----:R-:W-:Y:S05]  /*180e0*/  @!P0 NANOSLEEP.SYNCS 0x989680 ;  /* 0x009896800000895d */ /* 0x001fea0003900000 */
[----:B------:R-:W0:Y:S02]  /*180f0*/  @!P0 SYNCS.PHASECHK.TRANS64 P0, [R3+URZ], R2 ;  /* 0x00000002030085a7 */ /* 0x000e24000800007f */
[----:B0-----:R-:W-:Y:S05]  /*18100*/  @!P0 BRA `(.L_x_1406) ;  /* 0xfffffffc00f08947 */ /* 0x001fea000383ffff */
.L_x_1399:
[----:B------:R-:W-:Y:S05]  /*18110*/  BSYNC B0 ;  /* 0x0000000000007941 */ /* 0x000fea0003800000 */
.L_x_1398:
[----:B------:R-:W-:Y:S05]  /*18120*/  EXIT ;  /* 0x000000000000794d */ /* 0x000fea0003800000 */
.L_x_1184:
[----:B0-----:R-:W-:-:S04]  /*18130*/  IMAD.U32 R3, RZ, RZ, UR41 ;  /* 0x00000029ff037e24 */ /* 0x001fc8000f8e00ff */
[----:B------:R0:W1:Y:S03]  /*18140*/  SYNCS.PHASECHK.TRANS64.TRYWAIT P1, [R3+URZ+0x28800], R0 ;  /* 0x02880000030075a7 */ /* 0x000066000802017f */
[----:B-1----:R-:W-:Y:S05]  /*18150*/  @!P1 NANOSLEEP.SYNCS 0x989680 ;  /* 0x009896800000995d */ /* 0x002fea0003900000 */
[----:B------:R-:W1:Y:S02]  /*18160*/  @!P1 SYNCS.PHASECHK.TRANS64 P1, [R3+URZ+0x28800], R0 ;  /* 0x02880000030095a7 */ /* 0x000e64000802007f */
[----:B-1----:R-:W-:Y:S05]  /*18170*/  @!P1 BRA `(.L_x_1184) ;  /* 0xfffffffc00ec9947 */ /* 0x002fea000383ffff */
[----:B------:R-:W-:Y:S05]  /*18180*/  BRA `(.L_x_1407) ;  /* 0xfffffe9c00d87947 */ /* 0x000fea000383ffff */
.L_x_1188:
[----:B-1----:R1:W2:Y:S02]  /*18190*/  SYNCS.PHASECHK.TRANS64.TRYWAIT P2, [R5+URZ+0x28830], R0 ;  /* 0x02883000050075a7 */ /* 0x0022a4000804017f */
[----:B--2---:R-:W-:Y:S05]  /*181a0*/  @!P2 NANOSLEEP.SYNCS 0x989680 ;  /* 0x009896800000a95d */ /* 0x004fea0003900000 */
[----:B------:R-:W2:Y:S02]  /*181b0*/  @!P2 SYNCS.PHASECHK.TRANS64 P2, [R5+URZ+0x28830], R0 ;  /* 0x028830000500a5a7 */ /* 0x000ea4000804007f */
[----:B--2---:R-:W-:Y:S05]  /*181c0*/  @!P2 BRA `(.L_x_1188) ;  /* 0xfffffffc00f0a947 */ /* 0x004fea000383ffff */
[----:B------:R-:W-:Y:S05]  /*181d0*/  BRA `(.L_x_1187) ;  /* 0xfffffea000007947 */ /* 0x000fea000383ffff */
.L_x_1204:
[----:B-1----:R-:W-:-:S04]  /*181e0*/  IMAD.U32 R7, RZ, RZ, UR6 ;  /* 0x00000006ff077e24 */ /* 0x002fc8000f8e00ff */
[----:B------:R1:W2:Y:S03]  /*181f0*/  SYNCS.PHASECHK.TRANS64.TRYWAIT P2, [R7+URZ+0x28830], R6 ;  /* 0x02883006070075a7 */ /* 0x0002a6000804017f */
[----:B--2---:R-:W-:Y:S05]  /*18200*/  @!P2 NANOSLEEP.SYNCS 0x989680 ;  /* 0x009896800000a95d */ /* 0x004fea0003900000 */
[----:B------:R-:W2:Y:S02]  /*18210*/  @!P2 SYNCS.PHASECHK.TRANS64 P2, [R7+URZ+0x28830], R6 ;  /* 0x028830060700a5a7 */ /* 0x000ea4000804007f */
[----:B--2---:R-:W-:Y:S05]  /*18220*/  @!P2 BRA `(.L_x_1204) ;  /* 0xfffffffc00eca947 */ /* 0x004fea000383ffff */
[----:B------:R-:W-:Y:S05]  /*18230*/  BRA `(.L_x_1201) ;  /* 0xfffffed0009c7947 */ /* 0x000fea000383ffff */
.L_x_1208:
[----:B-1----:R-:W-:-:S04]  /*18240*/  IMAD.U32 R7, RZ, RZ, UR6 ;  /* 0x00000006ff077e24 */ /* 0x002fc8000f8e00ff */
[----:B------:R1:W2:Y:S03]  /*18250*/  SYNCS.PHASECHK.TRANS64.TRYWAIT P2, [R7+URZ+0x28850], R6 ;  /* 0x02885006070075a7 */ /* 0x0002a6000804017f */
[----:B--2---:R-:W-:Y:S05]  /*18260*/  @!P2 NANOSLEEP.SYNCS 0x989680 ;  /* 0x009896800000a95d */ /* 0x004fea0003900000 */
[----:B------:R-:W2:Y:S02]  /*18270*/  @!P2 SYNCS.PHASECHK.TRANS64 P2, [R7+URZ+0x28850], R6 ;  /* 0x028850060700a5a7 */ /* 0x000ea4000804007f */
[----:B--2---:R-:W-:Y:S05]  /*18280*/  @!P2 BRA `(.L_x_1208) ;  /* 0xfffffffc00eca947 */ /* 0x004fea000383ffff */
[----:B------:R-:W-:Y:S05]  /*18290*/  BRA `(.L_x_1205) ;  /* 0xfffffed400647947 */ /* 0x000fea000383ffff */
.L_x_1225:
[----:B-1----:R-:W-:-:S04]  /*182a0*/  IMAD.U32 R5, RZ, RZ, UR6 ;  /* 0x00000006ff057e24 */ /* 0x002fc8000f8e00ff */
[----:B------:R1:W2:Y:S03]  /*182b0*/  SYNCS.PHASECHK.TRANS64.TRYWAIT P2, [R5+URZ+0x28830], R0 ;  /* 0x02883000050075a7 */ /* 0x0002a6000804017f */
[----:B--2---:R-:W-:Y:S05]  /*182c0*/  @!P2 NANOSLEEP.SYNCS 0x989680 ;  /* 0x009896800000a95d */ /* 0x004fea0003900000 */
[----:B------:R-:W2:Y:S02]  /*182d0*/  @!P2 SYNCS.PHASECHK.TRANS64 P2, [R5+URZ+0x28830], R0 ;  /* 0x028830000500a5a7 */ /* 0x000ea4000804007f */
[----:B--2---:R-:W-:Y:S05]  /*182e0*/  @!P2 BRA `(.L_x_1225) ;  /* 0xfffffffc00eca947 */ /* 0x004fea000383ffff */
[----:B------:R-:W-:Y:S05]  /*182f0*/  BRA `(.L_x_1222) ;  /* 0xffffff0400547947 */ /* 0x000fea000383ffff */
.L_x_1229:
[----:B-1----:R-:W-:-:S04]  /*18300*/  IMAD.U32 R5, RZ, RZ, UR6 ;  /* 0x00000006ff057e24 */ /* 0x002fc8000f8e00ff */
[----:B------:R1:W2:Y:S03]  /*18310*/  SYNCS.PHASECHK.TRANS64.TRYWAIT P2, [R5+URZ+0x28850], R0 ;  /* 0x02885000050075a7 */ /* 0x0002a6000804017f */
[----:B--2---:R-:W-:Y:S05]  /*18320*/  @!P2 NANOSLEEP.SYNCS 0x989680 ;  /* 0x009896800000a95d */ /* 0x004fea0003900000 */
[----:B------:R-:W2:Y:S02]  /*18330*/  @!P2 SYNCS.PHASECHK.TRANS64 P2, [R5+URZ+0x28850], R0 ;  /* 0x028850000500a5a7 */ /* 0x000ea4000804007f */
[----:B--2---:R-:W-:Y:S05]  /*18340*/  @!P2 BRA `(.L_x_1229) ;  /* 0xfffffffc00eca947 */ /* 0x004fea000383ffff */
[----:B------:R-:W-:Y:S05]  /*18350*/  BRA `(.L_x_1226) ;  /* 0xffffff08001c7947 */ /* 0x000fea000383ffff */
.L_x_1235:
[----:B-1----:R-:W-:-:S04]  /*18360*/  IMAD.U32 R5, RZ, RZ, UR6 ;  /* 0x00000006ff057e24 */ /* 0x002fc8000f8e00ff */
[----:B------:R1:W2:Y:S03]  /*18370*/  SYNCS.PHASECHK.TRANS64.TRYWAIT P2, [R5+URZ+0x28830], R0 ;  /* 0x02883000050075a7 */ /* 0x0002a6000804017f */
[----:B--2---:R-:W-:Y:S05]  /*18380*/  @!P2 NANOSLEEP.SYNCS 0x989680 ;  /* 0x009896800000a95d */ /* 0x004fea0003900000 */
[----:B------:R-:W2:Y:S02]  /*18390*/  @!P2 SYNCS.PHASECHK.TRANS64 P2, [R5+URZ+0x28830], R0 ;  /* 0x028830000500a5a7 */ /* 0x000ea4000804007f */
[----:B--2---:R-:W-:Y:S05]  /*183a0*/  @!P2 BRA `(.L_x_1235) ;  /* 0xfffffffc00eca947 */ /* 0x004fea000383ffff */
[----:B------:R-:W-:Y:S05]  /*183b0*/  BRA `(.L_x_1232) ;  /* 0xffffff2400407947 */ /* 0x000fea000383ffff */
.L_x_1239:
[----:B-1----:R-:W-:-:S04]  /*183c0*/  IMAD.U32 R5, RZ, RZ, UR6 ;  /* 0x00000006ff057e24 */ /* 0x002fc8000f8e00ff */
[----:B------:R1:W2:Y:S03]  /*183d0*/  SYNCS.PHASECHK.TRANS64.TRYWAIT P2, [R5+URZ+0x28850], R0 ;  /* 0x02885000050075a7 */ /* 0x0002a6000804017f */
[----:B--2---:R-:W-:Y:S05]  /*183e0*/  @!P2 NANOSLEEP.SYNCS 0x989680 ;  /* 0x009896800000a95d */ /* 0x004fea0003900000 */
[----:B------:R-:W2:Y:S02]  /*183f0*/  @!P2 SYNCS.PHASECHK.TRANS64 P2, [R5+URZ+0x28850], R0 ;  /* 0x028850000500a5a7 */ /* 0x000ea4000804007f */
[----:B--2---:R-:W-:Y:S05]  /*18400*/  @!P2 BRA `(.L_x_1239) ;  /* 0xfffffffc00eca947 */ /* 0x004fea000383ffff */
[----:B------:R-:W-:Y:S05]  /*18410*/  BRA `(.L_x_1236) ;  /* 0xffffff2800087947 */ /* 0x000fea000383ffff */
.L_x_1252:
[----:B-1----:R-:W-:-:S04]  /*18420*/  IMAD.U32 R7, RZ, RZ, UR5 ;  /* 0x00000005ff077e24 */ /* 0x002fc8000f8e00ff */
[----:B------:R1:W2:Y:S03]  /*18430*/  SYNCS.PHASECHK.TRANS64.TRYWAIT P0, [R7+URZ+0x28850], R4 ;  /* 0x02885004070075a7 */ /* 0x0002a6000800017f */
[----:B--2---:R-:W-:Y:S05]  /*18440*/  @!P0 NANOSLEEP.SYNCS 0x989680 ;  /* 0x009896800000895d */ /* 0x004fea0003900000 */
[----:B------:R-:W2:Y:S02]  /*18450*/  @!P0 SYNCS.PHASECHK.TRANS64 P0, [R7+URZ+0x28850], R4 ;  /* 0x02885004070085a7 */ /* 0x000ea4000800007f */
[----:B--2---:R-:W-:Y:S05]  /*18460*/  @!P0 BRA `(.L_x_1252) ;  /* 0xfffffffc00ec8947 */ /* 0x004fea000383ffff */
[----:B------:R-:W-:Y:S05]  /*18470*/  BRA `(.L_x_1251) ;  /* 0xffffff5400147947 */ /* 0x000fea000383ffff */
.L_x_1307:
[----:B-1----:R-:W1:Y:S01]  /*18480*/  S2R R4, SR_TID.X ;  /* 0x0000000000047919 */ /* 0x002e620000002100 */
[----:B------:R-:W-:Y:S01]  /*18490*/  BSSY B0, `(.L_x_1408) ;  /* 0x000000a000007945 */ /* 0x000fe20003800000 */
[----:B------:R-:W-:Y:S02]  /*184a0*/  IMAD.MOV.U32 R12, RZ, RZ, RZ ;  /* 0x000000ffff0c7224 */ /* 0x000fe400078e00ff */
[----:B------:R-:W-:Y:S02]  /*184b0*/  IMAD.MOV.U32 R11, RZ, RZ, 0x1f ;  /* 0x0000001fff0b7424 */ /* 0x000fe400078e00ff */
[----:B------:R-:W-:Y:S01]  /*184c0*/  IMAD.MOV.U32 R15, RZ, RZ, -0x1 ;  /* 0xffffffffff0f7424 */ /* 0x000fe200078e00ff */
[----:B-1----:R-:W-:-:S04]  /*184d0*/  SHF.R.U32.HI R4, RZ, 0x5, R4 ;  /* 0x00000005ff047819 */ /* 0x002fc80000011604 */
[----:B------:R-:W-:-:S05]  /*184e0*/  LOP3.LUT R4, R4, 0x3, RZ, 0xc0, !PT ;  /* 0x0000000304047812 */ /* 0x000fca00078ec0ff */
[----:B------:R-:W-:-:S07]  /*184f0*/  IMAD.MOV.U32 R13, RZ, RZ, R4 ;  /* 0x000000ffff0d7224 */ /* 0x000fce00078e0004 */
[----:B0-2---:R-:W-:Y:S05]  /*18500*/  WARPSYNC.COLLECTIVE R15, `(.L_x_1409) ;  /* 0x000000000f087348 */ /* 0x005fea0003c00000 */
[----:B------:R1:W3:Y:S02]  /*18510*/  SHFL.IDX P6, R14, R13, R12, R11 ;  /* 0x0000000c0d0e7389 */ /* 0x0002e400000c000b */
[----:B0123--:R-:W-:Y:S01]  /*18520*/  ENDCOLLECTIVE ;  /* 0x000000000000791b */ /* 0x00ffe20003800000 */
.L_x_1409:
[----:B------:R-:W-:Y:S05]  /*18530*/  BSYNC B0 ;  /* 0x0000000000007941 */ /* 0x000fea0003800000 */
.L_x_1408:
[----:B------:R-:W-:Y:S05]  /*18540*/  BRA `(.L_x_1410) ;  /* 0xffffffac00fc7947 */ /* 0x000fea000383ffff */
.L_x_1309:
[----:B------:R-:W-:Y:S01]  /*18550*/  BSSY B0, `(.L_x_1411) ;  /* 0x0000006000007945 */ /* 0x000fe20003800000 */
[----:B------:R-:W-:-:S07]  /*18560*/  IMAD.MOV.U32 R15, RZ, RZ, -0x1 ;  /* 0xffffffffff0f7424 */ /* 0x000fce00078e00ff */
[----:B012---:R-:W-:Y:S05]  /*18570*/  WARPSYNC.COLLECTIVE R15, `(.L_x_1412) ;  /* 0x000000000f0c7348 */ /* 0x007fea0003c00000 */
[----:B------:R-:W-:Y:S02]  /*18580*/  ELECT P6, UR62, PT ;  /* 0x00000000003e782f */ /* 0x000fe400038c0000 */
[----:B------:R-:W-:Y:S01]  /*18590*/  MOV R14, UR62 ;  /* 0x0000003e000e7c02 */ /* 0x000fe20008000f00 */
[----:B012---:R-:W-:Y:S10]  /*185a0*/  ENDCOLLECTIVE ;  /* 0x000000000000791b */ /* 0x007ff40003800000 */
.L_x_1412:
[----:B------:R-:W-:Y:S05]  /*185b0*/  BSYNC B0 ;  /* 0x0000000000007941 */ /* 0x000fea0003800000 */
.L_x_1411:
[----:B------:R-:W-:Y:S05]  /*185c0*/  BRA `(.L_x_1413) ;  /* 0xffffffb000087947 */ /* 0x000fea000383ffff */
.L_x_1311:
[----:B-1----:R1:W3:Y:S02]  /*185d0*/  SYNCS.PHASECHK.TRANS64.TRYWAIT P0, [R0+URZ+0x28840], R2 ;  /* 0x02884002000075a7 */ /* 0x0022e4000800017f */
[----:B---3--:R-:W-:Y:S05]  /*185e0*/  @!P0 NANOSLEEP.SYNCS 0x989680 ;  /* 0x009896800000895d */ /* 0x008fea0003900000 */
[----:B------:R-:W3:Y:S02]  /*185f0*/  @!P0 SYNCS.PHASECHK.TRANS64 P0, [R0+URZ+0x28840], R2 ;  /* 0x02884002000085a7 */ /* 0x000ee4000800007f */
[----:B---3--:R-:W-:Y:S05]  /*18600*/  @!P0 BRA `(.L_x_1311) ;  /* 0xfffffffc00f08947 */ /* 0x008fea000383ffff */
[----:B------:R-:W-:Y:S05]  /*18610*/  BRA `(.L_x_1414) ;  /* 0xffffffb000687947 */ /* 0x000fea000383ffff */
.L_x_1315:
        /* <DEDUP_REMOVED lines=15> */
.L_x_1415:
[----:B------:R-:W-:Y:S02]  /*18710*/  IMAD.MOV.U32 R13, RZ, RZ, R4 ;  /* 0x000000ffff0d7224 */ /* 0x000fe400078e0004 */
[----:B------:R-:W-:-:S07]  /*18720*/  IMAD.MOV.U32 R6, RZ, RZ, R14 ;  /* 0x000000ffff067224 */ /* 0x000fce00078e000e */
[----:B------:R-:W-:Y:S05]  /*18730*/  WARPSYNC.COLLECTIVE R15, `(.L_x_1416) ;  /* 0x000000000f087348 */ /* 0x000fea0003c00000 */
[----:B------:R0:W1:Y:S02]  /*18740*/  SHFL.IDX P6, R14, R13, R12, R11 ;  /* 0x0000000c0d0e7389 */ /* 0x00006400000c000b */
[----:B01----:R-:W-:Y:S01]  /*18750*/  ENDCOLLECTIVE ;  /* 0x000000000000791b */ /* 0x003fe20003800000 */
.L_x_1416:
[----:B------:R-:W-:Y:S02]  /*18760*/  IMAD.MOV.U32 R13, RZ, RZ, R3 ;  /* 0x000000ffff0d7224 */ /* 0x000fe400078e0003 */
[----:B------:R-:W-:Y:S02]  /*18770*/  IMAD.MOV.U32 R12, RZ, RZ, 0x1 ;  /* 0x00000001ff0c7424 */ /* 0x000fe400078e00ff */
[----:B------:R-:W-:-:S07]  /*18780*/  IMAD.MOV.U32 R7, RZ, RZ, R14 ;  /* 0x000000ffff077224 */ /* 0x000fce00078e000e */
[----:B------:R-:W-:Y:S05]  /*18790*/  WARPSYNC.COLLECTIVE R15, `(.L_x_1417) ;  /* 0x000000000f087348 */ /* 0x000fea0003c00000 */
[----:B------:R0:W1:Y:S02]  /*187a0*/  SHFL.IDX P6, R14, R13, R12, R11 ;  /* 0x0000000c0d0e7389 */ /* 0x00006400000c000b */
[----:B01----:R-:W-:Y:S01]  /*187b0*/  ENDCOLLECTIVE ;  /* 0x000000000000791b */ /* 0x003fe20003800000 */
.L_x_1417:
[----:B------:R-:W-:-:S05]  /*187c0*/  @!P2 LEA R7, P3, R10, R7, 0x1 ;  /* 0x000000070a07a211 */ /* 0x000fca00078608ff */
[----:B------:R-:W-:-:S05]  /*187d0*/  @!P2 IMAD.X R6, RZ, RZ, R6, P3 ;  /* 0x000000ffff06a224 */ /* 0x000fca00018e0606 */
[----:B------:R-:W-:Y:S01]  /*187e0*/  @!P2 LOP3.LUT R7, R7, R6, RZ, 0x3c, !PT ;  /* 0x000000060707a212 */ /* 0x000fe200078e3cff */
[----:B------:R-:W-:-:S03]  /*187f0*/  IMAD.MOV.U32 R13, RZ, RZ, R4 ;  /* 0x000000ffff0d7224 */ /* 0x000fc600078e0004 */
[----:B------:R-:W-:-:S04]  /*18800*/  @!P2 LOP3.LUT R6, R7, R6, RZ, 0x3c, !PT ;  /* 0x000000060706a212 */ /* 0x000fc800078e3cff */
[----:B------:R-:W-:Y:S01]  /*18810*/  @!P2 LOP3.LUT R7, R7, R6, RZ, 0x3c, !PT ;  /* 0x000000060707a212 */ /* 0x000fe200078e3cff */
[----:B------:R-:W-:-:S07]  /*18820*/  IMAD.MOV.U32 R8, RZ, RZ, R14 ;  /* 0x000000ffff087224 */ /* 0x000fce00078e000e */
[----:B------:R-:W-:Y:S05]  /*18830*/  WARPSYNC.COLLECTIVE R15, `(.L_x_1418) ;  /* 0x000000000f087348 */ /* 0x000fea0003c00000 */
[----:B------:R0:W1:Y:S02]  /*18840*/  SHFL.IDX P6, R14, R13, R12, R11 ;  /* 0x0000000c0d0e7389 */ /* 0x00006400000c000b */
[----:B01----:R-:W-:Y:S01]  /*18850*/  ENDCOLLECTIVE ;  /* 0x000000000000791b */ /* 0x003fe20003800000 */
.L_x_1418:
[----:B------:R-:W-:Y:S01]  /*18860*/  @!PT LDS RZ, [RZ] ;  /* 0x00000000fffff984 */ /* 0x000fe20000000800 */
[----:B------:R-:W-:Y:S01]  /*18870*/  @!PT LDS RZ, [RZ] ;  /* 0x00000000fffff984 */ /* 0x000fe20000000800 */
[----:B------:R-:W-:Y:S01]  /*18880*/  @!PT LDS RZ, [RZ] ;  /* 0x00000000fffff984 */ /* 0x000fe20000000800 */
[----:B------:R0:W-:Y:S04]  /*18890*/  @!P2 LDGSTS.E.BYPASS.LTC128B.128 [R9+0x10400], desc[UR52][R6.64], !P0 ;  /* 0x104000000609afae */ /* 0x0001e8000c101d74 */
[----:B------:R0:W-:Y:S01]  /*188a0*/  @!P2 LDGSTS.E.BYPASS.LTC128B.128 [R9+0x14400], desc[UR52][R6.64+0x80], !P1 ;  /* 0x144000800609afae */ /* 0x0001e2000c901d74 */
[----:B------:R-:W-:Y:S01]  /*188b0*/  ISETP.GE.AND P2, PT, R5, R2, PT ;  /* 0x000000020500720c */ /* 0x000fe20003f46270 */
[----:B------:R-:W-:Y:S02]  /*188c0*/  IMAD.MOV.U32 R13, RZ, RZ, R3 ;  /* 0x000000ffff0d7224 */ /* 0x000fe400078e0003 */
[----:B------:R-:W-:Y:S02]  /*188d0*/  IMAD.MOV.U32 R12, RZ, RZ, 0x2 ;  /* 0x00000002ff0c7424 */ /* 0x000fe400078e00ff */
[----:B------:R-:W-:-:S08]  /*188e0*/  IMAD.MOV.U32 R5, RZ, RZ, R14 ;  /* 0x000000ffff057224 */ /* 0x000fd000078e000e */
[----:B0-----:R-:W-:Y:S05]  /*188f0*/  WARPSYNC.COLLECTIVE R15, `(.L_x_1419) ;  /* 0x000000000f087348 */ /* 0x001fea0003c00000 */
[----:B------:R1:W2:Y:S02]  /*18900*/  SHFL.IDX P6, R14, R13, R12, R11 ;  /* 0x0000000c0d0e7389 */ /* 0x0002a400000c000b */
[----:B012---:R-:W-:Y:S01]  /*18910*/  ENDCOLLECTIVE ;  /* 0x000000000000791b */ /* 0x007fe20003800000 */
.L_x_1419:
[----:B------:R-:W-:Y:S01]  /*18920*/  @!P2 LEA R7, P3, R10, R5, 0x1 ;  /* 0x000000050a07a211 */ /* 0x000fe200078608ff */
[----:B------:R-:W-:-:S04]  /*18930*/  VIADD R5, R0, 0x20 ;  /* 0x0000002000057836 */ /* 0x000fc80000000000 */
[----:B------:R-:W-:-:S05]  /*18940*/  @!P2 IMAD.X R6, RZ, RZ, R8, P3 ;  /* 0x000000ffff06a224 */ /* 0x000fca00018e0608 */
[----:B------:R-:W-:Y:S01]  /*18950*/  @!P2 LOP3.LUT R7, R7, R6, RZ, 0x3c, !PT ;  /* 0x000000060707a212 */ /* 0x000fe200078e3cff */
[----:B------:R-:W-:-:S03]  /*18960*/  IMAD.MOV.U32 R13, RZ, RZ, R4 ;  /* 0x000000ffff0d7224 */ /* 0x000fc600078e0004 */
[----:B------:R-:W-:-:S04]  /*18970*/  @!P2 LOP3.LUT R6, R7, R6, RZ, 0x3c, !PT ;  /* 0x000000060706a212 */ /* 0x000fc800078e3cff */
[----:B------:R-:W-:-:S05]  /*18980*/  @!P2 LOP3.LUT R7, R7, R6, RZ, 0x3c, !PT ;  /* 0x000000060707a212 */ /* 0x000fca00078e3cff */
[----:B------:R-:W-:Y:S01]  /*18990*/  @!PT LDS RZ, [RZ] ;  /* 0x00000000fffff984 */ /* 0x000fe20000000800 */
[----:B------:R-:W-:Y:S01]  /*189a0*/  @!PT LDS RZ, [RZ] ;  /* 0x00000000fffff984 */ /* 0x000fe20000000800 */
[----:B------:R-:W-:Y:S01]  /*189b0*/  @!PT LDS RZ, [RZ] ;  /* 0x00000000fffff984 */ /* 0x000fe20000000800 */
[----:B------:R-:W-:Y:S04]  /*189c0*/  @!P2 LDGSTS.E.BYPASS.LTC128B.128 [R9+0x10c00], desc[UR52][R6.64], !P0 ;  /* 0x10c000000609afae */ /* 0x000fe8000c101d74 */
[----:B------:R0:W-:Y:S01]  /*189d0*/  @!P2 LDGSTS.E.BYPASS.LTC128B.128 [R9+0x14c00], desc[UR52][R6.64+0x80], !P1 ;  /* 0x14c000800609afae */ /* 0x0001e2000c901d74 */
[----:B------:R-:W-:Y:S01]  /*189e0*/  ISETP.GE.AND P2, PT, R5, R2, PT ;  /* 0x000000020500720c */ /* 0x000fe20003f46270 */
[----:B0-----:R-:W-:-:S12]  /*189f0*/  IMAD.MOV.U32 R6, RZ, RZ, R14 ;  /* 0x000000ffff067224 */ /* 0x001fd800078e000e */
[----:B------:R-:W-:Y:S05]  /*18a00*/  WARPSYNC.COLLECTIVE R15, `(.L_x_1420) ;  /* 0x000000000f087348 */ /* 0x000fea0003c00000 */
[----:B------:R0:W1:Y:S02]  /*18a10*/  SHFL.IDX P6, R14, R13, R12, R11 ;  /* 0x0000000c0d0e7389 */ /* 0x00006400000c000b */
[----:B01----:R-:W-:Y:S01]  /*18a20*/  ENDCOLLECTIVE ;  /* 0x000000000000791b */ /* 0x003fe20003800000 */
.L_x_1420:
[----:B------:R-:W-:Y:S02]  /*18a30*/  IMAD.MOV.U32 R13, RZ, RZ, R3 ;  /* 0x000000ffff0d7224 */ /* 0x000fe400078e0003 */
[----:B------:R-:W-:Y:S02]  /*18a40*/  IMAD.MOV.U32 R12, RZ, RZ, 0x3 ;  /* 0x00000003ff0c7424 */ /* 0x000fe400078e00ff */
[----:B------:R-:W-:-:S07]  /*18a50*/  IMAD.MOV.U32 R5, RZ, RZ, R14 ;  /* 0x000000ffff057224 */ /* 0x000fce00078e000e */
[----:B------:R-:W-:Y:S05]  /*18a60*/  WARPSYNC.COLLECTIVE R15, `(.L_x_1421) ;  /* 0x000000000f087348 */ /* 0x000fea0003c00000 */
[----:B------:R0:W1:Y:S02]  /*18a70*/  SHFL.IDX P6, R14, R13, R12, R11 ;  /* 0x0000000c0d0e7389 */ /* 0x00006400000c000b */
[----:B01----:R-:W-:Y:S01]  /*18a80*/  ENDCOLLECTIVE ;  /* 0x000000000000791b */ /* 0x003fe20003800000 */
.L_x_1421:
[----:B------:R-:W-:-:S05]  /*18a90*/  @!P2 LEA R5, P3, R10, R5, 0x1 ;  /* 0x000000050a05a211 */ /* 0x000fca00078608ff */
[----:B------:R-:W-:-:S04]  /*18aa0*/  @!P2 IMAD.X R6, RZ, RZ, R6, P3 ;  /* 0x000000ffff06a224 */ /* 0x000fc800018e0606 */
[----:B------:R-:W-:Y:S02]  /*18ab0*/  @!P2 IMAD.MOV.U32 R7, RZ, RZ, R6 ;  /* 0x000000ffff07a224 */ /* 0x000fe400078e0006 */
[----:B------:R-:W-:Y:S02]  /*18ac0*/  @!P2 IMAD.MOV.U32 R6, RZ, RZ, R5 ;  /* 0x000000ffff06a224 */ /* 0x000fe400078e0005 */
[----:B------:R-:W-:Y:S02]  /*18ad0*/  IMAD.MOV.U32 R13, RZ, RZ, R4 ;  /* 0x000000ffff0d7224 */ /* 0x000fe400078e0004 */
[----:B------:R-:W-:Y:S01]  /*18ae0*/  VIADD R5, R0, 0x30 ;  /* 0x0000003000057836 */ /* 0x000fe20000000000 */
        /* <DEDUP_REMOVED lines=10> */
.L_x_1422:
[----:B------:R-:W-:Y:S02]  /*18b90*/  IMAD.MOV.U32 R13, RZ, RZ, R3 ;  /* 0x000000ffff0d7224 */ /* 0x000fe400078e0003 */
[----:B------:R-:W-:Y:S02]  /*18ba0*/  IMAD.MOV.U32 R12, RZ, RZ, 0x4 ;  /* 0x00000004ff0c7424 */ /* 0x000fe400078e00ff */
[----:B------:R-:W-:-:S07]  /*18bb0*/  IMAD.MOV.U32 R5, RZ, RZ, R14 ;  /* 0x000000ffff057224 */ /* 0x000fce00078e000e */
[----:B------:R-:W-:Y:S05]  /*18bc0*/  WARPSYNC.COLLECTIVE R15, `(.L_x_1423) ;  /* 0x000000000f087348 */ /* 0x000fea0003c00000 */
[----:B------:R0:W1:Y:S02]  /*18bd0*/  SHFL.IDX P6, R14, R13, R12, R11 ;  /* 0x0000000c0d0e7389 */ /* 0x00006400000c000b */
[----:B01----:R-:W-:Y:S01]  /*18be0*/  ENDCOLLECTIVE ;  /* 0x000000000000791b */ /* 0x003fe20003800000 */
.L_x_1423:
        /* <DEDUP_REMOVED lines=16> */
.L_x_1424:
[----:B------:R-:W-:Y:S02]  /*18cf0*/  IMAD.MOV.U32 R13, RZ, RZ, R3 ;  /* 0x000000ffff0d7224 */ /* 0x000fe400078e0003 */
[----:B------:R-:W-:Y:S02]  /*18d00*/  IMAD.MOV.U32 R12, RZ, RZ, 0x5 ;  /* 0x00000005ff0c7424 */ /* 0x000fe400078e00ff */
[----:B------:R-:W-:-:S07]  /*18d10*/  IMAD.MOV.U32 R5, RZ, RZ, R14 ;  /* 0x000000ffff057224 */ /* 0x000fce00078e000e */
[----:B------:R-:W-:Y:S05]  /*18d20*/  WARPSYNC.COLLECTIVE R15, `(.L_x_1425) ;  /* 0x000000000f087348 */ /* 0x000fea0003c00000 */
[----:B------:R0:W1:Y:S02]  /*18d30*/  SHFL.IDX P6, R14, R13, R12, R11 ;  /* 0x0000000c0d0e7389 */ /* 0x00006400000c000b */
[----:B01----:R-:W-:Y:S01]  /*18d40*/  ENDCOLLECTIVE ;  /* 0x000000000000791b */ /* 0x003fe20003800000 */
.L_x_1425:
        /* <DEDUP_REMOVED lines=16> */
.L_x_1426:
[----:B------:R-:W-:Y:S02]  /*18e50*/  IMAD.MOV.U32 R13, RZ, RZ, R3 ;  /* 0x000000ffff0d7224 */ /* 0x000fe400078e0003 */
[----:B------:R-:W-:Y:S02]  /*18e60*/  IMAD.MOV.U32 R12, RZ, RZ, 0x6 ;  /* 0x00000006ff0c7424 */ /* 0x000fe400078e00ff */
[----:B------:R-:W-:-:S07]  /*18e70*/  IMAD.MOV.U32 R5, RZ, RZ, R14 ;  /* 0x000000ffff057224 */ /* 0x000fce00078e000e */
[----:B------:R-:W-:Y:S05]  /*18e80*/  WARPSYNC.COLLECTIVE R15, `(.L_x_1427) ;  /* 0x000000000f087348 */ /* 0x000fea0003c00000 */
[----:B------:R0:W1:Y:S02]  /*18e90*/  SHFL.IDX P6, R14, R13, R12, R11 ;  /* 0x0000000c0d0e7389 */ /* 0x00006400000c000b */
[----:B01----:R-:W-:Y:S01]  /*18ea0*/  ENDCOLLECTIVE ;  /* 0x000000000000791b */ /* 0x003fe20003800000 */
.L_x_1427:
[----:B------:R-:W-:-:S05]  /*18eb0*/  @!P2 LEA R5, P3, R10, R5, 0x1 ;  /* 0x000000050a05a211 */ /* 0x000fca00078608ff */
[----:B------:R-:W-:-:S04]  /*18ec0*/  @!P2 IMAD.X R6, RZ, RZ, R6, P3 ;  /* 0x000000ffff06a224 */ /* 0x000fc800018e0606 */
[----:B------:R-:W-:Y:S02]  /*18ed0*/  @!P2 IMAD.MOV.U32 R7, RZ, RZ, R6 ;  /* 0x000000ffff07a224 */ /* 0x000fe400078e0006 */
[----:B------:R-:W-:Y:S02]  /*18ee0*/  @!P2 IMAD.MOV.U32 R6, RZ, RZ, R5 ;  /* 0x000000ffff06a224 */ /* 0x000fe400078e0005 */
[----:B------:R-:W-:-:S03]  /*18ef0*/  IMAD.MOV.U32 R13, RZ, RZ, R4 ;  /* 0x000000ffff0d7224 */ /* 0x000fc600078e0004 */
[----:B------:R-:W-:Y:S01]  /*18f00*/  @!PT LDS RZ, [RZ] ;  /* 0x00000000fffff984 */ /* 0x000fe20000000800 */
[----:B------:R-:W-:Y:S01]  /*18f10*/  @!PT LDS RZ, [RZ] ;  /* 0x00000000fffff984 */ /* 0x000fe20000000800 */
[----:B------:R-:W-:Y:S01]  /*18f20*/  @!PT LDS RZ, [RZ] ;  /* 0x00000000fffff984 */ /* 0x000fe20000000800 */
[----:B------:R-:W-:Y:S04]  /*18f30*/  @!P2 LDGSTS.E.BYPASS.LTC128B.128 [R9+0x12c00], desc[UR52][R6.64], !P0 ;  /* 0x12c000000609afae */ /* 0x000fe8000c101d74 */
[----:B------:R0:W-:Y:S02]  /*18f40*/  @!P2 LDGSTS.E.BYPASS.LTC128B.128 [R9+0x16c00], desc[UR52][R6.64+0x80], !P1 ;  /* 0x16c000800609afae */ /* 0x0001e4000c901d74 */
[----:B0-----:R-:W-:-:S07]  /*18f50*/  IMAD.MOV.U32 R6, RZ, RZ, R14 ;  /* 0x000000ffff067224 */ /* 0x001fce00078e000e */
[----:B------:R-:W-:Y:S05]  /*18f60*/  WARPSYNC.COLLECTIVE R15, `(.L_x_1428) ;  /* 0x000000000f087348 */ /* 0x000fea0003c00000 */
[----:B------:R0:W1:Y:S02]  /*18f70*/  SHFL.IDX P6, R14, R13, R12, R11 ;  /* 0x0000000c0d0e7389 */ /* 0x00006400000c000b */
[----:B01----:R-:W-:Y:S01]  /*18f80*/  ENDCOLLECTIVE ;  /* 0x000000000000791b */ /* 0x003fe20003800000 */
.L_x_1428:
[----:B------:R-:W-:-:S05]  /*18f90*/  VIADD R7, R0, 0x60 ;  /* 0x0000006000077836 */ /* 0x000fca0000000000 */
[----:B------:R-:W-:Y:S01]  /*18fa0*/  ISETP.GE.AND P2, PT, R7, R2, PT ;  /* 0x000000020700720c */ /* 0x000fe20003f46270 */
[----:B------:R-:W-:Y:S02]  /*18fb0*/  IMAD.MOV.U32 R13, RZ, RZ, R3 ;  /* 0x000000ffff0d7224 */ /* 0x000fe400078e0003 */
[----:B------:R-:W-:Y:S02]  /*18fc0*/  IMAD.MOV.U32 R12, RZ, RZ, 0x7 ;  /* 0x00000007ff0c7424 */ /* 0x000fe400078e00ff */
[----:B------:R-:W-:-:S08]  /*18fd0*/  IMAD.MOV.U32 R5, RZ, RZ, R14 ;  /* 0x000000ffff057224 */ /* 0x000fd000078e000e */
[----:B------:R-:W-:Y:S05]  /*18fe0*/  WARPSYNC.COLLECTIVE R15, `(.L_x_1429) ;  /* 0x000000000f087348 */ /* 0x000fea0003c00000 */
[----:B------:R0:W1:Y:S02]  /*18ff0*/  SHFL.IDX P6, R14, R13, R12, R11 ;  /* 0x0000000c0d0e7389 */ /* 0x00006400000c000b */
[----:B01----:R-:W-:Y:S01]  /*19000*/  ENDCOLLECTIVE ;  /* 0x000000000000791b */ /* 0x003fe20003800000 */
.L_x_1429:
[----:B------:R-:W-:-:S05]  /*19010*/  @!P2 LEA R5, P3, R10, R5, 0x1 ;  /* 0x000000050a05a211 */ /* 0x000fca00078608ff */
[----:B------:R-:W-:-:S04]  /*19020*/  @!P2 IMAD.X R6, RZ, RZ, R6, P3 ;  /* 0x000000ffff06a224 */ /* 0x000fc800018e0606 */
[----:B------:R-:W-:Y:S02]  /*19030*/  @!P2 IMAD.MOV.U32 R7, RZ, RZ, R6 ;  /* 0x000000ffff07a224 */ /* 0x000fe400078e0006 */
[----:B------:R-:W-:Y:S02]  /*19040*/  IMAD.MOV.U32 R13, RZ, RZ, R4 ;  /* 0x000000ffff0d7224 */ /* 0x000fe400078e0004 */
[----:B------:R-:W-:-:S05]  /*19050*/  @!P2 IMAD.MOV.U32 R6, RZ, RZ, R5 ;  /* 0x000000ffff06a224 */ /* 0x000fca00078e0005 */
[----:B------:R-:W-:Y:S01]  /*19060*/  @!PT LDS RZ, [RZ] ;  /* 0x00000000fffff984 */ /* 0x000fe20000000800 */
[----:B------:R-:W-:Y:S01]  /*19070*/  @!PT LDS RZ, [RZ] ;  /* 0x00000000fffff984 */ /* 0x000fe20000000800 */
[----:B------:R-:W-:Y:S01]  /*19080*/  @!PT LDS RZ, [RZ] ;  /* 0x00000000fffff984 */ /* 0x000fe20000000800 */
[----:B------:R0:W-:Y:S01]  /*19090*/  @!P2 LDGSTS.E.BYPASS.LTC128B.128 [R9+0x13400], desc[UR52][R6.64], !P0 ;  /* 0x134000000609afae */ /* 0x0001e2000c101d74 */
[----:B------:R-:W-:-:S03]  /*190a0*/  IMAD.MOV.U32 R5, RZ, RZ, R14 ;  /* 0x000000ffff057224 */ /* 0x000fc600078e000e */
[----:B------:R0:W-:Y:S04]  /*190b0*/  @!P2 LDGSTS.E.BYPASS.LTC128B.128 [R9+0x17400], desc[UR52][R6.64+0x80], !P1 ;  /* 0x174000800609afae */ /* 0x0001e8000c901d74 */
[----:B0-----:R-:W-:Y:S05]  /*190c0*/  WARPSYNC.COLLECTIVE R15, `(.L_x_1430) ;  /* 0x000000000f087348 */ /* 0x001fea0003c00000 */
[----:B------:R1:W2:Y:S02]  /*190d0*/  SHFL.IDX P6, R14, R13, R12, R11 ;  /* 0x0000000c0d0e7389 */ /* 0x0002a400000c000b */
[----:B012---:R-:W-:Y:S01]  /*190e0*/  ENDCOLLECTIVE ;  /* 0x000000000000791b */ /* 0x007fe20003800000 */
.L_x_1430:
[----:B------:R-:W-:Y:S01]  /*190f0*/  IMAD.MOV.U32 R3, RZ, RZ, R14 ;  /* 0x000000ffff037224 */ /* 0x000fe200078e000e */
[----:B------:R-:W-:Y:S06]  /*19100*/  BRA `(.L_x_1431) ;  /* 0xffffffb400087947 */ /* 0x000fec000383ffff */
.L_x_1320:
[----:B0-----:R0:W3:Y:S02]  /*19110*/  SYNCS.PHASECHK.TRANS64.TRYWAIT P0, [R18+URZ+0x28820], R0 ;  /* 0x02882000120075a7 */ /* 0x0010e4000800017f */
[----:B---3--:R-:W-:Y:S05]  /*19120*/  @!P0 NANOSLEEP.SYNCS 0x989680 ;  /* 0x009896800000895d */ /* 0x008fea0003900000 */
[----:B------:R-:W3:Y:S02]  /*19130*/  @!P0 SYNCS.PHASECHK.TRANS64 P0, [R18+URZ+0x28820], R0 ;  /* 0x02882000120085a7 */ /* 0x000ee4000800007f */
[----:B---3--:R-:W-:Y:S05]  /*19140*/  @!P0 BRA `(.L_x_1320) ;  /* 0xfffffffc00f08947 */ /* 0x008fea000383ffff */
[----:B------:R-:W-:Y:S05]  /*19150*/  BRA `(.L_x_1432) ;  /* 0xffffffb400787947 */ /* 0x000fea000383ffff */
.L_x_1329:
[----:B-1----:R1:W2:Y:S02]  /*19160*/  SYNCS.PHASECHK.TRANS64.TRYWAIT P0, [R3+URZ+0x28840], R2 ;  /* 0x02884002030075a7 */ /* 0x0022a4000800017f */
[----:B--2---:R-:W-:Y:S05]  /*19170*/  @!P0 NANOSLEEP.SYNCS 0x989680 ;  /* 0x009896800000895d */ /* 0x004fea0003900000 */
[----:B------:R-:W2:Y:S02]  /*19180*/  @!P0 SYNCS.PHASECHK.TRANS64 P0, [R3+URZ+0x28840], R2 ;  /* 0x02884002030085a7 */ /* 0x000ea4000800007f */
[----:B--2---:R-:W-:Y:S05]  /*19190*/  @!P0 BRA `(.L_x_1329) ;  /* 0xfffffffc00f08947 */ /* 0x004fea000383ffff */
[----:B------:R-:W-:Y:S05]  /*191a0*/  BRA `(.L_x_1433) ;  /* 0xffffffb8006c7947 */ /* 0x000fea000383ffff */
.L_x_1335:
[----:B0-----:R0:W1:Y:S02]  /*191b0*/  SYNCS.PHASECHK.TRANS64.TRYWAIT P0, [R3+URZ+0x60], R2 ;  /* 0x00006002030075a7 */ /* 0x001064000800017f */
[----:B-1----:R-:W-:Y:S05]  /*191c0*/  @!P0 NANOSLEEP.SYNCS 0x989680 ;  /* 0x009896800000895d */ /* 0x002fea0003900000 */
[----:B------:R-:W1:Y:S02]  /*191d0*/  @!P0 SYNCS.PHASECHK.TRANS64 P0, [R3+URZ+0x60], R2 ;  /* 0x00006002030085a7 */ /* 0x000e64000800007f */
[----:B-1----:R-:W-:Y:S05]  /*191e0*/  @!P0 BRA `(.L_x_1335) ;  /* 0xfffffffc00f08947 */ /* 0x002fea000383ffff */
[----:B------:R-:W-:Y:S05]  /*191f0*/  BRA `(.L_x_1434) ;  /* 0xffffffbc00407947 */ /* 0x000fea000383ffff */
.L_x_1344:
[----:B-1----:R1:W2:Y:S02]  /*19200*/  SYNCS.PHASECHK.TRANS64.TRYWAIT P0, [R3+URZ+0x28840], R2 ;  /* 0x02884002030075a7 */ /* 0x0022a4000800017f */
[----:B--2---:R-:W-:Y:S05]  /*19210*/  @!P0 NANOSLEEP.SYNCS 0x989680 ;  /* 0x009896800000895d */ /* 0x004fea0003900000 */
[----:B------:R-:W2:Y:S02]  /*19220*/  @!P0 SYNCS.PHASECHK.TRANS64 P0, [R3+URZ+0x28840], R2 ;  /* 0x02884002030085a7 */ /* 0x000ea4000800007f */
[----:B--2---:R-:W-:Y:S05]  /*19230*/  @!P0 BRA `(.L_x_1344) ;  /* 0xfffffffc00f08947 */ /* 0x004fea000383ffff */
[----:B------:R-:W-:Y:S05]  /*19240*/  BRA `(.L_x_1435) ;  /* 0xffffffc000cc7947 */ /* 0x000fea000383ffff */
.L_x_1350:
[----:B0-----:R0:W1:Y:S02]  /*19250*/  SYNCS.PHASECHK.TRANS64.TRYWAIT P0, [R2+URZ+0x60], R3 ;  /* 0x00006003020075a7 */ /* 0x001064000800017f */
[----:B-1----:R-:W-:Y:S05]  /*19260*/  @!P0 NANOSLEEP.SYNCS 0x989680 ;  /* 0x009896800000895d */ /* 0x002fea0003900000 */
[----:B------:R-:W1:Y:S02]  /*19270*/  @!P0 SYNCS.PHASECHK.TRANS64 P0, [R2+URZ+0x60], R3 ;  /* 0x00006003020085a7 */ /* 0x000e64000800007f */
[----:B-1----:R-:W-:Y:S05]  /*19280*/  @!P0 BRA `(.L_x_1350) ;  /* 0xfffffffc00f08947 */ /* 0x002fea000383ffff */
[----:B------:R-:W-:Y:S05]  /*19290*/  BRA `(.L_x_1436) ;  /* 0xffffffc400a07947 */ /* 0x000fea000383ffff */
.L_x_1359:
[----:B--2---:R2:W3:Y:S02]  /*192a0*/  SYNCS.PHASECHK.TRANS64.TRYWAIT P0, [R2+URZ+0x28840], R3 ;  /* 0x02884003020075a7 */ /* 0x0044e4000800017f */
[----:B---3--:R-:W-:Y:S05]  /*192b0*/  @!P0 NANOSLEEP.SYNCS 0x989680 ;  /* 0x009896800000895d */ /* 0x008fea0003900000 */
[----:B------:R-:W3:Y:S02]  /*192c0*/  @!P0 SYNCS.PHASECHK.TRANS64 P0, [R2+URZ+0x28840], R3 ;  /* 0x02884003020085a7 */ /* 0x000ee4000800007f */
[----:B---3--:R-:W-:Y:S05]  /*192d0*/  @!P0 BRA `(.L_x_1359) ;  /* 0xfffffffc00f08947 */ /* 0x008fea000383ffff */
[----:B------:R-:W-:Y:S05]  /*192e0*/  BRA `(.L_x_1437) ;  /* 0xffffffcc00007947 */ /* 0x000fea000383ffff */
.L_x_1365:
[----:B0-----:R0:W1:Y:S02]  /*192f0*/  SYNCS.PHASECHK.TRANS64.TRYWAIT P0, [R2+URZ+0x60], R5 ;  /* 0x00006005020075a7 */ /* 0x001064000800017f */
[----:B-1----:R-:W-:Y:S05]  /*19300*/  @!P0 NANOSLEEP.SYNCS 0x989680 ;  /* 0x009896800000895d */ /* 0x002fea0003900000 */
[----:B------:R-:W1:Y:S02]  /*19310*/  @!P0 SYNCS.PHASECHK.TRANS64 P0, [R2+URZ+0x60], R5 ;  /* 0x00006005020085a7 */ /* 0x000e64000800007f */
[----:B-1----:R-:W-:Y:S05]  /*19320*/  @!P0 BRA `(.L_x_1365) ;  /* 0xfffffffc00f08947 */ /* 0x002fea000383ffff */
[----:B------:R-:W-:Y:S05]  /*19330*/  BRA `(.L_x_1438) ;  /* 0xffffffcc00d47947 */ /* 0x000fea000383ffff */
.L_x_1376:
[----:B--2---:R2:W3:Y:S02]  /*19340*/  SYNCS.PHASECHK.TRANS64.TRYWAIT P0, [R0+URZ+0x28860], R3 ;  /* 0x02886003000075a7 */ /* 0x0044e4000800017f */
[----:B---3--:R-:W-:Y:S05]  /*19350*/  @!P0 NANOSLEEP.SYNCS 0x989680 ;  /* 0x009896800000895d */ /* 0x008fea0003900000 */
[----:B------:R-:W3:Y:S02]  /*19360*/  @!P0 SYNCS.PHASECHK.TRANS64 P0, [R0+URZ+0x28860], R3 ;  /* 0x02886003000085a7 */ /* 0x000ee4000800007f */
[----:B---3--:R-:W-:Y:S05]  /*19370*/  @!P0 BRA `(.L_x_1376) ;  /* 0xfffffffc00f08947 */ /* 0x008fea000383ffff */
[----:B------:R-:W-:Y:S05]  /*19380*/  BRA `(.L_x_1439) ;  /* 0xffffffd400207947 */ /* 0x000fea000383ffff */
.L_x_1383:
[----:B--2---:R-:W2:Y:S01]  /*19390*/  LDL R3, [R1] ;  /* 0x0000000001037983 */ /* 0x004ea20000100800 */
[----:B------:R-:W-:Y:S01]  /*193a0*/  BSSY B0, `(.L_x_1440) ;  /* 0x0000008000007945 */ /* 0x000fe20003800000 */
[----:B0-----:R-:W-:Y:S02]  /*193b0*/  IMAD.MOV.U32 R12, RZ, RZ, RZ ;  /* 0x000000ffff0c7224 */ /* 0x001fe400078e00ff */
[----:B------:R-:W-:Y:S02]  /*193c0*/  IMAD.MOV.U32 R11, RZ, RZ, 0x1f ;  /* 0x0000001fff0b7424 */ /* 0x000fe400078e00ff */
[----:B------:R-:W-:Y:S02]  /*193d0*/  IMAD.MOV.U32 R15, RZ, RZ, -0x1 ;  /* 0xffffffffff0f7424 */ /* 0x000fe400078e00ff */
[----:B--2---:R-:W-:-:S07]  /*193e0*/  IMAD.MOV.U32 R13, RZ, RZ, R3 ;  /* 0x000000ffff0d7224 */ /* 0x004fce00078e0003 */
[----:B-1-3--:R-:W-:Y:S05]  /*193f0*/  WARPSYNC.COLLECTIVE R15, `(.L_x_1441) ;  /* 0x000000000f087348 */ /* 0x00afea0003c00000 */
[----:B------:R0:W2:Y:S02]  /*19400*/  SHFL.IDX P6, R14, R13, R12, R11 ;  /* 0x0000000c0d0e7389 */ /* 0x0000a400000c000b */
[----:B0123--:R-:W-:Y:S01]  /*19410*/  ENDCOLLECTIVE ;  /* 0x000000000000791b */ /* 0x00ffe20003800000 */
.L_x_1441:
[----:B------:R-:W-:Y:S05]  /*19420*/  BSYNC B0 ;  /* 0x0000000000007941 */ /* 0x000fea0003800000 */
.L_x_1440:
        /* <DEDUP_REMOVED lines=9> */
.L_x_1442:
[----:B------:R-:W-:Y:S01]  /*194c0*/  ULDC UR4, c[0x0][0xc3c] ;  /* 0x00030f0000047ab9 */ /* 0x000fe20000000800 */
        /* <DEDUP_REMOVED lines=24> */
.L_x_1443:
[----:B------:R-:W-:Y:S01]  /*19650*/  IMAD.MOV.U32 R12, RZ, RZ, 0x2 ;  /* 0x00000002ff0c7424 */ /* 0x000fe200078e00ff */
[----:B------:R-:W-:-:S05]  /*19660*/  SEL R3, R14, RZ, P1 ;  /* 0x000000ff0e037207 */ /* 0x000fca0000800000 */
[----:B------:R-:W-:-:S04]  /*19670*/  IMAD.IADD R2, R2, 0x1, R3 ;  /* 0x0000000102027824 */ /* 0x000fc800078e0203 */
[----:B------:R-:W-:-:S07]  /*19680*/  IMAD.MOV.U32 R13, RZ, RZ, R2 ;  /* 0x000000ffff0d7224 */ /* 0x000fce00078e0002 */
[----:B------:R-:W-:Y:S05]  /*19690*/  WARPSYNC.COLLECTIVE R15, `(.L_x_1444) ;  /* 0x000000000f087348 */ /* 0x000fea0003c00000 */
[----:B------:R0:W1:Y:S02]  /*196a0*/  SHFL.UP P6, R14, R13, R12, R11 ;  /* 0x0400000c0d0e7389 */ /* 0x00006400000c000b */
[----:B01----:R-:W-:Y:S01]  /*196b0*/  ENDCOLLECTIVE ;  /* 0x000000000000791b */ /* 0x003fe20003800000 */
.L_x_1444:
[----:B------:R-:W-:Y:S01]  /*196c0*/  IMAD.MOV.U32 R12, RZ, RZ, 0x4 ;  /* 0x00000004ff0c7424 */ /* 0x000fe200078e00ff */
[----:B------:R-:W-:-:S05]  /*196d0*/  SEL R3, R14, RZ, P2 ;  /* 0x000000ff0e037207 */ /* 0x000fca0001000000 */
[----:B------:R-:W-:-:S04]  /*196e0*/  IMAD.IADD R2, R2, 0x1, R3 ;  /* 0x0000000102027824 */ /* 0x000fc800078e0203 */
[----:B------:R-:W-:-:S07]  /*196f0*/  IMAD.MOV.U32 R13, RZ, RZ, R2 ;  /* 0x000000ffff0d7224 */ /* 0x000fce00078e0002 */
[----:B------:R-:W-:Y:S05]  /*19700*/  WARPSYNC.COLLECTIVE R15, `(.L_x_1445) ;  /* 0x000000000f087348 */ /* 0x000fea0003c00000 */
[----:B------:R0:W1:Y:S02]  /*19710*/  SHFL.UP P6, R14, R13, R12, R11 ;  /* 0x0400000c0d0e7389 */ /* 0x00006400000c000b */
[----:B01----:R-:W-:Y:S01]  /*19720*/  ENDCOLLECTIVE ;  /* 0x000000000000791b */ /* 0x003fe20003800000 */
.L_x_1445:
[----:B------:R-:W-:Y:S01]  /*19730*/  IMAD.MOV.U32 R12, RZ, RZ, 0x8 ;  /* 0x00000008ff0c7424 */ /* 0x000fe200078e00ff */
[----:B------:R-:W-:-:S05]  /*19740*/  SEL R3, R14, RZ, P3 ;  /* 0x000000ff0e037207 */ /* 0x000fca0001800000 */
[----:B------:R-:W-:-:S04]  /*19750*/  IMAD.IADD R2, R2, 0x1, R3 ;  /* 0x0000000102027824 */ /* 0x000fc800078e0203 */
[----:B------:R-:W-:-:S07]  /*19760*/  IMAD.MOV.U32 R13, RZ, RZ, R2 ;  /* 0x000000ffff0d7224 */ /* 0x000fce00078e0002 */
[----:B------:R-:W-:Y:S05]  /*19770*/  WARPSYNC.COLLECTIVE R15, `(.L_x_1446) ;  /* 0x000000000f087348 */ /* 0x000fea0003c00000 */
[----:B------:R0:W1:Y:S02]  /*19780*/  SHFL.UP P6, R14, R13, R12, R11 ;  /* 0x0400000c0d0e7389 */ /* 0x00006400000c000b */
[----:B01----:R-:W-:Y:S01]  /*19790*/  ENDCOLLECTIVE ;  /* 0x000000000000791b */ /* 0x003fe20003800000 */
.L_x_1446:
[----:B------:R-:W-:Y:S01]  /*197a0*/  IMAD.MOV.U32 R12, RZ, RZ, 0x10 ;  /* 0x00000010ff0c7424 */ /* 0x000fe200078e00ff */
[----:B------:R-:W-:-:S05]  /*197b0*/  SEL R3, R14, RZ, P4 ;  /* 0x000000ff0e037207 */ /* 0x000fca0002000000 */
[----:B------:R-:W-:-:S04]  /*197c0*/  IMAD.IADD R2, R2, 0x1, R3 ;  /* 0x0000000102027824 */ /* 0x000fc800078e0203 */
[----:B------:R-:W-:-:S07]  /*197d0*/  IMAD.MOV.U32 R13, RZ, RZ, R2 ;  /* 0x000000ffff0d7224 */ /* 0x000fce00078e0002 */
[----:B------:R-:W-:Y:S05]  /*197e0*/  WARPSYNC.COLLECTIVE R15, `(.L_x_1447) ;  /* 0x000000000f087348 */ /* 0x000fea0003c00000 */
[----:B------:R0:W1:Y:S02]  /*197f0*/  SHFL.UP P6, R14, R13, R12, R11 ;  /* 0x0400000c0d0e7389 */ /* 0x00006400000c000b */
[----:B01----:R-:W-:Y:S01]  /*19800*/  ENDCOLLECTIVE ;  /* 0x000000000000791b */ /* 0x003fe20003800000 */
.L_x_1447:
[----:B------:R-:W-:Y:S02]  /*19810*/  IMAD.MOV.U32 R12, RZ, RZ, 0x1f ;  /* 0x0000001fff0c7424 */ /* 0x000fe400078e00ff */
[----:B------:R-:W-:Y:S01]  /*19820*/  IMAD.MOV.U32 R11, RZ, RZ, 0x1f ;  /* 0x0000001fff0b7424 */ /* 0x000fe200078e00ff */
[----:B------:R-:W-:-:S05]  /*19830*/  SEL R3, R14, RZ, P5 ;  /* 0x000000ff0e037207 */ /* 0x000fca0002800000 */
[----:B------:R-:W-:-:S04]  /*19840*/  IMAD.IADD R2, R2, 0x1, R3 ;  /* 0x0000000102027824 */ /* 0x000fc800078e0203 */
[----:B------:R-:W-:-:S07]  /*19850*/  IMAD.MOV.U32 R13, RZ, RZ, R2 ;  /* 0x000000ffff0d7224 */ /* 0x000fce00078e0002 */
[----:B------:R-:W-:Y:S05]  /*19860*/  WARPSYNC.COLLECTIVE R15, `(.L_x_1448) ;  /* 0x000000000f087348 */ /* 0x000fea0003c00000 */
[----:B------:R0:W1:Y:S02]  /*19870*/  SHFL.IDX P6, R14, R13, R12, R11 ;  /* 0x0000000c0d0e7389 */ /* 0x00006400000c000b */
[----:B01----:R-:W-:Y:S01]  /*19880*/  ENDCOLLECTIVE ;  /* 0x000000000000791b */ /* 0x003fe20003800000 */
.L_x_1448:
[----:B------:R-:W-:Y:S01]  /*19890*/  IMAD.MOV.U32 R10, RZ, RZ, R14 ;  /* 0x000000ffff0a7224 */ /* 0x000fe200078e000e */
[----:B------:R-:W-:Y:S06]  /*198a0*/  BRA `(.L_x_1449) ;  /* 0xffffffd400a87947 */ /* 0x000fec000383ffff */
.L_x_1386:
[----:B------:R-:W-:Y:S01]  /*198b0*/  BSSY B0, `(.L_x_1450) ;  /* 0x0000008000007945 */ /* 0x000fe20003800000 */
[----:B------:R-:W-:Y:S02]  /*198c0*/  IMAD.MOV.U32 R13, RZ, RZ, R2 ;  /* 0x000000ffff0d7224 */ /* 0x000fe400078e0002 */
[----:B------:R-:W-:Y:S02]  /*198d0*/  IMAD.MOV.U32 R12, RZ, RZ, 0x1 ;  /* 0x00000001ff0c7424 */ /* 0x000fe400078e00ff */
[----:B------:R-:W-:Y:S02]  /*198e0*/  IMAD.MOV.U32 R11, RZ, RZ, RZ ;  /* 0x000000ffff0b7224 */ /* 0x000fe400078e00ff */
[----:B------:R-:W-:-:S07]  /*198f0*/  IMAD.MOV.U32 R15, RZ, RZ, -0x1 ;  /* 0xffffffffff0f7424 */ /* 0x000fce00078e00ff */
[----:B------:R-:W-:Y:S05]  /*19900*/  WARPSYNC.COLLECTIVE R15, `(.L_x_1451) ;  /* 0x000000000f087348 */ /* 0x000fea0003c00000 */
[----:B------:R0:W1:Y:S02]  /*19910*/  SHFL.UP P6, R14, R13, R12, R11 ;  /* 0x0400000c0d0e7389 */ /* 0x00006400000c000b */
[----:B01----:R-:W-:Y:S01]  /*19920*/  ENDCOLLECTIVE ;  /* 0x000000000000791b */ /* 0x003fe20003800000 */
.L_x_1451:
[----:B------:R-:W-:Y:S05]  /*19930*/  BSYNC B0 ;  /* 0x0000000000007941 */ /* 0x000fea0003800000 */
.L_x_1450:
[----:B------:R-:W-:Y:S01]  /*19940*/  SEL R3, R14, RZ, P1 ;  /* 0x000000ff0e037207 */ /* 0x000fe20000800000 */
[----:B------:R-:W-:Y:S02]  /*19950*/  IMAD.MOV.U32 R12, RZ, RZ, 0x2 ;  /* 0x00000002ff0c7424 */ /* 0x000fe400078e00ff */
[----:B------:R-:W-:Y:S02]  /*19960*/  IMAD.MOV.U32 R11, RZ, RZ, RZ ;  /* 0x000000ffff0b7224 */ /* 0x000fe400078e00ff */
[----:B------:R-:W-:Y:S02]  /*19970*/  IMAD.IADD R2, R2, 0x1, R3 ;  /* 0x0000000102027824 */ /* 0x000fe400078e0203 */
[----:B------:R-:W-:Y:S02]  /*19980*/  IMAD.MOV.U32 R15, RZ, RZ, -0x1 ;  /* 0xffffffffff0f7424 */ /* 0x000fe400078e00ff */
[----:B------:R-:W-:-:S07]  /*19990*/  IMAD.MOV.U32 R13, RZ, RZ, R2 ;  /* 0x000000ffff0d7224 */ /* 0x000fce00078e0002 */
[----:B------:R-:W-:Y:S05]  /*199a0*/  WARPSYNC.COLLECTIVE R15, `(.L_x_1452) ;  /* 0x000000000f087348 */ /* 0x000fea0003c00000 */
[----:B------:R0:W1:Y:S02]  /*199b0*/  SHFL.UP P6, R14, R13, R12, R11 ;  /* 0x0400000c0d0e7389 */ /* 0x00006400000c000b */
[----:B01----:R-:W-:Y:S01]  /*199c0*/  ENDCOLLECTIVE ;  /* 0x000000000000791b */ /* 0x003fe20003800000 */
.L_x_1452:
[----:B------:R-:W-:Y:S01]  /*199d0*/  IMAD.MOV.U32 R12, RZ, RZ, 0x4 ;  /* 0x00000004ff0c7424 */ /* 0x000fe200078e00ff */
[----:B------:R-:W-:-:S05]  /*199e0*/  SEL R3, R14, RZ, P2 ;  /* 0x000000ff0e037207 */ /* 0x000fca0001000000 */
[----:B------:R-:W-:-:S04]  /*199f0*/  IMAD.IADD R2, R2, 0x1, R3 ;  /* 0x0000000102027824 */ /* 0x000fc800078e0203 */
[----:B------:R-:W-:-:S07]  /*19a00*/  IMAD.MOV.U32 R13, RZ, RZ, R2 ;  /* 0x000000ffff0d7224 */ /* 0x000fce00078e0002 */
[----:B------:R-:W-:Y:S05]  /*19a10*/  WARPSYNC.COLLECTIVE R15, `(.L_x_1453) ;  /* 0x000000000f087348 */ /* 0x000fea0003c00000 */
[----:B------:R0:W1:Y:S02]  /*19a20*/  SHFL.UP P6, R14, R13, R12, R11 ;  /* 0x0400000c0d0e7389 */ /* 0x00006400000c000b */
[----:B01----:R-:W-:Y:S01]  /*19a30*/  ENDCOLLECTIVE ;  /* 0x000000000000791b */ /* 0x003fe20003800000 */
.L_x_1453:
[----:B------:R-:W-:Y:S01]  /*19a40*/  IMAD.MOV.U32 R12, RZ, RZ, 0x8 ;  /* 0x00000008ff0c7424 */ /* 0x000fe200078e00ff */
[----:B------:R-:W-:-:S05]  /*19a50*/  SEL R3, R14, RZ, P3 ;  /* 0x000000ff0e037207 */ /* 0x000fca0001800000 */
[----:B------:R-:W-:-:S04]  /*19a60*/  IMAD.IADD R2, R2, 0x1, R3 ;  /* 0x0000000102027824 */ /* 0x000fc800078e0203 */
[----:B------:R-:W-:-:S07]  /*19a70*/  IMAD.MOV.U32 R13, RZ, RZ, R2 ;  /* 0x000000ffff0d7224 */ /* 0x000fce00078e0002 */
[----:B------:R-:W-:Y:S05]  /*19a80*/  WARPSYNC.COLLECTIVE R15, `(.L_x_1454) ;  /* 0x000000000f087348 */ /* 0x000fea0003c00000 */
[----:B------:R0:W1:Y:S02]  /*19a90*/  SHFL.UP P6, R14, R13, R12, R11 ;  /* 0x0400000c0d0e7389 */ /* 0x00006400000c000b */
[----:B01----:R-:W-:Y:S01]  /*19aa0*/  ENDCOLLECTIVE ;  /* 0x000000000000791b */ /* 0x003fe20003800000 */
.L_x_1454:
[----:B------:R-:W-:Y:S01]  /*19ab0*/  IMAD.MOV.U32 R12, RZ, RZ, 0x10 ;  /* 0x00000010ff0c7424 */ /* 0x000fe200078e00ff */
[----:B------:R-:W-:-:S05]  /*19ac0*/  SEL R3, R14, RZ, P4 ;  /* 0x000000ff0e037207 */ /* 0x000fca0002000000 */
[----:B------:R-:W-:-:S04]  /*19ad0*/  IMAD.IADD R2, R2, 0x1, R3 ;  /* 0x0000000102027824 */ /* 0x000fc800078e0203 */
[----:B------:R-:W-:-:S07]  /*19ae0*/  IMAD.MOV.U32 R13, RZ, RZ, R2 ;  /* 0x000000ffff0d7224 */ /* 0x000fce00078e0002 */
[----:B------:R-:W-:Y:S05]  /*19af0*/  WARPSYNC.COLLECTIVE R15, `(.L_x_1455) ;  /* 0x000000000f087348 */ /* 0x000fea0003c00000 */
[----:B------:R0:W1:Y:S02]  /*19b00*/  SHFL.UP P6, R14, R13, R12, R11 ;  /* 0x0400000c0d0e7389 */ /* 0x00006400000c000b */
[----:B01----:R-:W-:Y:S01]  /*19b10*/  ENDCOLLECTIVE ;  /* 0x000000000000791b */ /* 0x003fe20003800000 */
.L_x_1455:
        /* <DEDUP_REMOVED lines=8> */
.L_x_1456:
[----:B------:R-:W-:Y:S01]  /*19ba0*/  IMAD.MOV.U32 R10, RZ, RZ, R14 ;  /* 0x000000ffff0a7224 */ /* 0x000fe200078e000e */
[----:B------:R-:W-:Y:S06]  /*19bb0*/  BRA `(.L_x_1457) ;  /* 0xffffffd400907947 */ /* 0x000fec000383ffff */
.L_x_1388:
[----:B------:R-:W-:Y:S01]  /*19bc0*/  BSSY B0, `(.L_x_1458) ;  /* 0x0000006000007945 */ /* 0x000fe20003800000 */
[----:B------:R-:W-:Y:S01]  /*19bd0*/  PLOP3.LUT P6, PT, P6, PT, PT, 0x8, 0x0 ;  /* 0x000000000000781c */ /* 0x000fe200037ce170 */
[----:B------:R-:W-:-:S12]  /*19be0*/  IMAD.MOV.U32 R15, RZ, RZ, -0x1 ;  /* 0xffffffffff0f7424 */ /* 0x000fd800078e00ff */
[----:B0-----:R-:W-:Y:S05]  /*19bf0*/  WARPSYNC.COLLECTIVE R15, `(.L_x_1459) ;  /* 0x000000000f087348 */ /* 0x001fea0003c00000 */
[----:B------:R-:W-:Y:S01]  /*19c00*/  VOTE.ANY R14, PT, P6 ;  /* 0x00000000000e7806 */ /* 0x000fe200030e0100 */
[----:B0-----:R-:W-:Y:S06]  /*19c10*/  ENDCOLLECTIVE ;  /* 0x000000000000791b */ /* 0x001fec0003800000 */
.L_x_1459:
[----:B------:R-:W-:Y:S05]  /*19c20*/  BSYNC B0 ;  /* 0x0000000000007941 */ /* 0x000fea0003800000 */
.L_x_1458:
[----:B------:R0:W5:Y:S01]  /*19c30*/  LDL.LU R16, [R1+0xc] ;  /* 0x00000c0001107983 */ /* 0x0001620000300800 */
[----:B------:R-:W-:Y:S02]  /*19c40*/  IMAD.MOV.U32 R3, RZ, RZ, R14 ;  /* 0x000000ffff037224 */ /* 0x000fe400078e000e */
[----:B------:R-:W-:Y:S02]  /*19c50*/  IMAD.MOV.U32 R13, RZ, RZ, R5 ;  /* 0x000000ffff0d7224 */ /* 0x000fe400078e0005 */
[----:B------:R-:W1:Y:S01]  /*19c60*/  POPC R9, R3 ;  /* 0x0000000300097309 */ /* 0x000e620000000000 */
[----:B------:R-:W-:Y:S02]  /*19c70*/  IMAD.MOV.U32 R11, RZ, RZ, 0x1f ;  /* 0x0000001fff0b7424 */ /* 0x000fe400078e00ff */
[----:B------:R-:W-:Y:S02]  /*19c80*/  IMAD.MOV.U32 R15, RZ, RZ, -0x1 ;  /* 0xffffffffff0f7424 */ /* 0x000fe400078e00ff */
[----:B01----:R-:W-:-:S07]  /*19c90*/  IMAD.MOV.U32 R12, RZ, RZ, R9 ;  /* 0x000000ffff0c7224 */ /* 0x003fce00078e0009 */
[----:B-----5:R-:W-:Y:S05]  /*19ca0*/  WARPSYNC.COLLECTIVE R15, `(.L_x_1460) ;  /* 0x000000000f087348 */ /* 0x020fea0003c00000 */
[----:B------:R0:W1:Y:S02]  /*19cb0*/  SHFL.IDX P6, R14, R13, R12, R11 ;  /* 0x0000000c0d0e7389 */ /* 0x00006400000c000b */
[----:B01---5:R-:W-:Y:S01]  /*19cc0*/  ENDCOLLECTIVE ;  /* 0x000000000000791b */ /* 0x023fe20003800000 */
.L_x_1460:
[----:B------:R-:W-:Y:S02]  /*19cd0*/  IMAD.MOV.U32 R13, RZ, RZ, R7 ;  /* 0x000000ffff0d7224 */ /* 0x000fe400078e0007 */
[----:B------:R-:W-:-:S07]  /*19ce0*/  IMAD.MOV.U32 R4, RZ, RZ, R14 ;  /* 0x000000ffff047224 */ /* 0x000fce00078e000e */
[----:B------:R-:W-:Y:S05]  /*19cf0*/  WARPSYNC.COLLECTIVE R15, `(.L_x_1461) ;  /* 0x000000000f087348 */ /* 0x000fea0003c00000 */
[----:B------:R0:W1:Y:S02]  /*19d00*/  SHFL.IDX P6, R14, R13, R12, R11 ;  /* 0x0000000c0d0e7389 */ /* 0x00006400000c000b */
[----:B01----:R-:W-:Y:S01]  /*19d10*/  ENDCOLLECTIVE ;  /* 0x000000000000791b */ /* 0x003fe20003800000 */
.L_x_1461:
[----:B------:R-:W-:Y:S02]  /*19d20*/  IMAD.MOV.U32 R7, RZ, RZ, R14 ;  /* 0x000000ffff077224 */ /* 0x000fe400078e000e */
[----:B------:R-:W-:-:S05]  /*19d30*/  IMAD.IADD R5, R9, 0x1, R16 ;  /* 0x0000000109057824 */ /* 0x000fca00078e0210 */
[----:B------:R0:W-:Y:S01]  /*19d40*/  STL [R1+0xc], R5 ;  /* 0x00000c0501007387 */ /* 0x0001e20000100800 */
[----:B------:R-:W-:Y:S05]  /*19d50*/  BRA `(.L_x_1462) ;  /* 0xffffffd400707947 */ /* 0x000fea000383ffff */
.L_x_1390:
[----:B------:R-:W-:Y:S01]  /*19d60*/  BSSY B0, `(.L_x_1463) ;  /* 0x0000008000007945 */ /* 0x000fe20003800000 */
[----:B------:R-:W-:Y:S02]  /*19d70*/  IMAD.MOV.U32 R13, RZ, RZ, R2 ;  /* 0x000000ffff0d7224 */ /* 0x000fe400078e0002 */
[----:B------:R-:W-:Y:S02]  /*19d80*/  IMAD.MOV.U32 R12, RZ, RZ, R9 ;  /* 0x000000ffff0c7224 */ /* 0x000fe400078e0009 */
[----:B------:R-:W-:Y:S02]  /*19d90*/  IMAD.MOV.U32 R11, RZ, RZ, 0x1f ;  /* 0x0000001fff0b7424 */ /* 0x000fe400078e00ff */
[----:B------:R-:W-:-:S07]  /*19da0*/  IMAD.MOV.U32 R15, RZ, RZ, -0x1 ;  /* 0xffffffffff0f7424 */ /* 0x000fce00078e00ff */
[----:B0-----:R-:W-:Y:S05]  /*19db0*/  WARPSYNC.COLLECTIVE R15, `(.L_x_1464) ;  /* 0x000000000f087348 */ /* 0x001fea0003c00000 */
[----:B------:R1:W2:Y:S02]  /*19dc0*/  SHFL.IDX P6, R14, R13, R12, R11 ;  /* 0x0000000c0d0e7389 */ /* 0x0002a400000c000b */
[----:B012---:R-:W-:Y:S01]  /*19dd0*/  ENDCOLLECTIVE ;  /* 0x000000000000791b */ /* 0x007fe20003800000 */
.L_x_1464:
[----:B------:R-:W-:Y:S05]  /*19de0*/  BSYNC B0 ;  /* 0x0000000000007941 */ /* 0x000fea0003800000 */
.L_x_1463:
[----:B------:R-:W-:Y:S01]  /*19df0*/  IMAD.MOV.U32 R6, RZ, RZ, R14 ;  /* 0x000000ffff067224 */ /* 0x000fe200078e000e */
[----:B------:R-:W-:Y:S06]  /*19e00*/  BRA `(.L_x_1389) ;  /* 0xffffffd4005c7947 */ /* 0x000fec000383ffff */
.L_x_1396:
[----:B0-----:R0:W1:Y:S02]  /*19e10*/  SYNCS.PHASECHK.TRANS64.TRYWAIT P0, [R0+URZ+0x28820], R3 ;  /* 0x02882003000075a7 */ /* 0x001064000800017f */
[----:B-1----:R-:W-:Y:S05]  /*19e20*/  @!P0 NANOSLEEP.SYNCS 0x989680 ;  /* 0x009896800000895d */ /* 0x002fea0003900000 */
[----:B------:R-:W1:Y:S02]  /*19e30*/  @!P0 SYNCS.PHASECHK.TRANS64 P0, [R0+URZ+0x28820], R3 ;  /* 0x02882003000085a7 */ /* 0x000e64000800007f */
[----:B-1----:R-:W-:Y:S05]  /*19e40*/  @!P0 BRA `(.L_x_1396) ;  /* 0xfffffffc00f08947 */ /* 0x002fea000383ffff */
[----:B------:R-:W-:Y:S05]  /*19e50*/  BRA `(.L_x_1465) ;  /* 0xffffffdc00f87947 */ /* 0x000fea000383ffff */
.L_x_1397:
[----:B------:R-:W1:Y:S01]  /*19e60*/  S2R R2, SR_TID.X ;  /* 0x0000000000027919 */ /* 0x000e620000002100 */
[----:B------:R-:W-:Y:S01]  /*19e70*/  BSSY B0, `(.L_x_1466) ;  /* 0x000000a000007945 */ /* 0x000fe20003800000 */
[----:B------:R-:W-:Y:S02]  /*19e80*/  IMAD.MOV.U32 R12, RZ, RZ, RZ ;  /* 0x000000ffff0c7224 */ /* 0x000fe400078e00ff */
[----:B---3--:R-:W-:Y:S02]  /*19e90*/  IMAD.MOV.U32 R11, RZ, RZ, 0x1f ;  /* 0x0000001fff0b7424 */ /* 0x008fe400078e00ff */
[----:B------:R-:W-:Y:S01]  /*19ea0*/  IMAD.MOV.U32 R15, RZ, RZ, -0x1 ;  /* 0xffffffffff0f7424 */ /* 0x000fe200078e00ff */
[----:B-1----:R-:W-:-:S04]  /*19eb0*/  SHF.R.U32.HI R2, RZ, 0x5, R2 ;  /* 0x00000005ff027819 */ /* 0x002fc80000011602 */
[----:B------:R-:W-:-:S05]  /*19ec0*/  LOP3.LUT R2, R2, 0x3, RZ, 0xc0, !PT ;  /* 0x0000000302027812 */ /* 0x000fca00078ec0ff */
[----:B------:R-:W-:-:S07]  /*19ed0*/  IMAD.MOV.U32 R13, RZ, RZ, R2 ;  /* 0x000000ffff0d7224 */ /* 0x000fce00078e0002 */
[----:B0-----:R-:W-:Y:S05]  /*19ee0*/  WARPSYNC.COLLECTIVE R15, `(.L_x_1467) ;  /* 0x000000000f087348 */ /* 0x001fea0003c00000 */
[----:B------:R1:W2:Y:S02]  /*19ef0*/  SHFL.IDX P6, R14, R13, R12, R11 ;  /* 0x0000000c0d0e7389 */ /* 0x0002a400000c000b */
[----:B012---:R-:W-:Y:S01]  /*19f00*/  ENDCOLLECTIVE ;  /* 0x000000000000791b */ /* 0x007fe20003800000 */
.L_x_1467:
[----:B------:R-:W-:Y:S05]  /*19f10*/  BSYNC B0 ;  /* 0x0000000000007941 */ /* 0x000fea0003800000 */
.L_x_1466:
[----:B------:R-:W-:Y:S05]  /*19f20*/  BRA `(.L_x_1468) ;  /* 0xffffffdc00e07947 */ /* 0x000fea000383ffff */
.L_x_1400:
[----:B------:R-:W-:Y:S01]  /*19f30*/  BSSY B1, `(.L_x_1469) ;  /* 0x0000006000017945 */ /* 0x000fe20003800000 */
[----:B------:R-:W-:-:S07]  /*19f40*/  IMAD.MOV.U32 R15, RZ, RZ, -0x1 ;  /* 0xffffffffff0f7424 */ /* 0x000fce00078e00ff */
[----:B01-3--:R-:W-:Y:S05]  /*19f50*/  WARPSYNC.COLLECTIVE R15, `(.L_x_1470) ;  /* 0x000000000f0c7348 */ /* 0x00bfea0003c00000 */
[----:B------:R-:W-:Y:S02]  /*19f60*/  ELECT P6, UR62, PT ;  /* 0x00000000003e782f */ /* 0x000fe400038c0000 */
[----:B------:R-:W-:Y:S01]  /*19f70*/  MOV R14, UR62 ;  /* 0x0000003e000e7c02 */ /* 0x000fe20008000f00 */
[----:B01-3--:R-:W-:Y:S10]  /*19f80*/  ENDCOLLECTIVE ;  /* 0x000000000000791b */ /* 0x00bff40003800000 */
.L_x_1470:
[----:B------:R-:W-:Y:S05]  /*19f90*/  BSYNC B1 ;  /* 0x0000000000017941 */ /* 0x000fea0003800000 */
.L_x_1469:
[----:B------:R-:W-:Y:S05]  /*19fa0*/  BRA `(.L_x_1471) ;  /* 0xffffffdc00d87947 */ /* 0x000fea000383ffff */
.L_x_1402:
[----:B0-----:R0:W1:Y:S02]  /*19fb0*/  SYNCS.PHASECHK.TRANS64.TRYWAIT P0, [R6+URZ], R5 ;  /* 0x00000005060075a7 */ /* 0x001064000800017f */
[----:B-1----:R-:W-:Y:S05]  /*19fc0*/  @!P0 NANOSLEEP.SYNCS 0x989680 ;  /* 0x009896800000895d */ /* 0x002fea0003900000 */
[----:B------:R-:W1:Y:S02]  /*19fd0*/  @!P0 SYNCS.PHASECHK.TRANS64 P0, [R6+URZ], R5 ;  /* 0x00000005060085a7 */ /* 0x000e64000800007f */
[----:B-1----:R-:W-:Y:S05]  /*19fe0*/  @!P0 BRA `(.L_x_1402) ;  /* 0xfffffffc00f08947 */ /* 0x002fea000383ffff */
[----:B------:R-:W-:Y:S05]  /*19ff0*/  BRA `(.L_x_1472) ;  /* 0xffffffe000107947 */ /* 0x000fea000383ffff */
.L_x_1403:
[----:B-1----:R1:W2:Y:S02]  /*1a000*/  SYNCS.PHASECHK.TRANS64.TRYWAIT P0, [R7+URZ], R2 ;  /* 0x00000002070075a7 */ /* 0x0022a4000800017f */
[----:B--2---:R-:W-:Y:S05]  /*1a010*/  @!P0 NANOSLEEP.SYNCS 0x989680 ;  /* 0x009896800000895d */ /* 0x004fea0003900000 */
[----:B------:R-:W2:Y:S02]  /*1a020*/  @!P0 SYNCS.PHASECHK.TRANS64 P0, [R7+URZ], R2 ;  /* 0x00000002070085a7 */ /* 0x000ea4000800007f */
[----:B--2---:R-:W-:Y:S05]  /*1a030*/  @!P0 BRA `(.L_x_1403) ;  /* 0xfffffffc00f08947 */ /* 0x004fea000383ffff */
[----:B------:R-:W-:Y:S05]  /*1a040*/  BRA `(.L_x_1473) ;  /* 0xffffffe000047947 */ /* 0x000fea000383ffff */
.L_x_1405:
[----:B--2---:R2:W4:Y:S02]  /*1a050*/  SYNCS.PHASECHK.TRANS64.TRYWAIT P0, [R4+URZ], R5 ;  /* 0x00000005040075a7 */ /* 0x004524000800017f */
[----:B----4-:R-:W-:Y:S05]  /*1a060*/  @!P0 NANOSLEEP.SYNCS 0x989680 ;  /* 0x009896800000895d */ /* 0x010fea0003900000 */
[----:B------:R-:W4:Y:S02]  /*1a070*/  @!P0 SYNCS.PHASECHK.TRANS64 P0, [R4+URZ], R5 ;  /* 0x00000005040085a7 */ /* 0x000f24000800007f */
[----:B----4-:R-:W-:Y:S05]  /*1a080*/  @!P0 BRA `(.L_x_1405) ;  /* 0xfffffffc00f08947 */ /* 0x010fea000383ffff */
[----:B------:R-:W-:Y:S05]  /*1a090*/  BRA `(.L_x_1474) ;  /* 0xffffffe000087947 */ /* 0x000fea000383ffff */
.L_x_1475:
        /* <DEDUP_REMOVED lines=14> */
.L_x_3095:


//--------------------- .text._ZN7cutlass13device_kernelIN5flash11enable_sm90INS1_16FlashAttnFwdSm90INS1_25CollectiveMainloopFwdSm90ILi2EN4cute5tupleIJNS5_1CILi1EEES8_S8_EEENS6_IJNS7_ILi128EEESA_SA_EEELi128ENS_10bfloat16_tEfNS_4arch4Sm90ELb0ELb1ELb0ELb1ELb0ELb1ELb0ELb1ELb1ELb1ELb1ELb0EEENS1_21CollectiveEpilogueFwdISB_S9_SC_SE_Li256ELb1ELb1ELb1ELb0EEENS1_36VarlenDynamicPersistentTileSchedulerILi128ELi128ELi256ELi128ELb1ELb1ELb1ELb1ELb0ELb1EEEEEEEEEvNT_6ParamsE --------------------------
	.section	.text._ZN7cutlass13device_kernelIN5flash11enable_sm90INS1_16FlashAttnFwdSm90INS1_25CollectiveMainloopFwdSm90ILi2EN4cute5tupleIJNS5_1CILi1EEES8_S8_EEENS6_IJNS7_ILi128EEESA_SA_EEELi128ENS_10bfloat16_tEfNS_4arch4Sm90ELb0ELb1ELb0ELb1ELb0ELb1ELb0ELb1ELb1ELb1ELb1ELb0EEENS1_21CollectiveEpilogueFwdISB_S9_SC_SE_Li256ELb1ELb1ELb1ELb0EEENS1_36VarlenDynamicPersistentTileSchedulerILi128ELi128ELi256ELi128ELb1ELb1ELb1ELb1ELb0ELb1EEEEEEEEEvNT_6ParamsE,"ax",@progbits
	.align	128
.text._ZN7cutlass13device_kernelIN5flash11enable_sm90INS1_16FlashAttnFwdSm90INS1_25CollectiveMainloopFwdSm90ILi2EN4cute5tupleIJNS5_1CILi1EEES8_S8_EEENS6_IJNS7_ILi128EEESA_SA_EEELi128ENS_10bfloat16_tEfNS_4arch4Sm90ELb0ELb1ELb0ELb1ELb0ELb1ELb0ELb1ELb1ELb1ELb1ELb0EEENS1_21CollectiveEpilogueFwdISB_S9_SC_SE_Li256ELb1ELb1ELb1ELb0EEENS1_36VarlenDynamicPersistentTileSchedulerILi128ELi128ELi256ELi128ELb1ELb1ELb1ELb1ELb0ELb1EEEEEEEEEvNT_6ParamsE:
        .type           _ZN7cutlass13device_kernelIN5flash11enable_sm90INS1_16FlashAttnFwdSm90INS1_25CollectiveMainloopFwdSm90ILi2EN4cute5tupleIJNS5_1CILi1EEES8_S8_EEENS6_IJNS7_ILi128EEESA_SA_EEELi128ENS_10bfloat16_tEfNS_4arch4Sm90ELb0ELb1ELb0ELb1ELb0ELb1ELb0ELb1ELb1ELb1ELb1ELb0EEENS1_21CollectiveEpilogueFwdISB_S9_SC_SE_Li256ELb1ELb1ELb1ELb0EEENS1_36VarlenDynamicPersistentTileSchedulerILi128ELi128ELi256ELi128ELb1ELb1ELb1ELb1ELb0ELb1EEEEEEEEEvNT_6ParamsE,@function
        .size           _ZN7cutlass13device_kernelIN5flash11enable_sm90INS1_16FlashAttnFwdSm90INS1_25CollectiveMainloopFwdSm90ILi2EN4cute5tupleIJNS5_1CILi1EEES8_S8_EEENS6_IJNS7_ILi128EEESA_SA_EEELi128ENS_10bfloat16_tEfNS_4arch4Sm90ELb0ELb1ELb0ELb1ELb0ELb1ELb0ELb1ELb1ELb1ELb1ELb0EEENS1_21CollectiveEpilogueFwdISB_S9_SC_SE_Li256ELb1ELb1ELb1ELb0EEENS1_36VarlenDynamicPersistentTileSchedulerILi128ELi128ELi256ELi128ELb1ELb1ELb1ELb1ELb0ELb1EEEEEEEEEvNT_6ParamsE,(.L_x_3096 - _ZN7cutlass13device_kernelIN5flash11enable_sm90INS1_16FlashAttnFwdSm90INS1_25CollectiveMainloopFwdSm90ILi2EN4cute5tupleIJNS5_1CILi1EEES8_S8_EEENS6_IJNS7_ILi128EEESA_SA_EEELi128ENS_10bfloat16_tEfNS_4arch4Sm90ELb0ELb1ELb0ELb1ELb0ELb1ELb0ELb1ELb1ELb1ELb1ELb0EEENS1_21CollectiveEpilogueFwdISB_S9_SC_SE_Li256ELb1ELb1ELb1ELb0EEENS1_36VarlenDynamicPersistentTileSchedulerILi128ELi128ELi256ELi128ELb1ELb1ELb1ELb1ELb0ELb1EEEEEEEEEvNT_6ParamsE)
        .other          _ZN7cutlass13device_kernelIN5flash11enable_sm90INS1_16FlashAttnFwdSm90INS1_25CollectiveMainloopFwdSm90ILi2EN4cute5tupleIJNS5_1CILi1EEES8_S8_EEENS6_IJNS7_ILi128EEESA_SA_EEELi128ENS_10bfloat16_tEfNS_4arch4Sm90ELb0ELb1ELb0ELb1ELb0ELb1ELb0ELb1ELb1ELb1ELb1ELb0EEENS1_21CollectiveEpilogueFwdISB_S9_SC_SE_Li256ELb1ELb1ELb1ELb0EEENS1_36VarlenDynamicPersistentTileSchedulerILi128ELi128ELi256ELi128ELb1ELb1ELb1ELb1ELb0ELb1EEEEEEEEEvNT_6ParamsE,@"STO_CUDA_ENTRY STV_DEFAULT"
_ZN7cutlass13device_kernelIN5flash11enable_sm90INS1_16FlashAttnFwdSm90INS1_25CollectiveMainloopFwdSm90ILi2EN4cute5tupleIJNS5_1CILi1EEES8_S8_EEENS6_IJNS7_ILi128EEESA_SA_EEELi128ENS_10bfloat16_tEfNS_4arch4Sm90ELb0ELb1ELb0ELb1ELb0ELb1ELb0ELb1ELb1ELb1ELb1ELb0EEENS1_21CollectiveEpilogueFwdISB_S9_SC_SE_Li256ELb1ELb1ELb1ELb0EEENS1_36VarlenDynamicPersistentTileSchedulerILi128ELi128ELi256ELi128ELb1ELb1ELb1ELb1ELb0ELb1EEEEEEEEEvNT_6ParamsE:
        /* <DEDUP_REMOVED lines=24> */
.L_x_1477:
[----:B------:R-:W-:Y:S05]  /*0180*/  BSYNC B0 ;  /* 0x0000000000007941 */ /* 0x000fea0003800000 */
.L_x_1476:
        /* <DEDUP_REMOVED lines=41> */
.L_x_1478:
        /* <DEDUP_REMOVED lines=22> */
.L_x_1479:
        /* <DEDUP_REMOVED lines=18> */
.L_x_1480:
        /* <DEDUP_REMOVED lines=22> */
.L_x_1481:
        /* <DEDUP_REMOVED lines=22> */
.L_x_1482:
[----:B------:R-:W-:Y:S01]  /*0960*/  PLOP3.LUT P0, PT, PT, PT, UP0, 0x80, 0x0 ;  /* 0x000000000000781c */ /* 0x000fe20003f0f008 */
[----:B------:R-:W-:Y:S01]  /*0970*/  UMOV UR40, 0x1 ;  /* 0x0000000100287882 */ /* 0x000fe20000000000 */
[----:B------:R-:W-:Y:S01]  /*0980*/  NOP ;  /* 0x0000000000007918 */ /* 0x000fe20000000000 */
[----:B------:R-:W-:Y:S01]  /*0990*/  USEL UR40, UR40, 0x2, !UP0 ;  /* 0x0000000228287887 */ /* 0x000fe2000c000000 */
[----:B------:R-:W-:Y:S01]  /*09a0*/  BSSY B9, `(.L_x_1483) ;  /* 0x00026ab000097945 */ /* 0x000fe20003800000 */
[----:B------:R-:W-:Y:S01]  /*09b0*/  ULDC.64 UR42, c[0x0][0x208] ;  /* 0x00008200002a7ab9 */ /* 0x000fe20000000a00 */
[----:B012-4-:R-:W-:Y:S07]  /*09c0*/  BAR.SYNC.DEFER_BLOCKING 0x0 ;  /* 0x0000000000007b1d */ /* 0x017fee0000010000 */
[----:B------:R-:W-:Y:S05]  /*09d0*/  @!P0 BRA `(.L_x_1484) ;  /* 0x000001e0002c8947 */ /* 0x000fea0003800000 */
.L_x_1485:
[----:B------:R-:W-:-:S08]  /*09e0*/  NOP ;  /* 0x0000000000007918 */ /* 0x000fd00000000000 */
[----:B------:R-:W0:Y:S02]  /*09f0*/  USETMAXREG.TRY_ALLOC.CTAPOOL UP0, 0xf0 ;  /* 0x000000f0000079c8 */ /* 0x000e240008000600 */
[----:B0-----:R-:W-:-:S13]  /*0a00*/  PLOP3.LUT P0, PT, PT, PT, UP0, 0x80, 0x0 ;  /* 0x000000000000781c */ /* 0x001fda0003f0f008 */
[----:B------:R-:W-:Y:S05]  /*0a10*/  @!P0 BRA `(.L_x_1485) ;  /* 0xfffffffc00f08947 */ /* 0x000fea000383ffff */
[----:B------:R-:W2:Y:S01]  /*0a20*/  LDL.LU R0, [R1+0x10] ;  /* 0x0000100001007983 */ /* 0x000ea20000300800 */
[----:B------:R-:W-:Y:S01]  /*0a30*/  SHF.R.U32.HI R2, RZ, 0x7, R6 ;  /* 0x00000007ff027819 */ /* 0x000fe20000011606 */
        /* <DEDUP_REMOVED lines=11> */
[----:B--2---:R-:W-:-:S04]  /*0af0*/  LOP3.LUT R0, R0, 0xbfffffff, RZ, 0xc0, !PT ;  /* 0xbfffffff00007812 */ /* 0x004fc800078ec0ff */
[----:B------:R-:W-:Y:S02]  /*0b00*/  @P0 LOP3.LUT R0, R0, 0x40000000, RZ, 0xfc, !PT ;  /* 0x4000000000000812 */ /* 0x000fe400078efcff */
[----:B0-----:R-:W-:-:S03]  /*0b10*/  ISETP.GE.AND P0, PT, R27, UR4, PT ;  /* 0x000000041b007c0c */ /* 0x001fc6000bf06270 */
[----:B------:R0:W-:Y:S10]  /*0b20*/  STL [R1+0x10], R0 ;  /* 0x0000100001007387 */ /* 0x0001f40000100800 */
[----:B0-----:R-:W-:Y:S05]  /*0b30*/  @P0 BRA `(.L_x_1486) ;  /* 0x0000026800440947 */ /* 0x001fea0003800000 */
[----:B------:R-:W-:Y:S01]  /*0b40*/  VIADD R13, R6, 0xffffff80 ;  /* 0xffffff80060d7836 */ /* 0x000fe20000000000 */
[----:B------:R-:W-:Y:S01]  /*0b50*/  R2UR UR44, R2 ;  /* 0x00000000022c72ca */ /* 0x000fe200000e0000 */
[----:B------:R-:W-:Y:S01]  /*0b60*/  IMAD.MOV.U32 R213, RZ, RZ, RZ ;  /* 0x000000ffffd57224 */ /* 0x000fe200078e00ff */
[----:B------:R-:W-:Y:S01]  /*0b70*/  ULOP3.LUT UR45, UR40, 0x1, URZ, 0xfc, !UPT ;  /* 0x00000001282d7892 */ /* 0x000fe2000f8efc3f */
[----:B------:R-:W-:Y:S01]  /*0b80*/  IMAD.MOV.U32 R184, RZ, RZ, RZ ;  /* 0x000000ffffb87224 */ /* 0x000fe200078e00ff */
[----:B------:R-:W-:Y:S01]  /*0b90*/  SHF.R.S32.HI R0, RZ, 0x1f, R13 ;  /* 0x0000001fff007819 */ /* 0x000fe2000001140d */
[----:B------:R-:W-:Y:S02]  /*0ba0*/  IMAD.MOV.U32 R191, RZ, RZ, RZ ;  /* 0x000000ffffbf7224 */ /* 0x000fe400078e00ff */
[----:B------:R-:W-:Y:S01]  /*0bb0*/  IMAD.MOV.U32 R186, RZ, RZ, RZ ;  /* 0x000000ffffba7224 */ /* 0x000fe200078e00ff */
[CC--:B------:R-:W-:Y:S01]  /*0bc0*/  LEA.HI R3, R0.reuse, R13.reuse, RZ, 0x7 ;  /* 0x0000000d00037211 */ /* 0x0c0fe200078f38ff */
[----:B------:R-:W-:Y:S01]  /*0bd0*/  IMAD.MOV.U32 R22, RZ, RZ, RZ ;  /* 0x000000ffff167224 */ /* 0x000fe200078e00ff */
[----:B------:R-:W-:-:S02]  /*0be0*/  LEA.HI R5, R0, R13, RZ, 0x5 ;  /* 0x0000000d00057211 */ /* 0x000fc400078f28ff */
[----:B------:R-:W-:Y:S01]  /*0bf0*/  LOP3.LUT R233, R3, 0xffffff80, RZ, 0xc0, !PT ;  /* 0xffffff8003e97812 */ /* 0x000fe200078ec0ff */
[----:B------:R-:W-:Y:S01]  /*0c00*/  UIADD3 UR44, UR44, 0x10400, URZ ;  /* 0x000104002c2c7890 */ /* 0x000fe2000fffe03f */
[----:B------:R-:W-:Y:S01]  /*0c10*/  LEA.HI R4, R0, R13, RZ, 0x4 ;  /* 0x0000000d00047211 */ /* 0x000fe200078f20ff */
[----:B------:R-:W-:Y:S01]  /*0c20*/  IMAD.SHL.U32 R6, R5, 0x20, RZ ;  /* 0x0000002005067824 */ /* 0x000fe200078e00ff */
[----:B------:R-:W-:Y:S01]  /*0c30*/  SHF.R.S32.HI R14, RZ, 0x7, R3 ;  /* 0x00000007ff0e7819 */ /* 0x000fe20000011403 */
[C---:B------:R-:W-:Y:S01]  /*0c40*/  IMAD.IADD R233, R13.reuse, 0x1, -R233 ;  /* 0x000000010de97824 */ /* 0x040fe200078e0ae9 */
[----:B------:R-:W-:Y:S02]  /*0c50*/  LOP3.LUT R5, R4, 0x3fffff0, RZ, 0xc0, !PT ;  /* 0x03fffff004057812 */ /* 0x000fe400078ec0ff */
[----:B------:R-:W-:Y:S02]  /*0c60*/  LOP3.LUT R6, R6, 0xfffffc00, RZ, 0xc0, !PT ;  /* 0xfffffc0006067812 */ /* 0x000fe400078ec0ff */
[----:B------:R-:W-:Y:S01]  /*0c70*/  SHF.R.S32.HI R8, RZ, 0x1f, R233 ;  /* 0x0000001fff087819 */ /* 0x000fe200000114e9 */
[----:B------:R-:W-:Y:S01]  /*0c80*/  IMAD.IADD R5, R13, 0x1, -R5 ;  /* 0x000000010d057824 */ /* 0x000fe200078e0a05 */
[----:B------:R-:W-:-:S02]  /*0c90*/  LEA.HI R3, R3, R14, RZ, 0x1 ;  /* 0x0000000e03037211 */ /* 0x000fc400078f08ff */
[CC--:B------:R-:W-:Y:S02]  /*0ca0*/  LEA.HI R9, R8.reuse, R233.reuse, RZ, 0x2 ;  /* 0x000000e908097211 */ /* 0x0c0fe400078f10ff */
[----:B------:R-:W-:Y:S02]  /*0cb0*/  LEA.HI R8, R8, R233, RZ, 0x5 ;  /* 0x000000e908087211 */ /* 0x000fe400078f28ff */
[--C-:B------:R-:W-:Y:S02]  /*0cc0*/  SHF.R.S32.HI R10, RZ, 0x2, R9.reuse ;  /* 0x00000002ff0a7819 */ /* 0x100fe40000011409 */
[----:B------:R-:W-:Y:S02]  /*0cd0*/  SHF.R.S32.HI R7, RZ, 0x1f, R9 ;  /* 0x0000001fff077819 */ /* 0x000fe40000011409 */
[----:B------:R-:W-:Y:S02]  /*0ce0*/  LEA.HI R23, R0, R13, RZ, 0x3 ;  /* 0x0000000d00177211 */ /* 0x000fe400078f18ff */
[----:B------:R-:W-:-:S02]  /*0cf0*/  LEA.HI R7, R7, R10, RZ, 0x3 ;  /* 0x0000000a07077211 */ /* 0x000fc400078f18ff */
[----:B------:R-:W-:Y:S02]  /*0d00*/  SHF.R.S32.HI R8, RZ, 0x5, R8 ;  /* 0x00000005ff087819 */ /* 0x000fe40000011408 */
[----:B------:R-:W-:Y:S01]  /*0d10*/  LOP3.LUT R11, R7, 0xfffffff8, RZ, 0xc0, !PT ;  /* 0xfffffff8070b7812 */ /* 0x000fe200078ec0ff */
[----:B------:R-:W-:Y:S01]  /*0d20*/  IMAD R7, R5, 0x40, R6 ;  /* 0x0000004005077824 */ /* 0x000fe200078e0206 */
[----:B------:R-:W-:Y:S02]  /*0d30*/  SHF.R.S32.HI R5, RZ, 0x4, R4 ;  /* 0x00000004ff057819 */ /* 0x000fe40000011404 */
[----:B------:R-:W-:Y:S01]  /*0d40*/  LOP3.LUT R3, R3, 0x3fffffe, RZ, 0xc0, !PT ;  /* 0x03fffffe03037812 */ /* 0x000fe200078ec0ff */
[----:B------:R-:W-:Y:S01]  /*0d50*/  IMAD.IADD R11, R10, 0x1, -R11 ;  /* 0x000000010a0b7824 */ /* 0x000fe200078e0a0b */
[----:B------:R-:W-:Y:S02]  /*0d60*/  LEA.HI R4, R4, R5, RZ, 0x1 ;  /* 0x0000000504047211 */ /* 0x000fe400078f08ff */
[----:B------:R-:W-:Y:S01]  /*0d70*/  LOP3.LUT R207, R23, 0xfffffff8, RZ, 0xc0, !PT ;  /* 0xfffffff817cf7812 */ /* 0x000fe200078ec0ff */
[----:B------:R-:W-:Y:S01]  /*0d80*/  IMAD R8, R8, 0x10, R11 ;  /* 0x0000001008087824 */ /* 0x000fe200078e020b */
[----:B------:R-:W-:Y:S01]  /*0d90*/  LOP3.LUT R4, R4, 0x1ffffffe, RZ, 0xc0, !PT ;  /* 0x1ffffffe04047812 */ /* 0x000fe200078ec0ff */
[----:B------:R-:W-:Y:S01]  /*0da0*/  IMAD.IADD R3, R14, 0x1, -R3 ;  /* 0x000000010e037824 */ /* 0x000fe200078e0a03 */
[----:B------:R-:W-:Y:S01]  /*0db0*/  SHF.R.S32.HI R23, RZ, 0x3, R23 ;  /* 0x00000003ff177819 */ /* 0x000fe20000011417 */
[----:B------:R-:W-:Y:S01]  /*0dc0*/  IMAD.IADD R207, R13, 0x1, -R207 ;  /* 0x000000010dcf7824 */ /* 0x000fe200078e0acf */
[CC--:B------:R-:W-:Y:S01]  /*0dd0*/  LEA.HI R12, R0.reuse, R13.reuse, RZ, 0x2 ;  /* 0x0000000d000c7211 */ /* 0x0c0fe200078f10ff */
[----:B------:R-:W-:Y:S01]  /*0de0*/  IMAD.IADD R4, R5, 0x1, -R4 ;  /* 0x0000000105047824 */ /* 0x000fe200078e0a04 */
[----:B------:R-:W-:Y:S01]  /*0df0*/  LEA.HI R0, R0, R13, RZ, 0x6 ;  /* 0x0000000d00007211 */ /* 0x000fe200078f30ff */
[----:B------:R-:W-:Y:S01]  /*0e00*/  VIADD R212, R23, 0x20 ;  /* 0x0000002017d47836 */ /* 0x000fe20000000000 */
[----:B------:R-:W-:Y:S01]  /*0e10*/  LOP3.LUT R12, R12, 0xfffffffc, RZ, 0xc0, !PT ;  /* 0xfffffffc0c0c7812 */ /* 0x000fe200078ec0ff */
[----:B------:R-:W-:Y:S01]  /*0e20*/  IMAD R8, R3, 0x40, R8 ;  /* 0x0000004003087824 */ /* 0x000fe200078e0208 */
[----:B------:R-:W-:Y:S01]  /*0e30*/  SHF.R.S32.HI R216, RZ, 0x1f, R23 ;  /* 0x0000001fffd87819 */ /* 0x000fe20000011417 */
[----:B------:R-:W-:Y:S01]  /*0e40*/  IMAD R4, R4, 0x8, R7 ;  /* 0x0000000804047824 */ /* 0x000fe200078e0207 */
[----:B------:R-:W-:Y:S01]  /*0e50*/  SHF.R.S32.HI R7, RZ, 0x1f, R212 ;  /* 0x0000001fff077819 */ /* 0x000fe200000114d4 */
[----:B------:R-:W-:-:S02]  /*0e60*/  IMAD.SHL.U32 R0, R0, 0x8, RZ ;  /* 0x0000000800007824 */ /* 0x000fc400078e00ff */
[----:B------:R-:W-:Y:S01]  /*0e70*/  IMAD.SHL.U32 R3, R23, 0x40, RZ ;  /* 0x0000004017037824 */ /* 0x000fe200078e00ff */
[----:B------:R-:W-:Y:S01]  /*0e80*/  LEA.HI R7, R7, R212, RZ, 0x3 ;  /* 0x000000d407077211 */ /* 0x000fe200078f18ff */
[C---:B------:R-:W-:Y:S01]  /*0e90*/  VIADD R211, R23.reuse, 0x40 ;  /* 0x0000004017d37836 */ /* 0x040fe20000000000 */
[----:B------:R-:W-:Y:S01]  /*0ea0*/  LOP3.LUT R203, R0, 0xfffffe00, RZ, 0xc0, !PT ;  /* 0xfffffe0000cb7812 */ /* 0x000fe200078ec0ff */
[----:B------:R-:W-:Y:S01]  /*0eb0*/  VIADD R210, R23, 0x60 ;  /* 0x0000006017d27836 */ /* 0x000fe20000000000 */
[----:B------:R-:W-:Y:S01]  /*0ec0*/  LOP3.LUT R3, R3, 0x1c0, RZ, 0xc0, !PT ;  /* 0x000001c003037812 */ /* 0x000fe200078ec0ff */
[----:B------:R-:W-:Y:S01]  /*0ed0*/  IMAD.SHL.U32 R16, R207, 0x8, RZ ;  /* 0x00000008cf107824 */ /* 0x000fe200078e00ff */
[----:B------:R-:W-:Y:S01]  /*0ee0*/  SHF.R.S32.HI R0, RZ, 0x1f, R211 ;  /* 0x0000001fff007819 */ /* 0x000fe200000114d3 */
[----:B------:R-:W-:Y:S01]  /*0ef0*/  IMAD.IADD R12, R13, 0x1, -R12 ;  /* 0x000000010d0c7824 */ /* 0x000fe200078e0a0c */
[----:B------:R-:W-:Y:S01]  /*0f00*/  SHF.R.S32.HI R11, RZ, 0x1f, R210 ;  /* 0x0000001fff0b7819 */ /* 0x000fe200000114d2 */
[----:B------:R-:W-:Y:S01]  /*0f10*/  IMAD.SHL.U32 R198, R212, 0x40, RZ ;  /* 0x00000040d4c67824 */ /* 0x000fe200078e00ff */
[----:B------:R-:W-:Y:S01]  /*0f20*/  SHF.R.U32.HI R202, RZ, 0x3, R3 ;  /* 0x00000003ffca7819 */ /* 0x000fe20000011603 */
[----:B------:R-:W-:Y:S01]  /*0f30*/  IMAD.SHL.U32 R7, R7, 0x40, RZ ;  /* 0x0000004007077824 */ /* 0x000fe200078e00ff */
[----:B------:R-:W-:Y:S01]  /*0f40*/  LOP3.LUT R205, R3, 0x38, R16, 0xf8, !PT ;  /* 0x0000003803cd7812 */ /* 0x000fe200078ef810 */
[----:B------:R-:W-:Y:S01]  /*0f50*/  IMAD.SHL.U32 R197, R211, 0x40, RZ ;  /* 0x00000040d3c57824 */ /* 0x000fe200078e00ff */
[----:B------:R-:W-:Y:S01]  /*0f60*/  LEA.HI R6, R12, R12, RZ, 0x1 ;  /* 0x0000000c0c067211 */ /* 0x000fe200078f08ff */
[----:B------:R-:W-:Y:S01]  /*0f70*/  IMAD.SHL.U32 R196, R210, 0x40, RZ ;  /* 0x00000040d2c47824 */ /* 0x000fe200078e00ff */
[----:B------:R-:W-:Y:S01]  /*0f80*/  LEA.HI R3, R0, R211, RZ, 0x3 ;  /* 0x000000d300037211 */ /* 0x000fe200078f18ff */
[----:B------:R0:W-:Y:S01]  /*0f90*/  STL [R1+0x4c], R4 ;  /* 0x00004c0401007387 */ /* 0x0001e20000100800 */
[----:B------:R-:W-:Y:S01]  /*0fa0*/  LEA.HI R11, R11, R210, RZ, 0x3 ;  /* 0x000000d20b0b7211 */ /* 0x000fe200078f18ff */
[----:B------:R-:W-:Y:S01]  /*0fb0*/  IMAD.SHL.U32 R18, R207, 0x4, RZ ;  /* 0x00000004cf127824 */ /* 0x000fe200078e00ff */
[----:B------:R-:W-:Y:S01]  /*0fc0*/  LOP3.LUT R198, R198, 0x1c0, RZ, 0xc0, !PT ;  /* 0x000001c0c6c67812 */ /* 0x000fe200078ec0ff */
[----:B------:R-:W-:Y:S01]  /*0fd0*/  IMAD.SHL.U32 R3, R3, 0x40, RZ ;  /* 0x0000004003037824 */ /* 0x000fe200078e00ff */
[----:B------:R-:W-:Y:S01]  /*0fe0*/  LOP3.LUT R5, R6, 0x1ffffffe, RZ, 0xc0, !PT ;  /* 0x1ffffffe06057812 */ /* 0x000fe200078ec0ff */
[----:B------:R-:W-:Y:S01]  /*0ff0*/  IMAD.SHL.U32 R11, R11, 0x40, RZ ;  /* 0x000000400b0b7824 */ /* 0x000fe200078e00ff */
[----:B------:R-:W-:Y:S01]  /*1000*/  SHF.R.U32.HI R13, RZ, 0x3, R198 ;  /* 0x00000003ff0d7819 */ /* 0x000fe200000116c6 */
[----:B------:R-:W-:Y:S01]  /*1010*/  STL [R1+0x48], R8 ;  /* 0x0000480801007387 */ /* 0x000fe20000100800 */
[----:B------:R-:W-:Y:S01]  /*1020*/  LOP3.LUT R201, R7, 0xfffffe00, RZ, 0xc0, !PT ;  /* 0xfffffe0007c97812 */ /* 0x000fe200078ec0ff */
[----:B------:R-:W-:Y:S01]  /*1030*/  IMAD.IADD R5, R12, 0x1, -R5 ;  /* 0x000000010c057824 */ /* 0x000fe200078e0a05 */
[----:B0-----:R-:W-:Y:S01]  /*1040*/  LOP3.LUT R4, R198, 0x38, R16, 0xf8, !PT ;  /* 0x00000038c6047812 */ /* 0x001fe200078ef810 */
[----:B------:R-:W-:Y:S01]  /*1050*/  VIADD R185, R18, 0x20 ;  /* 0x0000002012b97836 */ /* 0x000fe20000000000 */
[----:B------:R-:W-:Y:S01]  /*1060*/  LOP3.LUT R197, R197, 0x1c0, RZ, 0xc0, !PT ;  /* 0x000001c0c5c57812 */ /* 0x000fe200078ec0ff */
[----:B------:R-:W-:Y:S01]  /*1070*/  VIADD R190, R16, 0x40 ;  /* 0x0000004010be7836 */ /* 0x000fe20000000000 */
[----:B------:R-:W-:Y:S01]  /*1080*/  LOP3.LUT R196, R196, 0x1c0, RZ, 0xc0, !PT ;  /* 0x000001c0c4c47812 */ /* 0x000fe200078ec0ff */
[----:B------:R-:W-:Y:S01]  /*1090*/  IMAD R195, R5, 0x8, R8 ;  /* 0x0000000805c37824 */ /* 0x000fe200078e0208 */
[----:B------:R-:W-:-:S02]  /*10a0*/  LOP3.LUT R0, R9, 0x7ffffffc, RZ, 0xc0, !PT ;  /* 0x7ffffffc09007812 */ /* 0x000fc400078ec0ff */
[----:B------:R-:W-:Y:S02]  /*10b0*/  LOP3.LUT R4, R201, R4, R13, 0xf6, !PT ;  /* 0x00000004c9047212 */ /* 0x000fe400078ef60d */
[----:B------:R-:W-:Y:S01]  /*10c0*/  SHF.R.U32.HI R12, RZ, 0x3, R197 ;  /* 0x00000003ff0c7819 */ /* 0x000fe200000116c5 */
[----:B------:R-:W-:Y:S01]  /*10d0*/  IMAD.IADD R0, R233, 0x1, -R0 ;  /* 0x00000001e9007824 */ /* 0x000fe200078e0a00 */
[----:B------:R-:W-:Y:S02]  /*10e0*/  LOP3.LUT R9, R197, 0x38, R16, 0xf8, !PT ;  /* 0x00000038c5097812 */ /* 0x000fe400078ef810 */
[----:B------:R-:W-:Y:S01]  /*10f0*/  LOP3.LUT R200, R3, 0xfffffe00, RZ, 0xc0, !PT ;  /* 0xfffffe0003c87812 */ /* 0x000fe200078ec0ff */
[----:B------:R-:W-:Y:S01]  /*1100*/  IMAD.SHL.U32 R188, R0, 0x2, RZ ;  /* 0x0000000200bc7824 */ /* 0x000fe200078e00ff */
[----:B------:R-:W-:Y:S02]  /*1110*/  SHF.R.U32.HI R10, RZ, 0x3, R196 ;  /* 0x00000003ff0a7819 */ /* 0x000fe400000116c4 */
[----:B------:R-:W-:Y:S01]  /*1120*/  LOP3.LUT R6, R196, 0x38, R16, 0xf8, !PT ;  /* 0x00000038c4067812 */ /* 0x000fe200078ef810 */
[C---:B------:R-:W-:Y:S01]  /*1130*/  VIADD R231, R188.reuse, 0x8 ;  /* 0x00000008bce77836 */ /* 0x040fe20000000000 */
[----:B------:R-:W-:Y:S01]  /*1140*/  LOP3.LUT R199, R11, 0xfffffe00, RZ, 0xc0, !PT ;  /* 0xfffffe000bc77812 */ /* 0x000fe200078ec0ff */
[----:B------:R-:W-:Y:S01]  /*1150*/  VIADD R230, R188, 0x10 ;  /* 0x00000010bce67836 */ /* 0x000fe20000000000 */
[----:B------:R-:W-:Y:S01]  /*1160*/  LEA R3, R4, UR44, 0x1 ;  /* 0x0000002c04037c11 */ /* 0x000fe2000f8e08ff */
[----:B------:R-:W-:Y:S01]  /*1170*/  VIADD R229, R188, 0x18 ;  /* 0x00000018bce57836 */ /* 0x000fe20000000000 */
[----:B------:R-:W-:Y:S01]  /*1180*/  LOP3.LUT R9, R200, R9, R12, 0xf6, !PT ;  /* 0x00000009c8097212 */ /* 0x000fe200078ef60c */
[C---:B------:R-:W-:Y:S01]  /*1190*/  VIADD R228, R188.reuse, 0x20 ;  /* 0x00000020bce47836 */ /* 0x040fe20000000000 */
[----:B------:R-:W-:Y:S01]  /*11a0*/  LOP3.LUT R6, R199, R6, R10, 0xf6, !PT ;  /* 0x00000006c7067212 */ /* 0x000fe200078ef60a */
[----:B------:R0:W-:Y:S01]  /*11b0*/  STL [R1+0x40], R3 ;  /* 0x0000400301007387 */ /* 0x0001e20000100800 */
[----:B------:R-:W-:Y:S01]  /*11c0*/  LEA R0, R9, UR44, 0x1 ;  /* 0x0000002c09007c11 */ /* 0x000fe2000f8e08ff */
[C---:B------:R-:W-:Y:S01]  /*11d0*/  VIADD R227, R188.reuse, 0x28 ;  /* 0x00000028bce37836 */ /* 0x040fe20000000000 */
[----:B------:R-:W-:Y:S01]  /*11e0*/  LOP3.LUT R205, R203, R205, R202, 0xf6, !PT ;  /* 0x000000cdcbcd7212 */ /* 0x000fe200078ef6ca */
[C---:B------:R-:W-:Y:S01]  /*11f0*/  VIADD R226, R188.reuse, 0x30 ;  /* 0x00000030bce27836 */ /* 0x040fe20000000000 */
[----:B------:R-:W-:Y:S01]  /*1200*/  SHF.R.S32.HI R4, RZ, 0x1f, R229 ;  /* 0x0000001fff047819 */ /* 0x000fe200000114e5 */
[C---:B------:R-:W-:Y:S01]  /*1210*/  VIADD R225, R188.reuse, 0x38 ;  /* 0x00000038bce17836 */ /* 0x040fe20000000000 */
[----:B------:R1:W-:Y:S01]  /*1220*/  STL [R1+0x3c], R0 ;  /* 0x00003c0001007387 */ /* 0x0003e20000100800 */
[C---:B------:R-:W-:Y:S01]  /*1230*/  VIADD R224, R188.reuse, 0x40 ;  /* 0x00000040bce07836 */ /* 0x040fe20000000000 */
[----:B------:R-:W-:Y:S01]  /*1240*/  SHF.R.S32.HI R4, RZ, 0x1f, R226 ;  /* 0x0000001fff047819 */ /* 0x000fe200000114e2 */
[----:B------:R-:W-:Y:S01]  /*1250*/  VIADD R223, R188, 0x48 ;  /* 0x00000048bcdf7836 */ /* 0x000fe20000000000 */
[----:B0-----:R-:W-:Y:S01]  /*1260*/  LEA R3, R6, UR44, 0x1 ;  /* 0x0000002c06037c11 */ /* 0x001fe2000f8e08ff */
[C---:B------:R-:W-:Y:S01]  /*1270*/  VIADD R222, R188.reuse, 0x50 ;  /* 0x00000050bcde7836 */ /* 0x040fe20000000000 */
[----:B------:R-:W-:Y:S01]  /*1280*/  SHF.R.S32.HI R17, RZ, 0x1f, R16 ;  /* 0x0000001fff117819 */ /* 0x000fe20000011410 */
[C---:B------:R-:W-:Y:S01]  /*1290*/  VIADD R221, R188.reuse, 0x58 ;  /* 0x00000058bcdd7836 */ /* 0x040fe20000000000 */
[----:B------:R-:W-:Y:S01]  /*12a0*/  SHF.R.S32.HI R19, RZ, 0x1f, R18 ;  /* 0x0000001fff137819 */ /* 0x000fe20000011412 */
[C---:B------:R-:W-:Y:S01]  /*12b0*/  VIADD R220, R188.reuse, 0x60 ;  /* 0x00000060bcdc7836 */ /* 0x040fe20000000000 */
[----:B-1----:R-:W-:Y:S01]  /*12c0*/  SHF.R.S32.HI R0, RZ, 0x1f, R188 ;  /* 0x0000001fff007819 */ /* 0x002fe200000114bc */
[C---:B------:R-:W-:Y:S01]  /*12d0*/  VIADD R219, R188.reuse, 0x68 ;  /* 0x00000068bcdb7836 */ /* 0x040fe20000000000 */
[----:B------:R0:W-:Y:S01]  /*12e0*/  STL [R1+0x38], R3 ;  /* 0x0000380301007387 */ /* 0x0001e20000100800 */
[C---:B------:R-:W-:Y:S01]  /*12f0*/  VIADD R218, R188.reuse, 0x70 ;  /* 0x00000070bcda7836 */ /* 0x040fe20000000000 */
[----:B------:R-:W-:Y:S01]  /*1300*/  SHF.R.S32.HI R0, RZ, 0x1f, R230 ;  /* 0x0000001fff007819 */ /* 0x000fe200000114e6 */
[----:B------:R-:W-:Y:S01]  /*1310*/  VIADD R217, R188, 0x78 ;  /* 0x00000078bcd97836 */ /* 0x000fe20000000000 */
[----:B------:R-:W-:-:S02]  /*1320*/  SHF.R.S32.HI R0, RZ, 0x1f, R227 ;  /* 0x0000001fff007819 */ /* 0x000fc400000114e3 */
[----:B------:R-:W-:Y:S02]  /*1330*/  SHF.R.S32.HI R0, RZ, 0x1f, R224 ;  /* 0x0000001fff007819 */ /* 0x000fe400000114e0 */
[----:B------:R-:W-:Y:S02]  /*1340*/  SHF.R.S32.HI R232, RZ, 0x1f, R185 ;  /* 0x0000001fffe87819 */ /* 0x000fe400000114b9 */
[----:B0-----:R-:W-:Y:S02]  /*1350*/  SHF.R.S32.HI R3, RZ, 0x1f, R231 ;  /* 0x0000001fff037819 */ /* 0x001fe400000114e7 */
[----:B------:R-:W-:Y:S02]  /*1360*/  SHF.R.S32.HI R3, RZ, 0x1f, R228 ;  /* 0x0000001fff037819 */ /* 0x000fe400000114e4 */
[----:B------:R-:W-:Y:S02]  /*1370*/  SHF.R.S32.HI R3, RZ, 0x1f, R225 ;  /* 0x0000001fff037819 */ /* 0x000fe400000114e1 */
[----:B------:R-:W-:-:S02]  /*1380*/  SHF.R.S32.HI R214, RZ, 0x1f, R190 ;  /* 0x0000001fffd67819 */ /* 0x000fc400000114be */
[----:B------:R-:W-:Y:S02]  /*1390*/  LEA R204, R205, UR44, 0x1 ;  /* 0x0000002ccdcc7c11 */ /* 0x000fe4000f8e08ff */
[----:B------:R-:W-:Y:S02]  /*13a0*/  SHF.R.S32.HI R4, RZ, 0x1f, R223 ;  /* 0x0000001fff047819 */ /* 0x000fe400000114df */
[----:B------:R-:W-:Y:S02]  /*13b0*/  SHF.R.S32.HI R3, RZ, 0x1f, R222 ;  /* 0x0000001fff037819 */ /* 0x000fe400000114de */
[----:B------:R-:W-:Y:S02]  /*13c0*/  SHF.R.S32.HI R0, RZ, 0x1f, R221 ;  /* 0x0000001fff007819 */ /* 0x000fe400000114dd */
[----:B------:R-:W-:Y:S02]  /*13d0*/  SHF.R.S32.HI R237, RZ, 0x1f, R220 ;  /* 0x0000001fffed7819 */ /* 0x000fe400000114dc */
[----:B------:R-:W-:-:S02]  /*13e0*/  SHF.R.S32.HI R236, RZ, 0x1f, R219 ;  /* 0x0000001fffec7819 */ /* 0x000fc400000114db */
[----:B------:R-:W-:Y:S02]  /*13f0*/  SHF.R.S32.HI R235, RZ, 0x1f, R218 ;  /* 0x0000001fffeb7819 */ /* 0x000fe400000114da */
[----:B------:R-:W-:-:S07]  /*1400*/  SHF.R.S32.HI R234, RZ, 0x1f, R217 ;  /* 0x0000001fffea7819 */ /* 0x000fce00000114d9 */
.L_x_1761:
[----:B------:R-:W-:Y:S05]  /*1410*/  YIELD ;  /* 0x0000000000007946 */ /* 0x000fea0003800000 */
[----:B------:R-:W-:Y:S01]  /*1420*/  ULDC.64 UR4, c[0x0][0xa28] ;  /* 0x00028a0000047ab9 */ /* 0x000fe20000000a00 */
[----:B0-2---:R-:W0:Y:S01]  /*1430*/  LDC.64 R6, c[0x0][0xa08] ;  /* 0x00028200ff067b82 */ /* 0x005e220000000a00 */
[----:B------:R-:W-:Y:S01]  /*1440*/  ISETP.NE.U32.AND P1, PT, RZ, UR4, PT ;  /* 0x00000004ff007c0c */ /* 0x000fe2000bf25070 */
[----:B------:R-:W-:Y:S02]  /*1450*/  IMAD.MOV.U32 R12, RZ, RZ, RZ ;  /* 0x000000ffff0c7224 */ /* 0x000fe400078e00ff */
[----:B------:R-:W-:Y:S01]  /*1460*/  IMAD.MOV.U32 R28, RZ, RZ, RZ ;  /* 0x000000ffff1c7224 */ /* 0x000fe200078e00ff */
[----:B------:R-:W-:Y:S01]  /*1470*/  ISETP.NE.AND.EX P1, PT, RZ, UR5, PT, P1 ;  /* 0x00000005ff007c0c */ /* 0x000fe2000bf25310 */
[----:B------:R-:W-:-:S02]  /*1480*/  ULDC.64 UR4, c[0x0][0xa18] ;  /* 0x0002860000047ab9 */ /* 0x000fc40000000a00 */
[----:B------:R-:W-:-:S04]  /*1490*/  ISETP.NE.U32.AND P2, PT, RZ, UR4, PT ;  /* 0x00000004ff007c0c */ /* 0x000fc8000bf45070 */
[----:B------:R-:W-:Y:S01]  /*14a0*/  ISETP.NE.AND.EX P2, PT, RZ, UR5, PT, P2 ;  /* 0x00000005ff007c0c */ /* 0x000fe2000bf45320 */
[----:B------:R-:W-:Y:S02]  /*14b0*/  ULDC.64 UR4, c[0x0][0xa08] ;  /* 0x0002820000047ab9 */ /* 0x000fe40000000a00 */
[----:B------:R-:W-:-:S03]  /*14c0*/  ISETP.NE.U32.AND P0, PT, RZ, UR4, PT ;  /* 0x00000004ff007c0c */ /* 0x000fc6000bf05070 */
[----:B---3--:R-:W1:Y:S01]  /*14d0*/  @P1 LDC.64 R4, c[0x0][0xa28] ;  /* 0x00028a00ff041b82 */ /* 0x008e620000000a00 */
[----:B------:R-:W-:Y:S01]  /*14e0*/  ISETP.NE.AND.EX P0, PT, RZ, UR5, PT, P0 ;  /* 0x00000005ff007c0c */ /* 0x000fe2000bf05300 */
[----:B0-----:R-:W-:-:S06]  /*14f0*/  IMAD.WIDE R10, R27, 0x4, R6 ;  /* 0x000000041b0a7825 */ /* 0x001fcc00078e0206 */
[----:B------:R-:W0:Y:S01]  /*1500*/  @P2 LDC.64 R8, c[0x0][0xa18] ;  /* 0x00028600ff082b82 */ /* 0x000e220000000a00 */
[----:B------:R-:W-:Y:S02]  /*1510*/  ULDC UR4, c[0x0][0x288] ;  /* 0x0000a20000047ab9 */ /* 0x000fe40000000800 */
[----:B------:R-:W-:Y:S01]  /*1520*/  IMAD.U32 R187, RZ, RZ, UR4 ;  /* 0x00000004ffbb7e24 */ /* 0x000fe2000f8e00ff */
[----:B------:R-:W-:Y:S02]  /*1530*/  ULDC.64 UR4, c[0x0][0x418] ;  /* 0x0001060000047ab9 */ /* 0x000fe40000000a00 */
[----:B------:R2:W5:Y:S01]  /*1540*/  @P0 LDG.E R28, desc[UR42][R10.64] ;  /* 0x0000002a0a1c0981 */ /* 0x000562000c1e1900 */
[----:B-1----:R-:W-:-:S05]  /*1550*/  @P1 IMAD.WIDE R4, R27, 0x4, R4 ;  /* 0x000000041b041825 */ /* 0x002fca00078e0204 */
[----:B------:R2:W5:Y:S01]  /*1560*/  @P1 LDG.E R12, desc[UR42][R4.64] ;  /* 0x0000002a040c1981 */ /* 0x000562000c1e1900 */
[----:B0-----:R-:W-:-:S05]  /*1570*/  @P2 IMAD.WIDE R6, R27, 0x4, R8 ;  /* 0x000000041b062825 */ /* 0x001fca00078e0208 */
[----:B------:R2:W5:Y:S01]  /*1580*/  @P2 LDG.E R187, desc[UR42][R6.64] ;  /* 0x0000002a06bb2981 */ /* 0x000562000c1e1900 */
[----:B------:R-:W-:-:S03]  /*1590*/  UISETP.NE.U32.AND UP0, UPT, UR4, URZ, UPT ;  /* 0x0000003f0400728c */ /* 0x000fc6000bf05070 */
[----:B------:R-:W-:Y:S01]  /*15a0*/  ULDC UR4, c[0x0][0x424] ;  /* 0x0001090000047ab9 */ /* 0x000fe20000000800 */
[----:B------:R-:W-:-:S03]  /*15b0*/  UISETP.NE.AND.EX UP0, UPT, UR5, URZ, UPT, UP0 ;  /* 0x0000003f0500728c */ /* 0x000fc6000bf05300 */
[----:B------:R-:W-:Y:S01]  /*15c0*/  ULDC UR5, c[0x0][0x2f0] ;  /* 0x0000bc0000057ab9 */ /* 0x000fe20000000800 */
[----:B------:R-:W-:-:S04]  /*15d0*/  USEL UR4, UR4, 0x1, UP0 ;  /* 0x0000000104047887 */ /* 0x000fc80008000000 */
[----:B------:R-:W-:-:S03]  /*15e0*/  UIMAD UR4, UR4, UR5, URZ ;  /* 0x00000005040472a4 */ /* 0x000fc6000f8e023f */
[----:B------:R-:W-:Y:S02]  /*15f0*/  ULDC UR5, c[0x0][0x348] ;  /* 0x0000d20000057ab9 */ /* 0x000fe40000000800 */
[----:B------:R-:W-:Y:S02]  /*1600*/  IMAD.U32 R24, RZ, RZ, UR5 ;  /* 0x00000005ff187e24 */ /* 0x000fe4000f8e00ff */
[----:B------:R-:W-:Y:S01]  /*1610*/  IMAD.U32 R29, RZ, RZ, UR4 ;  /* 0x00000004ff1d7e24 */ /* 0x000fe2000f8e00ff */
[----:B--2-4-:R-:W-:Y:S06]  /*1620*/  @P2 BRA `(.L_x_1487) ;  /* 0x0000000000242947 */ /* 0x014fec0003800000 */
[----:B------:R-:W-:Y:S02]  /*1630*/  ULDC.64 UR4, c[0x0][0xa00] ;  /* 0x0002800000047ab9 */ /* 0x000fe40000000a00 */
[----:B------:R-:W-:-:S04]  /*1640*/  ISETP.NE.U32.AND P1, PT, RZ, UR4, PT ;  /* 0x00000004ff007c0c */ /* 0x000fc8000bf25070 */
[----:B------:R-:W-:-:S13]  /*1650*/  ISETP.NE.AND.EX P1, PT, RZ, UR5, PT, P1 ;  /* 0x00000005ff007c0c */ /* 0x000fda000bf25310 */
[----:B------:R-:W-:Y:S05]  /*1660*/  @!P1 BRA `(.L_x_1487) ;  /* 0x0000000000149947 */ /* 0x000fea0003800000 */
[----:B------:R-:W0:Y:S02]  /*1670*/  LDC.64 R4, c[0x0][0xa00] ;  /* 0x00028000ff047b82 */ /* 0x000e240000000a00 */
[----:B0-----:R-:W-:-:S05]  /*1680*/  IMAD.WIDE R4, R27, 0x4, R4 ;  /* 0x000000041b047825 */ /* 0x001fca00078e0204 */
[----:B-----5:R-:W2:Y:S04]  /*1690*/  LDG.E R187, desc[UR42][R4.64] ;  /* 0x0000002a04bb7981 */ /* 0x020ea8000c1e1900 */
[----:B------:R-:W2:Y:S02]  /*16a0*/  LDG.E R0, desc[UR42][R4.64+0x4] ;  /* 0x0000042a04007981 */ /* 0x000ea4000c1e1900 */
[----:B--2---:R-:W-:-:S07]  /*16b0*/  IMAD.IADD R187, R0, 0x1, -R187 ;  /* 0x0000000100bb7824 */ /* 0x004fce00078e0abb */
.L_x_1487:
[----:B------:R-:W-:Y:S01]  /*16c0*/  ULDC.64 UR4, c[0x0][0xa20] ;  /* 0x0002880000047ab9 */ /* 0x000fe20000000a00 */
[C---:B------:R-:W-:Y:S01]  /*16d0*/  LOP3.LUT R3, R26.reuse, 0xff000000, RZ, 0xc0, !PT ;  /* 0xff0000001a037812 */ /* 0x040fe200078ec0ff */
[----:B------:R-:W-:Y:S01]  /*16e0*/  IMAD.MOV.U32 R209, RZ, RZ, R27 ;  /* 0x000000ffffd17224 */ /* 0x000fe200078e001b */
[----:B------:R-:W-:Y:S02]  /*16f0*/  ISETP.NE.U32.AND P1, PT, RZ, UR4, PT ;  /* 0x00000004ff007c0c */ /* 0x000fe4000bf25070 */
[C---:B------:R-:W-:Y:S02]  /*1700*/  LOP3.LUT R0, R26.reuse, 0xff0000, RZ, 0xc0, !PT ;  /* 0x00ff00001a007812 */ /* 0x040fe400078ec0ff */
[----:B------:R-:W-:Y:S02]  /*1710*/  ISETP.NE.AND.EX P1, PT, RZ, UR5, PT, P1 ;  /* 0x00000005ff007c0c */ /* 0x000fe4000bf25310 */
[----:B------:R-:W-:Y:S02]  /*1720*/  SHF.R.U32.HI R3, RZ, 0x8, R3 ;  /* 0x00000008ff037819 */ /* 0x000fe40000011603 */
[----:B------:R-:W-:-:S02]  /*1730*/  LOP3.LUT R206, R26, 0xffff, RZ, 0xc0, !PT ;  /* 0x0000ffff1ace7812 */ /* 0x000fc400078ec0ff */
[----:B------:R-:W-:-:S07]  /*1740*/  LEA.HI R208, R0, R3, RZ, 0x10 ;  /* 0x0000000300d07211 */ /* 0x000fce00078f80ff */
[----:B------:R-:W-:Y:S05]  /*1750*/  @!P1 BRA `(.L_x_1488) ;  /* 0x0000000000109947 */ /* 0x000fea0003800000 */
[----:B------:R-:W0:Y:S02]  /*1760*/  LDC.64 R4, c[0x0][0xa20] ;  /* 0x00028800ff047b82 */ /* 0x000e240000000a00 */
[----:B0-----:R-:W-:-:S05]  /*1770*/  IMAD.WIDE R4, R27, 0x4, R4 ;  /* 0x000000041b047825 */ /* 0x001fca00078e0204 */
[----:B------:R0:W5:Y:S01]  /*1780*/  LDG.E R29, desc[UR42][R4.64] ;  /* 0x0000002a041d7981 */ /* 0x000162000c1e1900 */
[----:B------:R-:W-:Y:S05]  /*1790*/  BRA `(.L_x_1489) ;  /* 0x0000000000107947 */ /* 0x000fea0003800000 */
.L_x_1488:
[----:B------:R-:W-:Y:S05]  /*17a0*/  @!P0 BRA `(.L_x_1489) ;  /* 0x00000000000c8947 */ /* 0x000fea0003800000 */
[----:B------:R-:W2:Y:S04]  /*17b0*/  LDG.E R0, desc[UR42][R10.64] ;  /* 0x0000002a0a007981 */ /* 0x000ea8000c1e1900 */
[----:B------:R-:W2:Y:S02]  /*17c0*/  LDG.E R29, desc[UR42][R10.64+0x4] ;  /* 0x0000042a0a1d7981 */ /* 0x000ea4000c1e1900 */
[----:B--2---:R-:W-:-:S07]  /*17d0*/  IMAD.IADD R29, R29, 0x1, -R0 ;  /* 0x000000011d1d7824 */ /* 0x004fce00078e0a00 */
.L_x_1489:
[----:B------:R-:W-:Y:S01]  /*17e0*/  ULDC.64 UR4, c[0x0][0xa10] ;  /* 0x0002840000047ab9 */ /* 0x000fe20000000a00 */
[----:B0-----:R-:W0:Y:S01]  /*17f0*/  LDC R4, c[0x0][0x448] ;  /* 0x00011200ff047b82 */ /* 0x001e220000000800 */
[----:B------:R-:W-:-:S04]  /*1800*/  ISETP.NE.U32.AND P0, PT, RZ, UR4, PT ;  /* 0x00000004ff007c0c */ /* 0x000fc8000bf05070 */
[----:B------:R-:W-:Y:S01]  /*1810*/  ISETP.NE.AND.EX P0, PT, RZ, UR5, PT, P0 ;  /* 0x00000005ff007c0c */ /* 0x000fe2000bf05300 */
[----:B------:R-:W-:Y:S02]  /*1820*/  ULDC.64 UR4, c[0x0][0xa30] ;  /* 0x00028c0000047ab9 */ /* 0x000fe40000000a00 */
[----:B------:R-:W-:-:S04]  /*1830*/  ISETP.NE.U32.AND P1, PT, RZ, UR4, PT ;  /* 0x00000004ff007c0c */ /* 0x000fc8000bf25070 */
[----:B------:R-:W-:-:S06]  /*1840*/  ISETP.NE.AND.EX P1, PT, RZ, UR5, PT, P1 ;  /* 0x00000005ff007c0c */ /* 0x000fcc000bf25310 */
[----:B------:R-:W1:Y:S08]  /*1850*/  @P0 LDC.64 R6, c[0x0][0xa10] ;  /* 0x00028400ff060b82 */ /* 0x000e700000000a00 */
[----:B------:R-:W2:Y:S01]  /*1860*/  @P1 LDC.64 R8, c[0x0][0xa30] ;  /* 0x00028c00ff081b82 */ /* 0x000ea20000000a00 */
[----:B-1----:R-:W-:-:S05]  /*1870*/  @P0 IMAD.WIDE R6, R27, 0x4, R6 ;  /* 0x000000041b060825 */ /* 0x002fca00078e0206 */
[----:B------:R-:W3:Y:S04]  /*1880*/  @P0 LDG.E R0, desc[UR42][R6.64] ;  /* 0x0000002a06000981 */ /* 0x000ee8000c1e1900 */
[----:B------:R-:W3:Y:S01]  /*1890*/  @P0 LDG.E R3, desc[UR42][R6.64+0x4] ;  /* 0x0000042a06030981 */ /* 0x000ee2000c1e1900 */
[----:B-----5:R-:W-:Y:S02]  /*18a0*/  IMAD.MOV.U32 R112, RZ, RZ, R29 ;  /* 0x000000ffff707224 */ /* 0x020fe400078e001d */
[----:B--2---:R-:W-:-:S05]  /*18b0*/  @P1 IMAD.WIDE R8, R27, 0x4, R8 ;  /* 0x000000041b081825 */ /* 0x004fca00078e0208 */
[----:B------:R1:W5:Y:S01]  /*18c0*/  @P1 LDG.E R112, desc[UR42][R8.64] ;  /* 0x0000002a08701981 */ /* 0x000362000c1e1900 */
[----:B0-----:R-:W-:Y:S01]  /*18d0*/  ISETP.NE.AND P1, PT, R4, 0x1, PT ;  /* 0x000000010400780c */ /* 0x001fe20003f25270 */
[----:B------:R-:W-:Y:S01]  /*18e0*/  IMAD.SHL.U32 R192, R25, 0x80, RZ ;  /* 0x0000008019c07824 */ /* 0x000fe200078e00ff */
[----:B------:R-:W0:Y:S01]  /*18f0*/  LDC.64 R4, c[0x0][0x9e0] ;  /* 0x00027800ff047b82 */ /* 0x000e220000000a00 */
[----:B------:R-:W-:-:S10]  /*1900*/  IMAD.IADD R13, R29, 0x1, -R12 ;  /* 0x000000011d0d7824 */ /* 0x000fd400078e0a0c */
[----:B------:R-:W2:Y:S08]  /*1910*/  @P1 LDC R11, c[0x0][0x44c] ;  /* 0x00011300ff0b1b82 */ /* 0x000eb00000000800 */
[----:B------:R-:W4:Y:S01]  /*1920*/  @P1 LDC R10, c[0x0][0x450] ;  /* 0x00011400ff0a1b82 */ /* 0x000f220000000800 */
[----:B0-----:R-:W-:Y:S01]  /*1930*/  ISETP.GE.AND P2, PT, R5, 0x1, PT ;  /* 0x000000010500780c */ /* 0x001fe20003f46270 */
[----:B---3--:R-:W-:-:S02]  /*1940*/  @P0 IMAD.IADD R24, R3, 0x1, -R0 ;  /* 0x0000000103180824 */ /* 0x008fc400078e0a00 */
[----:B------:R-:W-:Y:S02]  /*1950*/  VIADD R0, R192, 0x7f ;  /* 0x0000007fc0007836 */ /* 0x000fe40000000000 */
[----:B------:R-:W-:Y:S02]  /*1960*/  IMAD.IADD R189, R13, 0x1, R24 ;  /* 0x000000010dbd7824 */ /* 0x000fe400078e0218 */
[----:B--2---:R-:W-:-:S03]  /*1970*/  @P1 IMAD.HI.U32 R3, R0, R11, RZ ;  /* 0x0000000b00031227 */ /* 0x004fc600078e00ff */
[C---:B------:R-:W-:Y:S01]  /*1980*/  IADD3 R7, R189.reuse, 0x1, -R187 ;  /* 0x00000001bd077810 */ /* 0x040fe20007ffe8bb */
[----:B------:R-:W-:Y:S01]  /*1990*/  IMAD.MOV.U32 R6, RZ, RZ, R0 ;  /* 0x000000ffff067224 */ /* 0x000fe200078e0000 */
[----:B----4-:R-:W-:Y:S01]  /*19a0*/  @P1 SHF.R.U32.HI R6, RZ, R10, R3 ;  /* 0x0000000aff061219 */ /* 0x010fe20000011603 */
[----:B------:R-:W-:-:S04]  /*19b0*/  VIADD R0, R189, 0x7f ;  /* 0x0000007fbd007836 */ /* 0x000fc80000000000 */
[----:B-1----:R-:W-:Y:S01]  /*19c0*/  IMAD.IADD R9, R7, 0x1, R6 ;  /* 0x0000000107097824 */ /* 0x002fe200078e0206 */
[----:B------:R-:W-:-:S03]  /*19d0*/  SHF.R.S32.HI R3, RZ, 0x1f, R0 ;  /* 0x0000001fff037819 */ /* 0x000fc60000011400 */
[----:B------:R-:W-:Y:S01]  /*19e0*/  IMAD.IADD R4, R9, 0x1, R4 ;  /* 0x0000000109047824 */ /* 0x000fe200078e0204 */
[----:B------:R-:W-:-:S04]  /*19f0*/  LEA.HI R3, R3, R0, RZ, 0x7 ;  /* 0x0000000003037211 */ /* 0x000fc800078f38ff */
[----:B------:R-:W-:Y:S01]  /*1a00*/  SHF.R.S32.HI R126, RZ, 0x7, R3 ;  /* 0x00000007ff7e7819 */ /* 0x000fe20000011403 */
[----:B------:R-:W-:Y:S06]  /*1a10*/  @!P2 BRA `(.L_x_1490) ;  /* 0x000000000048a947 */ /* 0x000fec0003800000 */
[C---:B------:R-:W-:Y:S01]  /*1a20*/  ISETP.GT.AND P0, PT, R9.reuse, RZ, PT ;  /* 0x000000ff0900720c */ /* 0x040fe20003f04270 */
[----:B------:R-:W-:Y:S01]  /*1a30*/  BSSY B0, `(.L_x_1491) ;  /* 0x000000e000007945 */ /* 0x000fe20003800000 */
[----:B------:R-:W-:-:S11]  /*1a40*/  VIADD R0, R9, 0xffffffff ;  /* 0xffffffff09007836 */ /* 0x000fd60000000000 */
        /* <DEDUP_REMOVED lines=8> */
.L_x_1492:
[----:B------:R-:W-:-:S13]  /*1ad0*/  ISETP.NE.AND P0, PT, R5, 0x1, PT ;  /* 0x000000010500780c */ /* 0x000fda0003f05270 */
[----:B------:R-:W0:Y:S02]  /*1ae0*/  @P0 LDC.64 R6, c[0x0][0x9e8] ;  /* 0x00027a00ff060b82 */ /* 0x000e240000000a00 */
[----:B0-----:R-:W-:-:S05]  /*1af0*/  @P0 IMAD.HI.U32 R6, R0, R6, RZ ;  /* 0x0000000600060227 */ /* 0x001fca00078e00ff */
[----:B------:R-:W-:-:S07]  /*1b00*/  @P0 SHF.R.U32.HI R0, RZ, R7, R6 ;  /* 0x00000007ff000219 */ /* 0x000fce0000011606 */
.L_x_1493:
[----:B------:R-:W-:Y:S05]  /*1b10*/  BSYNC B0 ;  /* 0x0000000000007941 */ /* 0x000fea0003800000 */
.L_x_1491:
[----:B------:R-:W-:-:S05]  /*1b20*/  IMAD R3, R0, R5, R5 ;  /* 0x0000000500037224 */ /* 0x000fca00078e0205 */
[----:B------:R-:W-:-:S07]  /*1b30*/  VIMNMX R4, R4, R3, PT ;  /* 0x0000000304047248 */ /* 0x000fce0003fe0100 */
.L_x_1490:
[----:B------:R-:W0:Y:S01]  /*1b40*/  @P1 LDC R7, c[0x0][0x44c] ;  /* 0x00011300ff071b82 */ /* 0x000e220000000800 */
[----:B------:R-:W-:Y:S01]  /*1b50*/  VIADD R4, R4, 0x7f ;  /* 0x0000007f04047836 */ /* 0x000fe20000000000 */
[----:B------:R-:W-:Y:S01]  /*1b60*/  ULDC UR4, c[0x0][0x9dc] ;  /* 0x0002770000047ab9 */ /* 0x000fe20000000800 */
[----:B------:R-:W-:Y:S02]  /*1b70*/  IMAD.MOV.U32 R0, RZ, RZ, R192 ;  /* 0x000000ffff007224 */ /* 0x000fe400078e00c0 */
[----:B------:R-:W-:Y:S01]  /*1b80*/  IMAD.IADD R127, R189, 0x1, -R187 ;  /* 0x00000001bd7f7824 */ /* 0x000fe200078e0abb */
[----:B------:R-:W-:Y:S02]  /*1b90*/  SHF.R.S32.HI R3, RZ, 0x1f, R4 ;  /* 0x0000001fff037819 */ /* 0x000fe40000011404 */
[----:B------:R-:W1:Y:S02]  /*1ba0*/  @P1 LDC R9, c[0x0][0x450] ;  /* 0x00011400ff091b82 */ /* 0x000e640000000800 */
[----:B------:R-:W-:-:S04]  /*1bb0*/  LEA.HI R3, R3, R4, RZ, 0x7 ;  /* 0x0000000403037211 */ /* 0x000fc800078f38ff */
[----:B------:R-:W-:-:S04]  /*1bc0*/  SHF.R.S32.HI R3, RZ, 0x7, R3 ;  /* 0x00000007ff037819 */ /* 0x000fc80000011403 */
[----:B------:R-:W-:Y:S01]  /*1bd0*/  VIMNMX R8, R126, R3, PT ;  /* 0x000000037e087248 */ /* 0x000fe20003fe0100 */
[----:B0-----:R-:W-:-:S05]  /*1be0*/  @P1 IMAD.HI.U32 R6, R192, R7, RZ ;  /* 0x00000007c0061227 */ /* 0x001fca00078e00ff */
[----:B-1----:R-:W-:-:S05]  /*1bf0*/  @P1 SHF.R.U32.HI R0, RZ, R9, R6 ;  /* 0x00000009ff001219 */ /* 0x002fca0000011606 */
[----:B------:R-:W-:-:S04]  /*1c00*/  IMAD.IADD R0, R127, 0x1, R0 ;  /* 0x000000017f007824 */ /* 0x000fc800078e0200 */
[----:B------:R-:W-:Y:S01]  /*1c10*/  VIADD R3, R0, -UR4 ;  /* 0x8000000400037c36 */ /* 0x000fe20008000000 */
[----:B------:R-:W-:Y:S06]  /*1c20*/  @!P2 BRA `(.L_x_1494) ;  /* 0x000000000044a947 */ /* 0x000fec0003800000 */
[----:B------:R-:W-:Y:S01]  /*1c30*/  ISETP.GT.AND P0, PT, R0, -0x1, PT ;  /* 0xffffffff0000780c */ /* 0x000fe20003f04270 */
[----:B------:R-:W-:-:S12]  /*1c40*/  BSSY B0, `(.L_x_1495) ;  /* 0x000000d000007945 */ /* 0x000fd80003800000 */
        /* <DEDUP_REMOVED lines=8> */
.L_x_1496:
[----:B------:R-:W-:-:S13]  /*1cd0*/  ISETP.NE.AND P0, PT, R5, 0x1, PT ;  /* 0x000000010500780c */ /* 0x000fda0003f05270 */
[----:B------:R-:W0:Y:S02]  /*1ce0*/  @P0 LDC.64 R6, c[0x0][0x9e8] ;  /* 0x00027a00ff060b82 */ /* 0x000e240000000a00 */
[----:B0-----:R-:W-:-:S05]  /*1cf0*/  @P0 IMAD.HI.U32 R4, R0, R6, RZ ;  /* 0x0000000600040227 */ /* 0x001fca00078e00ff */
[----:B------:R-:W-:-:S07]  /*1d00*/  @P0 SHF.R.U32.HI R0, RZ, R7, R4 ;  /* 0x00000007ff000219 */ /* 0x000fce0000011604 */
.L_x_1497:
[----:B------:R-:W-:Y:S05]  /*1d10*/  BSYNC B0 ;  /* 0x0000000000007941 */ /* 0x000fea0003800000 */
.L_x_1495:
[----:B------:R-:W-:-:S05]  /*1d20*/  IMAD R0, R0, R5, RZ ;  /* 0x0000000500007224 */ /* 0x000fca00078e02ff */
[----:B------:R-:W-:-:S07]  /*1d30*/  VIMNMX R3, R3, R0, !PT ;  /* 0x0000000003037248 */ /* 0x000fce0007fe0100 */
.L_x_1494:
[----:B------:R-:W-:Y:S01]  /*1d40*/  SHF.R.S32.HI R0, RZ, 0x1f, R3 ;  /* 0x0000001fff007819 */ /* 0x000fe20000011403 */
[----:B------:R-:W-:Y:S01]  /*1d50*/  BSSY B0, `(.L_x_1498) ;  /* 0x0000028000007945 */ /* 0x000fe20003800000 */
[----:B------:R-:W-:Y:S02]  /*1d60*/  LOP3.LUT R215, R208, 0xff, RZ, 0xc0, !PT ;  /* 0x000000ffd0d77812 */ /* 0x000fe400078ec0ff */
[----:B------:R-:W-:Y:S02]  /*1d70*/  LEA.HI R0, R0, R3, RZ, 0x7 ;  /* 0x0000000300007211 */ /* 0x000fe400078f38ff */
[----:B------:R-:W-:Y:S02]  /*1d80*/  SHF.R.U32.HI R208, RZ, 0x10, R208 ;  /* 0x00000010ffd07819 */ /* 0x000fe400000116d0 */
[----:B------:R-:W-:-:S04]  /*1d90*/  SHF.R.S32.HI R0, RZ, 0x7, R0 ;  /* 0x00000007ff007819 */ /* 0x000fc80000011400 */
[----:B------:R-:W-:Y:S01]  /*1da0*/  VIMNMX R9, RZ, R0, !PT ;  /* 0x00000000ff097248 */ /* 0x000fe20007fe0100 */
[----:B------:R-:W-:-:S03]  /*1db0*/  IMAD.MOV.U32 R0, RZ, RZ, RZ ;  /* 0x000000ffff007224 */ /* 0x000fc600078e00ff */
[----:B------:R-:W-:-:S13]  /*1dc0*/  ISETP.GT.AND P0, PT, R8, R9, PT ;  /* 0x000000090800720c */ /* 0x000fda0003f04270 */
[----:B------:R-:W-:Y:S05]  /*1dd0*/  @!P0 BRA `(.L_x_1499) ;  /* 0x00000000007c8947 */ /* 0x000fea0003800000 */
[----:B------:R-:W-:Y:S01]  /*1de0*/  ISETP.NE.AND P0, PT, R208, RZ, PT ;  /* 0x000000ffd000720c */ /* 0x000fe20003f05270 */
[----:B------:R-:W-:-:S03]  /*1df0*/  ULDC UR4, c[0x0][0x9f0] ;  /* 0x00027c0000047ab9 */ /* 0x000fc60000000800 */
[----:B------:R-:W-:-:S04]  /*1e00*/  SEL R11, R208, UR4, P0 ;  /* 0x00000004d00b7c07 */ /* 0x000fc80008000000 */
[-C--:B------:R-:W-:Y:S02]  /*1e10*/  IABS R6, R11.reuse ;  /* 0x0000000b00067213 */ /* 0x080fe40000000000 */
[----:B------:R-:W-:Y:S02]  /*1e20*/  IADD3 R0, R11, -0x1, R8 ;  /* 0xffffffff0b007810 */ /* 0x000fe40007ffe008 */
[----:B------:R-:W0:Y:S01]  /*1e30*/  I2F.RP R3, R6 ;  /* 0x0000000600037306 */ /* 0x000e220000209400 */
[----:B------:R-:W-:Y:S02]  /*1e40*/  IABS R12, R11 ;  /* 0x0000000b000c7213 */ /* 0x000fe40000000000 */
[----:B------:R-:W-:-:S05]  /*1e50*/  IMAD.IADD R0, R0, 0x1, -R9 ;  /* 0x0000000100007824 */ /* 0x000fca00078e0a09 */
        /* <DEDUP_REMOVED lines=23> */
.L_x_1499:
[----:B------:R-:W-:Y:S05]  /*1fd0*/  BSYNC B0 ;  /* 0x0000000000007941 */ /* 0x000fea0003800000 */
.L_x_1498:
[----:B------:R-:W-:-:S05]  /*1fe0*/  IMAD R3, R215, R0, R9 ;  /* 0x00000000d7037224 */ /* 0x000fca00078e0209 */
[C---:B------:R-:W-:Y:S01]  /*1ff0*/  VIADDMNMX R0, R3.reuse, R0, R8, PT ;  /* 0x0000000003007246 */ /* 0x040fe20003800108 */
[----:B------:R-:W-:-:S04]  /*2000*/  IMAD R3, R3, 0x80, -R13 ;  /* 0x0000008003037824 */ /* 0x000fc800078e0a0d */
[----:B------:R-:W-:Y:S01]  /*2010*/  IMAD R5, R0, 0x80, -R13 ;  /* 0x0000008000057824 */ /* 0x000fe200078e0a0d */
[----:B------:R-:W-:-:S04]  /*2020*/  VIMNMX R3, RZ, R3, !PT ;  /* 0x00000003ff037248 */ /* 0x000fc80007fe0100 */
[----:B------:R-:W-:Y:S02]  /*2030*/  VIMNMX R0, R5, R24, PT ;  /* 0x0000001805007248 */ /* 0x000fe40003fe0100 */
[----:B------:R-:W-:Y:S02]  /*2040*/  SHF.R.U32.HI R25, RZ, 0x7, R3 ;  /* 0x00000007ff197819 */ /* 0x000fe40000011603 */
[----:B------:R-:W-:-:S03]  /*2050*/  ISETP.GT.AND P0, PT, R0, R3, PT ;  /* 0x000000030000720c */ /* 0x000fc60003f04270 */
[----:B------:R-:W-:-:S10]  /*2060*/  IMAD.MOV.U32 R26, RZ, RZ, R25 ;  /* 0x000000ffff1a7224 */ /* 0x000fd400078e0019 */
[----:B------:R-:W-:-:S05]  /*2070*/  @P0 VIADD R0, R0, 0x7f ;  /* 0x0000007f00000836 */ /* 0x000fca0000000000 */
[----:B------:R-:W-:-:S04]  /*2080*/  @P0 SHF.R.S32.HI R3, RZ, 0x1f, R0 ;  /* 0x0000001fff030819 */ /* 0x000fc80000011400 */
[----:B------:R-:W-:-:S04]  /*2090*/  @P0 LEA.HI R3, R3, R0, RZ, 0x7 ;  /* 0x0000000003030211 */ /* 0x000fc800078f38ff */
[----:B------:R-:W-:Y:S02]  /*20a0*/  @P0 SHF.R.S32.HI R26, RZ, 0x7, R3 ;  /* 0x00000007ff1a0819 */ /* 0x000fe40000011403 */
        /* <DEDUP_REMOVED lines=23> */
.L_x_1502:
[----:B------:R-:W-:Y:S05]  /*2220*/  BSYNC B6 ;  /* 0x0000000000067941 */ /* 0x000fea0003800000 */
.L_x_1501:
        /* <DEDUP_REMOVED lines=20> */
.L_x_1504:
[----:B------:R-:W-:Y:S05]  /*2370*/  BSYNC B6 ;  /* 0x0000000000067941 */ /* 0x000fea0003800000 */
.L_x_1503:
[----:B------:R-:W-:Y:S01]  /*2380*/  ULDC.64 UR4, c[0x0][0x9f8] ;  /* 0x00027e0000047ab9 */ /* 0x000fe20000000a00 */
[----:B------:R-:W2:Y:S01]  /*2390*/  LDL.LU R20, [R1+0x10] ;  /* 0x0000100001147983 */ /* 0x000ea20000300800 */
[----:B------:R-:W-:Y:S01]  /*23a0*/  ISETP.NE.U32.AND P0, PT, RZ, UR4, PT ;  /* 0x00000004ff007c0c */ /* 0x000fe2000bf05070 */
[----:B------:R-:W0:Y:S03]  /*23b0*/  LDC.64 R98, c[0x0][0x300] ;  /* 0x0000c000ff627b82 */ /* 0x000e260000000a00 */
[----:B------:R-:W-:Y:S01]  /*23c0*/  ISETP.NE.AND.EX P0, PT, RZ, UR5, PT, P0 ;  /* 0x00000005ff007c0c */ /* 0x000fe2000bf05300 */
[----:B------:R-:W1:Y:S01]  /*23d0*/  S2R R30, SR_TID.X ;  /* 0x00000000001e7919 */ /* 0x000e620000002100 */
[----:B------:R-:W-:Y:S01]  /*23e0*/  IMAD.IADD R28, R28, 0x1, R29 ;  /* 0x000000011c1c7824 */ /* 0x000fe200078e021d */
[----:B------:R-:W-:Y:S02]  /*23f0*/  ULDC.64 UR4, c[0x0][0xa08] ;  /* 0x0002820000047ab9 */ /* 0x000fe40000000a00 */
[----:B------:R-:W3:Y:S08]  /*2400*/  LDC R33, c[0x0][0x3f4] ;  /* 0x0000fd00ff217b82 */ /* 0x000ef00000000800 */
[----:B------:R-:W4:Y:S02]  /*2410*/  @P0 LDC.64 R4, c[0x0][0x9f8] ;  /* 0x00027e00ff040b82 */ /* 0x000f240000000a00 */
[----:B----4-:R-:W-:-:S05]  /*2420*/  @P0 IMAD.WIDE R4, R27, 0x4, R4 ;  /* 0x000000041b040825 */ /* 0x010fca00078e0204 */
[----:B------:R4:W2:Y:S01]  /*2430*/  @P0 LDG.E R27, desc[UR42][R4.64] ;  /* 0x0000002a041b0981 */ /* 0x0008a2000c1e1900 */
[----:B------:R-:W-:Y:S01]  /*2440*/  SHF.R.S32.HI R39, RZ, 0x1f, R28 ;  /* 0x0000001fff277819 */ /* 0x000fe2000001141c */
[-C--:B0-----:R-:W-:Y:S01]  /*2450*/  IMAD.WIDE.U32 R6, R28, R98.reuse, RZ ;  /* 0x000000621c067225 */ /* 0x081fe200078e00ff */
[----:B------:R-:W-:Y:S02]  /*2460*/  ISETP.NE.U32.AND P0, PT, RZ, UR4, PT ;  /* 0x00000004ff007c0c */ /* 0x000fe4000bf05070 */
[----:B-1----:R-:W-:Y:S01]  /*2470*/  SHF.R.U32.HI R30, RZ, 0x7, R30 ;  /* 0x00000007ff1e7819 */ /* 0x002fe2000001161e */
[-C--:B------:R-:W-:Y:S01]  /*2480*/  IMAD R0, R39, R98.reuse, RZ ;  /* 0x0000006227007224 */ /* 0x080fe200078e02ff */
[----:B------:R-:W-:Y:S01]  /*2490*/  ISETP.NE.AND.EX P0, PT, RZ, UR5, PT, P0 ;  /* 0x00000005ff007c0c */ /* 0x000fe2000bf05300 */
[----:B------:R-:W-:Y:S01]  /*24a0*/  ULDC.64 UR4, c[0x0][0x308] ;  /* 0x0000c20000047ab9 */ /* 0x000fe20000000a00 */
[----:B------:R-:W-:Y:S01]  /*24b0*/  ISETP.NE.AND P6, PT, R30, 0x1, PT ;  /* 0x000000011e00780c */ /* 0x000fe20003fc5270 */
[----:B------:R-:W-:Y:S01]  /*24c0*/  IMAD R3, R28, R99, R0 ;  /* 0x000000631c037224 */ /* 0x000fe200078e0200 */
[----:B---3--:R-:W-:Y:S01]  /*24d0*/  ISETP.GE.AND P1, PT, R16, R33, PT ;  /* 0x000000211000720c */ /* 0x008fe20003f26270 */
[----:B------:R-:W-:Y:S01]  /*24e0*/  IMAD.SHL.U32 R32, R23, 0x40, RZ ;  /* 0x0000004017207824 */ /* 0x000fe200078e00ff */
[----:B-----5:R-:W-:Y:S01]  /*24f0*/  SHF.R.S32.HI R29, RZ, 0x1f, R112 ;  /* 0x0000001fff1d7819 */ /* 0x020fe20000011470 */
[----:B------:R-:W-:Y:S01]  /*2500*/  IMAD.IADD R7, R7, 0x1, R3 ;  /* 0x0000000107077824 */ /* 0x000fe200078e0203 */
[----:B------:R-:W-:Y:S01]  /*2510*/  SHF.R.U32.HI R31, RZ, 0x3, R198 ;  /* 0x00000003ff1f7819 */ /* 0x000fe200000116c6 */
[----:B------:R-:W-:Y:S01]  /*2520*/  IMAD.SHL.U32 R88, R98, 0x20, RZ ;  /* 0x0000002062587824 */ /* 0x000fe200078e00ff */
[----:B------:R-:W-:Y:S01]  /*2530*/  SHF.R.U32.HI R21, RZ, 0x3, R197 ;  /* 0x00000003ff157819 */ /* 0x000fe200000116c5 */
[----:B----4-:R-:W-:Y:S01]  /*2540*/  IMAD.WIDE.U32 R4, R206, UR4, R6 ;  /* 0x00000004ce047c25 */ /* 0x010fe2000f8e0006 */
[----:B------:R-:W-:Y:S01]  /*2550*/  SHF.L.U64.HI R89, R98, 0x5, R99 ;  /* 0x0000000562597819 */ /* 0x000fe20000010263 */
[----:B------:R-:W0:Y:S01]  /*2560*/  LDC.64 R6, c[0x0][0x3f8] ;  /* 0x0000fe00ff067b82 */ /* 0x000e220000000a00 */
[----:B------:R-:W-:Y:S01]  /*2570*/  SHF.R.S32.HI R116, RZ, 0x1f, R212 ;  /* 0x0000001fff747819 */ /* 0x000fe200000114d4 */
[----:B------:R-:W-:Y:S01]  /*2580*/  IMAD R5, R206, UR5, R5 ;  /* 0x00000005ce057c24 */ /* 0x000fe2000f8e0205 */
[----:B------:R-:W-:Y:S01]  /*2590*/  ULDC.64 UR4, c[0x0][0x310] ;  /* 0x0000c40000047ab9 */ /* 0x000fe20000000a00 */
[----:B------:R-:W-:Y:S01]  /*25a0*/  IMAD.WIDE.U32 R128, R23, R98, R88 ;  /* 0x0000006217807225 */ /* 0x000fe200078e0058 */
[----:B------:R-:W-:-:S02]  /*25b0*/  SHF.R.S32.HI R115, RZ, 0x1f, R211 ;  /* 0x0000001fff737819 */ /* 0x000fc400000114d3 */
[----:B------:R-:W-:Y:S01]  /*25c0*/  SHF.R.S32.HI R114, RZ, 0x1f, R210 ;  /* 0x0000001fff727819 */ /* 0x000fe200000114d2 */
[----:B------:R-:W-:-:S04]  /*25d0*/  IMAD.WIDE.U32 R40, R23, R98, R16 ;  /* 0x0000006217287225 */ /* 0x000fc800078e0010 */
[----:B------:R-:W-:Y:S02]  /*25e0*/  VIADD R124, R30, 0x8 ;  /* 0x000000081e7c7836 */ /* 0x000fe40000000000 */
[----:B------:R-:W-:Y:S02]  /*25f0*/  IMAD.SHL.U32 R110, R33, 0x2, RZ ;  /* 0x00000002216e7824 */ /* 0x000fe400078e00ff */
[----:B------:R-:W-:Y:S02]  /*2600*/  IMAD.SHL.U32 R125, R98, 0x80, RZ ;  /* 0x00000080627d7824 */ /* 0x000fe400078e00ff */
[CC--:B0-----:R-:W-:Y:S01]  /*2610*/  IMAD.WIDE.U32 R92, R23.reuse, R6.reuse, R18 ;  /* 0x00000006175c7225 */ /* 0x0c1fe200078e0012 */
[C-C-:B------:R-:W-:Y:S02]  /*2620*/  SHF.L.U64.HI R15, R6.reuse, 0x6, R7.reuse ;  /* 0x00000006060f7819 */ /* 0x140fe40000010207 */
[----:B------:R-:W-:Y:S01]  /*2630*/  SHF.L.U64.HI R14, R6, 0x7, R7 ;  /* 0x00000007060e7819 */ /* 0x000fe20000010207 */
[----:B------:R-:W-:-:S04]  /*2640*/  IMAD.WIDE.U32 R90, R23, R6, R16 ;  /* 0x00000006175a7225 */ /* 0x000fc800078e0010 */
[----:B------:R-:W-:Y:S02]  /*2650*/  IMAD R12, R29, R6, RZ ;  /* 0x000000061d0c7224 */ /* 0x000fe400078e02ff */
[----:B------:R-:W-:Y:S02]  /*2660*/  IMAD.SHL.U32 R13, R6, 0x20, RZ ;  /* 0x00000020060d7824 */ /* 0x000fe400078e00ff */
[----:B------:R-:W-:Y:S02]  /*2670*/  IMAD R35, R112, R7, R12 ;  /* 0x0000000770237224 */ /* 0x000fe400078e020c */
[----:B------:R-:W-:Y:S01]  /*2680*/  IMAD.SHL.U32 R12, R6, 0x40, RZ ;  /* 0x00000040060c7824 */ /* 0x000fe200078e00ff */
[----:B--2---:R-:W-:-:S04]  /*2690*/  LOP3.LUT R20, R20, 0xfffffffe, RZ, 0xc0, !PT ;  /* 0xfffffffe14147812 */ /* 0x004fc800078ec0ff */
[----:B------:R-:W-:-:S05]  /*26a0*/  @P1 LOP3.LUT R20, R20, 0x1, RZ, 0xfc, !PT ;  /* 0x0000000114141812 */ /* 0x000fca00078efcff */
[----:B------:R0:W-:Y:S02]  /*26b0*/  STL [R1+0x10], R20 ;  /* 0x0000101401007387 */ /* 0x0001e40000100800 */
[----:B0-----:R-:W-:Y:S02]  /*26c0*/  SHF.R.U32.HI R20, RZ, 0x3, R196 ;  /* 0x00000003ff147819 */ /* 0x001fe400000116c4 */
[----:B------:R-:W-:Y:S02]  /*26d0*/  SHF.R.S32.HI R0, RZ, 0x1f, R27 ;  /* 0x0000001fff007819 */ /* 0x000fe4000001141b */
[----:B------:R-:W-:Y:S02]  /*26e0*/  SEL R27, R27, RZ, !P0 ;  /* 0x000000ff1b1b7207 */ /* 0x000fe40004000000 */
[----:B------:R-:W-:Y:S02]  /*26f0*/  SEL R3, R0, RZ, !P0 ;  /* 0x000000ff00037207 */ /* 0x000fe40004000000 */
[----:B------:R-:W-:Y:S01]  /*2700*/  IADD3 R42, P0, R23, R28, RZ ;  /* 0x0000001c172a7210 */ /* 0x000fe20007f1e0ff */
[----:B------:R-:W-:Y:S01]  /*2710*/  IMAD.WIDE.U32 R96, R27, UR4, R4 ;  /* 0x000000041b607c25 */ /* 0x000fe2000f8e0004 */
[----:B------:R-:W-:Y:S01]  /*2720*/  SHF.L.U64.HI R28, R98, 0x6, R99 ;  /* 0x00000006621c7819 */ /* 0x000fe20000010263 */
[----:B------:R-:W0:Y:S02]  /*2730*/  LDC.64 R4, c[0x0][0x408] ;  /* 0x00010200ff047b82 */ /* 0x000e240000000a00 */
[----:B------:R-:W-:-:S02]  /*2740*/  IMAD R0, R3, UR4, RZ ;  /* 0x0000000403007c24 */ /* 0x000fc4000f8e02ff */
[----:B------:R-:W-:Y:S01]  /*2750*/  IMAD.X R43, R216, 0x1, R39, P0 ;  /* 0x00000001d82b7824 */ /* 0x000fe200000e0627 */
[----:B------:R-:W-:Y:S01]  /*2760*/  IADD3 R39, P3, R96, 0x40, RZ ;  /* 0x0000004060277810 */ /* 0x000fe20007f7e0ff */
[----:B------:R-:W-:Y:S01]  /*2770*/  IMAD R37, R27, UR5, R0 ;  /* 0x000000051b257c24 */ /* 0x000fe2000f8e0200 */
[----:B------:R-:W-:Y:S05]  /*2780*/  @!P6 WARPSYNC.ALL ;  /* 0x000000000000e948 */ /* 0x000fea0003800000 */
[----:B------:R-:W-:Y:S01]  /*2790*/  ULDC.64 UR4, c[0x0][0x330] ;  /* 0x0000cc0000047ab9 */ /* 0x000fe20000000a00 */
[----:B------:R-:W-:Y:S01]  /*27a0*/  IMAD.IADD R36, R97, 0x1, R37 ;  /* 0x0000000161247824 */ /* 0x000fe200078e0225 */
[----:B------:R-:W-:Y:S01]  /*27b0*/  @!P6 BAR.SYNC.DEFER_BLOCKING 0x9, 0x100 ;  /* 0x024400000000eb1d */ /* 0x000fe20000010000 */
[----:B------:R-:W-:Y:S01]  /*27c0*/  IMAD.WIDE.U32 R8, R206, UR4, R16 ;  /* 0x00000004ce087c25 */ /* 0x000fe2000f8e0010 */
[----:B------:R-:W-:-:S03]  /*27d0*/  IADD3 R37, P0, R96, R40, RZ ;  /* 0x0000002860257210 */ /* 0x000fc60007f1e0ff */
[----:B------:R-:W-:Y:S01]  /*27e0*/  IMAD R9, R206, UR5, R9 ;  /* 0x00000005ce097c24 */ /* 0x000fe2000f8e0209 */
[----:B------:R-:W-:Y:S01]  /*27f0*/  ULDC.64 UR4, c[0x0][0x338] ;  /* 0x0000ce0000047ab9 */ /* 0x000fe20000000a00 */
[----:B------:R-:W-:Y:S02]  /*2800*/  IMAD.X R104, RZ, RZ, R36, P3 ;  /* 0x000000ffff687224 */ /* 0x000fe400018e0624 */
[----:B------:R-:W-:Y:S01]  /*2810*/  IMAD R0, R3, UR4, RZ ;  /* 0x0000000403007c24 */ /* 0x000fe2000f8e02ff */
[----:B------:R-:W-:Y:S01]  /*2820*/  SEL R3, R33, RZ, P1 ;  /* 0x000000ff21037207 */ /* 0x000fe20000800000 */
[C---:B------:R-:W-:Y:S01]  /*2830*/  IMAD.WIDE.U32 R94, R27.reuse, UR4, R8 ;  /* 0x000000041b5e7c25 */ /* 0x040fe2000f8e0008 */
[----:B------:R-:W-:Y:S02]  /*2840*/  ULDC UR4, c[0x0][0x2f4] ;  /* 0x0000bd0000047ab9 */ /* 0x000fe40000000800 */
[----:B------:R-:W-:Y:S01]  /*2850*/  ISETP.GE.AND P2, PT, R16, UR4, PT ;  /* 0x0000000410007c0c */ /* 0x000fe2000bf46270 */
[----:B------:R-:W-:-:S02]  /*2860*/  IMAD R47, R27, UR5, R0 ;  /* 0x000000051b2f7c24 */ /* 0x000fc4000f8e0200 */
[----:B------:R-:W-:Y:S02]  /*2870*/  IMAD R0, R216, R6, RZ ;  /* 0x00000006d8007224 */ /* 0x000fe400078e02ff */
[----:B------:R-:W-:Y:S02]  /*2880*/  IMAD.IADD R3, R16, 0x1, R3 ;  /* 0x0000000110037824 */ /* 0x000fe400078e0203 */
[C---:B------:R-:W-:Y:S02]  /*2890*/  IMAD R9, R23.reuse, R7, R0 ;  /* 0x0000000717097224 */ /* 0x040fe400078e0200 */
[-C--:B0-----:R-:W-:Y:S02]  /*28a0*/  IMAD R0, R216, R4.reuse, RZ ;  /* 0x00000004d8007224 */ /* 0x081fe400078e02ff */
[----:B------:R-:W-:-:S04]  /*28b0*/  IMAD.WIDE.U32 R86, R23, R4, R18 ;  /* 0x0000000417567225 */ /* 0x000fc800078e0012 */
[C---:B------:R-:W-:Y:S01]  /*28c0*/  IMAD R11, R23.reuse, R5, R0 ;  /* 0x00000005170b7224 */ /* 0x040fe200078e0200 */
[----:B------:R-:W-:Y:S01]  /*28d0*/  SHF.R.S32.HI R0, RZ, 0x1f, R3 ;  /* 0x0000001fff007819 */ /* 0x000fe20000011403 */
[----:B------:R-:W-:-:S03]  /*28e0*/  IMAD.WIDE.U32 R84, R23, R4, R16 ;  /* 0x0000000417547225 */ /* 0x000fc600078e0010 */
[CC--:B------:R-:W-:Y:S01]  /*28f0*/  LEA.HI R45, R0.reuse, R3.reuse, RZ, 0x3 ;  /* 0x00000003002d7211 */ /* 0x0c0fe200078f18ff */
[----:B------:R-:W-:Y:S01]  /*2900*/  IMAD.IADD R93, R93, 0x1, R9 ;  /* 0x000000015d5d7824 */ /* 0x000fe200078e0209 */
[----:B------:R-:W-:Y:S01]  /*2910*/  LEA.HI R8, R0, R3, RZ, 0x6 ;  /* 0x0000000300087211 */ /* 0x000fe200078f30ff */
[----:B------:R-:W-:Y:S01]  /*2920*/  IMAD.IADD R91, R9, 0x1, R91 ;  /* 0x00000001095b7824 */ /* 0x000fe200078e025b */
[----:B------:R-:W-:Y:S01]  /*2930*/  LOP3.LUT R0, R45, 0x38, RZ, 0xc0, !PT ;  /* 0x000000382d007812 */ /* 0x000fe200078ec0ff */
[----:B------:R-:W-:Y:S01]  /*2940*/  IMAD.IADD R87, R87, 0x1, R11 ;  /* 0x0000000157577824 */ /* 0x000fe200078e020b */
[----:B------:R-:W-:Y:S01]  /*2950*/  LOP3.LUT R9, R198, 0x38, R45, 0xf8, !PT ;  /* 0x00000038c6097812 */ /* 0x000fe200078ef82d */
[----:B------:R-:W-:Y:S01]  /*2960*/  IMAD.IADD R85, R11, 0x1, R85 ;  /* 0x000000010b557824 */ /* 0x000fe200078e0255 */
[--C-:B------:R-:W-:Y:S01]  /*2970*/  LOP3.LUT R10, R197, 0x38, R45.reuse, 0xf8, !PT ;  /* 0x00000038c50a7812 */ /* 0x100fe200078ef82d */
[----:B------:R-:W-:Y:S01]  /*2980*/  IMAD.SHL.U32 R8, R8, 0x80, RZ ;  /* 0x0000008008087824 */ /* 0x000fe200078e00ff */
[----:B------:R-:W-:Y:S01]  /*2990*/  LOP3.LUT R11, R196, 0x38, R45, 0xf8, !PT ;  /* 0x00000038c40b7812 */ /* 0x000fe200078ef82d */
[----:B------:R-:W-:Y:S01]  /*29a0*/  IMAD R29, R29, R4, RZ ;  /* 0x000000041d1d7224 */ /* 0x000fe200078e02ff */
[----:B------:R-:W-:Y:S01]  /*29b0*/  LOP3.LUT R3, R0, 0x1c0, R32, 0xf8, !PT ;  /* 0x000001c000037812 */ /* 0x000fe200078ef820 */
[----:B------:R-:W-:Y:S01]  /*29c0*/  IMAD R0, R216, R98, RZ ;  /* 0x00000062d8007224 */ /* 0x000fe200078e02ff */
[----:B------:R-:W-:Y:S01]  /*29d0*/  LOP3.LUT R8, R8, 0xffffe000, RZ, 0xc0, !PT ;  /* 0xffffe00008087812 */ /* 0x000fe200078ec0ff */
[----:B------:R-:W-:Y:S01]  /*29e0*/  IMAD.WIDE.U32 R92, R112, R6, R92 ;  /* 0x00000006705c7225 */ /* 0x000fe200078e005c */
[----:B------:R-:W-:-:S02]  /*29f0*/  LOP3.LUT R9, R9, R31, RZ, 0x3c, !PT ;  /* 0x0000001f09097212 */ /* 0x000fc400078e3cff */
[----:B------:R-:W-:Y:S01]  /*2a00*/  LOP3.LUT R27, R10, R21, RZ, 0x3c, !PT ;  /* 0x000000150a1b7212 */ /* 0x000fe200078e3cff */
[----:B------:R-:W-:Y:S01]  /*2a10*/  IMAD R31, R23, R99, R0 ;  /* 0x00000063171f7224 */ /* 0x000fe200078e0200 */
[----:B------:R-:W-:Y:S01]  /*2a20*/  LOP3.LUT R11, R11, R20, RZ, 0x3c, !PT ;  /* 0x000000140b0b7212 */ /* 0x000fe200078e3cff */
[C---:B------:R-:W-:Y:S01]  /*2a30*/  IMAD.WIDE.U32 R90, R112.reuse, R6, R90 ;  /* 0x00000006705a7225 */ /* 0x040fe200078e005a */
[----:B------:R-:W-:Y:S02]  /*2a40*/  LOP3.LUT R3, R3, R202, RZ, 0x3c, !PT ;  /* 0x000000ca03037212 */ /* 0x000fe400078e3cff */
[-C--:B------:R-:W-:Y:S01]  /*2a50*/  IADD3 R108, R9, R8.reuse, R201 ;  /* 0x00000008096c7210 */ /* 0x080fe20007ffe0c9 */
[C---:B------:R-:W-:Y:S01]  /*2a60*/  IMAD R101, R112.reuse, R5, R29 ;  /* 0x0000000570657224 */ /* 0x040fe200078e021d */
[----:B------:R-:W-:Y:S01]  /*2a70*/  IADD3 R27, R27, R8, R200 ;  /* 0x000000081b1b7210 */ /* 0x000fe20007ffe0c8 */
[----:B------:R-:W-:Y:S01]  /*2a80*/  IMAD.WIDE.U32 R86, R112, R4, R86 ;  /* 0x0000000470567225 */ /* 0x000fe200078e0056 */
[----:B------:R-:W-:-:S02]  /*2a90*/  IADD3 R21, R11, R8, R199 ;  /* 0x000000080b157210 */ /* 0x000fc40007ffe0c7 */
[----:B------:R-:W-:Y:S01]  /*2aa0*/  IADD3 R109, R3, R8, R203 ;  /* 0x00000008036d7210 */ /* 0x000fe20007ffe0cb */
[C---:B------:R-:W-:Y:S01]  /*2ab0*/  IMAD.SHL.U32 R11, R6.reuse, 0x80, RZ ;  /* 0x00000080060b7824 */ /* 0x040fe200078e00ff */
[----:B------:R-:W-:Y:S01]  /*2ac0*/  SHF.L.U64.HI R20, R6, 0x5, R7 ;  /* 0x0000000506147819 */ /* 0x000fe20000010207 */
[C---:B------:R-:W-:Y:S01]  /*2ad0*/  IMAD.SHL.U32 R7, R4.reuse, 0x20, RZ ;  /* 0x0000002004077824 */ /* 0x040fe200078e00ff */
[C-C-:B------:R-:W-:Y:S01]  /*2ae0*/  SHF.L.U64.HI R10, R4.reuse, 0x5, R5.reuse ;  /* 0x00000005040a7819 */ /* 0x140fe20000010205 */
[C---:B------:R-:W-:Y:S01]  /*2af0*/  IMAD.SHL.U32 R6, R4.reuse, 0x40, RZ ;  /* 0x0000004004067824 */ /* 0x040fe200078e00ff */
[----:B------:R-:W-:Y:S01]  /*2b00*/  SHF.L.U64.HI R9, R4, 0x6, R5 ;  /* 0x0000000604097819 */ /* 0x000fe20000010205 */
[----:B------:R-:W-:Y:S01]  /*2b10*/  IMAD.WIDE.U32 R84, R112, R4, R84 ;  /* 0x0000000470547225 */ /* 0x000fe200078e0054 */
[----:B------:R-:W-:Y:S02]  /*2b20*/  SHF.L.U64.HI R8, R4, 0x7, R5 ;  /* 0x0000000704087819 */ /* 0x000fe40000010205 */
[----:B------:R-:W-:Y:S01]  /*2b30*/  IADD3 R3, P1, R88, R128, RZ ;  /* 0x0000008058037210 */ /* 0x000fe20007f3e0ff */
[----:B------:R-:W-:Y:S01]  /*2b40*/  IMAD.SHL.U32 R5, R4, 0x80, RZ ;  /* 0x0000008004057824 */ /* 0x000fe200078e00ff */
[----:B------:R-:W-:Y:S01]  /*2b50*/  SHF.L.U64.HI R0, R98, 0x7, R99 ;  /* 0x0000000762007819 */ /* 0x000fe20000010263 */
[----:B------:R-:W-:Y:S01]  /*2b60*/  IMAD.IADD R4, R31, 0x1, R129 ;  /* 0x000000011f047824 */ /* 0x000fe200078e0281 */
[----:B------:R-:W-:Y:S01]  /*2b70*/  LOP3.LUT R38, R45, 0xfffffff8, RZ, 0xc0, !PT ;  /* 0xfffffff82d267812 */ /* 0x000fe200078ec0ff */
[----:B------:R-:W-:Y:S01]  /*2b80*/  IMAD.IADD R31, R41, 0x1, R31 ;  /* 0x00000001291f7824 */ /* 0x000fe200078e021f */
[----:B------:R-:W-:Y:S01]  /*2b90*/  SHF.R.S32.HI R102, RZ, 0x3, R45 ;  /* 0x00000003ff667819 */ /* 0x000fe2000001142d */
[----:B------:R-:W-:Y:S01]  /*2ba0*/  IMAD.X R29, R4, 0x1, R89, P1 ;  /* 0x00000001041d7824 */ /* 0x000fe200008e0659 */
[----:B------:R-:W-:Y:S01]  /*2bb0*/  IADD3 R30, P1, R3, R88, RZ ;  /* 0x00000058031e7210 */ /* 0x000fe20007f3e0ff */
[----:B------:R-:W-:Y:S01]  /*2bc0*/  IMAD.X R99, R31, 0x1, R36, P0 ;  /* 0x000000011f637824 */ /* 0x000fe200000e0624 */
[----:B------:R-:W-:Y:S01]  /*2bd0*/  IADD3 R100, P0, R37, 0x40, RZ ;  /* 0x0000004025647810 */ /* 0x000fe20007f1e0ff */
[----:B------:R-:W-:Y:S01]  /*2be0*/  IMAD.IADD R33, R93, 0x1, R35 ;  /* 0x000000015d217824 */ /* 0x000fe200078e0223 */
[----:B------:R-:W-:Y:S01]  /*2bf0*/  SHF.R.S32.HI R103, RZ, 0x1f, R38 ;  /* 0x0000001fff677819 */ /* 0x000fe20000011426 */
[----:B------:R-:W-:-:S02]  /*2c00*/  IMAD.IADD R34, R35, 0x1, R91 ;  /* 0x0000000123227824 */ /* 0x000fc400078e025b */
[----:B------:R-:W-:Y:S01]  /*2c10*/  IMAD.X R32, R29, 0x1, R89, P1 ;  /* 0x000000011d207824 */ /* 0x000fe200008e0659 */
[----:B------:R-:W-:Y:S01]  /*2c20*/  ISETP.GE.AND P1, PT, R190, UR4, PT ;  /* 0x00000004be007c0c */ /* 0x000fe2000bf26270 */
[----:B------:R-:W-:Y:S02]  /*2c30*/  IMAD.IADD R35, R87, 0x1, R101 ;  /* 0x0000000157237824 */ /* 0x000fe400078e0265 */
[----:B------:R-:W-:Y:S02]  /*2c40*/  IMAD.IADD R101, R101, 0x1, R85 ;  /* 0x0000000165657824 */ /* 0x000fe400078e0255 */
[----:B------:R-:W-:Y:S02]  /*2c50*/  IMAD.X R105, RZ, RZ, R99, P0 ;  /* 0x000000ffff697224 */ /* 0x000fe400000e0663 */
[----:B------:R-:W-:-:S07]  /*2c60*/  IMAD.IADD R106, R95, 0x1, R47 ;  /* 0x000000015f6a7824 */ /* 0x000fce00078e022f */
.L_x_1590:
[----:B------:R-:W2:Y:S01]  /*2c70*/  LDL.LU R44, [R1+0x10] ;  /* 0x00001000012c7983 */ /* 0x000ea20000300800 */
[----:B------:R-:W-:Y:S01]  /*2c80*/  VIADD R26, R26, 0xffffffff ;  /* 0xffffffff1a1a7836 */ /* 0x000fe20000000000 */
[----:B------:R-:W0:Y:S01]  /*2c90*/  LDC R121, c[0x0][0x3f4] ;  /* 0x0000fd00ff797b82 */ /* 0x000e220000000800 */
[----:B------:R-:W-:Y:S01]  /*2ca0*/  IMAD R111, R184, 0x4000, R205 ;  /* 0x00004000b86f7824 */ /* 0x000fe200078e02cd */
[----:B------:R-:W-:Y:S05]  /*2cb0*/  YIELD ;  /* 0x0000000000007946 */ /* 0x000fea0003800000 */
[----:B------:R-:W-:Y:S01]  /*2cc0*/  ISETP.GT.AND P3, PT, R26, R25, PT ;  /* 0x000000191a00720c */ /* 0x000fe20003f64270 */
[----:B------:R-:W-:Y:S01]  /*2cd0*/  BSSY B0, `(.L_x_1505) ;  /* 0x00005e8000007945 */ /* 0x000fe20003800000 */
[----:B------:R-:W-:Y:S01]  /*2ce0*/  IMAD R111, R111, 0x2, R2 ;  /* 0x000000026f6f7824 */ /* 0x000fe200078e0202 */
[----:B0-----:R-:W-:-:S02]  /*2cf0*/  ISETP.GE.AND P0, PT, R121, 0x1, PT ;  /* 0x000000017900780c */ /* 0x001fc40003f06270 */
[----:B--2---:R-:W-:-:S08]  /*2d00*/  LOP3.LUT R44, R44, 0xfffffffb, RZ, 0xc0, !PT ;  /* 0xfffffffb2c2c7812 */ /* 0x004fd000078ec0ff */
[----:B------:R-:W-:-:S05]  /*2d10*/  @P3 LOP3.LUT R44, R44, 0x4, RZ, 0xfc, !PT ;  /* 0x000000042c2c3812 */ /* 0x000fca00078efcff */
[----:B------:R0:W-:Y:S01]  /*2d20*/  STL [R1+0x10], R44 ;  /* 0x0000102c01007387 */ /* 0x0001e20000100800 */
[----:B------:R-:W-:Y:S05]  /*2d30*/  @!P0 BRA `(.L_x_1506) ;  /* 0x0000005800048947 */ /* 0x000fea0003800000 */
[----:B------:R-:W-:Y:S01]  /*2d40*/  ULDC.U8 UR4, c[0x0][0x410] ;  /* 0x0001040000047ab9 */ /* 0x000fe20000000000 */
[----:B0-----:R-:W-:Y:S01]  /*2d50*/  SHF.R.S32.HI R44, RZ, 0x1f, R26 ;  /* 0x0000001fff2c7819 */ /* 0x001fe2000001141a */
[-C--:B------:R-:W-:Y:S01]  /*2d60*/  IMAD R45, R0, R26.reuse, RZ ;  /* 0x0000001a002d7224 */ /* 0x080fe200078e02ff */
[----:B------:R-:W-:Y:S01]  /*2d70*/  ISETP.NE.AND P0, PT, RZ, UR4, PT ;  /* 0x00000004ff007c0c */ /* 0x000fe2000bf05270 */
[-C--:B------:R-:W-:Y:S02]  /*2d80*/  IMAD R46, R14, R26.reuse, RZ ;  /* 0x0000001a0e2e7224 */ /* 0x080fe400078e02ff */
[----:B------:R-:W-:Y:S02]  /*2d90*/  IMAD R47, R8, R26, RZ ;  /* 0x0000001a082f7224 */ /* 0x000fe400078e02ff */
[----:B------:R-:W-:Y:S02]  /*2da0*/  IMAD R113, R26, -0x80, R24 ;  /* 0xffffff801a717824 */ /* 0x000fe400078e0218 */
[----:B------:R-:W-:-:S02]  /*2db0*/  IMAD R45, R44, R125, R45 ;  /* 0x0000007d2c2d7224 */ /* 0x000fc400078e022d */
[C---:B------:R-:W-:Y:S01]  /*2dc0*/  IMAD R117, R44.reuse, R11, R46 ;  /* 0x0000000b2c757224 */ /* 0x040fe200078e022e */
[----:B------:R-:W-:Y:S01]  /*2dd0*/  VIMNMX R113, R113, 0x80, PT ;  /* 0x0000008071717848 */ /* 0x000fe20003fe0100 */
[----:B------:R-:W-:Y:S02]  /*2de0*/  IMAD R47, R44, R5, R47 ;  /* 0x000000052c2f7224 */ /* 0x000fe400078e022f */
        /* <DEDUP_REMOVED lines=19> */
[----:B------:R-:W-:Y:S01]  /*2f20*/  IMAD.X R46, R117, 0x1, R33, P0 ;  /* 0x00000001752e7824 */ /* 0x000fe200000e0621 */
[----:B------:R-:W-:-:S04]  /*2f30*/  LEA R44, P0, R45, UR4, 0x1 ;  /* 0x000000042d2c7c11 */ /* 0x000fc8000f8008ff */
[----:B------:R-:W-:Y:S01]  /*2f40*/  LEA.HI.X R45, R45, UR5, R46, 0x1, P0 ;  /* 0x000000052d2d7c11 */ /* 0x000fe200080f0c2e */
[----:B------:R-:W-:Y:S01]  /*2f50*/  ULDC.64 UR4, c[0x0][0x400] ;  /* 0x0001000000047ab9 */ /* 0x000fe20000000a00 */
[----:B------:R-:W-:-:S05]  /*2f60*/  IADD3 R47, P0, R86, R76, RZ ;  /* 0x0000004c562f7210 */ /* 0x000fca0007f1e0ff */
[----:B------:R-:W-:Y:S01]  /*2f70*/  IMAD.X R48, R107, 0x1, R35, P0 ;  /* 0x000000016b307824 */ /* 0x000fe200000e0623 */
        /* <DEDUP_REMOVED lines=10> */
.L_x_1509:
[----:B------:R-:W-:Y:S05]  /*3020*/  BSYNC B1 ;  /* 0x0000000000017941 */ /* 0x000fea0003800000 */
.L_x_1508:
[----:B------:R-:W-:Y:S01]  /*3030*/  ISETP.GE.AND P4, PT, R212, R113, PT ;  /* 0x00000071d400720c */ /* 0x000fe20003f86270 */
[----:B0----5:R-:W-:Y:S01]  /*3040*/  IMAD.MOV.U32 R44, RZ, RZ, R72 ;  /* 0x000000ffff2c7224 */ /* 0x021fe200078e0048 */
[----:B------:R-:W-:Y:S01]  /*3050*/  BSSY B1, `(.L_x_1510) ;  /* 0x0000028000017945 */ /* 0x000fe20003800000 */
[----:B------:R-:W-:Y:S01]  /*3060*/  IMAD.MOV.U32 R45, RZ, RZ, R73 ;  /* 0x000000ffff2d7224 */ /* 0x000fe200078e0049 */
[----:B------:R-:W-:Y:S01]  /*3070*/  CS2R R68, SRZ ;  /* 0x0000000000447805 */ /* 0x000fe2000001ff00 */
        /* <DEDUP_REMOVED lines=16> */
[----:B------:R-:W-:Y:S06]  /*3180*/  @P4 BRA `(.L_x_1511) ;  /* 0x0000000000504947 */ /* 0x000fec0003800000 */
[----:B------:R-:W-:Y:S01]  /*3190*/  IADD3 R45, P0, P5, R92, R78, R13 ;  /* 0x0000004e5c2d7210 */ /* 0x000fe20007d1e00d */
[----:B------:R-:W-:Y:S01]  /*31a0*/  ULDC.64 UR4, c[0x0][0x3e8] ;  /* 0x0000fa0000047ab9 */ /* 0x000fe20000000a00 */
[----:B------:R-:W-:Y:S02]  /*31b0*/  CS2R R68, SRZ ;  /* 0x0000000000447805 */ /* 0x000fe4000001ff00 */
[----:B------:R-:W-:Y:S02]  /*31c0*/  CS2R R70, SRZ ;  /* 0x0000000000467805 */ /* 0x000fe4000001ff00 */
[----:B------:R-:W-:Y:S02]  /*31d0*/  IADD3.X R46, R33, R117, R20, P0, P5 ;  /* 0x00000075212e7210 */ /* 0x000fe400007ea414 */
        /* <DEDUP_REMOVED lines=15> */
.L_x_1511:
[----:B------:R-:W-:Y:S05]  /*32d0*/  BSYNC B1 ;  /* 0x0000000000017941 */ /* 0x000fea0003800000 */
.L_x_1510:
        /* <DEDUP_REMOVED lines=22> */
[----:B------:R-:W-:-:S02]  /*3440*/  CS2R R62, SRZ ;  /* 0x00000000003e7805 */ /* 0x000fc4000001ff00 */
[----:B------:R-:W-:Y:S02]  /*3450*/  CS2R R52, SRZ ;  /* 0x0000000000347805 */ /* 0x000fe4000001ff00 */
[----:B------:R-:W-:Y:S02]  /*3460*/  CS2R R50, SRZ ;  /* 0x0000000000327805 */ /* 0x000fe4000001ff00 */
[----:B------:R-:W-:Y:S02]  /*3470*/  CS2R R54, SRZ ;  /* 0x0000000000367805 */ /* 0x000fe4000001ff00 */
[----:B------:R-:W-:Y:S01]  /*3480*/  P2R R122, PR, RZ, 0x1 ;  /* 0x00000001ff7a7803 */ /* 0x000fe20000000000 */
        /* <DEDUP_REMOVED lines=21> */
.L_x_1513:
[----:B------:R-:W-:Y:S05]  /*35e0*/  BSYNC B1 ;  /* 0x0000000000017941 */ /* 0x000fea0003800000 */
.L_x_1512:
[----:B------:R-:W-:Y:S01]  /*35f0*/  ISETP.GE.AND P5, PT, R210, R113, PT ;  /* 0x00000071d200720c */ /* 0x000fe20003fa6270 */
[----:B------:R-:W-:-:S12]  /*3600*/  BSSY B1, `(.L_x_1514) ;  /* 0x000001e000017945 */ /* 0x000fd80003800000 */
[----:B------:R-:W-:Y:S05]  /*3610*/  @P5 BRA `(.L_x_1515) ;  /* 0x0000000000705947 */ /* 0x000fea0003800000 */
[----:B0-----:R-:W0:Y:S01]  /*3620*/  LDC.64 R44, c[0x0][0x3f8] ;  /* 0x0000fe00ff2c7b82 */ /* 0x001e220000000a00 */
[----:B------:R-:W-:Y:S01]  /*3630*/  IMAD.MOV.U32 R79, RZ, RZ, R117 ;  /* 0x000000ffff4f7224 */ /* 0x000fe200078e0075 */
[----:B------:R-:W-:Y:S01]  /*3640*/  ULDC.64 UR4, c[0x0][0x3e8] ;  /* 0x0000fa0000047ab9 */ /* 0x000fe20000000a00 */
[----:B------:R-:W-:Y:S01]  /*3650*/  IMAD.MOV.U32 R77, RZ, RZ, R107 ;  /* 0x000000ffff4d7224 */ /* 0x000fe200078e006b */
[----:B------:R-:W-:Y:S02]  /*3660*/  CS2R R52, SRZ ;  /* 0x0000000000347805 */ /* 0x000fe4000001ff00 */
[----:B------:R-:W-:Y:S01]  /*3670*/  CS2R R54, SRZ ;  /* 0x0000000000367805 */ /* 0x000fe2000001ff00 */
        /* <DEDUP_REMOVED lines=22> */
.L_x_1515:
[----:B------:R-:W-:Y:S05]  /*37e0*/  BSYNC B1 ;  /* 0x0000000000017941 */ /* 0x000fea0003800000 */
.L_x_1514:
[----:B01---5:R-:W-:Y:S01]  /*37f0*/  IMAD.MOV.U32 R44, RZ, RZ, R56 ;  /* 0x000000ffff2c7224 */ /* 0x023fe200078e0038 */
[----:B------:R-:W-:Y:S01]  /*3800*/  UISETP.NE.AND UP0, UPT, UR45, 0x3, UPT ;  /* 0x000000032d00788c */ /* 0x000fe2000bf05270 */
[----:B------:R-:W-:Y:S02]  /*3810*/  IMAD.MOV.U32 R45, RZ, RZ, R57 ;  /* 0x000000ffff2d7224 */ /* 0x000fe400078e0039 */
        /* <DEDUP_REMOVED lines=9> */
[----:B------:R-:W-:Y:S01]  /*38b0*/  PLOP3.LUT P0, PT, PT, PT, UP0, 0x80, 0x0 ;  /* 0x000000000000781c */ /* 0x000fe20003f0f008 */
        /* <DEDUP_REMOVED lines=18> */
[----:B------:R-:W-:Y:S02]  /*39e0*/  PRMT R134, R45, 0x7610, R134 ;  /* 0x000076102d867816 */ /* 0x000fe40000000086 */
[----:B------:R-:W-:Y:S02]  /*39f0*/  PRMT R140, R46, 0x7610, R140 ;  /* 0x000076102e8c7816 */ /* 0x000fe4000000008c */
[----:B------:R-:W-:Y:S01]  /*3a00*/  PRMT R139, R47, 0x7610, R139 ;  /* 0x000076102f8b7816 */ /* 0x000fe2000000008b */
[----:B------:R-:W-:Y:S06]  /*3a10*/  @!P0 BRA `(.L_x_1516) ;  /* 0x0000000000048947 */ /* 0x000fec0003800000 */
[----:B------:R-:W-:Y:S01]  /*3a20*/  BPT.TRAP 0x1 ;  /* 0x000000040000795c */ /* 0x000fe20000300000 */
.L_x_1516:
[----:B------:R-:W-:Y:S01]  /*3a30*/  IMAD R107, R184, 0x8, R2 ;  /* 0x00000008b86b7824 */ /* 0x000fe200078e0202 */
[----:B------:R-:W-:Y:S01]  /*3a40*/  SHF.L.U32 R117, R191, 0x1f, RZ ;  /* 0x0000001fbf757819 */ /* 0x000fe200000006ff */
[----:B------:R-:W-:Y:S03]  /*3a50*/  BSSY B1, `(.L_x_1517) ;  /* 0x0000003000017945 */ /* 0x000fe60003800000 */
[----:B------:R-:W0:Y:S02]  /*3a60*/  SYNCS.PHASECHK.TRANS64.TRYWAIT P6, [R107+URZ+0x28890], R117 ;  /* 0x028890756b0075a7 */ /* 0x000e2400080c017f */
[----:B0-----:R-:W-:Y:S05]  /*3a70*/  @!P6 BRA `(.L_x_1518) ;  /* 0x00000238007ce947 */ /* 0x001fea0003800000 */
.L_x_1937:
[----:B------:R-:W-:Y:S05]  /*3a80*/  BSYNC B1 ;  /* 0x0000000000017941 */ /* 0x000fea0003800000 */
.L_x_1517:
[----:B------:R-:W-:Y:S04]  /*3a90*/  BSSY B1, `(.L_x_1519) ;  /* 0x0000076000017945 */ /* 0x000fe80003800000 */
[----:B------:R-:W-:Y:S05]  /*3aa0*/  @P3 BRA `(.L_x_1520) ;  /* 0x0000000400d03947 */ /* 0x000fea0003800000 */
[----:B------:R-:W-:Y:S01]  /*3ab0*/  IADD3 R151, P3, R40, R118, RZ ;  /* 0x0000007628977210 */ /* 0x000fe20007f7e0ff */
[----:B------:R-:W-:Y:S04]  /*3ac0*/  BSSY B2, `(.L_x_1521) ;  /* 0x000003a000027945 */ /* 0x000fe80003800000 */
[----:B------:R-:W-:Y:S01]  /*3ad0*/  IMAD.X R153, R120, 0x1, R31, P3 ;  /* 0x0000000178997824 */ /* 0x000fe200018e061f */
[----:B------:R-:W-:Y:S07]  /*3ae0*/  @P2 BRA `(.L_x_1522) ;  /* 0x0000000000dc2947 */ /* 0x000fee0003800000 */
[----:B------:R1:W2:Y:S01]  /*3af0*/  LDS.128 R44, [R111+0x18400] ;  /* 0x018400006f2c7984 */ /* 0x0002a20000000c00 */
[----:B------:R-:W-:Y:S01]  /*3b00*/  IADD3 R77, P3, R151, R96, RZ ;  /* 0x00000060974d7210 */ /* 0x000fe20007f7e0ff */
[----:B------:R-:W-:Y:S04]  /*3b10*/  BSSY B3, `(.L_x_1523) ;  /* 0x0000030000037945 */ /* 0x000fe80003800000 */
[----:B------:R-:W-:Y:S01]  /*3b20*/  IMAD.X R152, R153, 0x1, R36, P3 ;  /* 0x0000000199987824 */ /* 0x000fe200018e0624 */
[----:B------:R-:W-:-:S13]  /*3b30*/  ISETP.GE.AND P3, PT, R18, R121, PT ;  /* 0x000000791200720c */ /* 0x000fda0003f66270 */
[----:B-1----:R-:W-:Y:S05]  /*3b40*/  @P3 BRA `(.L_x_1524) ;  /* 0x0000000000b03947 */ /* 0x002fea0003800000 */
[--C-:B------:R-:W-:Y:S02]  /*3b50*/  SHF.R.U64 R76, R80, 0x10, R81.reuse ;  /* 0x00000010504c7819 */ /* 0x100fe40000001251 */
[----:B------:R-:W-:Y:S02]  /*3b60*/  SHF.R.U32.HI R80, RZ, 0x10, R81 ;  /* 0x00000010ff507819 */ /* 0x000fe40000011651 */
[----:B------:R-:W-:Y:S02]  /*3b70*/  SHF.R.U64 R81, R82, 0x10, R83 ;  /* 0x0000001052517819 */ /* 0x000fe40000001253 */
[----:B------:R-:W-:Y:S01]  /*3b80*/  PRMT R157, R157, 0x5410, R76 ;  /* 0x000054109d9d7816 */ /* 0x000fe2000000004c */
[C---:B--2---:R-:W-:Y:S01]  /*3b90*/  IMAD.U32 R76, R45.reuse, 0x10000, RZ ;  /* 0x000100002d4c7824 */ /* 0x044fe200078e00ff */
[----:B------:R-:W-:Y:S02]  /*3ba0*/  PRMT R156, R156, 0x5410, R81 ;  /* 0x000054109c9c7816 */ /* 0x000fe40000000051 */
[----:B------:R-:W-:-:S02]  /*3bb0*/  LOP3.LUT R82, R45, 0xffff0000, RZ, 0xc0, !PT ;  /* 0xffff00002d527812 */ /* 0x000fc400078ec0ff */
[----:B------:R-:W-:Y:S02]  /*3bc0*/  LOP3.LUT R81, R156, 0xffff0000, RZ, 0xc0, !PT ;  /* 0xffff00009c517812 */ /* 0x000fe400078ec0ff */
[C---:B------:R-:W-:Y:S01]  /*3bd0*/  LOP3.LUT R159, R157.reuse, 0xffff0000, RZ, 0xc0, !PT ;  /* 0xffff00009d9f7812 */ /* 0x040fe200078ec0ff */
[----:B------:R-:W-:Y:S01]  /*3be0*/  IMAD.U32 R157, R157, 0x10000, RZ ;  /* 0x000100009d9d7824 */ /* 0x000fe200078e00ff */
[----:B------:R-:W-:Y:S01]  /*3bf0*/  SHF.R.U32.HI R83, RZ, 0x10, R83 ;  /* 0x00000010ff537819 */ /* 0x000fe20000011653 */
[C---:B------:R-:W-:Y:S01]  /*3c00*/  FMUL.FTZ R45, R82.reuse, R81 ;  /* 0x00000051522d7220 */ /* 0x040fe20000410000 */
[----:B------:R-:W-:Y:S01]  /*3c10*/  PRMT R155, R155, 0x5410, R80 ;  /* 0x000054109b9b7816 */ /* 0x000fe20000000050 */
[-C--:B------:R-:W-:Y:S01]  /*3c20*/  FMUL.FTZ R82, R82, R159.reuse ;  /* 0x0000009f52527220 */ /* 0x080fe20000410000 */
[----:B------:R-:W-:Y:S01]  /*3c30*/  PRMT R154, R154, 0x5410, R83 ;  /* 0x000054109a9a7816 */ /* 0x000fe20000000053 */
[----:B------:R-:W-:Y:S01]  /*3c40*/  FFMA.FTZ R45, R76, R159, -R45 ;  /* 0x0000009f4c2d7223 */ /* 0x000fe2000001082d */
[----:B------:R-:W-:-:S02]  /*3c50*/  IMAD.U32 R80, R47, 0x10000, RZ ;  /* 0x000100002f507824 */ /* 0x000fc400078e00ff */
[----:B------:R-:W-:Y:S01]  /*3c60*/  FFMA.FTZ R82, R76, R81, R82 ;  /* 0x000000514c527223 */ /* 0x000fe20000010052 */
[----:B------:R-:W-:Y:S01]  /*3c70*/  LOP3.LUT R76, R46, 0xffff0000, RZ, 0xc0, !PT ;  /* 0xffff00002e4c7812 */ /* 0x000fe200078ec0ff */
[----:B------:R-:W-:Y:S02]  /*3c80*/  IMAD.U32 R81, R154, 0x10000, RZ ;  /* 0x000100009a517824 */ /* 0x000fe400078e00ff */
[C---:B------:R-:W-:Y:S01]  /*3c90*/  IMAD.U32 R83, R155.reuse, 0x10000, RZ ;  /* 0x000100009b537824 */ /* 0x040fe200078e00ff */
[----:B------:R-:W-:Y:S01]  /*3ca0*/  LOP3.LUT R155, R155, 0xffff0000, RZ, 0xc0, !PT ;  /* 0xffff00009b9b7812 */ /* 0x000fe200078ec0ff */
[----:B------:R-:W-:Y:S01]  /*3cb0*/  FMUL.FTZ R159, R76, R81 ;  /* 0x000000514c9f7220 */ /* 0x000fe20000410000 */
[----:B------:R-:W-:Y:S02]  /*3cc0*/  IMAD.U32 R46, R46, 0x10000, RZ ;  /* 0x000100002e2e7824 */ /* 0x000fe400078e00ff */
[----:B------:R-:W-:Y:S01]  /*3cd0*/  FMUL.FTZ R76, R76, R83 ;  /* 0x000000534c4c7220 */ /* 0x000fe20000410000 */
[----:B------:R-:W-:Y:S01]  /*3ce0*/  F2FP.BF16.F32.PACK_AB R45, R82, R45 ;  /* 0x0000002d522d723e */ /* 0x000fe200000010ff */
[----:B------:R-:W-:-:S02]  /*3cf0*/  FFMA.FTZ R159, R46, R83, -R159 ;  /* 0x000000532e9f7223 */ /* 0x000fc4000001089f */
[----:B------:R-:W-:Y:S01]  /*3d00*/  FFMA.FTZ R76, R46, R81, R76 ;  /* 0x000000512e4c7223 */ /* 0x000fe2000001004c */
[----:B------:R-:W-:Y:S02]  /*3d10*/  LOP3.LUT R81, R154, 0xffff0000, RZ, 0xc0, !PT ;  /* 0xffff00009a517812 */ /* 0x000fe400078ec0ff */
[----:B------:R-:W-:-:S05]  /*3d20*/  LOP3.LUT R46, R47, 0xffff0000, RZ, 0xc0, !PT ;  /* 0xffff00002f2e7812 */ /* 0x000fca00078ec0ff */
[C---:B------:R-:W-:Y:S01]  /*3d30*/  FMUL.FTZ R47, R46.reuse, R81 ;  /* 0x000000512e2f7220 */ /* 0x040fe20000410000 */
[----:B------:R-:W-:-:S03]  /*3d40*/  FMUL.FTZ R46, R46, R155 ;  /* 0x0000009b2e2e7220 */ /* 0x000fc60000410000 */
[C---:B------:R-:W-:Y:S01]  /*3d50*/  FFMA.FTZ R47, R80.reuse, R155, -R47 ;  /* 0x0000009b502f7223 */ /* 0x040fe2000001082f */
[----:B------:R-:W-:Y:S01]  /*3d60*/  FFMA.FTZ R46, R80, R81, R46 ;  /* 0x00000051502e7223 */ /* 0x000fe2000001002e */
[----:B------:R-:W-:Y:S01]  /*3d70*/  LOP3.LUT R80, R44, 0xffff0000, RZ, 0xc0, !PT ;  /* 0xffff00002c507812 */ /* 0x000fe200078ec0ff */
[----:B------:R-:W-:Y:S02]  /*3d80*/  IMAD.U32 R81, R156, 0x10000, RZ ;  /* 0x000100009c517824 */ /* 0x000fe400078e00ff */
[----:B------:R-:W-:Y:S01]  /*3d90*/  IMAD.U32 R44, R44, 0x10000, RZ ;  /* 0x000100002c2c7824 */ /* 0x000fe200078e00ff */
[----:B------:R-:W-:Y:S01]  /*3da0*/  F2FP.BF16.F32.PACK_AB R47, R46, R47 ;  /* 0x0000002f2e2f723e */ /* 0x000fe200000010ff */
[C---:B------:R-:W-:Y:S01]  /*3db0*/  FMUL.FTZ R83, R80.reuse, R81 ;  /* 0x0000005150537220 */ /* 0x040fe20000410000 */
[----:B------:R-:W-:Y:S01]  /*3dc0*/  FMUL.FTZ R80, R80, R157 ;  /* 0x0000009d50507220 */ /* 0x000fe20000410000 */
[----:B------:R-:W-:Y:S02]  /*3dd0*/  F2FP.BF16.F32.PACK_AB R46, R76, R159 ;  /* 0x0000009f4c2e723e */ /* 0x000fe400000010ff */
[C---:B------:R-:W-:Y:S01]  /*3de0*/  FFMA.FTZ R83, R44.reuse, R157, -R83 ;  /* 0x0000009d2c537223 */ /* 0x040fe20000010853 */
[----:B------:R-:W-:-:S05]  /*3df0*/  FFMA.FTZ R80, R44, R81, R80 ;  /* 0x000000512c507223 */ /* 0x000fca0000010050 */
[----:B------:R-:W-:-:S07]  /*3e00*/  F2FP.BF16.F32.PACK_AB R44, R80, R83 ;  /* 0x00000053502c723e */ /* 0x000fce00000010ff */
.L_x_1524:
[----:B------:R-:W-:Y:S05]  /*3e10*/  BSYNC B3 ;  /* 0x0000000000037941 */ /* 0x000fea0003800000 */
.L_x_1523:
[----:B------:R-:W-:Y:S02]  /*3e20*/  ULDC.64 UR4, c[0x0][0x2e8] ;  /* 0x0000ba0000047ab9 */ /* 0x000fe40000000a00 */
[----:B------:R-:W-:-:S04]  /*3e30*/  LEA R76, P3, R77, UR4, 0x1 ;  /* 0x000000044d4c7c11 */ /* 0x000fc8000f8608ff */
[----:B------:R-:W-:-:S05]  /*3e40*/  LEA.HI.X R77, R77, UR5, R152, 0x1, P3 ;  /* 0x000000054d4d7c11 */ /* 0x000fca00098f0c98 */
[----:B--2---:R1:W-:Y:S04]  /*3e50*/  STG.E.128 desc[UR42][R76.64], R44 ;  /* 0x0000002c4c007986 */ /* 0x0043e8000c101d2a */
.L_x_1522:
[----:B------:R-:W-:Y:S05]  /*3e60*/  BSYNC B2 ;  /* 0x0000000000027941 */ /* 0x000fea0003800000 */
.L_x_1521:
[----:B------:R-:W-:Y:S05]  /*3e70*/  @P1 BRA `(.L_x_1520) ;  /* 0x0000000000dc1947 */ /* 0x000fea0003800000 */
[----:B-1----:R1:W2:Y:S01]  /*3e80*/  LDS.128 R44, [R111+0x1c400] ;  /* 0x01c400006f2c7984 */ /* 0x0022a20000000c00 */
[----:B------:R-:W-:Y:S01]  /*3e90*/  IADD3 R151, P3, R151, R39, RZ ;  /* 0x0000002797977210 */ /* 0x000fe20007f7e0ff */
[----:B------:R-:W-:Y:S04]  /*3ea0*/  BSSY B2, `(.L_x_1525) ;  /* 0x0000030000027945 */ /* 0x000fe80003800000 */
[----:B------:R-:W-:Y:S01]  /*3eb0*/  IMAD.X R76, R153, 0x1, R104, P3 ;  /* 0x00000001994c7824 */ /* 0x000fe200018e0668 */
[----:B------:R-:W-:-:S13]  /*3ec0*/  ISETP.GE.AND P3, PT, R185, R121, PT ;  /* 0x00000079b900720c */ /* 0x000fda0003f66270 */
[----:B-1----:R-:W-:Y:S05]  /*3ed0*/  @P3 BRA `(.L_x_1526) ;  /* 0x0000000000b03947 */ /* 0x002fea0003800000 */
[--C-:B------:R-:W-:Y:S01]  /*3ee0*/  SHF.R.U64 R77, R72, 0x10, R73.reuse ;  /* 0x00000010484d7819 */ /* 0x100fe20000001249 */
[----:B--2---:R-:W-:Y:S01]  /*3ef0*/  IMAD.U32 R82, R45, 0x10000, RZ ;  /* 0x000100002d527824 */ /* 0x004fe200078e00ff */
[----:B------:R-:W-:Y:S02]  /*3f00*/  SHF.R.U32.HI R72, RZ, 0x10, R73 ;  /* 0x00000010ff487819 */ /* 0x000fe40000011649 */
[--C-:B------:R-:W-:Y:S02]  /*3f10*/  SHF.R.U64 R73, R74, 0x10, R75.reuse ;  /* 0x000000104a497819 */ /* 0x100fe4000000124b */
[----:B------:R-:W-:Y:S01]  /*3f20*/  SHF.R.U32.HI R80, RZ, 0x10, R75 ;  /* 0x00000010ff507819 */ /* 0x000fe2000001164b */
[----:B------:R-:W-:Y:S01]  /*3f30*/  IMAD.U32 R75, R46, 0x10000, RZ ;  /* 0x000100002e4b7824 */ /* 0x000fe200078e00ff */
[----:B------:R-:W-:Y:S02]  /*3f40*/  PRMT R144, R144, 0x5410, R73 ;  /* 0x0000541090907816 */ /* 0x000fe40000000049 */
[----:B------:R-:W-:-:S02]  /*3f50*/  PRMT R146, R146, 0x5410, R77 ;  /* 0x0000541092927816 */ /* 0x000fc4000000004d */
[----:B------:R-:W-:Y:S01]  /*3f60*/  LOP3.LUT R81, R45, 0xffff0000, RZ, 0xc0, !PT ;  /* 0xffff00002d517812 */ /* 0x000fe200078ec0ff */
[----:B------:R-:W-:Y:S01]  /*3f70*/  IMAD.U32 R45, R44, 0x10000, RZ ;  /* 0x000100002c2d7824 */ /* 0x000fe200078e00ff */
[C---:B------:R-:W-:Y:S01]  /*3f80*/  LOP3.LUT R73, R144.reuse, 0xffff0000, RZ, 0xc0, !PT ;  /* 0xffff000090497812 */ /* 0x040fe200078ec0ff */
[----:B------:R-:W-:Y:S01]  /*3f90*/  IMAD.U32 R144, R144, 0x10000, RZ ;  /* 0x0001000090907824 */ /* 0x000fe200078e00ff */
[----:B------:R-:W-:Y:S02]  /*3fa0*/  PRMT R143, R143, 0x5410, R80 ;  /* 0x000054108f8f7816 */ /* 0x000fe40000000050 */
[----:B------:R-:W-:Y:S01]  /*3fb0*/  LOP3.LUT R83, R146, 0xffff0000, RZ, 0xc0, !PT ;  /* 0xffff000092537812 */ /* 0x000fe200078ec0ff */
[----:B------:R-:W-:Y:S01]  /*3fc0*/  FMUL.FTZ R153, R81, R73 ;  /* 0x0000004951997220 */ /* 0x000fe20000410000 */
[----:B------:R-:W-:Y:S01]  /*3fd0*/  PRMT R145, R145, 0x5410, R72 ;  /* 0x0000541091917816 */ /* 0x000fe20000000048 */
[----:B------:R-:W-:Y:S01]  /*3fe0*/  IMAD.U32 R77, R143, 0x10000, RZ ;  /* 0x000100008f4d7824 */ /* 0x000fe200078e00ff */
[----:B------:R-:W-:Y:S01]  /*3ff0*/  LOP3.LUT R46, R46, 0xffff0000, RZ, 0xc0, !PT ;  /* 0xffff00002e2e7812 */ /* 0x000fe200078ec0ff */
[-C--:B------:R-:W-:Y:S01]  /*4000*/  FMUL.FTZ R152, R81, R83.reuse ;  /* 0x0000005351987220 */ /* 0x080fe20000410000 */
[----:B------:R-:W-:Y:S01]  /*4010*/  FFMA.FTZ R72, R82, R83, -R153 ;  /* 0x0000005352487223 */ /* 0x000fe20000010899 */
[----:B------:R-:W-:Y:S01]  /*4020*/  IMAD.U32 R80, R145, 0x10000, RZ ;  /* 0x0001000091507824 */ /* 0x000fe200078e00ff */
[----:B------:R-:W-:Y:S01]  /*4030*/  LOP3.LUT R74, R47, 0xffff0000, RZ, 0xc0, !PT ;  /* 0xffff00002f4a7812 */ /* 0x000fe200078ec0ff */
[----:B------:R-:W-:Y:S01]  /*4040*/  FMUL.FTZ R154, R46, R77 ;  /* 0x0000004d2e9a7220 */ /* 0x000fe20000410000 */
[----:B------:R-:W-:Y:S01]  /*4050*/  FFMA.FTZ R73, R82, R73, R152 ;  /* 0x0000004952497223 */ /* 0x000fe20000010098 */
[-C--:B------:R-:W-:Y:S01]  /*4060*/  FMUL.FTZ R82, R46, R80.reuse ;  /* 0x000000502e527220 */ /* 0x080fe20000410000 */
[----:B------:R-:W-:Y:S01]  /*4070*/  LOP3.LUT R143, R143, 0xffff0000, RZ, 0xc0, !PT ;  /* 0xffff00008f8f7812 */ /* 0x000fe200078ec0ff */
[----:B------:R-:W-:Y:S01]  /*4080*/  IMAD.U32 R146, R146, 0x10000, RZ ;  /* 0x0001000092927824 */ /* 0x000fe200078e00ff */
[----:B------:R-:W-:Y:S01]  /*4090*/  LOP3.LUT R145, R145, 0xffff0000, RZ, 0xc0, !PT ;  /* 0xffff000091917812 */ /* 0x000fe200078ec0ff */
[C---:B------:R-:W-:Y:S01]  /*40a0*/  FFMA.FTZ R46, R75.reuse, R80, -R154 ;  /* 0x000000504b2e7223 */ /* 0x040fe2000001089a */
[----:B------:R-:W-:Y:S01]  /*40b0*/  LOP3.LUT R44, R44, 0xffff0000, RZ, 0xc0, !PT ;  /* 0xffff00002c2c7812 */ /* 0x000fe200078ec0ff */
[----:B------:R-:W-:Y:S01]  /*40c0*/  FFMA.FTZ R75, R75, R77, R82 ;  /* 0x0000004d4b4b7223 */ /* 0x000fe20000010052 */
[----:B------:R-:W-:-:S02]  /*40d0*/  IMAD.U32 R47, R47, 0x10000, RZ ;  /* 0x000100002f2f7824 */ /* 0x000fc400078e00ff */
        /* <DEDUP_REMOVED lines=11> */
[----:B------:R-:W-:-:S07]  /*4190*/  F2FP.BF16.F32.PACK_AB R44, R77, R74 ;  /* 0x0000004a4d2c723e */ /* 0x000fce00000010ff */
.L_x_1526:
[----:B------:R-:W-:Y:S05]  /*41a0*/  BSYNC B2 ;  /* 0x0000000000027941 */ /* 0x000fea0003800000 */
.L_x_1525:
[----:B------:R-:W-:Y:S02]  /*41b0*/  ULDC.64 UR4, c[0x0][0x2e8] ;  /* 0x0000ba0000047ab9 */ /* 0x000fe40000000a00 */
[----:B------:R-:W-:-:S04]  /*41c0*/  LEA R72, P3, R151, UR4, 0x1 ;  /* 0x0000000497487c11 */ /* 0x000fc8000f8608ff */
[----:B------:R-:W-:-:S05]  /*41d0*/  LEA.HI.X R73, R151, UR5, R76, 0x1, P3 ;  /* 0x0000000597497c11 */ /* 0x000fca00098f0c4c */
[----:B--2---:R2:W-:Y:S04]  /*41e0*/  STG.E.128 desc[UR42][R72.64], R44 ;  /* 0x0000002c48007986 */ /* 0x0045e8000c101d2a */
.L_x_1520:
[----:B------:R-:W-:Y:S05]  /*41f0*/  BSYNC B1 ;  /* 0x0000000000017941 */ /* 0x000fea0003800000 */
.L_x_1519:
[----:B------:R-:W-:Y:S04]  /*4200*/  BSSY B1, `(.L_x_1527) ;  /* 0x0000078000017945 */ /* 0x000fe80003800000 */
[----:B------:R-:W-:Y:S05]  /*4210*/  @P4 BRA `(.L_x_1528) ;  /* 0x0000000400d84947 */ /* 0x000fea0003800000 */
[----:B--2---:R-:W-:Y:S01]  /*4220*/  IADD3 R72, P3, P4, R128, R118, R16 ;  /* 0x0000007680487210 */ /* 0x004fe20007c7e010 */
[----:B------:R-:W-:Y:S03]  /*4230*/  BSSY B2, `(.L_x_1529) ;  /* 0x000003b000027945 */ /* 0x000fe60003800000 */
[----:B------:R-:W-:Y:S01]  /*4240*/  IADD3.X R73, R4, R120, R17, P3, P4 ;  /* 0x0000007804497210 */ /* 0x000fe20001fe8411 */
[----:B------:R-:W-:Y:S08]  /*4250*/  @P2 BRA `(.L_x_1530) ;  /* 0x0000000000e02947 */ /* 0x000ff00003800000 */
[----:B-1----:R1:W2:Y:S01]  /*4260*/  LDS.128 R44, [R111+0x19400] ;  /* 0x019400006f2c7984 */ /* 0x0022a20000000c00 */
[----:B------:R-:W-:Y:S01]  /*4270*/  IADD3 R74, P3, R72, R96, RZ ;  /* 0x00000060484a7210 */ /* 0x000fe20007f7e0ff */
[----:B------:R-:W-:Y:S04]  /*4280*/  BSSY B3, `(.L_x_1531) ;  /* 0x0000031000037945 */ /* 0x000fe80003800000 */
[----:B------:R-:W-:Y:S01]  /*4290*/  IMAD.X R75, R73, 0x1, R36, P3 ;  /* 0x00000001494b7824 */ /* 0x000fe200018e0624 */
[----:B------:R-:W-:-:S13]  /*42a0*/  ISETP.GE.AND P3, PT, R18, R121, PT ;  /* 0x000000791200720c */ /* 0x000fda0003f66270 */
[----:B-1----:R-:W-:Y:S05]  /*42b0*/  @P3 BRA `(.L_x_1532) ;  /* 0x0000000000b43947 */ /* 0x002fea0003800000 */
[----:B------:R-:W-:Y:S02]  /*42c0*/  SHF.R.U64 R77, R70, 0x10, R71 ;  /* 0x00000010464d7819 */ /* 0x000fe40000001247 */
[--C-:B------:R-:W-:Y:S01]  /*42d0*/  SHF.R.U64 R81, R68, 0x10, R69.reuse ;  /* 0x0000001044517819 */ /* 0x100fe20000001245 */
[----:B--2---:R-:W-:Y:S01]  /*42e0*/  IMAD.U32 R68, R46, 0x10000, RZ ;  /* 0x000100002e447824 */ /* 0x004fe200078e00ff */
[----:B------:R-:W-:Y:S02]  /*42f0*/  SHF.R.U32.HI R76, RZ, 0x10, R69 ;  /* 0x00000010ff4c7819 */ /* 0x000fe40000011645 */
[----:B------:R-:W-:Y:S01]  /*4300*/  PRMT R136, R136, 0x5410, R77 ;  /* 0x0000541088887816 */ /* 0x000fe2000000004d */
[----:B------:R-:W-:Y:S01]  /*4310*/  IMAD.U32 R77, R45, 0x10000, RZ ;  /* 0x000100002d4d7824 */ /* 0x000fe200078e00ff */
[----:B------:R-:W-:Y:S02]  /*4320*/  SHF.R.U32.HI R70, RZ, 0x10, R71 ;  /* 0x00000010ff467819 */ /* 0x000fe40000011647 */
[----:B------:R-:W-:-:S02]  /*4330*/  PRMT R138, R138, 0x5410, R81 ;  /* 0x000054108a8a7816 */ /* 0x000fc40000000051 */
[----:B------:R-:W-:Y:S02]  /*4340*/  PRMT R137, R137, 0x5410, R76 ;  /* 0x0000541089897816 */ /* 0x000fe4000000004c */
[----:B------:R-:W-:Y:S01]  /*4350*/  LOP3.LUT R71, R45, 0xffff0000, RZ, 0xc0, !PT ;  /* 0xffff00002d477812 */ /* 0x000fe200078ec0ff */
[----:B------:R-:W-:Y:S01]  /*4360*/  IMAD.U32 R45, R44, 0x10000, RZ ;  /* 0x000100002c2d7824 */ /* 0x000fe200078e00ff */
[C---:B------:R-:W-:Y:S01]  /*4370*/  LOP3.LUT R82, R136.reuse, 0xffff0000, RZ, 0xc0, !PT ;  /* 0xffff000088527812 */ /* 0x040fe200078ec0ff */
[----:B------:R-:W-:Y:S01]  /*4380*/  IMAD.U32 R80, R137, 0x10000, RZ ;  /* 0x0001000089507824 */ /* 0x000fe200078e00ff */
[----:B------:R-:W-:Y:S01]  /*4390*/  PRMT R135, R135, 0x5410, R70 ;  /* 0x0000541087877816 */ /* 0x000fe20000000046 */
[----:B------:R-:W-:Y:S01]  /*43a0*/  IMAD.U32 R136, R136, 0x10000, RZ ;  /* 0x0001000088887824 */ /* 0x000fe200078e00ff */
[----:B------:R-:W-:Y:S01]  /*43b0*/  LOP3.LUT R76, R138, 0xffff0000, RZ, 0xc0, !PT ;  /* 0xffff00008a4c7812 */ /* 0x000fe200078ec0ff */
[----:B------:R-:W-:Y:S01]  /*43c0*/  FMUL.FTZ R144, R71, R82 ;  /* 0x0000005247907220 */ /* 0x000fe20000410000 */
[----:B------:R-:W-:Y:S01]  /*43d0*/  LOP3.LUT R69, R46, 0xffff0000, RZ, 0xc0, !PT ;  /* 0xffff00002e457812 */ /* 0x000fe200078ec0ff */
[----:B------:R-:W-:Y:S01]  /*43e0*/  IMAD.U32 R70, R135, 0x10000, RZ ;  /* 0x0001000087467824 */ /* 0x000fe200078e00ff */
[----:B------:R-:W-:Y:S01]  /*43f0*/  LOP3.LUT R46, R47, 0xffff0000, RZ, 0xc0, !PT ;  /* 0xffff00002f2e7812 */ /* 0x000fe200078ec0ff */
[-C--:B------:R-:W-:Y:S01]  /*4400*/  FMUL.FTZ R81, R71, R76.reuse ;  /* 0x0000004c47517220 */ /* 0x080fe20000410000 */
[----:B------:R-:W-:Y:S01]  /*4410*/  LOP3.LUT R71, R44, 0xffff0000, RZ, 0xc0, !PT ;  /* 0xffff00002c477812 */ /* 0x000fe200078ec0ff */
[----:B------:R-:W-:Y:S01]  /*4420*/  FFMA.FTZ R44, R77, R76, -R144 ;  /* 0x0000004c4d2c7223 */ /* 0x000fe20000010890 */
[----:B------:R-:W-:Y:S01]  /*4430*/  FMUL.FTZ R83, R69, R70 ;  /* 0x0000004645537220 */ /* 0x000fe20000410000 */
[----:B------:R-:W-:Y:S01]  /*4440*/  FFMA.FTZ R77, R77, R82, R81 ;  /* 0x000000524d4d7223 */ /* 0x000fe20000010051 */
[-C--:B------:R-:W-:Y:S01]  /*4450*/  FMUL.FTZ R81, R69, R80.reuse ;  /* 0x0000005045517220 */ /* 0x080fe20000410000 */
[----:B------:R-:W-:Y:S01]  /*4460*/  LOP3.LUT R135, R135, 0xffff0000, RZ, 0xc0, !PT ;  /* 0xffff000087877812 */ /* 0x000fe200078ec0ff */
[----:B------:R-:W-:Y:S01]  /*4470*/  FFMA.FTZ R69, R68, R80, -R83 ;  /* 0x0000005044457223 */ /* 0x000fe20000010853 */
[----:B------:R-:W-:Y:S01]  /*4480*/  LOP3.LUT R137, R137, 0xffff0000, RZ, 0xc0, !PT ;  /* 0xffff000089897812 */ /* 0x000fe200078ec0ff */
[----:B------:R-:W-:-:S02]  /*4490*/  IMAD.U32 R138, R138, 0x10000, RZ ;  /* 0x000100008a8a7824 */ /* 0x000fc400078e00ff */
[----:B------:R-:W-:Y:S01]  /*44a0*/  FFMA.FTZ R68, R68, R70, R81 ;  /* 0x0000004644447223 */ /* 0x000fe20000010051 */
[C---:B------:R-:W-:Y:S01]  /*44b0*/  FMUL.FTZ R70, R46.reuse, R135 ;  /* 0x000000872e467220 */ /* 0x040fe20000410000 */
[----:B------:R-:W-:Y:S02]  /*44c0*/  IMAD.U32 R47, R47, 0x10000, RZ ;  /* 0x000100002f2f7824 */ /* 0x000fe400078e00ff */
        /* <DEDUP_REMOVED lines=11> */
[----:B------:R-:W-:-:S07]  /*4580*/  F2FP.BF16.F32.PACK_AB R47, R47, R70 ;  /* 0x000000462f2f723e */ /* 0x000fce00000010ff */
.L_x_1532:
[----:B------:R-:W-:Y:S05]  /*4590*/  BSYNC B3 ;  /* 0x0000000000037941 */ /* 0x000fea0003800000 */
.L_x_1531:
[----:B------:R-:W-:Y:S02]  /*45a0*/  ULDC.64 UR4, c[0x0][0x2e8] ;  /* 0x0000ba0000047ab9 */ /* 0x000fe40000000a00 */
[----:B------:R-:W-:-:S04]  /*45b0*/  LEA R68, P3, R74, UR4, 0x1 ;  /* 0x000000044a447c11 */ /* 0x000fc8000f8608ff */
[----:B------:R-:W-:-:S05]  /*45c0*/  LEA.HI.X R69, R74, UR5, R75, 0x1, P3 ;  /* 0x000000054a457c11 */ /* 0x000fca00098f0c4b */
[----:B--2---:R2:W-:Y:S04]  /*45d0*/  STG.E.128 desc[UR42][R68.64], R44 ;  /* 0x0000002c44007986 */ /* 0x0045e8000c101d2a */
.L_x_1530:
[----:B------:R-:W-:Y:S05]  /*45e0*/  BSYNC B2 ;  /* 0x0000000000027941 */ /* 0x000fea0003800000 */
.L_x_1529:
[----:B------:R-:W-:Y:S05]  /*45f0*/  @P1 BRA `(.L_x_1528) ;  /* 0x0000000000e01947 */ /* 0x000fea0003800000 */
[----:B-12---:R1:W2:Y:S01]  /*4600*/  LDS.128 R44, [R111+0x1d400] ;  /* 0x01d400006f2c7984 */ /* 0x0062a20000000c00 */
[----:B------:R-:W-:Y:S01]  /*4610*/  IADD3 R72, P3, R72, R39, RZ ;  /* 0x0000002748487210 */ /* 0x000fe20007f7e0ff */
[----:B------:R-:W-:Y:S04]  /*4620*/  BSSY B2, `(.L_x_1533) ;  /* 0x0000031000027945 */ /* 0x000fe80003800000 */
[----:B------:R-:W-:Y:S01]  /*4630*/  IMAD.X R73, R73, 0x1, R104, P3 ;  /* 0x0000000149497824 */ /* 0x000fe200018e0668 */
[----:B------:R-:W-:-:S13]  /*4640*/  ISETP.GE.AND P3, PT, R185, R121, PT ;  /* 0x00000079b900720c */ /* 0x000fda0003f66270 */
[----:B-1----:R-:W-:Y:S05]  /*4650*/  @P3 BRA `(.L_x_1534) ;  /* 0x0000000000b43947 */ /* 0x002fea0003800000 */
[----:B------:R-:W-:Y:S02]  /*4660*/  SHF.R.U64 R66, R66, 0x10, R67 ;  /* 0x0000001042427819 */ /* 0x000fe40000001243 */
[----:B------:R-:W-:Y:S02]  /*4670*/  SHF.R.U64 R68, R64, 0x10, R65 ;  /* 0x0000001040447819 */ /* 0x000fe40000001241 */
[----:B------:R-:W-:Y:S02]  /*4680*/  SHF.R.U32.HI R69, RZ, 0x10, R67 ;  /* 0x00000010ff457819 */ /* 0x000fe40000011643 */
[----:B------:R-:W-:Y:S02]  /*4690*/  PRMT R131, R131, 0x5410, R66 ;  /* 0x0000541083837816 */ /* 0x000fe40000000042 */
[----:B------:R-:W-:Y:S02]  /*46a0*/  PRMT R123, R123, 0x5410, R68 ;  /* 0x000054107b7b7816 */ /* 0x000fe40000000044 */
[----:B------:R-:W-:Y:S01]  /*46b0*/  SHF.R.U32.HI R71, RZ, 0x10, R65 ;  /* 0x00000010ff477819 */ /* 0x000fe20000011641 */
[----:B--2---:R-:W-:Y:S01]  /*46c0*/  IMAD.U32 R65, R46, 0x10000, RZ ;  /* 0x000100002e417824 */ /* 0x004fe200078e00ff */
[----:B------:R-:W-:-:S02]  /*46d0*/  PRMT R132, R132, 0x5410, R69 ;  /* 0x0000541084847816 */ /* 0x000fc40000000045 */
[----:B------:R-:W-:Y:S02]  /*46e0*/  LOP3.LUT R66, R45, 0xffff0000, RZ, 0xc0, !PT ;  /* 0xffff00002d427812 */ /* 0x000fe400078ec0ff */
[----:B------:R-:W-:Y:S01]  /*46f0*/  LOP3.LUT R69, R131, 0xffff0000, RZ, 0xc0, !PT ;  /* 0xffff000083457812 */ /* 0x000fe200078ec0ff */
[----:B------:R-:W-:Y:S01]  /*4700*/  IMAD.U32 R74, R132, 0x10000, RZ ;  /* 0x00010000844a7824 */ /* 0x000fe200078e00ff */
[----:B------:R-:W-:Y:S01]  /*4710*/  LOP3.LUT R68, R123, 0xffff0000, RZ, 0xc0, !PT ;  /* 0xffff00007b447812 */ /* 0x000fe200078ec0ff */
[----:B------:R-:W-:Y:S01]  /*4720*/  IMAD.U32 R131, R131, 0x10000, RZ ;  /* 0x0001000083837824 */ /* 0x000fe200078e00ff */
[----:B------:R-:W-:Y:S01]  /*4730*/  PRMT R130, R130, 0x5410, R71 ;  /* 0x0000541082827816 */ /* 0x000fe20000000047 */
[----:B------:R-:W-:Y:S01]  /*4740*/  FMUL.FTZ R76, R66, R69 ;  /* 0x00000045424c7220 */ /* 0x000fe20000410000 */
[----:B------:R-:W-:Y:S01]  /*4750*/  LOP3.LUT R67, R46, 0xffff0000, RZ, 0xc0, !PT ;  /* 0xffff00002e437812 */ /* 0x000fe200078ec0ff */
[C---:B------:R-:W-:Y:S01]  /*4760*/  IMAD.U32 R46, R47.reuse, 0x10000, RZ ;  /* 0x000100002f2e7824 */ /* 0x040fe200078e00ff */
[----:B------:R-:W-:Y:S01]  /*4770*/  LOP3.LUT R64, R47, 0xffff0000, RZ, 0xc0, !PT ;  /* 0xffff00002f407812 */ /* 0x000fe200078ec0ff */
[----:B------:R-:W-:-:S02]  /*4780*/  IMAD.U32 R47, R45, 0x10000, RZ ;  /* 0x000100002d2f7824 */ /* 0x000fc400078e00ff */
[----:B------:R-:W-:Y:S01]  /*4790*/  FMUL.FTZ R66, R66, R68 ;  /* 0x0000004442427220 */ /* 0x000fe20000410000 */
[----:B------:R-:W-:Y:S02]  /*47a0*/  IMAD.U32 R70, R130, 0x10000, RZ ;  /* 0x0001000082467824 */ /* 0x000fe400078e00ff */
[----:B------:R-:W-:Y:S01]  /*47b0*/  FMUL.FTZ R80, R67, R74 ;  /* 0x0000004a43507220 */ /* 0x000fe20000410000 */
[C---:B------:R-:W-:Y:S01]  /*47c0*/  FFMA.FTZ R76, R47.reuse, R68, -R76 ;  /* 0x000000442f4c7223 */ /* 0x040fe2000001084c */
[----:B------:R-:W-:Y:S01]  /*47d0*/  FFMA.FTZ R69, R47, R69, R66 ;  /* 0x000000452f457223 */ /* 0x000fe20000010042 */
[-C--:B------:R-:W-:Y:S01]  /*47e0*/  FMUL.FTZ R66, R67, R70.reuse ;  /* 0x0000004643427220 */ /* 0x080fe20000410000 */
[----:B------:R-:W-:Y:S01]  /*47f0*/  IMAD.U32 R45, R44, 0x10000, RZ ;  /* 0x000100002c2d7824 */ /* 0x000fe200078e00ff */
[----:B------:R-:W-:Y:S01]  /*4800*/  LOP3.LUT R67, R132, 0xffff0000, RZ, 0xc0, !PT ;  /* 0xffff000084437812 */ /* 0x000fe200078ec0ff */
[----:B------:R-:W-:Y:S01]  /*4810*/  FFMA.FTZ R80, R65, R70, -R80 ;  /* 0x0000004641507223 */ /* 0x000fe20000010850 */
[----:B------:R-:W-:Y:S01]  /*4820*/  LOP3.LUT R47, R130, 0xffff0000, RZ, 0xc0, !PT ;  /* 0xffff0000822f7812 */ /* 0x000fe200078ec0ff */
[----:B------:R-:W-:Y:S01]  /*4830*/  IMAD.U32 R123, R123, 0x10000, RZ ;  /* 0x000100007b7b7824 */ /* 0x000fe200078e00ff */
[----:B------:R-:W-:Y:S01]  /*4840*/  LOP3.LUT R44, R44, 0xffff0000, RZ, 0xc0, !PT ;  /* 0xffff00002c2c7812 */ /* 0x000fe200078ec0ff */
[----:B------:R-:W-:Y:S01]  /*4850*/  FFMA.FTZ R65, R65, R74, R66 ;  /* 0x0000004a41417223 */ /* 0x000fe20000010042 */
[C---:B------:R-:W-:Y:S01]  /*4860*/  FMUL.FTZ R71, R64.reuse, R67 ;  /* 0x0000004340477220 */ /* 0x040fe20000410000 */
[----:B------:R-:W-:Y:S01]  /*4870*/  FMUL.FTZ R66, R64, R47 ;  /* 0x0000002f40427220 */ /* 0x000fe20000410000 */
[----:B------:R-:W-:Y:S01]  /*4880*/  F2FP.BF16.F32.PACK_AB R69, R69, R76 ;  /* 0x0000004c4545723e */ /* 0x000fe200000010ff */
        /* <DEDUP_REMOVED lines=9> */
[----:B------:R-:W-:-:S07]  /*4920*/  IMAD.MOV.U32 R45, RZ, RZ, R69 ;  /* 0x000000ffff2d7224 */ /* 0x000fce00078e0045 */
.L_x_1534:
[----:B------:R-:W-:Y:S05]  /*4930*/  BSYNC B2 ;  /* 0x0000000000027941 */ /* 0x000fea0003800000 */
.L_x_1533:
[----:B------:R-:W-:Y:S02]  /*4940*/  ULDC.64 UR4, c[0x0][0x2e8] ;  /* 0x0000ba0000047ab9 */ /* 0x000fe40000000a00 */
[----:B------:R-:W-:-:S04]  /*4950*/  LEA R64, P3, R72, UR4, 0x1 ;  /* 0x0000000448407c11 */ /* 0x000fc8000f8608ff */
[----:B------:R-:W-:-:S05]  /*4960*/  LEA.HI.X R65, R72, UR5, R73, 0x1, P3 ;  /* 0x0000000548417c11 */ /* 0x000fca00098f0c49 */
[----:B--2---:R3:W-:Y:S04]  /*4970*/  STG.E.128 desc[UR42][R64.64], R44 ;  /* 0x0000002c40007986 */ /* 0x0047e8000c101d2a */
.L_x_1528:
[----:B------:R-:W-:Y:S05]  /*4980*/  BSYNC B1 ;  /* 0x0000000000017941 */ /* 0x000fea0003800000 */
.L_x_1527:
[----:B------:R-:W-:Y:S01]  /*4990*/  ISETP.NE.AND P3, PT, R122, RZ, PT ;  /* 0x000000ff7a00720c */ /* 0x000fe20003f65270 */
[----:B------:R-:W-:-:S12]  /*49a0*/  BSSY B1, `(.L_x_1535) ;  /* 0x000007a000017945 */ /* 0x000fd80003800000 */
[----:B------:R-:W-:Y:S05]  /*49b0*/  @P3 BRA `(.L_x_1536) ;  /* 0x0000000400e03947 */ /* 0x000fea0003800000 */
[----:B---3--:R-:W-:Y:S01]  /*49c0*/  IADD3 R64, P3, P4, R3, R118, R16 ;  /* 0x0000007603407210 */ /* 0x008fe20007c7e010 */
[----:B------:R-:W-:Y:S03]  /*49d0*/  BSSY B2, `(.L_x_1537) ;  /* 0x000003c000027945 */ /* 0x000fe60003800000 */
[----:B------:R-:W-:Y:S01]  /*49e0*/  IADD3.X R65, R29, R120, R17, P3, P4 ;  /* 0x000000781d417210 */ /* 0x000fe20001fe8411 */
[----:B------:R-:W-:Y:S08]  /*49f0*/  @P2 BRA `(.L_x_1538) ;  /* 0x0000000000e42947 */ /* 0x000ff00003800000 */
[----:B-12---:R1:W2:Y:S01]  /*4a00*/  LDS.128 R44, [R111+0x1a400] ;  /* 0x01a400006f2c7984 */ /* 0x0062a20000000c00 */
[----:B------:R-:W-:Y:S01]  /*4a10*/  IADD3 R66, P3, R64, R96, RZ ;  /* 0x0000006040427210 */ /* 0x000fe20007f7e0ff */
[----:B------:R-:W-:Y:S04]  /*4a20*/  BSSY B3, `(.L_x_1539) ;  /* 0x0000032000037945 */ /* 0x000fe80003800000 */
[----:B------:R-:W-:Y:S01]  /*4a30*/  IMAD.X R67, R65, 0x1, R36, P3 ;  /* 0x0000000141437824 */ /* 0x000fe200018e0624 */
[----:B------:R-:W-:-:S13]  /*4a40*/  ISETP.GE.AND P3, PT, R18, R121, PT ;  /* 0x000000791200720c */ /* 0x000fda0003f66270 */
[----:B-1----:R-:W-:Y:S05]  /*4a50*/  @P3 BRA `(.L_x_1540) ;  /* 0x0000000000b83947 */ /* 0x002fea0003800000 */
        /* <DEDUP_REMOVED lines=13> */
[C---:B------:R-:W-:Y:S01]  /*4b30*/  LOP3.LUT R70, R161.reuse, 0xffff0000, RZ, 0xc0, !PT ;  /* 0xffff0000a1467812 */ /* 0x040fe200078ec0ff */
        /* <DEDUP_REMOVED lines=20> */
[----:B------:R-:W-:Y:S01]  /*4c80*/  FMUL.FTZ R44, R44, R158 ;  /* 0x0000009e2c2c7220 */ /* 0x000fe20000410000 */
[----:B------:R-:W-:Y:S01]  /*4c90*/  FMUL.FTZ R63, R63, R160 ;  /* 0x000000a03f3f7220 */ /* 0x000fe20000410000 */
        /* <DEDUP_REMOVED lines=10> */
.L_x_1540:
[----:B------:R-:W-:Y:S05]  /*4d40*/  BSYNC B3 ;  /* 0x0000000000037941 */ /* 0x000fea0003800000 */
.L_x_1539:
[----:B------:R-:W-:Y:S02]  /*4d50*/  ULDC.64 UR4, c[0x0][0x2e8] ;  /* 0x0000ba0000047ab9 */ /* 0x000fe40000000a00 */
[----:B------:R-:W-:-:S04]  /*4d60*/  LEA R60, P3, R66, UR4, 0x1 ;  /* 0x00000004423c7c11 */ /* 0x000fc8000f8608ff */
[----:B------:R-:W-:-:S05]  /*4d70*/  LEA.HI.X R61, R66, UR5, R67, 0x1, P3 ;  /* 0x00000005423d7c11 */ /* 0x000fca00098f0c43 */
[----:B--2---:R3:W-:Y:S04]  /*4d80*/  STG.E.128 desc[UR42][R60.64], R44 ;  /* 0x0000002c3c007986 */ /* 0x0047e8000c101d2a */
.L_x_1538:
[----:B------:R-:W-:Y:S05]  /*4d90*/  BSYNC B2 ;  /* 0x0000000000027941 */ /* 0x000fea0003800000 */
.L_x_1537:
[----:B------:R-:W-:Y:S05]  /*4da0*/  @P1 BRA `(.L_x_1536) ;  /* 0x0000000000e41947 */ /* 0x000fea0003800000 */
[----:B-123--:R1:W2:Y:S01]  /*4db0*/  LDS.128 R44, [R111+0x1e400] ;  /* 0x01e400006f2c7984 */ /* 0x00e2a20000000c00 */
        /* <DEDUP_REMOVED lines=51> */
.L_x_1542:
[----:B------:R-:W-:Y:S05]  /*50f0*/  BSYNC B2 ;  /* 0x0000000000027941 */ /* 0x000fea0003800000 */
.L_x_1541:
[----:B------:R-:W-:Y:S02]  /*5100*/  ULDC.64 UR4, c[0x0][0x2e8] ;  /* 0x0000ba0000047ab9 */ /* 0x000fe40000000a00 */
[----:B------:R-:W-:-:S04]  /*5110*/  LEA R56, P3, R64, UR4, 0x1 ;  /* 0x0000000440387c11 */ /* 0x000fc8000f8608ff */
[----:B------:R-:W-:-:S05]  /*5120*/  LEA.HI.X R57, R64, UR5, R65, 0x1, P3 ;  /* 0x0000000540397c11 */ /* 0x000fca00098f0c41 */
[----:B--2---:R4:W-:Y:S04]  /*5130*/  STG.E.128 desc[UR42][R56.64], R44 ;  /* 0x0000002c38007986 */ /* 0x0049e8000c101d2a */
.L_x_1536:
[----:B------:R-:W-:Y:S05]  /*5140*/  BSYNC B1 ;  /* 0x0000000000017941 */ /* 0x000fea0003800000 */
.L_x_1535:
[----:B------:R-:W-:Y:S05]  /*5150*/  @P5 BRA `(.L_x_1543) ;  /* 0x00000038007c5947 */ /* 0x000fea0003800000 */
[----:B------:R-:W-:Y:S01]  /*5160*/  IADD3 R118, P3, P4, R30, R118, R16 ;  /* 0x000000761e767210 */ /* 0x000fe20007c7e010 */
[----:B------:R-:W-:Y:S03]  /*5170*/  BSSY B1, `(.L_x_1544) ;  /* 0x000003c000017945 */ /* 0x000fe60003800000 */
[----:B----4-:R-:W-:Y:S01]  /*5180*/  IADD3.X R57, R32, R120, R17, P3, P4 ;  /* 0x0000007820397210 */ /* 0x010fe20001fe8411 */
[----:B------:R-:W-:Y:S08]  /*5190*/  @P2 BRA `(.L_x_1545) ;  /* 0x0000000000e42947 */ /* 0x000ff00003800000 */
[----:B-123--:R1:W2:Y:S01]  /*51a0*/  LDS.128 R44, [R111+0x1b400] ;  /* 0x01b400006f2c7984 */ /* 0x00e2a20000000c00 */
[----:B------:R-:W-:Y:S01]  /*51b0*/  ISETP.GE.AND P4, PT, R18, R121, PT ;  /* 0x000000791200720c */ /* 0x000fe20003f86270 */
[----:B------:R-:W-:Y:S01]  /*51c0*/  BSSY B2, `(.L_x_1546) ;  /* 0x0000031000027945 */ /* 0x000fe20003800000 */
[----:B------:R-:W-:-:S11]  /*51d0*/  IADD3 R63, P3, R118, R96, RZ ;  /* 0x00000060763f7210 */ /* 0x000fd60007f7e0ff */
[----:B-1----:R-:W-:Y:S05]  /*51e0*/  @P4 BRA `(.L_x_1547) ;  /* 0x0000000000b84947 */ /* 0x002fea0003800000 */
[----:B------:R-:W-:Y:S01]  /*51f0*/  SHF.R.U64 R61, R52, 0x10, R53 ;  /* 0x00000010343d7819 */ /* 0x000fe20000001235 */
[----:B--2---:R-:W-:Y:S01]  /*5200*/  IMAD.U32 R52, R46, 0x10000, RZ ;  /* 0x000100002e347824 */ /* 0x004fe200078e00ff */
[--C-:B------:R-:W-:Y:S01]  /*5210*/  SHF.R.U64 R59, R54, 0x10, R55.reuse ;  /* 0x00000010363b7819 */ /* 0x100fe20000001237 */
[----:B------:R-:W-:Y:S01]  /*5220*/  IMAD.U32 R54, R47, 0x10000, RZ ;  /* 0x000100002f367824 */ /* 0x000fe200078e00ff */
[----:B------:R-:W-:Y:S02]  /*5230*/  SHF.R.U32.HI R56, RZ, 0x10, R55 ;  /* 0x00000010ff387819 */ /* 0x000fe40000011637 */
        /* <DEDUP_REMOVED lines=9> */
[C---:B------:R-:W-:Y:S01]  /*52d0*/  LOP3.LUT R59, R140.reuse, 0xffff0000, RZ, 0xc0, !PT ;  /* 0xffff00008c3b7812 */ /* 0x040fe200078ec0ff */
[----:B------:R-:W-:Y:S01]  /*52e0*/  IMAD.U32 R140, R140, 0x10000, RZ ;  /* 0x000100008c8c7824 */ /* 0x000fe200078e00ff */
[C---:B------:R-:W-:Y:S01]  /*52f0*/  LOP3.LUT R56, R142.reuse, 0xffff0000, RZ, 0xc0, !PT ;  /* 0xffff00008e387812 */ /* 0x040fe200078ec0ff */
[----:B------:R-:W-:Y:S01]  /*5300*/  IMAD.U32 R142, R142, 0x10000, RZ ;  /* 0x000100008e8e7824 */ /* 0x000fe200078e00ff */
[----:B------:R-:W-:Y:S01]  /*5310*/  LOP3.LUT R53, R46, 0xffff0000, RZ, 0xc0, !PT ;  /* 0xffff00002e357812 */ /* 0x000fe200078ec0ff */
[----:B------:R-:W-:Y:S01]  /*5320*/  FMUL.FTZ R61, R47, R59 ;  /* 0x0000003b2f3d7220 */ /* 0x000fe20000410000 */
[----:B------:R-:W-:-:S02]  /*5330*/  IMAD.U32 R46, R45, 0x10000, RZ ;  /* 0x000100002d2e7824 */ /* 0x000fc400078e00ff */
[----:B------:R-:W-:Y:S01]  /*5340*/  FMUL.FTZ R62, R47, R56 ;  /* 0x000000382f3e7220 */ /* 0x000fe20000410000 */
[----:B------:R-:W-:Y:S01]  /*5350*/  LOP3.LUT R139, R139, 0xffff0000, RZ, 0xc0, !PT ;  /* 0xffff00008b8b7812 */ /* 0x000fe200078ec0ff */
[C---:B------:R-:W-:Y:S01]  /*5360*/  FMUL.FTZ R47, R53.reuse, R60 ;  /* 0x0000003c352f7220 */ /* 0x040fe20000410000 */
[-C--:B------:R-:W-:Y:S01]  /*5370*/  FMUL.FTZ R53, R53, R58.reuse ;  /* 0x0000003a35357220 */ /* 0x080fe20000410000 */
[----:B------:R-:W-:Y:S01]  /*5380*/  LOP3.LUT R141, R141, 0xffff0000, RZ, 0xc0, !PT ;  /* 0xffff00008d8d7812 */ /* 0x000fe200078ec0ff */
[C---:B------:R-:W-:Y:S01]  /*5390*/  IMAD.U32 R45, R44.reuse, 0x10000, RZ ;  /* 0x000100002c2d7824 */ /* 0x040fe200078e00ff */
[----:B------:R-:W-:Y:S01]  /*53a0*/  LOP3.LUT R44, R44, 0xffff0000, RZ, 0xc0, !PT ;  /* 0xffff00002c2c7812 */ /* 0x000fe200078ec0ff */
[----:B------:R-:W-:Y:S01]  /*53b0*/  FFMA.FTZ R62, R46, R59, R62 ;  /* 0x0000003b2e3e7223 */ /* 0x000fe2000001003e */
[C---:B------:R-:W-:Y:S01]  /*53c0*/  FFMA.FTZ R58, R52.reuse, R58, -R47 ;  /* 0x0000003a343a7223 */ /* 0x040fe2000001082f */
[----:B------:R-:W-:Y:S01]  /*53d0*/  FFMA.FTZ R53, R52, R60, R53 ;  /* 0x0000003c34357223 */ /* 0x000fe20000010035 */
        /* <DEDUP_REMOVED lines=15> */
.L_x_1547:
[----:B------:R-:W-:Y:S05]  /*54d0*/  BSYNC B2 ;  /* 0x0000000000027941 */ /* 0x000fea0003800000 */
.L_x_1546:
[----:B------:R-:W-:Y:S01]  /*54e0*/  ULDC.64 UR4, c[0x0][0x2e8] ;  /* 0x0000ba0000047ab9 */ /* 0x000fe20000000a00 */
[----:B------:R-:W-:Y:S01]  /*54f0*/  IMAD.X R54, R57, 0x1, R36, P3 ;  /* 0x0000000139367824 */ /* 0x000fe200018e0624 */
[----:B------:R-:W-:-:S04]  /*5500*/  LEA R52, P3, R63, UR4, 0x1 ;  /* 0x000000043f347c11 */ /* 0x000fc8000f8608ff */
[----:B------:R-:W-:-:S05]  /*5510*/  LEA.HI.X R53, R63, UR5, R54, 0x1, P3 ;  /* 0x000000053f357c11 */ /* 0x000fca00098f0c36 */
[----:B--2---:R4:W-:Y:S04]  /*5520*/  STG.E.128 desc[UR42][R52.64], R44 ;  /* 0x0000002c34007986 */ /* 0x0049e8000c101d2a */
.L_x_1545:
[----:B------:R-:W-:Y:S05]  /*5530*/  BSYNC B1 ;  /* 0x0000000000017941 */ /* 0x000fea0003800000 */
.L_x_1544:
[----:B------:R-:W-:Y:S05]  /*5540*/  @P1 BRA `(.L_x_1543) ;  /* 0x0000003400801947 */ /* 0x000fea0003800000 */
[----:B-1234-:R1:W2:Y:S01]  /*5550*/  LDS.128 R44, [R111+0x1f400] ;  /* 0x01f400006f2c7984 */ /* 0x01e2a20000000c00 */
[----:B------:R-:W-:Y:S01]  /*5560*/  ISETP.GE.AND P4, PT, R185, R121, PT ;  /* 0x00000079b900720c */ /* 0x000fe20003f86270 */
[----:B------:R-:W-:Y:S01]  /*5570*/  BSSY B1, `(.L_x_1548) ;  /* 0x0000031000017945 */ /* 0x000fe20003800000 */
[----:B------:R-:W-:-:S11]  /*5580*/  IADD3 R56, P3, R118, R39, RZ ;  /* 0x0000002776387210 */ /* 0x000fd60007f7e0ff */
        /* <DEDUP_REMOVED lines=47> */
.L_x_1549:
[----:B------:R-:W-:Y:S05]  /*5880*/  BSYNC B1 ;  /* 0x0000000000017941 */ /* 0x000fea0003800000 */
.L_x_1548:
[----:B------:R-:W-:Y:S01]  /*5890*/  ULDC.64 UR4, c[0x0][0x2e8] ;  /* 0x0000ba0000047ab9 */ /* 0x000fe20000000a00 */
[----:B------:R-:W-:Y:S01]  /*58a0*/  IMAD.X R57, R57, 0x1, R104, P3 ;  /* 0x0000000139397824 */ /* 0x000fe200018e0668 */
[----:B------:R-:W-:-:S04]  /*58b0*/  LEA R48, P3, R56, UR4, 0x1 ;  /* 0x0000000438307c11 */ /* 0x000fc8000f8608ff */
[----:B------:R-:W-:-:S05]  /*58c0*/  LEA.HI.X R49, R56, UR5, R57, 0x1, P3 ;  /* 0x0000000538317c11 */ /* 0x000fca00098f0c39 */
[----:B--2---:R1:W-:Y:S01]  /*58d0*/  STG.E.128 desc[UR42][R48.64], R44 ;  /* 0x0000002c30007986 */ /* 0x0043e2000c101d2a */
[----:B------:R-:W-:Y:S05]  /*58e0*/  BRA `(.L_x_1543) ;  /* 0x0000003000987947 */ /* 0x000fea0003800000 */
.L_x_1507:
[----:B------:R-:W-:Y:S02]  /*58f0*/  ISETP.GE.AND P3, PT, R212, R113, PT ;  /* 0x00000071d400720c */ /* 0x000fe40003f66270 */
[----:B------:R-:W-:Y:S02]  /*5900*/  CS2R R50, SRZ ;  /* 0x0000000000327805 */ /* 0x000fe4000001ff00 */
[----:B------:R-:W-:-:S13]  /*5910*/  ISETP.GE.OR P3, PT, R16, R121, P3 ;  /* 0x000000791000720c */ /* 0x000fda0001f66670 */
[----:B------:R-:W-:Y:S01]  /*5920*/  @!P3 IADD3 R46, P0, P4, R90, R78, R13 ;  /* 0x0000004e5a2eb210 */ /* 0x000fe20007c1e00d */
[----:B------:R-:W0:Y:S03]  /*5930*/  @!P3 LDC.64 R60, c[0x0][0x3e8] ;  /* 0x0000fa00ff3cbb82 */ /* 0x000e260000000a00 */
[----:B------:R-:W-:Y:S02]  /*5940*/  @!P3 IADD3.X R47, R34, R117, R20, P0, P4 ;  /* 0x00000075222fb210 */ /* 0x000fe400007e8414 */
[----:B------:R-:W-:-:S03]  /*5950*/  @!P3 IADD3 R44, P0, P4, R84, R76, R7 ;  /* 0x0000004c542cb210 */ /* 0x000fc60007c1e007 */
[----:B------:R-:W1:Y:S01]  /*5960*/  @!P3 LDC.64 R62, c[0x0][0x400] ;  /* 0x00010000ff3ebb82 */ /* 0x000e620000000a00 */
[----:B------:R-:W-:Y:S02]  /*5970*/  @!P3 IADD3.X R45, R101, R107, R10, P0, P4 ;  /* 0x0000006b652db210 */ /* 0x000fe400007e840a */
[----:B------:R-:W-:-:S04]  /*5980*/  ISETP.GE.AND P0, PT, R211, R113, PT ;  /* 0x00000071d300720c */ /* 0x000fc80003f06270 */
[----:B------:R-:W-:-:S13]  /*5990*/  ISETP.GE.OR P0, PT, R16, R121, P0 ;  /* 0x000000791000720c */ /* 0x000fda0000706670 */
[----:B------:R-:W-:Y:S01]  /*59a0*/  @!P0 IADD3 R66, P4, P5, R90, R12, R78 ;  /* 0x0000000c5a428210 */ /* 0x000fe20007d9e04e */
[----:B------:R-:W2:Y:S03]  /*59b0*/  @!P0 LDC.64 R68, c[0x0][0x3e8] ;  /* 0x0000fa00ff448b82 */ /* 0x000ea60000000a00 */
[----:B------:R-:W-:Y:S02]  /*59c0*/  @!P0 IADD3.X R67, R34, R15, R117, P4, P5 ;  /* 0x0000000f22438210 */ /* 0x000fe400027ea475 */
[----:B------:R-:W-:-:S03]  /*59d0*/  @!P0 IADD3 R64, P4, P5, R84, R6, R76 ;  /* 0x0000000654408210 */ /* 0x000fc60007d9e04c */
[----:B------:R-:W3:Y:S01]  /*59e0*/  @!P0 LDC.64 R70, c[0x0][0x400] ;  /* 0x00010000ff468b82 */ /* 0x000ee20000000a00 */
[----:B------:R-:W-:Y:S02]  /*59f0*/  @!P0 IADD3.X R65, R101, R9, R107, P4, P5 ;  /* 0x0000000965418210 */ /* 0x000fe400027ea46b */
[----:B------:R-:W-:-:S04]  /*5a00*/  ISETP.GE.AND P4, PT, R23, R113, PT ;  /* 0x000000711700720c */ /* 0x000fc80003f86270 */
[----:B------:R-:W-:-:S13]  /*5a10*/  ISETP.GE.OR P4, PT, R16, R121, P4 ;  /* 0x000000791000720c */ /* 0x000fda0002786670 */
[----:B------:R-:W4:Y:S01]  /*5a20*/  @!P4 LDC.64 R52, c[0x0][0x3e8] ;  /* 0x0000fa00ff34cb82 */ /* 0x000f220000000a00 */
[----:B------:R-:W-:-:S05]  /*5a30*/  @!P4 IADD3 R48, P5, R90, R78, RZ ;  /* 0x0000004e5a30c210 */ /* 0x000fca0007fbe0ff */
[----:B------:R-:W-:Y:S02]  /*5a40*/  @!P4 IMAD.X R49, R117, 0x1, R34, P5 ;  /* 0x000000017531c824 */ /* 0x000fe400028e0622 */
[----:B------:R-:W0:Y:S01]  /*5a50*/  @!P4 LDC.64 R54, c[0x0][0x400] ;  /* 0x00010000ff36cb82 */ /* 0x000e220000000a00 */
[----:B----4-:R-:W-:-:S04]  /*5a60*/  @!P4 LEA R52, P5, R48, R52, 0x1 ;  /* 0x000000343034c211 */ /* 0x010fc800078a08ff */
[----:B------:R-:W-:Y:S02]  /*5a70*/  @!P4 LEA.HI.X R53, R48, R53, R49, 0x1, P5 ;  /* 0x000000353035c211 */ /* 0x000fe400028f0c31 */
[----:B------:R-:W-:-:S05]  /*5a80*/  @!P4 IADD3 R48, P5, R84, R76, RZ ;  /* 0x0000004c5430c210 */ /* 0x000fca0007fbe0ff */
[----:B------:R-:W-:Y:S01]  /*5a90*/  @!P4 IMAD.X R49, R107, 0x1, R101, P5 ;  /* 0x000000016b31c824 */ /* 0x000fe200028e0665 */
[----:B0-----:R-:W-:-:S04]  /*5aa0*/  @!P4 LEA R54, P5, R48, R54, 0x1 ;  /* 0x000000363036c211 */ /* 0x001fc800078a08ff */
[----:B------:R-:W-:Y:S02]  /*5ab0*/  @!P4 LEA.HI.X R55, R48, R55, R49, 0x1, P5 ;  /* 0x000000373037c211 */ /* 0x000fe400028f0c31 */
[----:B------:R-:W-:Y:S02]  /*5ac0*/  CS2R R48, SRZ ;  /* 0x0000000000307805 */ /* 0x000fe4000001ff00 */
[----:B------:R-:W-:-:S04]  /*5ad0*/  @!P3 LEA R60, P5, R46, R60, 0x1 ;  /* 0x0000003c2e3cb211 */ /* 0x000fc800078a08ff */
[----:B------:R-:W-:Y:S02]  /*5ae0*/  @!P3 LEA.HI.X R61, R46, R61, R47, 0x1, P5 ;  /* 0x0000003d2e3db211 */ /* 0x000fe400028f0c2f */
[----:B------:R-:W-:Y:S02]  /*5af0*/  CS2R R46, SRZ ;  /* 0x00000000002e7805 */ /* 0x000fe4000001ff00 */
[C---:B-1----:R-:W-:Y:S01]  /*5b00*/  @!P3 LEA R62, P5, R44.reuse, R62, 0x1 ;  /* 0x0000003e2c3eb211 */ /* 0x042fe200078a08ff */
[----:B------:R0:W5:Y:S03]  /*5b10*/  @!P4 LDG.E.128 R48, desc[UR42][R54.64] ;  /* 0x0000002a3630c981 */ /* 0x000166000c1e1d00 */
[----:B------:R-:W-:Y:S02]  /*5b20*/  @!P3 LEA.HI.X R63, R44, R63, R45, 0x1, P5 ;  /* 0x0000003f2c3fb211 */ /* 0x000fe400028f0c2d */
[----:B------:R-:W-:-:S02]  /*5b30*/  CS2R R44, SRZ ;  /* 0x00000000002c7805 */ /* 0x000fc4000001ff00 */
[----:B------:R-:W-:Y:S02]  /*5b40*/  CS2R R58, SRZ ;  /* 0x00000000003a7805 */ /* 0x000fe4000001ff00 */
[----:B------:R-:W-:Y:S02]  /*5b50*/  CS2R R56, SRZ ;  /* 0x0000000000387805 */ /* 0x000fe4000001ff00 */
[----:B------:R1:W5:Y:S01]  /*5b60*/  @!P4 LDG.E.128 R44, desc[UR42][R52.64] ;  /* 0x0000002a342cc981 */ /* 0x000362000c1e1d00 */
[----:B0-----:R-:W-:-:S03]  /*5b70*/  CS2R R54, SRZ ;  /* 0x0000000000367805 */ /* 0x001fc6000001ff00 */
[----:B------:R0:W5:Y:S01]  /*5b80*/  @!P3 LDG.E.128 R56, desc[UR42][R62.64] ;  /* 0x0000002a3e38b981 */ /* 0x000162000c1e1d00 */
[----:B-1----:R-:W-:-:S06]  /*5b90*/  CS2R R52, SRZ ;  /* 0x0000000000347805 */ /* 0x002fcc000001ff00 */
[----:B------:R1:W5:Y:S01]  /*5ba0*/  @!P3 LDG.E.128 R52, desc[UR42][R60.64] ;  /* 0x0000002a3c34b981 */ /* 0x000362000c1e1d00 */
[----:B--2---:R-:W-:-:S04]  /*5bb0*/  @!P0 LEA R68, P3, R66, R68, 0x1 ;  /* 0x0000004442448211 */ /* 0x004fc800078608ff */
[----:B------:R-:W-:Y:S02]  /*5bc0*/  @!P0 LEA.HI.X R69, R66, R69, R67, 0x1, P3 ;  /* 0x0000004542458211 */ /* 0x000fe400018f0c43 */
[C---:B---3--:R-:W-:Y:S02]  /*5bd0*/  @!P0 LEA R70, P3, R64.reuse, R70, 0x1 ;  /* 0x0000004640468211 */ /* 0x048fe400078608ff */
[----:B0-----:R-:W-:Y:S02]  /*5be0*/  CS2R R62, SRZ ;  /* 0x00000000003e7805 */ /* 0x001fe4000001ff00 */
[----:B------:R-:W-:Y:S02]  /*5bf0*/  CS2R R66, SRZ ;  /* 0x0000000000427805 */ /* 0x000fe4000001ff00 */
[----:B-1----:R-:W-:Y:S02]  /*5c00*/  CS2R R60, SRZ ;  /* 0x00000000003c7805 */ /* 0x002fe4000001ff00 */
[----:B------:R-:W-:-:S02]  /*5c10*/  @!P0 LEA.HI.X R71, R64, R71, R65, 0x1, P3 ;  /* 0x0000004740478211 */ /* 0x000fc400018f0c41 */
[----:B------:R-:W-:Y:S02]  /*5c20*/  CS2R R64, SRZ ;  /* 0x0000000000407805 */ /* 0x000fe4000001ff00 */
[----:B------:R0:W5:Y:S04]  /*5c30*/  @!P0 LDG.E.128 R60, desc[UR42][R68.64] ;  /* 0x0000002a443c8981 */ /* 0x000168000c1e1d00 */
[----:B------:R1:W5:Y:S01]  /*5c40*/  @!P0 LDG.E.128 R64, desc[UR42][R70.64] ;  /* 0x0000002a46408981 */ /* 0x000362000c1e1d00 */
[----:B------:R-:W-:-:S04]  /*5c50*/  ISETP.GE.AND P0, PT, R210, R113, PT ;  /* 0x00000071d200720c */ /* 0x000fc80003f06270 */
[CC--:B------:R-:W-:Y:S01]  /*5c60*/  ISETP.GE.OR P0, PT, R16.reuse, R121.reuse, P0 ;  /* 0x000000791000720c */ /* 0x0c0fe20000706670 */
[----:B------:R-:W-:Y:S01]  /*5c70*/  BSSY B1, `(.L_x_1550) ;  /* 0x000001c000017945 */ /* 0x000fe20003800000 */
[----:B------:R-:W-:Y:S02]  /*5c80*/  ISETP.GE.AND P3, PT, R16, R121, PT ;  /* 0x000000791000720c */ /* 0x000fe40003f66270 */
[----:B0-----:R-:W-:Y:S02]  /*5c90*/  CS2R R68, SRZ ;  /* 0x0000000000447805 */ /* 0x001fe4000001ff00 */
[----:B------:R-:W-:Y:S02]  /*5ca0*/  CS2R R74, SRZ ;  /* 0x00000000004a7805 */ /* 0x000fe4000001ff00 */
[----:B-1----:R-:W-:Y:S02]  /*5cb0*/  CS2R R70, SRZ ;  /* 0x0000000000467805 */ /* 0x002fe4000001ff00 */
[----:B------:R-:W-:-:S03]  /*5cc0*/  CS2R R72, SRZ ;  /* 0x0000000000487805 */ /* 0x000fc6000001ff00 */
[----:B------:R-:W-:Y:S05]  /*5cd0*/  @P0 BRA `(.L_x_1551) ;  /* 0x0000000000540947 */ /* 0x000fea0003800000 */
[----:B------:R-:W0:Y:S01]  /*5ce0*/  LDC.64 R68, c[0x0][0x3f8] ;  /* 0x0000fe00ff447b82 */ /* 0x000e220000000a00 */
[----:B------:R-:W-:Y:S01]  /*5cf0*/  IMAD.MOV.U32 R72, RZ, RZ, R78 ;  /* 0x000000ffff487224 */ /* 0x000fe200078e004e */
[----:B------:R-:W-:Y:S01]  /*5d00*/  ULDC.64 UR4, c[0x0][0x3e8] ;  /* 0x0000fa0000047ab9 */ /* 0x000fe20000000a00 */
[----:B------:R-:W-:Y:S01]  /*5d10*/  IMAD.MOV.U32 R73, RZ, RZ, R117 ;  /* 0x000000ffff497224 */ /* 0x000fe200078e0075 */
[----:B------:R-:W-:Y:S01]  /*5d20*/  ULDC.64 UR6, c[0x0][0x400] ;  /* 0x0001000000067ab9 */ /* 0x000fe20000000a00 */
[----:B------:R-:W-:-:S03]  /*5d30*/  IMAD.MOV.U32 R77, RZ, RZ, R107 ;  /* 0x000000ffff4d7224 */ /* 0x000fc600078e006b */
[----:B------:R-:W1:Y:S01]  /*5d40*/  LDC.64 R70, c[0x0][0x408] ;  /* 0x00010200ff467b82 */ /* 0x000e620000000a00 */
[----:B0-----:R-:W-:-:S04]  /*5d50*/  IMAD.WIDE.U32 R72, R68, 0x60, R72 ;  /* 0x0000006044487825 */ /* 0x001fc800078e0048 */
[----:B------:R-:W-:Y:S01]  /*5d60*/  IMAD R75, R69, 0x60, RZ ;  /* 0x00000060454b7824 */ /* 0x000fe200078e02ff */
[----:B------:R-:W-:Y:S01]  /*5d70*/  IADD3 R69, P0, R90, R72, RZ ;  /* 0x000000485a457210 */ /* 0x000fe20007f1e0ff */
[----:B-1----:R-:W-:-:S03]  /*5d80*/  IMAD.WIDE.U32 R76, R70, 0x60, R76 ;  /* 0x00000060464c7825 */ /* 0x002fc600078e004c */
[----:B------:R-:W-:Y:S01]  /*5d90*/  IADD3.X R72, R34, R73, R75, P0, !PT ;  /* 0x0000004922487210 */ /* 0x000fe200007fe44b */
[----:B------:R-:W-:Y:S01]  /*5da0*/  IMAD R71, R71, 0x60, RZ ;  /* 0x0000006047477824 */ /* 0x000fe200078e02ff */
[----:B------:R-:W-:-:S04]  /*5db0*/  IADD3 R70, P0, R84, R76, RZ ;  /* 0x0000004c54467210 */ /* 0x000fc80007f1e0ff */
[----:B------:R-:W-:Y:S02]  /*5dc0*/  IADD3.X R77, R101, R77, R71, P0, !PT ;  /* 0x0000004d654d7210 */ /* 0x000fe400007fe447 */
[----:B------:R-:W-:-:S04]  /*5dd0*/  LEA R68, P0, R69, UR4, 0x1 ;  /* 0x0000000445447c11 */ /* 0x000fc8000f8008ff */
[----:B------:R-:W-:Y:S02]  /*5de0*/  LEA.HI.X R69, R69, UR5, R72, 0x1, P0 ;  /* 0x0000000545457c11 */ /* 0x000fe400080f0c48 */
[----:B------:R-:W-:-:S04]  /*5df0*/  LEA R72, P0, R70, UR6, 0x1 ;  /* 0x0000000646487c11 */ /* 0x000fc8000f8008ff */
[----:B------:R-:W-:Y:S02]  /*5e00*/  LEA.HI.X R73, R70, UR7, R77, 0x1, P0 ;  /* 0x0000000746497c11 */ /* 0x000fe400080f0c4d */
[----:B------:R-:W5:Y:S04]  /*5e10*/  LDG.E.128 R68, desc[UR42][R68.64] ;  /* 0x0000002a44447981 */ /* 0x000f68000c1e1d00 */
[----:B------:R-:W5:Y:S03]  /*5e20*/  LDG.E.128 R72, desc[UR42][R72.64] ;  /* 0x0000002a48487981 */ /* 0x000f66000c1e1d00 */
.L_x_1551:
[----:B------:R-:W-:Y:S05]  /*5e30*/  BSYNC B1 ;  /* 0x0000000000017941 */ /* 0x000fea0003800000 */
.L_x_1550:
[----:B-----5:R-:W-:Y:S01]  /*5e40*/  IMAD.MOV.U32 R76, RZ, RZ, R70 ;  /* 0x000000ffff4c7224 */ /* 0x020fe200078e0046 */
        /* <DEDUP_REMOVED lines=67> */
.L_x_1552:
[----:B------:R-:W-:Y:S01]  /*6280*/  IMAD R107, R184, 0x8, R2 ;  /* 0x00000008b86b7824 */ /* 0x000fe200078e0202 */
[----:B------:R-:W-:Y:S01]  /*6290*/  SHF.L.U32 R117, R191, 0x1f, RZ ;  /* 0x0000001fbf757819 */ /* 0x000fe200000006ff */
[----:B------:R-:W0:Y:S01]  /*62a0*/  LDC R130, c[0x0][0x2f4] ;  /* 0x0000bd00ff827b82 */ /* 0x000e220000000800 */
[----:B------:R-:W-:Y:S01]  /*62b0*/  IMAD.MOV.U32 R119, RZ, RZ, R120 ;  /* 0x000000ffff777224 */ /* 0x000fe200078e0078 */
[----:B------:R-:W-:Y:S01]  /*62c0*/  BSSY B1, `(.L_x_1553) ;  /* 0x0000005000017945 */ /* 0x000fe20003800000 */
[----:B------:R-:W1:Y:S05]  /*62d0*/  SYNCS.PHASECHK.TRANS64.TRYWAIT P4, [R107+URZ+0x28890], R117 ;  /* 0x028890756b0075a7 */ /* 0x000e6a000808017f */
[----:B------:R-:W2:Y:S01]  /*62e0*/  LDC.64 R120, c[0x0][0x300] ;  /* 0x0000c000ff787b82 */ /* 0x000ea20000000a00 */
[----:B0-----:R-:W-:Y:S01]  /*62f0*/  IMAD.IADD R131, R130, 0x1, -R110 ;  /* 0x0000000182837824 */ /* 0x001fe200078e0a6e */
[----:B-1----:R-:W-:Y:S06]  /*6300*/  @!P4 BRA `(.L_x_1554) ;  /* 0x00000210006cc947 */ /* 0x002fec0003800000 */
.L_x_1938:
[----:B------:R-:W-:Y:S05]  /*6310*/  BSYNC B1 ;  /* 0x0000000000017941 */ /* 0x000fea0003800000 */
.L_x_1553:
[----:B------:R-:W-:Y:S01]  /*6320*/  ISETP.GE.OR P4, PT, R23, R113, P2 ;  /* 0x000000711700720c */ /* 0x000fe20001786670 */
[----:B------:R-:W-:-:S12]  /*6330*/  BSSY B1, `(.L_x_1555) ;  /* 0x0000088000017945 */ /* 0x000fd80003800000 */
[----:B------:R-:W-:Y:S05]  /*6340*/  @P4 BRA `(.L_x_1556) ;  /* 0x0000000800184947 */ /* 0x000fea0003800000 */
[----:B------:R-:W3:Y:S01]  /*6350*/  LDL R76, [R1+0x10] ;  /* 0x00001000014c7983 */ /* 0x000ee20000100800 */
[C---:B------:R-:W-:Y:S01]  /*6360*/  IMAD.SHL.U32 R78, R23.reuse, 0x40, RZ ;  /* 0x00000040174e7824 */ /* 0x040fe200078e00ff */
[----:B------:R-:W-:Y:S01]  /*6370*/  BSSY B2, `(.L_x_1557) ;  /* 0x0000078000027945 */ /* 0x000fe20003800000 */
[----:B------:R-:W-:Y:S02]  /*6380*/  IMAD R79, R184, 0x4000, R109 ;  /* 0x00004000b84f7824 */ /* 0x000fe400078e026d */
[----:B--2---:R-:W-:-:S03]  /*6390*/  IMAD.WIDE.U32 R122, R23, R120, R118 ;  /* 0x00000078177a7225 */ /* 0x004fc600078e0076 */
[----:B------:R-:W-:Y:S02]  /*63a0*/  IADD3 R145, P4, P5, R96, R122, R38 ;  /* 0x0000007a60917210 */ /* 0x000fe40007d9e026 */
        /* <DEDUP_REMOVED lines=12> */
[----:B------:R-:W-:-:S03]  /*6470*/  LOP3.LUT R77, R149, 0x38, RZ, 0xc0, !PT ;  /* 0x00000038954d7812 */ /* 0x000fc600078ec0ff */
[----:B------:R-:W-:Y:S01]  /*6480*/  IMAD.SHL.U32 R76, R76, 0x400, RZ ;  /* 0x000004004c4c7824 */ /* 0x000fe200078e00ff */
[----:B------:R-:W-:-:S04]  /*6490*/  LOP3.LUT R77, R77, 0x1c0, R78, 0xf8, !PT ;  /* 0x000001c04d4d7812 */ /* 0x000fc800078ef84e */
[----:B------:R-:W-:Y:S02]  /*64a0*/  LOP3.LUT R76, R76, 0x7fffe000, RZ, 0xc0, !PT ;  /* 0x7fffe0004c4c7812 */ /* 0x000fe400078ec0ff */
[----:B------:R-:W-:-:S04]  /*64b0*/  LOP3.LUT R77, R77, R202, RZ, 0x3c, !PT ;  /* 0x000000ca4d4d7212 */ /* 0x000fc800078e3cff */
[----:B------:R-:W-:Y:S01]  /*64c0*/  IADD3 R77, R77, R76, R203 ;  /* 0x0000004c4d4d7210 */ /* 0x000fe20007ffe0cb */
[----:B------:R-:W-:-:S04]  /*64d0*/  IMAD R76, R79, 0x2, R2 ;  /* 0x000000024f4c7824 */ /* 0x000fc800078e0202 */
[----:B------:R-:W-:-:S04]  /*64e0*/  IMAD R77, R184, 0x4000, R77 ;  /* 0x00004000b84d7824 */ /* 0x000fc800078e024d */
[----:B------:R-:W-:Y:S02]  /*64f0*/  IMAD R80, R77, 0x2, R2 ;  /* 0x000000024d507824 */ /* 0x000fe400078e0202 */
[----:B------:R-:W1:Y:S04]  /*6500*/  LDS.128 R76, [R76+0x18400] ;  /* 0x018400004c4c7984 */ /* 0x000e680000000c00 */
[----:B------:R-:W2:Y:S01]  /*6510*/  LDS.128 R80, [R80+0x18400] ;  /* 0x0184000050507984 */ /* 0x000ea20000000c00 */
[----:B------:R-:W-:Y:S05]  /*6520*/  @P3 BRA `(.L_x_1558) ;  /* 0x0000000400703947 */ /* 0x000fea0003800000 */
[----:B------:R-:W-:Y:S01]  /*6530*/  SHF.R.U32.HI R151, RZ, 0x10, R49 ;  /* 0x00000010ff977819 */ /* 0x000fe20000011631 */
[----:B--2---:R-:W-:Y:S01]  /*6540*/  IMAD.U32 R154, R81, 0x10000, RZ ;  /* 0x00010000519a7824 */ /* 0x004fe200078e00ff */
[----:B------:R-:W-:Y:S02]  /*6550*/  SHF.R.U32.HI R152, RZ, 0x10, R45 ;  /* 0x00000010ff987819 */ /* 0x000fe4000001162d */
[----:B------:R-:W-:Y:S01]  /*6560*/  PRMT R151, R148, 0x5410, R151 ;  /* 0x0000541094977816 */ /* 0x000fe20000000097 */
[----:B-1----:R-:W-:Y:S01]  /*6570*/  IMAD.U32 R148, R77, 0x10000, RZ ;  /* 0x000100004d947824 */ /* 0x002fe200078e00ff */
[----:B------:R-:W-:Y:S02]  /*6580*/  PRMT R152, R135, 0x5432, R152 ;  /* 0x0000543287987816 */ /* 0x000fe40000000098 */
[----:B------:R-:W-:Y:S01]  /*6590*/  SHF.R.U64 R44, R44, 0x10, R45 ;  /* 0x000000102c2c7819 */ /* 0x000fe2000000122d */
[C---:B------:R-:W-:Y:S01]  /*65a0*/  IMAD.U32 R157, R151.reuse, 0x10000, RZ ;  /* 0x00010000979d7824 */ /* 0x040fe200078e00ff */
[----:B------:R-:W-:Y:S01]  /*65b0*/  SHF.R.U64 R45, R48, 0x10, R49 ;  /* 0x00000010302d7819 */ /* 0x000fe20000001231 */
[----:B------:R-:W-:Y:S01]  /*65c0*/  IMAD.U32 R159, R152, 0x10000, RZ ;  /* 0x00010000989f7824 */ /* 0x000fe200078e00ff */
        /* <DEDUP_REMOVED lines=8> */
[C---:B------:R-:W-:Y:S01]  /*6650*/  FMUL.FTZ R154, R81.reuse, R48 ;  /* 0x00000030519a7220 */ /* 0x040fe20000410000 */
[----:B------:R-:W-:Y:S01]  /*6660*/  FMUL.FTZ R81, R81, R152 ;  /* 0x0000009851517220 */ /* 0x000fe20000410000 */
[----:B------:R-:W-:Y:S01]  /*6670*/  PRMT R45, R156, 0x5410, R45 ;  /* 0x000054109c2d7816 */ /* 0x000fe2000000002d */
[----:B------:R-:W-:-:S02]  /*6680*/  IMAD.U32 R157, R83, 0x10000, RZ ;  /* 0x00010000539d7824 */ /* 0x000fc400078e00ff */
[C---:B------:R-:W-:Y:S01]  /*6690*/  FFMA.FTZ R77, R49.reuse, R152, -R154 ;  /* 0x00000098314d7223 */ /* 0x040fe2000001089a */
[----:B------:R-:W-:Y:S01]  /*66a0*/  PRMT R152, R134, 0x5432, R44 ;  /* 0x0000543286987816 */ /* 0x000fe2000000002c */
[----:B------:R-:W-:Y:S01]  /*66b0*/  FFMA.FTZ R49, R49, R48, R81 ;  /* 0x0000003031317223 */ /* 0x000fe20000010051 */
[----:B------:R-:W-:Y:S01]  /*66c0*/  SHF.R.U32.HI R44, RZ, 0x10, R51 ;  /* 0x00000010ff2c7819 */ /* 0x000fe20000011633 */
[----:B------:R-:W-:Y:S01]  /*66d0*/  IMAD.U32 R81, R79, 0x10000, RZ ;  /* 0x000100004f517824 */ /* 0x000fe200078e00ff */
[----:B------:R-:W-:Y:S02]  /*66e0*/  SHF.R.U32.HI R48, RZ, 0x10, R47 ;  /* 0x00000010ff307819 */ /* 0x000fe4000001162f */
[----:B------:R-:W-:Y:S02]  /*66f0*/  PRMT R44, R132, 0x5432, R44 ;  /* 0x00005432842c7816 */ /* 0x000fe4000000002c */
[----:B------:R-:W-:Y:S02]  /*6700*/  PRMT R48, R133, 0x5432, R48 ;  /* 0x0000543285307816 */ /* 0x000fe40000000030 */
[----:B------:R-:W-:Y:S01]  /*6710*/  SHF.R.U64 R51, R50, 0x10, R51 ;  /* 0x0000001032337819 */ /* 0x000fe20000001233 */
[----:B------:R-:W-:Y:S01]  /*6720*/  IMAD.U32 R154, R44, 0x10000, RZ ;  /* 0x000100002c9a7824 */ /* 0x000fe200078e00ff */
[C---:B------:R-:W-:Y:S01]  /*6730*/  LOP3.LUT R159, R48.reuse, 0xffff0000, RZ, 0xc0, !PT ;  /* 0xffff0000309f7812 */ /* 0x040fe200078ec0ff */
[----:B------:R-:W-:Y:S01]  /*6740*/  IMAD.U32 R156, R48, 0x10000, RZ ;  /* 0x00010000309c7824 */ /* 0x000fe200078e00ff */
[----:B------:R-:W-:Y:S01]  /*6750*/  SHF.R.U64 R46, R46, 0x10, R47 ;  /* 0x000000102e2e7819 */ /* 0x000fe2000000122f */
[C---:B------:R-:W-:Y:S01]  /*6760*/  FMUL.FTZ R158, R157.reuse, R154 ;  /* 0x0000009a9d9e7220 */ /* 0x040fe20000410000 */
[----:B------:R-:W-:Y:S01]  /*6770*/  LOP3.LUT R47, R152, 0xffff0000, RZ, 0xc0, !PT ;  /* 0xffff0000982f7812 */ /* 0x000fe200078ec0ff */
[-C--:B------:R-:W-:Y:S01]  /*6780*/  FMUL.FTZ R157, R157, R156.reuse ;  /* 0x0000009c9d9d7220 */ /* 0x080fe20000410000 */
[----:B------:R-:W-:Y:S01]  /*6790*/  PRMT R162, R162, 0x5410, R51 ;  /* 0x00005410a2a27816 */ /* 0x000fe20000000033 */
[----:B------:R-:W-:Y:S01]  /*67a0*/  FFMA.FTZ R151, R81, R156, -R158 ;  /* 0x0000009c51977223 */ /* 0x000fe2000001089e */
[----:B------:R-:W-:-:S02]  /*67b0*/  IMAD.U32 R156, R152, 0x10000, RZ ;  /* 0x00010000989c7824 */ /* 0x000fc400078e00ff */
[----:B------:R-:W-:Y:S01]  /*67c0*/  FFMA.FTZ R81, R81, R154, R157 ;  /* 0x0000009a51517223 */ /* 0x000fe2000001009d */
[----:B------:R-:W-:Y:S02]  /*67d0*/  LOP3.LUT R157, R44, 0xffff0000, RZ, 0xc0, !PT ;  /* 0xffff00002c9d7812 */ /* 0x000fe400078ec0ff */
[----:B------:R-:W-:Y:S01]  /*67e0*/  LOP3.LUT R154, R83, 0xffff0000, RZ, 0xc0, !PT ;  /* 0xffff0000539a7812 */ /* 0x000fe200078ec0ff */
[C---:B------:R-:W-:Y:S01]  /*67f0*/  IMAD.U32 R83, R80.reuse, 0x10000, RZ ;  /* 0x0001000050537824 */ /* 0x040fe200078e00ff */
[----:B------:R-:W-:Y:S02]  /*6800*/  LOP3.LUT R44, R79, 0xffff0000, RZ, 0xc0, !PT ;  /* 0xffff00004f2c7812 */ /* 0x000fe400078ec0ff */
[----:B------:R-:W-:Y:S01]  /*6810*/  LOP3.LUT R80, R80, 0xffff0000, RZ, 0xc0, !PT ;  /* 0xffff000050507812 */ /* 0x000fe200078ec0ff */
[C---:B------:R-:W-:Y:S01]  /*6820*/  FMUL.FTZ R79, R154.reuse, R157 ;  /* 0x0000009d9a4f7220 */ /* 0x040fe20000410000 */
[----:B------:R-:W-:Y:S01]  /*6830*/  FMUL.FTZ R154, R154, R159 ;  /* 0x0000009f9a9a7220 */ /* 0x000fe20000410000 */
[----:B------:R-:W-:Y:S01]  /*6840*/  PRMT R161, R161, 0x5410, R46 ;  /* 0x00005410a1a17816 */ /* 0x000fe2000000002e */
[----:B------:R-:W-:-:S02]  /*6850*/  IMAD.U32 R46, R162, 0x10000, RZ ;  /* 0x00010000a22e7824 */ /* 0x000fc400078e00ff */
[C---:B------:R-:W-:Y:S01]  /*6860*/  FFMA.FTZ R48, R44.reuse, R159, -R79 ;  /* 0x0000009f2c307223 */ /* 0x040fe2000001084f */
[----:B------:R-:W-:Y:S01]  /*6870*/  FFMA.FTZ R44, R44, R157, R154 ;  /* 0x0000009d2c2c7223 */ /* 0x000fe2000001009a */
[C---:B------:R-:W-:Y:S01]  /*6880*/  IMAD.U32 R154, R45.reuse, 0x10000, RZ ;  /* 0x000100002d9a7824 */ /* 0x040fe200078e00ff */
[----:B------:R-:W-:Y:S01]  /*6890*/  LOP3.LUT R45, R45, 0xffff0000, RZ, 0xc0, !PT ;  /* 0xffff00002d2d7812 */ /* 0x000fe200078ec0ff */
[C---:B------:R-:W-:Y:S01]  /*68a0*/  IMAD.U32 R79, R76.reuse, 0x10000, RZ ;  /* 0x000100004c4f7824 */ /* 0x040fe200078e00ff */
[----:B------:R-:W-:Y:S01]  /*68b0*/  LOP3.LUT R76, R76, 0xffff0000, RZ, 0xc0, !PT ;  /* 0xffff00004c4c7812 */ /* 0x000fe200078ec0ff */
[C---:B------:R-:W-:Y:S01]  /*68c0*/  FMUL.FTZ R158, R83.reuse, R154 ;  /* 0x0000009a539e7220 */ /* 0x040fe20000410000 */
[-C--:B------:R-:W-:Y:S01]  /*68d0*/  FMUL.FTZ R83, R83, R156.reuse ;  /* 0x0000009c53537220 */ /* 0x080fe20000410000 */
[C---:B------:R-:W-:Y:S01]  /*68e0*/  IMAD.U32 R50, R161.reuse, 0x10000, RZ ;  /* 0x00010000a1327824 */ /* 0x040fe200078e00ff */
[----:B------:R-:W-:Y:S01]  /*68f0*/  LOP3.LUT R161, R161, 0xffff0000, RZ, 0xc0, !PT ;  /* 0xffff0000a1a17812 */ /* 0x000fe200078ec0ff */
[C---:B------:R-:W-:Y:S01]  /*6900*/  FFMA.FTZ R158, R79.reuse, R156, -R158 ;  /* 0x0000009c4f9e7223 */ /* 0x040fe2000001089e */
[----:B------:R-:W-:Y:S01]  /*6910*/  FFMA.FTZ R83, R79, R154, R83 ;  /* 0x0000009a4f537223 */ /* 0x000fe20000010053 */
[C---:B------:R-:W-:Y:S01]  /*6920*/  FMUL.FTZ R79, R80.reuse, R45 ;  /* 0x0000002d504f7220 */ /* 0x040fe20000410000 */
[----:B------:R-:W-:Y:S01]  /*6930*/  FMUL.FTZ R80, R80, R47 ;  /* 0x0000002f50507220 */ /* 0x000fe20000410000 */
[----:B------:R-:W-:-:S02]  /*6940*/  F2FP.BF16.F32.PACK_AB R48, R48, R151 ;  /* 0x000000973030723e */ /* 0x000fc400000010ff */
[----:B------:R-:W-:Y:S01]  /*6950*/  FFMA.FTZ R79, R76, R47, -R79 ;  /* 0x0000002f4c4f7223 */ /* 0x000fe2000001084f */
[----:B------:R-:W-:Y:S02]  /*6960*/  IMAD.U32 R47, R82, 0x10000, RZ ;  /* 0x00010000522f7824 */ /* 0x000fe400078e00ff */
[----:B------:R-:W-:Y:S01]  /*6970*/  FFMA.FTZ R80, R76, R45, R80 ;  /* 0x0000002d4c507223 */ /* 0x000fe20000010050 */
[----:B------:R-:W-:Y:S01]  /*6980*/  IMAD.U32 R45, R78, 0x10000, RZ ;  /* 0x000100004e2d7824 */ /* 0x000fe200078e00ff */
[----:B------:R-:W-:Y:S01]  /*6990*/  LOP3.LUT R82, R82, 0xffff0000, RZ, 0xc0, !PT ;  /* 0xffff000052527812 */ /* 0x000fe200078ec0ff */
[C---:B------:R-:W-:Y:S01]  /*69a0*/  FMUL.FTZ R76, R47.reuse, R46 ;  /* 0x0000002e2f4c7220 */ /* 0x040fe20000410000 */
[-C--:B------:R-:W-:Y:S01]  /*69b0*/  FMUL.FTZ R47, R47, R50.reuse ;  /* 0x000000322f2f7220 */ /* 0x080fe20000410000 */
[----:B------:R-:W-:Y:S02]  /*69c0*/  LOP3.LUT R78, R78, 0xffff0000, RZ, 0xc0, !PT ;  /* 0xffff00004e4e7812 */ /* 0x000fe400078ec0ff */
[C---:B------:R-:W-:Y:S01]  /*69d0*/  FFMA.FTZ R76, R45.reuse, R50, -R76 ;  /* 0x000000322d4c7223 */ /* 0x040fe2000001084c */
[----:B------:R-:W-:Y:S01]  /*69e0*/  FFMA.FTZ R47, R45, R46, R47 ;  /* 0x0000002e2d2f7223 */ /* 0x000fe2000001002f */
[----:B------:R-:W-:-:S02]  /*69f0*/  LOP3.LUT R45, R162, 0xffff0000, RZ, 0xc0, !PT ;  /* 0xffff0000a22d7812 */ /* 0x000fc400078ec0ff */
[----:B------:R-:W-:Y:S02]  /*6a00*/  F2FP.BF16.F32.PACK_AB R49, R49, R148 ;  /* 0x000000943131723e */ /* 0x000fe400000010ff */
[----:B------:R-:W-:Y:S01]  /*6a10*/  F2FP.BF16.F32.PACK_AB R44, R44, R81 ;  /* 0x000000512c2c723e */ /* 0x000fe200000010ff */
[C---:B------:R-:W-:Y:S01]  /*6a20*/  FMUL.FTZ R51, R82.reuse, R45 ;  /* 0x0000002d52337220 */ /* 0x040fe20000410000 */
[-C--:B------:R-:W-:Y:S01]  /*6a30*/  FMUL.FTZ R82, R82, R161.reuse ;  /* 0x000000a152527220 */ /* 0x080fe20000410000 */
        /* <DEDUP_REMOVED lines=8> */
[----:B------:R-:W-:Y:S01]  /*6ac0*/  F2FP.BF16.F32.PACK_AB R78, R51, R76 ;  /* 0x0000004c334e723e */ /* 0x000fe200000010ff */
[----:B------:R-:W-:Y:S01]  /*6ad0*/  IMAD.MOV.U32 R76, RZ, RZ, R158 ;  /* 0x000000ffff4c7224 */ /* 0x000fe200078e009e */
[----:B------:R-:W-:-:S07]  /*6ae0*/  F2FP.BF16.F32.PACK_AB R82, R82, R47 ;  /* 0x0000002f5252723e */ /* 0x000fce00000010ff */
.L_x_1558:
[----:B------:R-:W-:Y:S05]  /*6af0*/  BSYNC B2 ;  /* 0x0000000000027941 */ /* 0x000fea0003800000 */
.L_x_1557:
[----:B------:R-:W-:Y:S01]  /*6b00*/  ISETP.GE.AND P4, PT, R149, R130, PT ;  /* 0x000000829500720c */ /* 0x000fe20003f86270 */
[----:B------:R-:W-:-:S12]  /*6b10*/  ULDC.64 UR4, c[0x0][0x2e8] ;  /* 0x0000ba0000047ab9 */ /* 0x000fd80000000a00 */
[--C-:B------:R-:W-:Y:S02]  /*6b20*/  @!P4 SHF.R.S32.HI R44, RZ, 0x1f, R149.reuse ;  /* 0x0000001fff2cc819 */ /* 0x100fe40000011495 */
[----:B------:R-:W-:-:S04]  /*6b30*/  @!P4 IADD3 R122, P5, P6, R96, R122, R149 ;  /* 0x0000007a607ac210 */ /* 0x000fc80007ebe095 */
[----:B------:R-:W-:Y:S02]  /*6b40*/  @!P4 IADD3.X R147, R36, R147, R44, P5, P6 ;  /* 0x000000932493c210 */ /* 0x000fe40002fec42c */
[----:B------:R-:W-:-:S04]  /*6b50*/  LEA R44, P5, R145, UR4, 0x1 ;  /* 0x00000004912c7c11 */ /* 0x000fc8000f8a08ff */
[----:B------:R-:W-:Y:S02]  /*6b60*/  LEA.HI.X R45, R145, UR5, R146, 0x1, P5 ;  /* 0x00000005912d7c11 */ /* 0x000fe4000a8f0c92 */
[----:B------:R-:W-:-:S03]  /*6b70*/  @!P4 LEA R46, P5, R122, UR4, 0x1 ;  /* 0x000000047a2ecc11 */ /* 0x000fc6000f8a08ff */
[----:B-1----:R1:W-:Y:S01]  /*6b80*/  STG.E.128 desc[UR42][R44.64], R76 ;  /* 0x0000004c2c007986 */ /* 0x0023e2000c101d2a */
[----:B------:R-:W-:-:S05]  /*6b90*/  @!P4 LEA.HI.X R47, R122, UR5, R147, 0x1, P5 ;  /* 0x000000057a2fcc11 */ /* 0x000fca000a8f0c93 */
[----:B--2---:R1:W-:Y:S04]  /*6ba0*/  @!P4 STG.E.128 desc[UR42][R46.64], R80 ;  /* 0x000000502e00c986 */ /* 0x0043e8000c101d2a */
.L_x_1556:
[----:B------:R-:W-:Y:S05]  /*6bb0*/  BSYNC B1 ;  /* 0x0000000000017941 */ /* 0x000fea0003800000 */
.L_x_1555:
[----:B------:R-:W-:Y:S01]  /*6bc0*/  ISETP.GE.OR P4, PT, R212, R113, P2 ;  /* 0x00000071d400720c */ /* 0x000fe20001786670 */
[----:B------:R-:W-:-:S12]  /*6bd0*/  BSSY B1, `(.L_x_1559) ;  /* 0x0000088000017945 */ /* 0x000fd80003800000 */
[----:B------:R-:W-:Y:S05]  /*6be0*/  @P4 BRA `(.L_x_1560) ;  /* 0x0000000800184947 */ /* 0x000fea0003800000 */
[----:B-1----:R-:W3:Y:S01]  /*6bf0*/  LDL R44, [R1+0x10] ;  /* 0x00001000012c7983 */ /* 0x002ee20000100800 */
[----:B------:R-:W-:Y:S01]  /*6c00*/  SHF.R.U32.HI R46, RZ, 0x3, R198 ;  /* 0x00000003ff2e7819 */ /* 0x000fe200000116c6 */
[----:B--2---:R-:W-:Y:S01]  /*6c10*/  IMAD.WIDE.U32 R76, R212, R120, R118 ;  /* 0x00000078d44c7225 */ /* 0x004fe200078e0076 */
[----:B------:R-:W-:Y:S02]  /*6c20*/  BSSY B2, `(.L_x_1561) ;  /* 0x0000077000027945 */ /* 0x000fe40003800000 */
        /* <DEDUP_REMOVED lines=13> */
[----:B------:R-:W-:-:S03]  /*6d00*/  LOP3.LUT R44, R198, 0x38, R83, 0xf8, !PT ;  /* 0x00000038c62c7812 */ /* 0x000fc600078ef853 */
[----:B------:R-:W-:Y:S01]  /*6d10*/  IMAD.SHL.U32 R45, R45, 0x400, RZ ;  /* 0x000004002d2d7824 */ /* 0x000fe200078e00ff */
[----:B------:R-:W-:-:S04]  /*6d20*/  LOP3.LUT R44, R44, R46, RZ, 0x3c, !PT ;  /* 0x0000002e2c2c7212 */ /* 0x000fc800078e3cff */
[----:B------:R-:W-:-:S04]  /*6d30*/  LOP3.LUT R45, R45, 0x7fffe000, RZ, 0xc0, !PT ;  /* 0x7fffe0002d2d7812 */ /* 0x000fc800078ec0ff */
[----:B------:R-:W-:Y:S01]  /*6d40*/  IADD3 R47, R44, R45, R201 ;  /* 0x0000002d2c2f7210 */ /* 0x000fe20007ffe0c9 */
[----:B------:R-:W-:-:S04]  /*6d50*/  IMAD R45, R184, 0x4000, R108 ;  /* 0x00004000b82d7824 */ /* 0x000fc800078e026c */
[----:B------:R-:W-:Y:S02]  /*6d60*/  IMAD R47, R184, 0x4000, R47 ;  /* 0x00004000b82f7824 */ /* 0x000fe400078e022f */
[--C-:B------:R-:W-:Y:S02]  /*6d70*/  IMAD R45, R45, 0x2, R2.reuse ;  /* 0x000000022d2d7824 */ /* 0x100fe400078e0202 */
[----:B------:R-:W-:-:S04]  /*6d80*/  IMAD R48, R47, 0x2, R2 ;  /* 0x000000022f307824 */ /* 0x000fc800078e0202 */
[----:B------:R-:W1:Y:S04]  /*6d90*/  LDS.128 R44, [R45+0x18400] ;  /* 0x018400002d2c7984 */ /* 0x000e680000000c00 */
[----:B------:R-:W2:Y:S01]  /*6da0*/  LDS.128 R48, [R48+0x18400] ;  /* 0x0184000030307984 */ /* 0x000ea20000000c00 */
[----:B------:R-:W-:Y:S05]  /*6db0*/  @P3 BRA `(.L_x_1562) ;  /* 0x0000000400743947 */ /* 0x000fea0003800000 */
[----:B------:R-:W-:Y:S01]  /*6dc0*/  SHF.R.U32.HI R82, RZ, 0x10, R57 ;  /* 0x00000010ff527819 */ /* 0x000fe20000011639 */
[----:B--2---:R-:W-:Y:S01]  /*6dd0*/  IMAD.U32 R80, R49, 0x10000, RZ ;  /* 0x0001000031507824 */ /* 0x004fe200078e00ff */
[----:B------:R-:W-:Y:S02]  /*6de0*/  SHF.R.U32.HI R122, RZ, 0x10, R53 ;  /* 0x00000010ff7a7819 */ /* 0x000fe40000011635 */
[----:B------:R-:W-:Y:S02]  /*6df0*/  PRMT R171, R171, 0x5410, R82 ;  /* 0x00005410abab7816 */ /* 0x000fe40000000052 */
[----:B------:R-:W-:Y:S01]  /*6e00*/  PRMT R167, R167, 0x5410, R122 ;  /* 0x00005410a7a77816 */ /* 0x000fe2000000007a */
[----:B-1----:R-:W-:Y:S01]  /*6e10*/  IMAD.U32 R122, R45, 0x10000, RZ ;  /* 0x000100002d7a7824 */ /* 0x002fe200078e00ff */
[C---:B------:R-:W-:Y:S01]  /*6e20*/  LOP3.LUT R146, R171.reuse, 0xffff0000, RZ, 0xc0, !PT ;  /* 0xffff0000ab927812 */ /* 0x040fe200078ec0ff */
[----:B------:R-:W-:Y:S01]  /*6e30*/  IMAD.U32 R145, R171, 0x10000, RZ ;  /* 0x00010000ab917824 */ /* 0x000fe200078e00ff */
[----:B------:R-:W-:Y:S01]  /*6e40*/  LOP3.LUT R49, R49, 0xffff0000, RZ, 0xc0, !PT ;  /* 0xffff000031317812 */ /* 0x000fe200078ec0ff */
[----:B------:R-:W-:Y:S01]  /*6e50*/  IMAD.U32 R123, R167, 0x10000, RZ ;  /* 0x00010000a77b7824 */ /* 0x000fe200078e00ff */
[----:B------:R-:W-:Y:S01]  /*6e60*/  LOP3.LUT R45, R45, 0xffff0000, RZ, 0xc0, !PT ;  /* 0xffff00002d2d7812 */ /* 0x000fe200078ec0ff */
[----:B------:R-:W-:Y:S01]  /*6e70*/  FMUL.FTZ R147, R80, R145 ;  /* 0x0000009150937220 */ /* 0x000fe20000410000 */
[----:B------:R-:W-:Y:S01]  /*6e80*/  SHF.R.U64 R57, R56, 0x10, R57 ;  /* 0x0000001038397819 */ /* 0x000fe20000001239 */
[-C--:B------:R-:W-:Y:S01]  /*6e90*/  FMUL.FTZ R80, R80, R123.reuse ;  /* 0x0000007b50507220 */ /* 0x080fe20000410000 */
[----:B------:R-:W-:Y:S01]  /*6ea0*/  FMUL.FTZ R148, R49, R146 ;  /* 0x0000009231947220 */ /* 0x000fe20000410000 */
[----:B------:R-:W-:Y:S01]  /*6eb0*/  FFMA.FTZ R82, R122, R123, -R147 ;  /* 0x0000007b7a527223 */ /* 0x000fe20000010893 */
[----:B------:R-:W-:Y:S01]  /*6ec0*/  SHF.R.U64 R53, R52, 0x10, R53 ;  /* 0x0000001034357819 */ /* 0x000fe20000001235 */
[----:B------:R-:W-:Y:S01]  /*6ed0*/  FFMA.FTZ R80, R122, R145, R80 ;  /* 0x000000917a507223 */ /* 0x000fe20000010050 */
[----:B------:R-:W-:Y:S01]  /*6ee0*/  LOP3.LUT R122, R167, 0xffff0000, RZ, 0xc0, !PT ;  /* 0xffff0000a77a7812 */ /* 0x000fe200078ec0ff */
[----:B------:R-:W-:Y:S01]  /*6ef0*/  IMAD.U32 R52, R44, 0x10000, RZ ;  /* 0x000100002c347824 */ /* 0x000fe200078e00ff */
[----:B------:R-:W-:-:S02]  /*6f00*/  PRMT R170, R170, 0x5410, R57 ;  /* 0x00005410aaaa7816 */ /* 0x000fc40000000039 */
[----:B------:R-:W-:Y:S01]  /*6f10*/  LOP3.LUT R56, R47, 0xffff0000, RZ, 0xc0, !PT ;  /* 0xffff00002f387812 */ /* 0x000fe200078ec0ff */
[-C--:B------:R-:W-:Y:S01]  /*6f20*/  FMUL.FTZ R123, R49, R122.reuse ;  /* 0x0000007a317b7220 */ /* 0x080fe20000410000 */
[C---:B------:R-:W-:Y:S01]  /*6f30*/  FFMA.FTZ R49, R45.reuse, R122, -R148 ;  /* 0x0000007a2d317223 */ /* 0x040fe20000010894 */
[----:B------:R-:W-:Y:S01]  /*6f40*/  SHF.R.U32.HI R122, RZ, 0x10, R59 ;  /* 0x00000010ff7a7819 */ /* 0x000fe2000001163b */
[----:B------:R-:W-:Y:S02]  /*6f50*/  IMAD.U32 R57, R170, 0x10000, RZ ;  /* 0x00010000aa397824 */ /* 0x000fe400078e00ff */
[----:B------:R-:W-:Y:S01]  /*6f60*/  FFMA.FTZ R45, R45, R146, R123 ;  /* 0x000000922d2d7223 */ /* 0x000fe2000001007b */
[----:B------:R-:W-:Y:S02]  /*6f70*/  SHF.R.U32.HI R146, RZ, 0x10, R55 ;  /* 0x00000010ff927819 */ /* 0x000fe40000011637 */
[----:B------:R-:W-:Y:S01]  /*6f80*/  PRMT R169, R169, 0x5410, R122 ;  /* 0x00005410a9a97816 */ /* 0x000fe2000000007a */
[----:B------:R-:W-:Y:S01]  /*6f90*/  IMAD.U32 R122, R47, 0x10000, RZ ;  /* 0x000100002f7a7824 */ /* 0x000fe200078e00ff */
[----:B------:R-:W-:Y:S01]  /*6fa0*/  PRMT R165, R165, 0x5410, R146 ;  /* 0x00005410a5a57816 */ /* 0x000fe20000000092 */
[C---:B------:R-:W-:Y:S01]  /*6fb0*/  IMAD.U32 R146, R51.reuse, 0x10000, RZ ;  /* 0x0001000033927824 */ /* 0x040fe200078e00ff */
[----:B------:R-:W-:Y:S01]  /*6fc0*/  LOP3.LUT R51, R51, 0xffff0000, RZ, 0xc0, !PT ;  /* 0xffff000033337812 */ /* 0x000fe200078ec0ff */
[C---:B------:R-:W-:Y:S01]  /*6fd0*/  IMAD.U32 R145, R169.reuse, 0x10000, RZ ;  /* 0x00010000a9917824 */ /* 0x040fe200078e00ff */
[----:B------:R-:W-:Y:S01]  /*6fe0*/  LOP3.LUT R169, R169, 0xffff0000, RZ, 0xc0, !PT ;  /* 0xffff0000a9a97812 */ /* 0x000fe200078ec0ff */
[----:B------:R-:W-:Y:S01]  /*6ff0*/  IMAD.U32 R123, R165, 0x10000, RZ ;  /* 0x00010000a57b7824 */ /* 0x000fe200078e00ff */
[----:B------:R-:W-:Y:S01]  /*7000*/  PRMT R166, R166, 0x5410, R53 ;  /* 0x00005410a6a67816 */ /* 0x000fe20000000035 */
[----:B------:R-:W-:Y:S01]  /*7010*/  FMUL.FTZ R147, R146, R145 ;  /* 0x0000009192937220 */ /* 0x000fe20000410000 */
[----:B------:R-:W-:Y:S01]  /*7020*/  SHF.R.U64 R55, R54, 0x10, R55 ;  /* 0x0000001036377819 */ /* 0x000fe20000001237 */
[----:B------:R-:W-:Y:S01]  /*7030*/  FMUL.FTZ R146, R146, R123 ;  /* 0x0000007b92927220 */ /* 0x000fe20000410000 */
[----:B------:R-:W-:Y:S01]  /*7040*/  FMUL.FTZ R53, R51, R169 ;  /* 0x000000a933357220 */ /* 0x000fe20000410000 */
[----:B------:R-:W-:Y:S01]  /*7050*/  FFMA.FTZ R123, R122, R123, -R147 ;  /* 0x0000007b7a7b7223 */ /* 0x000fe20000010893 */
[----:B------:R-:W-:Y:S01]  /*7060*/  SHF.R.U64 R59, R58, 0x10, R59 ;  /* 0x000000103a3b7819 */ /* 0x000fe2000000123b */
[----:B------:R-:W-:Y:S01]  /*7070*/  FFMA.FTZ R122, R122, R145, R146 ;  /* 0x000000917a7a7223 */ /* 0x000fe20000010092 */
[----:B------:R-:W-:Y:S01]  /*7080*/  LOP3.LUT R146, R165, 0xffff0000, RZ, 0xc0, !PT ;  /* 0xffff0000a5927812 */ /* 0x000fe200078ec0ff */
[----:B------:R-:W-:Y:S01]  /*7090*/  IMAD.U32 R54, R48, 0x10000, RZ ;  /* 0x0001000030367824 */ /* 0x000fe200078e00ff */
        /* <DEDUP_REMOVED lines=8> */
[----:B------:R-:W-:Y:S01]  /*7120*/  PRMT R164, R164, 0x5410, R55 ;  /* 0x00005410a4a47816 */ /* 0x000fe20000000037 */
[-C--:B------:R-:W-:Y:S01]  /*7130*/  FMUL.FTZ R54, R54, R53.reuse ;  /* 0x0000003536367220 */ /* 0x080fe20000410000 */
[----:B------:R-:W-:Y:S01]  /*7140*/  LOP3.LUT R55, R166, 0xffff0000, RZ, 0xc0, !PT ;  /* 0xffff0000a6377812 */ /* 0x000fe200078ec0ff */
[----:B------:R-:W-:Y:S01]  /*7150*/  FFMA.FTZ R53, R52, R53, -R59 ;  /* 0x0000003534357223 */ /* 0x000fe2000001083b */
[----:B------:R-:W-:Y:S01]  /*7160*/  LOP3.LUT R44, R44, 0xffff0000, RZ, 0xc0, !PT ;  /* 0xffff00002c2c7812 */ /* 0x000fe200078ec0ff */
[----:B------:R-:W-:Y:S01]  /*7170*/  FMUL.FTZ R59, R48, R51 ;  /* 0x00000033303b7220 */ /* 0x000fe20000410000 */
[----:B------:R-:W-:Y:S01]  /*7180*/  LOP3.LUT R58, R46, 0xffff0000, RZ, 0xc0, !PT ;  /* 0xffff00002e3a7812 */ /* 0x000fe200078ec0ff */
[----:B------:R-:W-:-:S02]  /*7190*/  IMAD.U32 R46, R50, 0x10000, RZ ;  /* 0x00010000322e7824 */ /* 0x000fc400078e00ff */
[----:B------:R-:W-:Y:S01]  /*71a0*/  FFMA.FTZ R52, R52, R57, R54 ;  /* 0x0000003934347223 */ /* 0x000fe20000010036 */
[----:B------:R-:W-:Y:S01]  /*71b0*/  LOP3.LUT R50, R50, 0xffff0000, RZ, 0xc0, !PT ;  /* 0xffff000032327812 */ /* 0x000fe200078ec0ff */
[----:B------:R-:W-:Y:S01]  /*71c0*/  FFMA.FTZ R169, R56, R169, R148 ;  /* 0x000000a938a97223 */ /* 0x000fe20000010094 */
[-C--:B------:R-:W-:Y:S01]  /*71d0*/  FMUL.FTZ R145, R48, R55.reuse ;  /* 0x0000003730917220 */ /* 0x080fe20000410000 */
[C---:B------:R-:W-:Y:S01]  /*71e0*/  LOP3.LUT R57, R168.reuse, 0xffff0000, RZ, 0xc0, !PT ;  /* 0xffff0000a8397812 */ /* 0x040fe200078ec0ff */
[----:B------:R-:W-:Y:S02]  /*71f0*/  IMAD.U32 R56, R168, 0x10000, RZ ;  /* 0x00010000a8387824 */ /* 0x000fe400078e00ff */
[----:B------:R-:W-:Y:S01]  /*7200*/  FFMA.FTZ R48, R44, R55, -R59 ;  /* 0x000000372c307223 */ /* 0x000fe2000001083b */
[C---:B------:R-:W-:Y:S01]  /*7210*/  LOP3.LUT R55, R164.reuse, 0xffff0000, RZ, 0xc0, !PT ;  /* 0xffff0000a4377812 */ /* 0x040fe200078ec0ff */
[----:B------:R-:W-:Y:S02]  /*7220*/  IMAD.U32 R54, R164, 0x10000, RZ ;  /* 0x00010000a4367824 */ /* 0x000fe400078e00ff */
[----:B------:R-:W-:Y:S01]  /*7230*/  FFMA.FTZ R51, R44, R51, R145 ;  /* 0x000000332c337223 */ /* 0x000fe20000010091 */
[----:B------:R-:W-:Y:S01]  /*7240*/  FMUL.FTZ R44, R46, R56 ;  /* 0x000000382e2c7220 */ /* 0x000fe20000410000 */
[----:B------:R-:W-:Y:S01]  /*7250*/  FMUL.FTZ R145, R50, R57 ;  /* 0x0000003932917220 */ /* 0x000fe20000410000 */
[-C--:B------:R-:W-:Y:S01]  /*7260*/  FMUL.FTZ R59, R46, R54.reuse ;  /* 0x000000362e3b7220 */ /* 0x080fe20000410000 */
[-C--:B------:R-:W-:Y:S01]  /*7270*/  FMUL.FTZ R50, R50, R55.reuse ;  /* 0x0000003732327220 */ /* 0x080fe20000410000 */
[C---:B------:R-:W-:Y:S01]  /*7280*/  FFMA.FTZ R44, R47.reuse, R54, -R44 ;  /* 0x000000362f2c7223 */ /* 0x040fe2000001082c */
[----:B------:R-:W-:Y:S01]  /*7290*/  FFMA.FTZ R145, R58, R55, -R145 ;  /* 0x000000373a917223 */ /* 0x000fe20000010891 */
[----:B------:R-:W-:Y:S01]  /*72a0*/  F2FP.BF16.F32.PACK_AB R48, R48, R53 ;  /* 0x000000353030723e */ /* 0x000fe200000010ff */
[----:B------:R-:W-:Y:S01]  /*72b0*/  FFMA.FTZ R59, R47, R56, R59 ;  /* 0x000000382f3b7223 */ /* 0x000fe2000001003b */
[----:B------:R-:W-:Y:S01]  /*72c0*/  F2FP.BF16.F32.PACK_AB R49, R49, R82 ;  /* 0x000000523131723e */ /* 0x000fe200000010ff */
[----:B------:R-:W-:Y:S01]  /*72d0*/  FFMA.FTZ R50, R58, R57, R50 ;  /* 0x000000393a327223 */ /* 0x000fe20000010032 */
[----:B------:R-:W-:-:S02]  /*72e0*/  F2FP.BF16.F32.PACK_AB R51, R51, R52 ;  /* 0x000000343333723e */ /* 0x000fc400000010ff */
        /* <DEDUP_REMOVED lines=8> */
[----:B------:R-:W-:Y:S02]  /*7370*/  IMAD.MOV.U32 R49, RZ, RZ, R80 ;  /* 0x000000ffff317224 */ /* 0x000fe400078e0050 */
[----:B------:R-:W-:-:S07]  /*7380*/  IMAD.MOV.U32 R51, RZ, RZ, R122 ;  /* 0x000000ffff337224 */ /* 0x000fce00078e007a */
.L_x_1562:
[----:B------:R-:W-:Y:S05]  /*7390*/  BSYNC B2 ;  /* 0x0000000000027941 */ /* 0x000fea0003800000 */
.L_x_1561:
        /* <DEDUP_REMOVED lines=11> */
.L_x_1560:
[----:B------:R-:W-:Y:S05]  /*7450*/  BSYNC B1 ;  /* 0x0000000000017941 */ /* 0x000fea0003800000 */
.L_x_1559:
[----:B------:R-:W-:Y:S01]  /*7460*/  ISETP.GE.OR P4, PT, R211, R113, P2 ;  /* 0x00000071d300720c */ /* 0x000fe20001786670 */
[----:B------:R-:W-:-:S12]  /*7470*/  BSSY B1, `(.L_x_1563) ;  /* 0x0000086000017945 */ /* 0x000fd80003800000 */
[----:B------:R-:W-:Y:S05]  /*7480*/  @P4 BRA `(.L_x_1564) ;  /* 0x0000000800104947 */ /* 0x000fea0003800000 */
[----:B-1-3--:R-:W3:Y:S01]  /*7490*/  LDL R44, [R1+0x10] ;  /* 0x00001000012c7983 */ /* 0x00aee20000100800 */
        /* <DEDUP_REMOVED lines=32> */
[----:B------:R-:W-:Y:S02]  /*76a0*/  SHF.R.U32.HI R77, RZ, 0x10, R63 ;  /* 0x00000010ff4d7819 */ /* 0x000fe4000001163f */
[----:B------:R-:W-:Y:S01]  /*76b0*/  PRMT R155, R155, 0x5410, R80 ;  /* 0x000054109b9b7816 */ /* 0x000fe20000000050 */
[----:B------:R-:W-:Y:S01]  /*76c0*/  IMAD.U32 R79, R144, 0x10000, RZ ;  /* 0x00010000904f7824 */ /* 0x000fe200078e00ff */
[----:B------:R-:W-:Y:S01]  /*76d0*/  SHF.R.U64 R81, R60, 0x10, R61 ;  /* 0x000000103c517819 */ /* 0x000fe2000000123d */
[----:B-1----:R-:W-:Y:S01]  /*76e0*/  IMAD.U32 R61, R47, 0x10000, RZ ;  /* 0x000100002f3d7824 */ /* 0x002fe200078e00ff */
[----:B------:R-:W-:-:S02]  /*76f0*/  SHF.R.U64 R66, R66, 0x10, R67 ;  /* 0x0000001042427819 */ /* 0x000fc40000001243 */
[----:B------:R-:W-:Y:S02]  /*7700*/  SHF.R.U32.HI R67, RZ, 0x10, R67 ;  /* 0x00000010ff437819 */ /* 0x000fe40000011643 */
[----:B------:R-:W-:Y:S01]  /*7710*/  PRMT R140, R140, 0x5410, R77 ;  /* 0x000054108c8c7816 */ /* 0x000fe2000000004d */
[----:B------:R-:W-:Y:S01]  /*7720*/  IMAD.U32 R77, R155, 0x10000, RZ ;  /* 0x000100009b4d7824 */ /* 0x000fe200078e00ff */
[----:B------:R-:W-:Y:S01]  /*7730*/  SHF.R.U64 R78, R62, 0x10, R63 ;  /* 0x000000103e4e7819 */ /* 0x000fe2000000123f */
[----:B------:R-:W-:Y:S01]  /*7740*/  IMAD.U32 R62, R45, 0x10000, RZ ;  /* 0x000100002d3e7824 */ /* 0x000fe200078e00ff */
[----:B------:R-:W-:Y:S01]  /*7750*/  SHF.R.U64 R64, R64, 0x10, R65 ;  /* 0x0000001040407819 */ /* 0x000fe20000001241 */
[----:B------:R-:W-:Y:S01]  /*7760*/  IMAD.U32 R65, R51, 0x10000, RZ ;  /* 0x0001000033417824 */ /* 0x000fe200078e00ff */
[----:B------:R-:W-:Y:S01]  /*7770*/  PRMT R160, R160, 0x5410, R81 ;  /* 0x00005410a0a07816 */ /* 0x000fe20000000051 */
[----:B------:R-:W-:Y:S01]  /*7780*/  FMUL.FTZ R81, R76, R79 ;  /* 0x0000004f4c517220 */ /* 0x000fe20000410000 */
[----:B------:R-:W-:Y:S01]  /*7790*/  LOP3.LUT R63, R49, 0xffff0000, RZ, 0xc0, !PT ;  /* 0xffff0000313f7812 */ /* 0x000fe200078ec0ff */
[----:B------:R-:W-:Y:S01]  /*77a0*/  IMAD.U32 R49, R48, 0x10000, RZ ;  /* 0x0001000030317824 */ /* 0x000fe200078e00ff */
[----:B------:R-:W-:Y:S01]  /*77b0*/  PRMT R142, R142, 0x5410, R67 ;  /* 0x000054108e8e7816 */ /* 0x000fe20000000043 */
[----:B------:R-:W-:Y:S01]  /*77c0*/  FMUL.FTZ R67, R76, R77 ;  /* 0x0000004d4c437220 */ /* 0x000fe20000410000 */
[----:B------:R-:W-:-:S02]  /*77d0*/  LOP3.LUT R144, R144, 0xffff0000, RZ, 0xc0, !PT ;  /* 0xffff000090907812 */ /* 0x000fc400078ec0ff */
[----:B------:R-:W-:Y:S01]  /*77e0*/  PRMT R143, R143, 0x5410, R64 ;  /* 0x000054108f8f7816 */ /* 0x000fe20000000040 */
[----:B------:R-:W-:Y:S01]  /*77f0*/  FFMA.FTZ R64, R62, R77, -R81 ;  /* 0x0000004d3e407223 */ /* 0x000fe20000010851 */
[----:B------:R-:W-:Y:S01]  /*7800*/  LOP3.LUT R155, R155, 0xffff0000, RZ, 0xc0, !PT ;  /* 0xffff00009b9b7812 */ /* 0x000fe200078ec0ff */
[----:B------:R-:W-:Y:S01]  /*7810*/  IMAD.U32 R76, R142, 0x10000, RZ ;  /* 0x000100008e4c7824 */ /* 0x000fe200078e00ff */
[----:B------:R-:W-:Y:S01]  /*7820*/  LOP3.LUT R60, R45, 0xffff0000, RZ, 0xc0, !PT ;  /* 0xffff00002d3c7812 */ /* 0x000fe200078ec0ff */
[----:B------:R-:W-:Y:S01]  /*7830*/  FMUL.FTZ R77, R63, R144 ;  /* 0x000000903f4d7220 */ /* 0x000fe20000410000 */
[----:B------:R-:W-:Y:S01]  /*7840*/  PRMT R141, R141, 0x5410, R66 ;  /* 0x000054108d8d7816 */ /* 0x000fe20000000042 */
[----:B------:R-:W-:Y:S02]  /*7850*/  IMAD.U32 R66, R140, 0x10000, RZ ;  /* 0x000100008c427824 */ /* 0x000fe400078e00ff */
[----:B------:R-:W-:Y:S01]  /*7860*/  FFMA.FTZ R62, R62, R79, R67 ;  /* 0x0000004f3e3e7223 */ /* 0x000fe20000010043 */
[----:B------:R-:W-:Y:S01]  /*7870*/  PRMT R153, R153, 0x5410, R78 ;  /* 0x0000541099997816 */ /* 0x000fe2000000004e */
[-C--:B------:R-:W-:Y:S01]  /*7880*/  FMUL.FTZ R67, R63, R155.reuse ;  /* 0x0000009b3f437220 */ /* 0x080fe20000410000 */
[C---:B------:R-:W-:Y:S01]  /*7890*/  FFMA.FTZ R63, R60.reuse, R155, -R77 ;  /* 0x0000009b3c3f7223 */ /* 0x040fe2000001084d */
[C---:B------:R-:W-:Y:S01]  /*78a0*/  FMUL.FTZ R78, R65.reuse, R76 ;  /* 0x0000004c414e7220 */ /* 0x040fe20000410000 */
[----:B------:R-:W-:Y:S01]  /*78b0*/  FMUL.FTZ R77, R65, R66 ;  /* 0x00000042414d7220 */ /* 0x000fe20000410000 */
[----:B------:R-:W-:Y:S01]  /*78c0*/  LOP3.LUT R51, R51, 0xffff0000, RZ, 0xc0, !PT ;  /* 0xffff000033337812 */ /* 0x000fe200078ec0ff */
[----:B------:R-:W-:Y:S01]  /*78d0*/  FFMA.FTZ R65, R60, R144, R67 ;  /* 0x000000903c417223 */ /* 0x000fe20000010043 */
[----:B------:R-:W-:Y:S01]  /*78e0*/  LOP3.LUT R142, R142, 0xffff0000, RZ, 0xc0, !PT ;  /* 0xffff00008e8e7812 */ /* 0x000fe200078ec0ff */
[C---:B------:R-:W-:Y:S01]  /*78f0*/  FFMA.FTZ R60, R61.reuse, R66, -R78 ;  /* 0x000000423d3c7223 */ /* 0x040fe2000001084e */
[----:B------:R-:W-:Y:S01]  /*7900*/  LOP3.LUT R140, R140, 0xffff0000, RZ, 0xc0, !PT ;  /* 0xffff00008c8c7812 */ /* 0x000fe200078ec0ff */
[----:B------:R-:W-:Y:S01]  /*7910*/  FFMA.FTZ R61, R61, R76, R77 ;  /* 0x0000004c3d3d7223 */ /* 0x000fe2000001004d */
[----:B------:R-:W-:Y:S01]  /*7920*/  IMAD.U32 R76, R143, 0x10000, RZ ;  /* 0x000100008f4c7824 */ /* 0x000fe200078e00ff */
[----:B------:R-:W-:Y:S01]  /*7930*/  LOP3.LUT R56, R47, 0xffff0000, RZ, 0xc0, !PT ;  /* 0xffff00002f387812 */ /* 0x000fe200078ec0ff */
[----:B------:R-:W-:-:S02]  /*7940*/  IMAD.U32 R66, R160, 0x10000, RZ ;  /* 0x00010000a0427824 */ /* 0x000fc400078e00ff */
[C---:B------:R-:W-:Y:S01]  /*7950*/  FMUL.FTZ R67, R51.reuse, R142 ;  /* 0x0000008e33437220 */ /* 0x040fe20000410000 */
[----:B------:R-:W-:Y:S01]  /*7960*/  FMUL.FTZ R77, R51, R140 ;  /* 0x0000008c334d7220 */ /* 0x000fe20000410000 */
[----:B------:R-:W-:Y:S01]  /*7970*/  LOP3.LUT R48, R48, 0xffff0000, RZ, 0xc0, !PT ;  /* 0xffff000030307812 */ /* 0x000fe200078ec0ff */
[----:B------:R-:W-:Y:S01]  /*7980*/  FMUL.FTZ R78, R49, R76 ;  /* 0x0000004c314e7220 */ /* 0x000fe20000410000 */
[----:B------:R-:W-:Y:S01]  /*7990*/  LOP3.LUT R143, R143, 0xffff0000, RZ, 0xc0, !PT ;  /* 0xffff00008f8f7812 */ /* 0x000fe200078ec0ff */
[----:B------:R-:W-:Y:S01]  /*79a0*/  IMAD.U32 R45, R44, 0x10000, RZ ;  /* 0x000100002c2d7824 */ /* 0x000fe200078e00ff */
[----:B------:R-:W-:Y:S01]  /*79b0*/  LOP3.LUT R51, R160, 0xffff0000, RZ, 0xc0, !PT ;  /* 0xffff0000a0337812 */ /* 0x000fe200078ec0ff */
[----:B------:R-:W-:Y:S01]  /*79c0*/  FMUL.FTZ R49, R49, R66 ;  /* 0x0000004231317220 */ /* 0x000fe20000410000 */
[C---:B------:R-:W-:Y:S01]  /*79d0*/  FFMA.FTZ R79, R56.reuse, R140, -R67 ;  /* 0x0000008c384f7223 */ /* 0x040fe20000010843 */
[----:B------:R-:W-:Y:S01]  /*79e0*/  FFMA.FTZ R142, R56, R142, R77 ;  /* 0x0000008e388e7223 */ /* 0x000fe2000001004d */
[----:B------:R-:W-:Y:S01]  /*79f0*/  LOP3.LUT R44, R44, 0xffff0000, RZ, 0xc0, !PT ;  /* 0xffff00002c2c7812 */ /* 0x000fe200078ec0ff */
[C---:B------:R-:W-:Y:S01]  /*7a00*/  IMAD.U32 R47, R46.reuse, 0x10000, RZ ;  /* 0x000100002e2f7824 */ /* 0x040fe200078e00ff */
[----:B------:R-:W-:Y:S01]  /*7a10*/  LOP3.LUT R58, R46, 0xffff0000, RZ, 0xc0, !PT ;  /* 0xffff00002e3a7812 */ /* 0x000fe200078ec0ff */
[C---:B------:R-:W-:Y:S01]  /*7a20*/  FMUL.FTZ R67, R48.reuse, R143 ;  /* 0x0000008f30437220 */ /* 0x040fe20000410000 */
[----:B------:R-:W-:Y:S01]  /*7a30*/  FMUL.FTZ R77, R48, R51 ;  /* 0x00000033304d7220 */ /* 0x000fe20000410000 */
[----:B------:R-:W-:-:S02]  /*7a40*/  IMAD.U32 R46, R50, 0x10000, RZ ;  /* 0x00010000322e7824 */ /* 0x000fc400078e00ff */
[C---:B------:R-:W-:Y:S01]  /*7a50*/  FFMA.FTZ R78, R45.reuse, R66, -R78 ;  /* 0x000000422d4e7223 */ /* 0x040fe2000001084e */
[----:B------:R-:W-:Y:S01]  /*7a60*/  FFMA.FTZ R49, R45, R76, R49 ;  /* 0x0000004c2d317223 */ /* 0x000fe20000010031 */
[----:B------:R-:W-:Y:S01]  /*7a70*/  IMAD.U32 R48, R141, 0x10000, RZ ;  /* 0x000100008d307824 */ /* 0x000fe200078e00ff */
[----:B------:R-:W-:Y:S01]  /*7a80*/  LOP3.LUT R50, R50, 0xffff0000, RZ, 0xc0, !PT ;  /* 0xffff000032327812 */ /* 0x000fe200078ec0ff */
[----:B------:R-:W-:Y:S01]  /*7a90*/  IMAD.U32 R45, R153, 0x10000, RZ ;  /* 0x00010000992d7824 */ /* 0x000fe200078e00ff */
[----:B------:R-:W-:Y:S01]  /*7aa0*/  LOP3.LUT R141, R141, 0xffff0000, RZ, 0xc0, !PT ;  /* 0xffff00008d8d7812 */ /* 0x000fe200078ec0ff */
[C---:B------:R-:W-:Y:S01]  /*7ab0*/  FFMA.FTZ R67, R44.reuse, R51, -R67 ;  /* 0x000000332c437223 */ /* 0x040fe20000010843 */
[----:B------:R-:W-:Y:S01]  /*7ac0*/  LOP3.LUT R153, R153, 0xffff0000, RZ, 0xc0, !PT ;  /* 0xffff000099997812 */ /* 0x000fe200078ec0ff */
[----:B------:R-:W-:Y:S01]  /*7ad0*/  FFMA.FTZ R44, R44, R143, R77 ;  /* 0x0000008f2c2c7223 */ /* 0x000fe2000001004d */
[----:B------:R-:W-:Y:S01]  /*7ae0*/  FMUL.FTZ R51, R46, R45 ;  /* 0x0000002d2e337220 */ /* 0x000fe20000410000 */
[----:B------:R-:W-:Y:S01]  /*7af0*/  FMUL.FTZ R77, R50, R141 ;  /* 0x0000008d324d7220 */ /* 0x000fe20000410000 */
[-C--:B------:R-:W-:Y:S01]  /*7b00*/  FMUL.FTZ R56, R46, R48.reuse ;  /* 0x000000302e387220 */ /* 0x080fe20000410000 */
[-C--:B------:R-:W-:Y:S01]  /*7b10*/  FMUL.FTZ R50, R50, R153.reuse ;  /* 0x0000009932327220 */ /* 0x080fe20000410000 */
[C---:B------:R-:W-:Y:S01]  /*7b20*/  FFMA.FTZ R51, R47.reuse, R48, R51 ;  /* 0x000000302f337223 */ /* 0x040fe20000010033 */
[C---:B------:R-:W-:Y:S01]  /*7b30*/  FFMA.FTZ R77, R58.reuse, R153, -R77 ;  /* 0x000000993a4d7223 */ /* 0x040fe2000001084d */
[----:B------:R-:W-:Y:S01]  /*7b40*/  FFMA.FTZ R56, R47, R45, -R56 ;  /* 0x0000002d2f387223 */ /* 0x000fe20000010838 */
        /* <DEDUP_REMOVED lines=8> */
[----:B------:R-:W-:Y:S01]  /*7bd0*/  F2FP.BF16.F32.PACK_AB R45, R63, R64 ;  /* 0x000000403f2d723e */ /* 0x000fe200000010ff */
[----:B------:R-:W-:Y:S01]  /*7be0*/  IMAD.MOV.U32 R51, RZ, RZ, R61 ;  /* 0x000000ffff337224 */ /* 0x000fe200078e003d */
[----:B------:R-:W-:-:S02]  /*7bf0*/  F2FP.BF16.F32.PACK_AB R47, R79, R60 ;  /* 0x0000003c4f2f723e */ /* 0x000fc400000010ff */
[----:B------:R-:W-:-:S07]  /*7c00*/  F2FP.BF16.F32.PACK_AB R46, R77, R56 ;  /* 0x000000384d2e723e */ /* 0x000fce00000010ff */
.L_x_1566:
[----:B------:R-:W-:Y:S05]  /*7c10*/  BSYNC B2 ;  /* 0x0000000000027941 */ /* 0x000fea0003800000 */
.L_x_1565:
        /* <DEDUP_REMOVED lines=11> */
.L_x_1564:
[----:B------:R-:W-:Y:S05]  /*7cd0*/  BSYNC B1 ;  /* 0x0000000000017941 */ /* 0x000fea0003800000 */
.L_x_1563:
[----:B------:R-:W-:Y:S01]  /*7ce0*/  ISETP.GE.OR P4, PT, R210, R113, P2 ;  /* 0x00000071d200720c */ /* 0x000fe20001786670 */
[-C--:B-1234-:R-:W-:Y:S02]  /*7cf0*/  IMAD R44, R114, R120.reuse, RZ ;  /* 0x00000078722c7224 */ /* 0x09efe400078e02ff */
[----:B------:R-:W-:-:S04]  /*7d00*/  IMAD.WIDE.U32 R118, R210, R120, R118 ;  /* 0x00000078d2767225 */ /* 0x000fc800078e0076 */
[----:B------:R-:W-:-:S06]  /*7d10*/  IMAD R57, R210, R121, R44 ;  /* 0x00000079d2397224 */ /* 0x000fcc00078e022c */
[----:B------:R-:W-:Y:S05]  /*7d20*/  @P4 BRA `(.L_x_1543) ;  /* 0x0000000c00884947 */ /* 0x000fea0003800000 */
[----:B------:R-:W2:Y:S01]  /*7d30*/  LDL R45, [R1+0x10] ;  /* 0x00001000012d7983 */ /* 0x000ea20000100800 */
[----:B------:R-:W1:Y:S01]  /*7d40*/  LDC.64 R52, c[0x0][0x2e8] ;  /* 0x0000ba00ff347b82 */ /* 0x000e620000000a00 */
[----:B------:R-:W-:Y:S01]  /*7d50*/  IMAD.IADD R57, R119, 0x1, R57 ;  /* 0x0000000177397824 */ /* 0x000fe200078e0239 */
[----:B------:R-:W-:Y:S01]  /*7d60*/  IADD3 R44, P4, P5, R96, R118, R38 ;  /* 0x00000076602c7210 */ /* 0x000fe20007d9e026 */
[----:B------:R-:W-:Y:S01]  /*7d70*/  BSSY B1, `(.L_x_1567) ;  /* 0x0000073000017945 */ /* 0x000fe20003800000 */
[----:B------:R-:W-:Y:S02]  /*7d80*/  SHF.R.U32.HI R46, RZ, 0x3, R196 ;  /* 0x00000003ff2e7819 */ /* 0x000fe400000116c4 */
[----:B--2---:R-:W-:Y:S02]  /*7d90*/  LOP3.LUT P6, RZ, R45, 0x1, RZ, 0xc0, !PT ;  /* 0x000000012dff7812 */ /* 0x004fe400078cc0ff */
[----:B------:R-:W-:Y:S02]  /*7da0*/  IADD3.X R45, R36, R57, R103, P4, P5 ;  /* 0x00000039242d7210 */ /* 0x000fe400027ea467 */
[----:B-1----:R-:W-:-:S02]  /*7db0*/  LEA R54, P4, R44, R52, 0x1 ;  /* 0x000000342c367211 */ /* 0x002fc400078808ff */
[----:B------:R-:W-:Y:S02]  /*7dc0*/  SEL R131, R110, R131, !P6 ;  /* 0x000000836e837207 */ /* 0x000fe40007000000 */
[----:B------:R-:W-:Y:S01]  /*7dd0*/  LEA.HI.X R55, R44, R53, R45, 0x1, P4 ;  /* 0x000000352c377211 */ /* 0x000fe200020f0c2d */
[----:B------:R-:W-:Y:S01]  /*7de0*/  IMAD R45, R184, 0x4000, R21 ;  /* 0x00004000b82d7824 */ /* 0x000fe200078e0215 */
[----:B------:R-:W-:-:S03]  /*7df0*/  SHF.R.S32.HI R44, RZ, 0x1f, R131 ;  /* 0x0000001fff2c7819 */ /* 0x000fc60000011483 */
[----:B------:R-:W-:Y:S01]  /*7e00*/  IMAD R45, R45, 0x2, R2 ;  /* 0x000000022d2d7824 */ /* 0x000fe200078e0202 */
[----:B------:R-:W-:-:S04]  /*7e10*/  LEA.HI R131, R44, R131, RZ, 0x4 ;  /* 0x000000832c837211 */ /* 0x000fc800078f20ff */
        /* <DEDUP_REMOVED lines=8> */
[----:B------:R-:W-:-:S05]  /*7ea0*/  IADD3 R47, R44, R47, R199 ;  /* 0x0000002f2c2f7210 */ /* 0x000fca0007ffe0c7 */
[----:B------:R-:W-:-:S04]  /*7eb0*/  IMAD R47, R184, 0x4000, R47 ;  /* 0x00004000b82f7824 */ /* 0x000fc800078e022f */
[----:B------:R-:W-:Y:S02]  /*7ec0*/  IMAD R48, R47, 0x2, R2 ;  /* 0x000000022f307824 */ /* 0x000fe400078e0202 */
[----:B------:R-:W1:Y:S04]  /*7ed0*/  LDS.128 R44, [R45+0x18400] ;  /* 0x018400002d2c7984 */ /* 0x000e680000000c00 */
[----:B------:R-:W2:Y:S01]  /*7ee0*/  LDS.128 R48, [R48+0x18400] ;  /* 0x0184000030307984 */ /* 0x000ea20000000c00 */
[----:B------:R-:W-:Y:S05]  /*7ef0*/  @P3 BRA `(.L_x_1568) ;  /* 0x0000000400683947 */ /* 0x000fea0003800000 */
[----:B------:R-:W-:Y:S01]  /*7f00*/  SHF.R.U64 R67, R70, 0x10, R71 ;  /* 0x0000001046437819 */ /* 0x000fe20000001247 */
[----:B--2---:R-:W-:Y:S01]  /*7f10*/  IMAD.U32 R64, R49, 0x10000, RZ ;  /* 0x0001000031407824 */ /* 0x004fe200078e00ff */
[----:B------:R-:W-:Y:S01]  /*7f20*/  SHF.R.U64 R70, R72, 0x10, R73 ;  /* 0x0000001048467819 */ /* 0x000fe20000001249 */
[----:B-1----:R-:W-:Y:S01]  /*7f30*/  IMAD.U32 R61, R45, 0x10000, RZ ;  /* 0x000100002d3d7824 */ /* 0x002fe200078e00ff */
[----:B------:R-:W-:Y:S01]  /*7f40*/  SHF.R.U32.HI R78, RZ, 0x10, R69 ;  /* 0x00000010ff4e7819 */ /* 0x000fe20000011645 */
        /* <DEDUP_REMOVED lines=8> */
[----:B------:R-:W-:Y:S02]  /*7fd0*/  SHF.R.U64 R68, R74, 0x10, R75 ;  /* 0x000000104a447819 */ /* 0x000fe4000000124b */
[----:B------:R-:W-:Y:S01]  /*7fe0*/  LOP3.LUT R65, R49, 0xffff0000, RZ, 0xc0, !PT ;  /* 0xffff000031417812 */ /* 0x000fe200078ec0ff */
[----:B------:R-:W-:Y:S01]  /*7ff0*/  IMAD.U32 R49, R139, 0x10000, RZ ;  /* 0x000100008b317824 */ /* 0x000fe200078e00ff */
[----:B------:R-:W-:Y:S01]  /*8000*/  PRMT R134, R134, 0x5410, R67 ;  /* 0x0000541086867816 */ /* 0x000fe20000000043 */
[----:B------:R-:W-:Y:S01]  /*8010*/  IMAD.U32 R67, R138, 0x10000, RZ ;  /* 0x000100008a437824 */ /* 0x000fe200078e00ff */
[----:B------:R-:W-:Y:S02]  /*8020*/  SHF.R.U32.HI R76, RZ, 0x10, R71 ;  /* 0x00000010ff4c7819 */ /* 0x000fe40000011647 */
[----:B------:R-:W-:Y:S02]  /*8030*/  SHF.R.U32.HI R75, RZ, 0x10, R75 ;  /* 0x00000010ff4b7819 */ /* 0x000fe4000001164b */
[----:B------:R-:W-:Y:S01]  /*8040*/  PRMT R137, R137, 0x5410, R70 ;  /* 0x0000541089897816 */ /* 0x000fe20000000046 */
[C---:B------:R-:W-:Y:S01]  /*8050*/  FMUL.FTZ R70, R64.reuse, R49 ;  /* 0x0000003140467220 */ /* 0x040fe20000410000 */
[----:B------:R-:W-:Y:S01]  /*8060*/  PRMT R135, R135, 0x5410, R68 ;  /* 0x0000541087877816 */ /* 0x000fe20000000044 */
[-C--:B------:R-:W-:Y:S01]  /*8070*/  FMUL.FTZ R68, R64, R67.reuse ;  /* 0x0000004340447220 */ /* 0x080fe20000410000 */
[----:B------:R-:W-:Y:S01]  /*8080*/  PRMT R133, R133, 0x5410, R76 ;  /* 0x0000541085857816 */ /* 0x000fe2000000004c */
[C---:B------:R-:W-:Y:S01]  /*8090*/  FFMA.FTZ R70, R61.reuse, R67, R70 ;  /* 0x000000433d467223 */ /* 0x040fe20000010046 */
[----:B------:R-:W-:Y:S01]  /*80a0*/  PRMT R136, R136, 0x5410, R75 ;  /* 0x0000541088887816 */ /* 0x000fe2000000004b */
[----:B------:R-:W-:Y:S01]  /*80b0*/  FFMA.FTZ R49, R61, R49, -R68 ;  /* 0x000000313d317223 */ /* 0x000fe20000010844 */
[----:B------:R-:W-:Y:S01]  /*80c0*/  LOP3.LUT R138, R138, 0xffff0000, RZ, 0xc0, !PT ;  /* 0xffff00008a8a7812 */ /* 0x000fe200078ec0ff */
[----:B------:R-:W-:Y:S01]  /*80d0*/  IMAD.U32 R61, R133, 0x10000, RZ ;  /* 0x00010000853d7824 */ /* 0x000fe200078e00ff */
[----:B------:R-:W-:Y:S01]  /*80e0*/  LOP3.LUT R139, R139, 0xffff0000, RZ, 0xc0, !PT ;  /* 0xffff00008b8b7812 */ /* 0x000fe200078ec0ff */
[C---:B------:R-:W-:Y:S01]  /*80f0*/  IMAD.U32 R64, R136.reuse, 0x10000, RZ ;  /* 0x0001000088407824 */ /* 0x040fe200078e00ff */
[----:B------:R-:W-:Y:S01]  /*8100*/  LOP3.LUT R62, R45, 0xffff0000, RZ, 0xc0, !PT ;  /* 0xffff00002d3e7812 */ /* 0x000fe200078ec0ff */
[----:B------:R-:W-:Y:S01]  /*8110*/  FMUL.FTZ R69, R65, R138 ;  /* 0x0000008a41457220 */ /* 0x000fe20000410000 */
[----:B------:R-:W-:Y:S01]  /*8120*/  LOP3.LUT R51, R51, 0xffff0000, RZ, 0xc0, !PT ;  /* 0xffff000033337812 */ /* 0x000fe200078ec0ff */
[----:B------:R-:W-:Y:S01]  /*8130*/  FMUL.FTZ R65, R65, R139 ;  /* 0x0000008b41417220 */ /* 0x000fe20000410000 */
[----:B------:R-:W-:Y:S01]  /*8140*/  LOP3.LUT R136, R136, 0xffff0000, RZ, 0xc0, !PT ;  /* 0xffff000088887812 */ /* 0x000fe200078ec0ff */
[C---:B------:R-:W-:Y:S01]  /*8150*/  FMUL.FTZ R72, R66.reuse, R64 ;  /* 0x0000004042487220 */ /* 0x040fe20000410000 */
[----:B------:R-:W-:Y:S01]  /*8160*/  FMUL.FTZ R67, R66, R61 ;  /* 0x0000003d42437220 */ /* 0x000fe20000410000 */
[----:B------:R-:W-:Y:S01]  /*8170*/  PRMT R132, R132, 0x5410, R77 ;  /* 0x0000541084847816 */ /* 0x000fe2000000004d */
[C---:B------:R-:W-:Y:S01]  /*8180*/  FFMA.FTZ R68, R62.reuse, R139, -R69 ;  /* 0x0000008b3e447223 */ /* 0x040fe20000010845 */
[----:B------:R-:W-:Y:S01]  /*8190*/  LOP3.LUT R133, R133, 0xffff0000, RZ, 0xc0, !PT ;  /* 0xffff000085857812 */ /* 0x000fe200078ec0ff */
[----:B------:R-:W-:Y:S01]  /*81a0*/  FFMA.FTZ R69, R62, R138, R65 ;  /* 0x0000008a3e457223 */ /* 0x000fe20000010041 */
[----:B------:R-:W-:Y:S01]  /*81b0*/  LOP3.LUT R60, R47, 0xffff0000, RZ, 0xc0, !PT ;  /* 0xffff00002f3c7812 */ /* 0x000fe200078ec0ff */
[C---:B------:R-:W-:Y:S01]  /*81c0*/  FFMA.FTZ R72, R63.reuse, R61, -R72 ;  /* 0x0000003d3f487223 */ /* 0x040fe20000010848 */
[----:B------:R-:W-:Y:S01]  /*81d0*/  FFMA.FTZ R64, R63, R64, R67 ;  /* 0x000000403f407223 */ /* 0x000fe20000010043 */
[----:B------:R-:W-:Y:S01]  /*81e0*/  FMUL.FTZ R65, R51, R136 ;  /* 0x0000008833417220 */ /* 0x000fe20000410000 */
[----:B------:R-:W-:Y:S01]  /*81f0*/  IMAD.U32 R63, R137, 0x10000, RZ ;  /* 0x00010000893f7824 */ /* 0x000fe200078e00ff */
[----:B------:R-:W-:Y:S01]  /*8200*/  LOP3.LUT R48, R48, 0xffff0000, RZ, 0xc0, !PT ;  /* 0xffff000030307812 */ /* 0x000fe200078ec0ff */
[----:B------:R-:W-:-:S02]  /*8210*/  IMAD.U32 R61, R132, 0x10000, RZ ;  /* 0x00010000843d7824 */ /* 0x000fc400078e00ff */
[-C--:B------:R-:W-:Y:S01]  /*8220*/  FMUL.FTZ R67, R51, R133.reuse ;  /* 0x0000008533437220 */ /* 0x080fe20000410000 */
[----:B------:R-:W-:Y:S01]  /*8230*/  LOP3.LUT R137, R137, 0xffff0000, RZ, 0xc0, !PT ;  /* 0xffff000089897812 */ /* 0x000fe200078ec0ff */
[----:B------:R-:W-:Y:S01]  /*8240*/  FFMA.FTZ R133, R60, R133, -R65 ;  /* 0x000000853c857223 */ /* 0x000fe20000010841 */
[C---:B------:R-:W-:Y:S01]  /*8250*/  FMUL.FTZ R65, R58.reuse, R63 ;  /* 0x0000003f3a417220 */ /* 0x040fe20000410000 */
[----:B------:R-:W-:Y:S01]  /*8260*/  FMUL.FTZ R58, R58, R61 ;  /* 0x0000003d3a3a7220 */ /* 0x000fe20000410000 */
[----:B------:R-:W-:Y:S01]  /*8270*/  LOP3.LUT R44, R44, 0xffff0000, RZ, 0xc0, !PT ;  /* 0xffff00002c2c7812 */ /* 0x000fe200078ec0ff */
[----:B------:R-:W-:Y:S01]  /*8280*/  FFMA.FTZ R71, R60, R136, R67 ;  /* 0x000000883c477223 */ /* 0x000fe20000010043 */
[----:B------:R-:W-:Y:S01]  /*8290*/  LOP3.LUT R51, R132, 0xffff0000, RZ, 0xc0, !PT ;  /* 0xffff000084337812 */ /* 0x000fe200078ec0ff */
[----:B------:R-:W-:Y:S01]  /*82a0*/  FMUL.FTZ R67, R48, R137 ;  /* 0x0000008930437220 */ /* 0x000fe20000410000 */
[C---:B------:R-:W-:Y:S01]  /*82b0*/  FFMA.FTZ R65, R56.reuse, R61, -R65 ;  /* 0x0000003d38417223 */ /* 0x040fe20000010841 */
[----:B------:R-:W-:Y:S01]  /*82c0*/  FFMA.FTZ R58, R56, R63, R58 ;  /* 0x0000003f383a7223 */ /* 0x000fe2000001003a */
[C---:B------:R-:W-:Y:S01]  /*82d0*/  IMAD.U32 R47, R50.reuse, 0x10000, RZ ;  /* 0x00010000322f7824 */ /* 0x040fe200078e00ff */
[----:B------:R-:W-:Y:S01]  /*82e0*/  LOP3.LUT R50, R50, 0xffff0000, RZ, 0xc0, !PT ;  /* 0xffff000032327812 */ /* 0x000fe200078ec0ff */
[----:B------:R-:W-:-:S02]  /*82f0*/  IMAD.U32 R56, R135, 0x10000, RZ ;  /* 0x0001000087387824 */ /* 0x000fc400078e00ff */
[-C--:B------:R-:W-:Y:S01]  /*8300*/  FMUL.FTZ R61, R48, R51.reuse ;  /* 0x00000033303d7220 */ /* 0x080fe20000410000 */
[----:B------:R-:W-:Y:S01]  /*8310*/  FFMA.FTZ R60, R44, R51, -R67 ;  /* 0x000000332c3c7223 */ /* 0x000fe20000010843 */
[----:B------:R-:W-:Y:S01]  /*8320*/  LOP3.LUT R135, R135, 0xffff0000, RZ, 0xc0, !PT ;  /* 0xffff000087877812 */ /* 0x000fe200078ec0ff */
[C---:B------:R-:W-:Y:S01]  /*8330*/  IMAD.U32 R48, R134.reuse, 0x10000, RZ ;  /* 0x0001000086307824 */ /* 0x040fe200078e00ff */
[----:B------:R-:W-:Y:S01]  /*8340*/  LOP3.LUT R51, R134, 0xffff0000, RZ, 0xc0, !PT ;  /* 0xffff000086337812 */ /* 0x000fe200078ec0ff */
[----:B------:R-:W-:Y:S02]  /*8350*/  IMAD.U32 R45, R46, 0x10000, RZ ;  /* 0x000100002e2d7824 */ /* 0x000fe400078e00ff */
[----:B------:R-:W-:Y:S01]  /*8360*/  FFMA.FTZ R61, R44, R137, R61 ;  /* 0x000000892c3d7223 */ /* 0x000fe2000001003d */
[----:B------:R-:W-:Y:S01]  /*8370*/  LOP3.LUT R46, R46, 0xffff0000, RZ, 0xc0, !PT ;  /* 0xffff00002e2e7812 */ /* 0x000fe200078ec0ff */
[C---:B------:R-:W-:Y:S01]  /*8380*/  FMUL.FTZ R44, R47.reuse, R56 ;  /* 0x000000382f2c7220 */ /* 0x040fe20000410000 */
        /* <DEDUP_REMOVED lines=17> */
.L_x_1568:
[----:B------:R-:W-:Y:S05]  /*84a0*/  BSYNC B1 ;  /* 0x0000000000017941 */ /* 0x000fea0003800000 */
.L_x_1567:
[----:B-1----:R1:W-:Y:S01]  /*84b0*/  STG.E.128 desc[UR42][R54.64], R44 ;  /* 0x0000002c36007986 */ /* 0x0023e2000c101d2a */
[----:B------:R-:W-:-:S13]  /*84c0*/  ISETP.GE.AND P3, PT, R59, R130, PT ;  /* 0x000000823b00720c */ /* 0x000fda0003f66270 */
[----:B------:R-:W-:Y:S05]  /*84d0*/  @P3 BRA `(.L_x_1543) ;  /* 0x00000004009c3947 */ /* 0x000fea0003800000 */
[--C-:B-1----:R-:W-:Y:S02]  /*84e0*/  SHF.R.S32.HI R44, RZ, 0x1f, R59.reuse ;  /* 0x0000001fff2c7819 */ /* 0x102fe4000001143b */
[----:B------:R-:W-:-:S04]  /*84f0*/  IADD3 R59, P3, P4, R96, R118, R59 ;  /* 0x00000076603b7210 */ /* 0x000fc80007c7e03b */
[----:B------:R-:W-:Y:S02]  /*8500*/  IADD3.X R44, R36, R57, R44, P3, P4 ;  /* 0x00000039242c7210 */ /* 0x000fe40001fe842c */
[----:B------:R-:W-:-:S04]  /*8510*/  LEA R52, P3, R59, R52, 0x1 ;  /* 0x000000343b347211 */ /* 0x000fc800078608ff */
[----:B------:R-:W-:-:S05]  /*8520*/  LEA.HI.X R53, R59, R53, R44, 0x1, P3 ;  /* 0x000000353b357211 */ /* 0x000fca00018f0c2c */
[----:B--2---:R1:W-:Y:S01]  /*8530*/  STG.E.128 desc[UR42][R52.64], R48 ;  /* 0x0000003034007986 */ /* 0x0043e2000c101d2a */
[----:B------:R-:W-:Y:S05]  /*8540*/  BRA `(.L_x_1543) ;  /* 0x0000000400807947 */ /* 0x000fea0003800000 */
.L_x_1506:
[----:B------:R-:W-:-:S06]  /*8550*/  UISETP.NE.AND UP0, UPT, UR45, 0x3, UPT ;  /* 0x000000032d00788c */ /* 0x000fcc000bf05270 */
[----:B------:R-:W-:-:S13]  /*8560*/  PLOP3.LUT P0, PT, PT, PT, UP0, 0x80, 0x0 ;  /* 0x000000000000781c */ /* 0x000fda0003f0f008 */
[----:B------:R-:W-:Y:S05]  /*8570*/  @!P0 BRA `(.L_x_1569) ;  /* 0x0000000000048947 */ /* 0x000fea0003800000 */
[----:B------:R-:W-:Y:S01]  /*8580*/  BPT.TRAP 0x1 ;  /* 0x000000040000795c */ /* 0x000fe20000300000 */
.L_x_1569:
[----:B------:R-:W-:Y:S01]  /*8590*/  IMAD R107, R184, 0x8, R2 ;  /* 0x00000008b86b7824 */ /* 0x000fe200078e0202 */
[----:B------:R-:W-:Y:S01]  /*85a0*/  SHF.L.U32 R117, R191, 0x1f, RZ ;  /* 0x0000001fbf757819 */ /* 0x000fe200000006ff */
[----:B------:R-:W-:Y:S01]  /*85b0*/  IMAD R113, R26, -0x80, R24 ;  /* 0xffffff801a717824 */ /* 0x000fe200078e0218 */
[----:B------:R-:W-:Y:S01]  /*85c0*/  BSSY B1, `(.L_x_1570) ;  /* 0x0000006000017945 */ /* 0x000fe20003800000 */
[----:B0-----:R-:W-:Y:S01]  /*85d0*/  SHF.R.S32.HI R44, RZ, 0x1f, R26 ;  /* 0x0000001fff2c7819 */ /* 0x001fe2000001141a */
[----:B------:R-:W0:Y:S01]  /*85e0*/  SYNCS.PHASECHK.TRANS64.TRYWAIT P3, [R107+URZ+0x28890], R117 ;  /* 0x028890756b0075a7 */ /* 0x000e22000806017f */
[----:B------:R-:W-:Y:S01]  /*85f0*/  IMAD R45, R0, R26, RZ ;  /* 0x0000001a002d7224 */ /* 0x000fe200078e02ff */
[----:B------:R-:W-:Y:S01]  /*8600*/  VIMNMX R113, R113, 0x80, PT ;  /* 0x0000008071717848 */ /* 0x000fe20003fe0100 */
[----:B0-----:R-:W-:Y:S06]  /*8610*/  @!P3 BRA `(.L_x_1571) ;  /* 0x000001ec00bcb947 */ /* 0x001fec0003800000 */
.L_x_1939:
[----:B------:R-:W-:Y:S05]  /*8620*/  BSYNC B1 ;  /* 0x0000000000017941 */ /* 0x000fea0003800000 */
.L_x_1570:
[----:B------:R-:W-:Y:S01]  /*8630*/  ISETP.GE.AND P3, PT, R23, R113, PT ;  /* 0x000000711700720c */ /* 0x000fe20003f66270 */
[----:B------:R-:W-:Y:S01]  /*8640*/  IMAD R45, R44, R125, R45 ;  /* 0x0000007d2c2d7224 */ /* 0x000fe200078e022d */
[----:B------:R-:W-:Y:S01]  /*8650*/  BSSY B1, `(.L_x_1572) ;  /* 0x0000012000017945 */ /* 0x000fe20003800000 */
[----:B------:R-:W-:-:S04]  /*8660*/  IMAD.WIDE.U32 R52, R125, R26, RZ ;  /* 0x0000001a7d347225 */ /* 0x000fc800078e00ff */
[----:B------:R-:W-:-:S06]  /*8670*/  IMAD.IADD R61, R45, 0x1, R53 ;  /* 0x000000012d3d7824 */ /* 0x000fcc00078e0235 */
[----:B------:R-:W-:Y:S05]  /*8680*/  @P3 BRA `(.L_x_1573) ;  /* 0x0000000000383947 */ /* 0x000fea0003800000 */
[----:B------:R-:W1:Y:S01]  /*8690*/  @!P2 LDC.64 R54, c[0x0][0x2e8] ;  /* 0x0000ba00ff36ab82 */ /* 0x000e620000000a00 */
[----:B------:R-:W2:Y:S01]  /*86a0*/  @!P2 LDS.128 R44, [R111+0x18400] ;  /* 0x018400006f2ca984 */ /* 0x000ea20000000c00 */
[----:B------:R-:W-:-:S03]  /*86b0*/  @!P2 IADD3 R58, P3, R37, R52, RZ ;  /* 0x00000034253aa210 */ /* 0x000fc60007f7e0ff */
[----:B------:R-:W3:Y:S02]  /*86c0*/  @!P1 LDS.128 R48, [R111+0x1c400] ;  /* 0x01c400006f309984 */ /* 0x000ee40000000c00 */
[----:B------:R-:W-:Y:S01]  /*86d0*/  @!P2 IMAD.X R59, R61, 0x1, R99, P3 ;  /* 0x000000013d3ba824 */ /* 0x000fe200018e0663 */
[----:B------:R-:W4:Y:S01]  /*86e0*/  @!P1 LDC.64 R56, c[0x0][0x2e8] ;  /* 0x0000ba00ff389b82 */ /* 0x000f220000000a00 */
[----:B-1----:R-:W-:-:S04]  /*86f0*/  @!P2 LEA R54, P3, R58, R54, 0x1 ;  /* 0x000000363a36a211 */ /* 0x002fc800078608ff */
[----:B------:R-:W-:Y:S02]  /*8700*/  @!P2 LEA.HI.X R55, R58, R55, R59, 0x1, P3 ;  /* 0x000000373a37a211 */ /* 0x000fe400018f0c3b */
[----:B------:R-:W-:-:S05]  /*8710*/  @!P1 IADD3 R58, P3, R100, R52, RZ ;  /* 0x00000034643a9210 */ /* 0x000fca0007f7e0ff */
[----:B------:R-:W-:Y:S01]  /*8720*/  @!P1 IMAD.X R59, R61, 0x1, R105, P3 ;  /* 0x000000013d3b9824 */ /* 0x000fe200018e0669 */
[----:B----4-:R-:W-:-:S04]  /*8730*/  @!P1 LEA R56, P3, R58, R56, 0x1 ;  /* 0x000000383a389211 */ /* 0x010fc800078608ff */
[----:B------:R-:W-:Y:S01]  /*8740*/  @!P1 LEA.HI.X R57, R58, R57, R59, 0x1, P3 ;  /* 0x000000393a399211 */ /* 0x000fe200018f0c3b */
[----:B--2---:R1:W-:Y:S04]  /*8750*/  @!P2 STG.E.128 desc[UR42][R54.64], R44 ;  /* 0x0000002c3600a986 */ /* 0x0043e8000c101d2a */
[----:B---3--:R1:W-:Y:S04]  /*8760*/  @!P1 STG.E.128 desc[UR42][R56.64], R48 ;  /* 0x0000003038009986 */ /* 0x0083e8000c101d2a */
.L_x_1573:
[----:B------:R-:W-:Y:S05]  /*8770*/  BSYNC B1 ;  /* 0x0000000000017941 */ /* 0x000fea0003800000 */
.L_x_1572:
[----:B------:R-:W-:Y:S01]  /*8780*/  ISETP.GE.AND P3, PT, R212, R113, PT ;  /* 0x00000071d400720c */ /* 0x000fe20003f66270 */
[----:B------:R-:W-:-:S12]  /*8790*/  BSSY B1, `(.L_x_1574) ;  /* 0x0000012000017945 */ /* 0x000fd80003800000 */
[----:B------:R-:W-:Y:S05]  /*87a0*/  @P3 BRA `(.L_x_1575) ;  /* 0x0000000000403947 */ /* 0x000fea0003800000 */
[----:B-1----:R-:W1:Y:S01]  /*87b0*/  @!P2 LDC.64 R54, c[0x0][0x2e8] ;  /* 0x0000ba00ff36ab82 */ /* 0x002e620000000a00 */
[----:B------:R-:W2:Y:S01]  /*87c0*/  @!P2 LDS.128 R44, [R111+0x19400] ;  /* 0x019400006f2ca984 */ /* 0x000ea20000000c00 */
[----:B------:R-:W-:-:S03]  /*87d0*/  IADD3 R60, P3, R88, R52, RZ ;  /* 0x00000034583c7210 */ /* 0x000fc60007f7e0ff */
[----:B------:R-:W3:Y:S02]  /*87e0*/  @!P1 LDS.128 R48, [R111+0x1d400] ;  /* 0x01d400006f309984 */ /* 0x000ee40000000c00 */
[----:B------:R-:W-:Y:S01]  /*87f0*/  IMAD.X R62, R61, 0x1, R89, P3 ;  /* 0x000000013d3e7824 */ /* 0x000fe200018e0659 */
[----:B------:R-:W4:Y:S01]  /*8800*/  @!P1 LDC.64 R56, c[0x0][0x2e8] ;  /* 0x0000ba00ff389b82 */ /* 0x000f220000000a00 */
[----:B------:R-:W-:-:S05]  /*8810*/  @!P2 IADD3 R58, P3, R60, R37, RZ ;  /* 0x000000253c3aa210 */ /* 0x000fca0007f7e0ff */
[----:B------:R-:W-:Y:S01]  /*8820*/  @!P2 IMAD.X R59, R62, 0x1, R99, P3 ;  /* 0x000000013e3ba824 */ /* 0x000fe200018e0663 */
        /* <DEDUP_REMOVED lines=8> */
.L_x_1575:
[----:B------:R-:W-:Y:S05]  /*88b0*/  BSYNC B1 ;  /* 0x0000000000017941 */ /* 0x000fea0003800000 */
.L_x_1574:
[----:B------:R-:W-:Y:S01]  /*88c0*/  ISETP.GE.AND P3, PT, R211, R113, PT ;  /* 0x00000071d300720c */ /* 0x000fe20003f66270 */
[----:B------:R-:W-:-:S12]  /*88d0*/  BSSY B1, `(.L_x_1576) ;  /* 0x0000012000017945 */ /* 0x000fd80003800000 */
[----:B------:R-:W-:Y:S05]  /*88e0*/  @P3 BRA `(.L_x_1577) ;  /* 0x0000000000403947 */ /* 0x000fea0003800000 */
[----:B-12---:R-:W1:Y:S01]  /*88f0*/  @!P2 LDC.64 R54, c[0x0][0x2e8] ;  /* 0x0000ba00ff36ab82 */ /* 0x006e620000000a00 */
[----:B------:R-:W2:Y:S01]  /*8900*/  @!P2 LDS.128 R44, [R111+0x1a400] ;  /* 0x01a400006f2ca984 */ /* 0x000ea20000000c00 */
[----:B------:R-:W-:-:S03]  /*8910*/  LEA R60, P3, R98, R52, 0x6 ;  /* 0x00000034623c7211 */ /* 0x000fc600078630ff */
        /* <DEDUP_REMOVED lines=13> */
.L_x_1577:
[----:B------:R-:W-:Y:S05]  /*89f0*/  BSYNC B1 ;  /* 0x0000000000017941 */ /* 0x000fea0003800000 */
.L_x_1576:
[----:B------:R-:W-:-:S13]  /*8a00*/  ISETP.GE.AND P3, PT, R210, R113, PT ;  /* 0x00000071d200720c */ /* 0x000fda0003f66270 */
[----:B------:R-:W-:Y:S05]  /*8a10*/  @P3 BRA `(.L_x_1543) ;  /* 0x00000000004c3947 */ /* 0x000fea0003800000 */
[----:B------:R-:W3:Y:S01]  /*8a20*/  LDC.64 R58, c[0x0][0x300] ;  /* 0x0000c000ff3a7b82 */ /* 0x000ee20000000a00 */
[----:B-12-4-:R-:W1:Y:S01]  /*8a30*/  @!P2 LDS.128 R44, [R111+0x1b400] ;  /* 0x01b400006f2ca984 */ /* 0x016e620000000c00 */
[----:B------:R-:W-:-:S03]  /*8a40*/  IMAD.MOV.U32 R53, RZ, RZ, R61 ;  /* 0x000000ffff357224 */ /* 0x000fc600078e003d */
[----:B------:R-:W2:Y:S03]  /*8a50*/  @!P1 LDS.128 R48, [R111+0x1f400] ;  /* 0x01f400006f309984 */ /* 0x000ea60000000c00 */
[----:B------:R-:W4:Y:S08]  /*8a60*/  @!P2 LDC.64 R54, c[0x0][0x2e8] ;  /* 0x0000ba00ff36ab82 */ /* 0x000f300000000a00 */
[----:B------:R-:W5:Y:S01]  /*8a70*/  @!P1 LDC.64 R56, c[0x0][0x2e8] ;  /* 0x0000ba00ff389b82 */ /* 0x000f620000000a00 */
[----:B---3--:R-:W-:-:S04]  /*8a80*/  IMAD.WIDE.U32 R52, R58, 0x60, R52 ;  /* 0x000000603a347825 */ /* 0x008fc800078e0034 */
[----:B------:R-:W-:-:S04]  /*8a90*/  IMAD R59, R59, 0x60, RZ ;  /* 0x000000603b3b7824 */ /* 0x000fc800078e02ff */
[----:B------:R-:W-:Y:S01]  /*8aa0*/  IMAD.IADD R60, R53, 0x1, R59 ;  /* 0x00000001353c7824 */ /* 0x000fe200078e023b */
[----:B------:R-:W-:-:S05]  /*8ab0*/  @!P2 IADD3 R53, P3, R37, R52, RZ ;  /* 0x000000342535a210 */ /* 0x000fca0007f7e0ff */
[----:B------:R-:W-:Y:S01]  /*8ac0*/  @!P2 IMAD.X R58, R60, 0x1, R99, P3 ;  /* 0x000000013c3aa824 */ /* 0x000fe200018e0663 */
[----:B----4-:R-:W-:-:S04]  /*8ad0*/  @!P2 LEA R54, P3, R53, R54, 0x1 ;  /* 0x000000363536a211 */ /* 0x010fc800078608ff */
[----:B------:R-:W-:Y:S02]  /*8ae0*/  @!P2 LEA.HI.X R55, R53, R55, R58, 0x1, P3 ;  /* 0x000000373537a211 */ /* 0x000fe400018f0c3a */
[----:B------:R-:W-:-:S03]  /*8af0*/  @!P1 IADD3 R52, P3, R100, R52, RZ ;  /* 0x0000003464349210 */ /* 0x000fc60007f7e0ff */
[----:B-1----:R3:W-:Y:S02]  /*8b00*/  @!P2 STG.E.128 desc[UR42][R54.64], R44 ;  /* 0x0000002c3600a986 */ /* 0x0027e4000c101d2a */
[----:B------:R-:W-:Y:S01]  /*8b10*/  @!P1 IMAD.X R53, R60, 0x1, R105, P3 ;  /* 0x000000013c359824 */ /* 0x000fe200018e0669 */
[----:B-----5:R-:W-:-:S04]  /*8b20*/  @!P1 LEA R56, P3, R52, R56, 0x1 ;  /* 0x0000003834389211 */ /* 0x020fc800078608ff */
[----:B------:R-:W-:-:S05]  /*8b30*/  @!P1 LEA.HI.X R57, R52, R57, R53, 0x1, P3 ;  /* 0x0000003934399211 */ /* 0x000fca00018f0c35 */
[----:B--2---:R3:W-:Y:S04]  /*8b40*/  @!P1 STG.E.128 desc[UR42][R56.64], R48 ;  /* 0x0000003038009986 */ /* 0x0047e8000c101d2a */
.L_x_1543:
[----:B------:R-:W-:Y:S05]  /*8b50*/  BSYNC B0 ;  /* 0x0000000000007941 */ /* 0x000fea0003800000 */
.L_x_1505:
[----:B-1234-:R-:W1:Y:S01]  /*8b60*/  S2R R44, SR_TID.X ;  /* 0x00000000002c7919 */ /* 0x01ee620000002100 */
        /* <DEDUP_REMOVED lines=8> */
[----:B-1----:R-:W-:Y:S01]  /*8bf0*/  LOP3.LUT R44, R44, 0x7f, RZ, 0xc0, !PT ;  /* 0x0000007f2c2c7812 */ /* 0x002fe200078ec0ff */
[----:B--2---:R1:W-:Y:S03]  /*8c00*/  BAR.SYNC.DEFER_BLOCKING R124, 0x80 ;  /* 0x0002007c0000751d */ /* 0x0043e60000010000 */
[----:B------:R-:W-:-:S13]  /*8c10*/  ISETP.NE.AND P3, PT, R44, RZ, PT ;  /* 0x000000ff2c00720c */ /* 0x000fda0003f65270 */
[----:B------:R-:W-:-:S05]  /*8c20*/  @!P3 VIADD R44, R107, 0x288a0 ;  /* 0x000288a06b2cb836 */ /* 0x000fca0000000000 */
[----:B------:R-:W-:-:S04]  /*8c30*/  @!P3 PRMT R44, RZ, 0x654, R44 ;  /* 0x00000654ff2cb816 */ /* 0x000fc8000000002c */
[----:B------:R1:W-:Y:S01]  /*8c40*/  @!P3 SYNCS.ARRIVE.TRANS64.RED.A1T0 RZ, [R44+URZ], RZ ;  /* 0x000000ff2cffb9a7 */ /* 0x0003e2000810043f */
[----:B------:R-:W-:Y:S05]  /*8c50*/  @!P0 BRA `(.L_x_1579) ;  /* 0x0000000000048947 */ /* 0x000fea0003800000 */
[----:B------:R-:W-:Y:S01]  /*8c60*/  BPT.TRAP 0x1 ;  /* 0x000000040000795c */ /* 0x000fe20000300000 */
.L_x_1579:
[----:B------:R-:W-:Y:S05]  /*8c70*/  BSYNC B0 ;  /* 0x0000000000007941 */ /* 0x000fea0003800000 */
.L_x_1578:
[----:B------:R-:W2:Y:S01]  /*8c80*/  SYNCS.PHASECHK.TRANS64.TRYWAIT P0, [R107+URZ+0x288b0], R117 ;  /* 0x0288b0756b0075a7 */ /* 0x000ea2000800017f */
[----:B------:R-:W-:Y:S01]  /*8c90*/  ULDC UR41, c[0x0][0x2f4] ;  /* 0x0000bd0000297ab9 */ /* 0x000fe20000000800 */
[----:B------:R-:W-:Y:S01]  /*8ca0*/  ULDC.64 UR36, c[0x0][0x328] ;  /* 0x0000ca0000247ab9 */ /* 0x000fe20000000a00 */
[----:B------:R-:W-:Y:S01]  /*8cb0*/  ULDC.64 UR38, c[0x0][0x318] ;  /* 0x0000c60000267ab9 */ /* 0x000fe20000000a00 */
[----:B------:R-:W-:Y:S04]  /*8cc0*/  BSSY B0, `(.L_x_1580) ;  /* 0x0000002000007945 */ /* 0x000fe80003800000 */
[----:B--2---:R-:W-:Y:S05]  /*8cd0*/  @!P0 BRA `(.L_x_1581) ;  /* 0x000001e800208947 */ /* 0x004fea0003800000 */
.L_x_1940:
[----:B------:R-:W-:Y:S05]  /*8ce0*/  BSYNC B0 ;  /* 0x0000000000007941 */ /* 0x000fea0003800000 */
.L_x_1580:
[----:B------:R-:W-:Y:S01]  /*8cf0*/  ISETP.GE.AND P0, PT, R23, R113, PT ;  /* 0x000000711700720c */ /* 0x000fe20003f06270 */
[----:B------:R-:W-:Y:S01]  /*8d00*/  BSSY B0, `(.L_x_1582) ;  /* 0x0000011000007945 */ /* 0x000fe20003800000 */
[----:B------:R-:W-:-:S11]  /*8d10*/  IMAD.WIDE R48, R26, 0x80, R42 ;  /* 0x000000801a307825 */ /* 0x000fd600078e022a */
[----:B------:R-:W-:Y:S05]  /*8d20*/  @P0 BRA `(.L_x_1583) ;  /* 0x0000000000380947 */ /* 0x000fea0003800000 */
[----:B------:R-:W-:Y:S02]  /*8d30*/  IMAD R47, R49, UR36, RZ ;  /* 0x00000024312f7c24 */ /* 0x000fe4000f8e02ff */
[----:B-1----:R-:W-:Y:S02]  /*8d40*/  IMAD.MOV.U32 R44, RZ, RZ, R94 ;  /* 0x000000ffff2c7224 */ /* 0x002fe400078e005e */
[----:B------:R-:W-:Y:S02]  /*8d50*/  IMAD.MOV.U32 R45, RZ, RZ, R106 ;  /* 0x000000ffff2d7224 */ /* 0x000fe400078e006a */
[C---:B------:R-:W-:Y:S02]  /*8d60*/  IMAD R47, R48.reuse, UR37, R47 ;  /* 0x00000025302f7c24 */ /* 0x040fe4000f8e022f */
[----:B------:R-:W-:-:S04]  /*8d70*/  IMAD.WIDE.U32 R44, R48, UR36, R44 ;  /* 0x00000024302c7c25 */ /* 0x000fc8000f8e002c */
[----:B------:R-:W-:Y:S01]  /*8d80*/  IMAD.IADD R45, R45, 0x1, R47 ;  /* 0x000000012d2d7824 */ /* 0x000fe200078e022f */
[----:B------:R-:W-:-:S04]  /*8d90*/  LEA R50, P0, R44, UR38, 0x1 ;  /* 0x000000262c327c11 */ /* 0x000fc8000f8008ff */
[----:B------:R-:W-:Y:S02]  /*8da0*/  LEA.HI.X R51, R44, UR39, R45, 0x1, P0 ;  /* 0x000000272c337c11 */ /* 0x000fe400080f0c2d */
[----:B------:R-:W-:-:S13]  /*8db0*/  ISETP.GE.AND P0, PT, R16, UR41, PT ;  /* 0x0000002910007c0c */ /* 0x000fda000bf06270 */
[----:B------:R-:W1:Y:S04]  /*8dc0*/  @!P0 LDS.128 R44, [R111+0x400] ;  /* 0x000400006f2c8984 */ /* 0x000e680000000c00 */
[----:B-1----:R-:W-:Y:S01]  /*8dd0*/  @!P0 STG.E.128 desc[UR42][R50.64], R44 ;  /* 0x0000002c32008986 */ /* 0x002fe2000c101d2a */
[----:B------:R-:W-:-:S13]  /*8de0*/  ISETP.GE.AND P0, PT, R190, UR41, PT ;  /* 0x00000029be007c0c */ /* 0x000fda000bf06270 */
[----:B------:R-:W1:Y:S04]  /*8df0*/  @!P0 LDS.128 R44, [R111+0x4400] ;  /* 0x004400006f2c8984 */ /* 0x000e680000000c00 */
[----:B-1----:R3:W-:Y:S02]  /*8e00*/  @!P0 STG.E.128 desc[UR42][R50.64+0x80], R44 ;  /* 0x0000802c32008986 */ /* 0x0027e4000c101d2a */
.L_x_1583:
[----:B------:R-:W-:Y:S05]  /*8e10*/  BSYNC B0 ;  /* 0x0000000000007941 */ /* 0x000fea0003800000 */
.L_x_1582:
[----:B------:R-:W-:Y:S01]  /*8e20*/  ISETP.GE.AND P0, PT, R212, R113, PT ;  /* 0x00000071d400720c */ /* 0x000fe20003f06270 */
[----:B------:R-:W-:-:S12]  /*8e30*/  BSSY B0, `(.L_x_1584) ;  /* 0x0000012000007945 */ /* 0x000fd80003800000 */
[----:B------:R-:W-:Y:S05]  /*8e40*/  @P0 BRA `(.L_x_1585) ;  /* 0x0000000000400947 */ /* 0x000fea0003800000 */
[----:B---3--:R-:W-:Y:S01]  /*8e50*/  IADD3 R47, P0, R48, 0x20, RZ ;  /* 0x00000020302f7810 */ /* 0x008fe20007f1e0ff */
[----:B------:R-:W-:-:S04]  /*8e60*/  IMAD.MOV.U32 R45, RZ, RZ, R106 ;  /* 0x000000ffff2d7224 */ /* 0x000fc800078e006a */
[----:B-1----:R-:W-:-:S04]  /*8e70*/  IMAD.X R44, RZ, RZ, R49, P0 ;  /* 0x000000ffff2c7224 */ /* 0x002fc800000e0631 */
[----:B------:R-:W-:Y:S02]  /*8e80*/  IMAD R46, R44, UR36, RZ ;  /* 0x000000242c2e7c24 */ /* 0x000fe4000f8e02ff */
[----:B------:R-:W-:-:S04]  /*8e90*/  IMAD.MOV.U32 R44, RZ, RZ, R94 ;  /* 0x000000ffff2c7224 */ /* 0x000fc800078e005e */
[----:B------:R-:W-:-:S04]  /*8ea0*/  IMAD.WIDE.U32 R44, R47, UR36, R44 ;  /* 0x000000242f2c7c25 */ /* 0x000fc8000f8e002c */
[----:B------:R-:W-:Y:S01]  /*8eb0*/  IMAD R47, R47, UR37, R46 ;  /* 0x000000252f2f7c24 */ /* 0x000fe2000f8e022e */
[----:B------:R-:W-:-:S03]  /*8ec0*/  LEA R50, P0, R44, UR38, 0x1 ;  /* 0x000000262c327c11 */ /* 0x000fc6000f8008ff */
[----:B------:R-:W-:-:S05]  /*8ed0*/  IMAD.IADD R45, R45, 0x1, R47 ;  /* 0x000000012d2d7824 */ /* 0x000fca00078e022f */
[----:B------:R-:W-:Y:S02]  /*8ee0*/  LEA.HI.X R51, R44, UR39, R45, 0x1, P0 ;  /* 0x000000272c337c11 */ /* 0x000fe400080f0c2d */
[----:B------:R-:W-:-:S13]  /*8ef0*/  ISETP.GE.AND P0, PT, R16, UR41, PT ;  /* 0x0000002910007c0c */ /* 0x000fda000bf06270 */
[----:B------:R-:W1:Y:S04]  /*8f00*/  @!P0 LDS.128 R44, [R111+0x1400] ;  /* 0x001400006f2c8984 */ /* 0x000e680000000c00 */
[----:B-1----:R-:W-:Y:S01]  /*8f10*/  @!P0 STG.E.128 desc[UR42][R50.64], R44 ;  /* 0x0000002c32008986 */ /* 0x002fe2000c101d2a */
[----:B------:R-:W-:-:S13]  /*8f20*/  ISETP.GE.AND P0, PT, R190, UR41, PT ;  /* 0x00000029be007c0c */ /* 0x000fda000bf06270 */
[----:B------:R-:W1:Y:S04]  /*8f30*/  @!P0 LDS.128 R44, [R111+0x5400] ;  /* 0x005400006f2c8984 */ /* 0x000e680000000c00 */
[----:B-1----:R4:W-:Y:S02]  /*8f40*/  @!P0 STG.E.128 desc[UR42][R50.64+0x80], R44 ;  /* 0x0000802c32008986 */ /* 0x0029e4000c101d2a */
.L_x_1585:
[----:B------:R-:W-:Y:S05]  /*8f50*/  BSYNC B0 ;  /* 0x0000000000007941 */ /* 0x000fea0003800000 */
.L_x_1584:
[----:B------:R-:W-:Y:S01]  /*8f60*/  ISETP.GE.AND P0, PT, R211, R113, PT ;  /* 0x00000071d300720c */ /* 0x000fe20003f06270 */
[----:B------:R-:W-:-:S12]  /*8f70*/  BSSY B0, `(.L_x_1586) ;  /* 0x0000012000007945 */ /* 0x000fd80003800000 */
[----:B------:R-:W-:Y:S05]  /*8f80*/  @P0 BRA `(.L_x_1587) ;  /* 0x0000000000400947 */ /* 0x000fea0003800000 */
[----:B---34-:R-:W-:Y:S01]  /*8f90*/  IADD3 R47, P0, R48, 0x40, RZ ;  /* 0x00000040302f7810 */ /* 0x018fe20007f1e0ff */
        /* <DEDUP_REMOVED lines=15> */
.L_x_1587:
[----:B------:R-:W-:Y:S05]  /*9090*/  BSYNC B0 ;  /* 0x0000000000007941 */ /* 0x000fea0003800000 */
.L_x_1586:
[----:B------:R-:W-:Y:S01]  /*90a0*/  ISETP.GE.AND P0, PT, R210, R113, PT ;  /* 0x00000071d200720c */ /* 0x000fe20003f06270 */
[----:B------:R-:W-:-:S12]  /*90b0*/  BSSY B0, `(.L_x_1588) ;  /* 0x0000012000007945 */ /* 0x000fd80003800000 */
[----:B------:R-:W-:Y:S05]  /*90c0*/  @P0 BRA `(.L_x_1589) ;  /* 0x0000000000400947 */ /* 0x000fea0003800000 */
[----:B-1-34-:R-:W-:Y:S01]  /*90d0*/  IADD3 R47, P0, R48, 0x60, RZ ;  /* 0x00000060302f7810 */ /* 0x01afe20007f1e0ff */
[----:B------:R-:W-:Y:S02]  /*90e0*/  IMAD.MOV.U32 R44, RZ, RZ, R94 ;  /* 0x000000ffff2c7224 */ /* 0x000fe400078e005e */
        /* <DEDUP_REMOVED lines=14> */
.L_x_1589:
[----:B------:R-:W-:Y:S05]  /*91d0*/  BSYNC B0 ;  /* 0x0000000000007941 */ /* 0x000fea0003800000 */
.L_x_1588:
[----:B-1-34-:R-:W3:Y:S01]  /*91e0*/  LDL R44, [R1+0x10] ;  /* 0x00001000012c7983 */ /* 0x01aee20000100800 */
[----:B------:R-:W-:Y:S02]  /*91f0*/  VIADD R184, R184, 0x1 ;  /* 0x00000001b8b87836 */ /* 0x000fe40000000000 */
[----:B0-2---:R-:W-:Y:S01]  /*9200*/  @!P3 VIADD R107, R107, 0x288c0 ;  /* 0x000288c06b6bb836 */ /* 0x005fe20000000000 */
[----:B------:R-:W-:Y:S01]  /*9210*/  @!PT LDS RZ, [RZ] ;  /* 0x00000000fffff984 */ /* 0x000fe20000000800 */
[----:B------:R-:W-:Y:S01]  /*9220*/  @!PT LDS RZ, [RZ] ;  /* 0x00000000fffff984 */ /* 0x000fe20000000800 */
[----:B------:R-:W-:Y:S01]  /*9230*/  @!PT LDS RZ, [RZ] ;  /* 0x00000000fffff984 */ /* 0x000fe20000000800 */
[----:B------:R-:W-:Y:S01]  /*9240*/  @!PT LDS RZ, [RZ] ;  /* 0x00000000fffff984 */ /* 0x000fe20000000800 */
[----:B------:R0:W-:Y:S06]  /*9250*/  MEMBAR.ALL.CTA ;  /* 0x0000000000007992 */ /* 0x0001ec0000008000 */
[----:B0-----:R-:W0:Y:S02]  /*9260*/  FENCE.VIEW.ASYNC.S ;  /* 0x00000000000073c6 */ /* 0x001e240000000000 */
[----:B0-----:R0:W-:Y:S01]  /*9270*/  BAR.SYNC.DEFER_BLOCKING R124, 0x80 ;  /* 0x0002007c0000751d */ /* 0x0011e20000010000 */
[----:B------:R-:W-:-:S02]  /*9280*/  ISETP.NE.AND P0, PT, R184, 0x2, PT ;  /* 0x00000002b800780c */ /* 0x000fc40003f05270 */
[----:B------:R-:W-:Y:S02]  /*9290*/  @!P3 PRMT R107, RZ, 0x654, R107 ;  /* 0x00000654ff6bb816 */ /* 0x000fe4000000006b */
[----:B------:R-:W-:Y:S02]  /*92a0*/  SEL R184, R184, RZ, P0 ;  /* 0x000000ffb8b87207 */ /* 0x000fe40000000000 */
[----:B------:R0:W-:Y:S01]  /*92b0*/  @!P3 SYNCS.ARRIVE.TRANS64.RED.A1T0 RZ, [R107+URZ], RZ ;  /* 0x000000ff6bffb9a7 */ /* 0x0001e2000810043f */
[----:B---3--:R-:W-:Y:S02]  /*92c0*/  LOP3.LUT P4, RZ, R44, 0x4, RZ, 0xc0, !PT ;  /* 0x000000042cff7812 */ /* 0x008fe4000788c0ff */
[----:B------:R-:W-:-:S04]  /*92d0*/  SEL R44, RZ, 0x1, P0 ;  /* 0x00000001ff2c7807 */ /* 0x000fc80000000000 */
[----:B------:R-:W-:-:S07]  /*92e0*/  LOP3.LUT R191, R191, R44, RZ, 0x3c, !PT ;  /* 0x0000002cbfbf7212 */ /* 0x000fce00078e3cff */
[----:B0-----:R-:W-:Y:S05]  /*92f0*/  @P4 BRA `(.L_x_1590) ;  /* 0xffffff98005c4947 */ /* 0x001fea000383ffff */
[----:B------:R-:W0:Y:S01]  /*9300*/  S2R R45, SR_TID.X ;  /* 0x00000000002d7919 */ /* 0x000e220000002100 */
[----:B------:R-:W-:Y:S02]  /*9310*/  PLOP3.LUT P0, PT, PT, PT, PT, 0x8, 0x0 ;  /* 0x000000000000781c */ /* 0x000fe40003f0e170 */
[----:B0-----:R-:W-:-:S04]  /*9320*/  SHF.R.U32.HI R45, RZ, 0x7, R45 ;  /* 0x00000007ff2d7819 */ /* 0x001fc8000001162d */
[----:B------:R-:W-:-:S13]  /*9330*/  ISETP.NE.AND P4, PT, R45, 0x1, PT ;  /* 0x000000012d00780c */ /* 0x000fda0003f85270 */
[----:B------:R-:W-:Y:S06]  /*9340*/  @!P4 BAR.ARV 0x9, 0x100 ;  /* 0x024400000000cb1d */ /* 0x000fec0000002000 */
.L_x_1500:
[----:B------:R-:W0:Y:S01]  /*9350*/  LDC R0, c[0x0][0x448] ;  /* 0x00011200ff007b82 */ /* 0x000e220000000800 */
[----:B------:R-:W-:-:S07]  /*9360*/  IADD3 R7, R189, 0x1, -R187 ;  /* 0x00000001bd077810 */ /* 0x000fce0007ffe8bb */
[----:B------:R-:W1:Y:S01]  /*9370*/  LDC.64 R4, c[0x0][0x9e0] ;  /* 0x00027800ff047b82 */ /* 0x000e620000000a00 */
[----:B0-----:R-:W-:Y:S01]  /*9380*/  ISETP.NE.AND P1, PT, R0, 0x1, PT ;  /* 0x000000010000780c */ /* 0x001fe20003f25270 */
[----:B------:R-:W-:Y:S01]  /*9390*/  VIADD R0, R192, 0x7f ;  /* 0x0000007fc0007836 */ /* 0x000fe20000000000 */
[----:B-1----:R-:W-:-:S11]  /*93a0*/  ISETP.GE.AND P2, PT, R5, 0x1, PT ;  /* 0x000000010500780c */ /* 0x002fd60003f46270 */
[----:B------:R-:W0:Y:S08]  /*93b0*/  @P1 LDC R3, c[0x0][0x44c] ;  /* 0x00011300ff031b82 */ /* 0x000e300000000800 */
[----:B------:R-:W1:Y:S01]  /*93c0*/  @P1 LDC R6, c[0x0][0x450] ;  /* 0x00011400ff061b82 */ /* 0x000e620000000800 */
[----:B0-----:R-:W-:-:S05]  /*93d0*/  @P1 IMAD.HI.U32 R3, R0, R3, RZ ;  /* 0x0000000300031227 */ /* 0x001fca00078e00ff */
[----:B-1----:R-:W-:-:S05]  /*93e0*/  @P1 SHF.R.U32.HI R0, RZ, R6, R3 ;  /* 0x00000006ff001219 */ /* 0x002fca0000011603 */
[----:B------:R-:W-:Y:S01]  /*93f0*/  IMAD.IADD R3, R7, 0x1, R0 ;  /* 0x0000000107037824 */ /* 0x000fe200078e0200 */
[----:B------:R-:W-:Y:S06]  /*9400*/  @P0 BRA `(.L_x_1591) ;  /* 0x00000000000c0947 */ /* 0x000fec0003800000 */
[----:B------:R-:W0:Y:S01]  /*9410*/  FENCE.VIEW.ASYNC.G ;  /* 0x00000000000073c6 */ /* 0x000e220000000100 */
[----:B------:R-:W-:Y:S05]  /*9420*/  WARPSYNC.ALL ;  /* 0x0000000000007948 */ /* 0x000fea0003800000 */
[----:B0-----:R-:W-:Y:S06]  /*9430*/  BAR.ARV 0xc, 0x180 ;  /* 0x0306000000007b1d */ /* 0x001fec0000002000 */
.L_x_1591:
[----:B------:R-:W-:Y:S01]  /*9440*/  IMAD.IADD R4, R3, 0x1, R4 ;  /* 0x0000000103047824 */ /* 0x000fe200078e0204 */
        /* <DEDUP_REMOVED lines=12> */
.L_x_1594:
[----:B------:R-:W-:-:S13]  /*9510*/  ISETP.NE.AND P0, PT, R5, 0x1, PT ;  /* 0x000000010500780c */ /* 0x000fda0003f05270 */
[----:B------:R-:W0:Y:S02]  /*9520*/  @P0 LDC.64 R6, c[0x0][0x9e8] ;  /* 0x00027a00ff060b82 */ /* 0x000e240000000a00 */
[----:B0-----:R-:W-:-:S05]  /*9530*/  @P0 IMAD.HI.U32 R6, R0, R6, RZ ;  /* 0x0000000600060227 */ /* 0x001fca00078e00ff */
[----:B------:R-:W-:-:S07]  /*9540*/  @P0 SHF.R.U32.HI R0, RZ, R7, R6 ;  /* 0x00000007ff000219 */ /* 0x000fce0000011606 */
.L_x_1595:
[----:B------:R-:W-:Y:S05]  /*9550*/  BSYNC B0 ;  /* 0x0000000000007941 */ /* 0x000fea0003800000 */
.L_x_1593:
[----:B------:R-:W-:-:S05]  /*9560*/  IMAD R3, R0, R5, R5 ;  /* 0x0000000500037224 */ /* 0x000fca00078e0205 */
[----:B------:R-:W-:-:S07]  /*9570*/  VIMNMX R4, R4, R3, PT ;  /* 0x0000000304047248 */ /* 0x000fce0003fe0100 */
.L_x_1592:
[----:B------:R-:W0:Y:S01]  /*9580*/  @P1 LDC R7, c[0x0][0x44c] ;  /* 0x00011300ff071b82 */ /* 0x000e220000000800 */
[----:B------:R-:W-:Y:S01]  /*9590*/  VIADD R4, R4, 0x7f ;  /* 0x0000007f04047836 */ /* 0x000fe20000000000 */
[----:B------:R-:W-:Y:S01]  /*95a0*/  ULDC UR4, c[0x0][0x9dc] ;  /* 0x0002770000047ab9 */ /* 0x000fe20000000800 */
[----:B------:R-:W-:-:S03]  /*95b0*/  IMAD.MOV.U32 R0, RZ, RZ, R192 ;  /* 0x000000ffff007224 */ /* 0x000fc600078e00c0 */
        /* <DEDUP_REMOVED lines=20> */
.L_x_1598:
[----:B------:R-:W-:-:S13]  /*9700*/  ISETP.NE.AND P0, PT, R5, 0x1, PT ;  /* 0x000000010500780c */ /* 0x000fda0003f05270 */
[----:B------:R-:W0:Y:S02]  /*9710*/  @P0 LDC.64 R6, c[0x0][0x9e8] ;  /* 0x00027a00ff060b82 */ /* 0x000e240000000a00 */
[----:B0-----:R-:W-:-:S05]  /*9720*/  @P0 IMAD.HI.U32 R4, R0, R6, RZ ;  /* 0x0000000600040227 */ /* 0x001fca00078e00ff */
[----:B------:R-:W-:-:S07]  /*9730*/  @P0 SHF.R.U32.HI R0, RZ, R7, R4 ;  /* 0x00000007ff000219 */ /* 0x000fce0000011604 */
.L_x_1599:
[----:B------:R-:W-:Y:S05]  /*9740*/  BSYNC B0 ;  /* 0x0000000000007941 */ /* 0x000fea0003800000 */
.L_x_1597:
[----:B------:R-:W-:-:S05]  /*9750*/  IMAD R0, R0, R5, RZ ;  /* 0x0000000500007224 */ /* 0x000fca00078e02ff */
[----:B------:R-:W-:-:S07]  /*9760*/  VIMNMX R3, R3, R0, !PT ;  /* 0x0000000003037248 */ /* 0x000fce0007fe0100 */
.L_x_1596:
[----:B------:R-:W-:Y:S01]  /*9770*/  SHF.R.S32.HI R0, RZ, 0x1f, R3 ;  /* 0x0000001fff007819 */ /* 0x000fe20000011403 */
[----:B------:R-:W-:Y:S01]  /*9780*/  BSSY B0, `(.L_x_1600) ;  /* 0x0000026000007945 */ /* 0x000fe20003800000 */
[----:B------:R-:W-:Y:S02]  /*9790*/  IMAD.MOV.U32 R88, RZ, RZ, RZ ;  /* 0x000000ffff587224 */ /* 0x000fe400078e00ff */
[----:B------:R-:W-:-:S04]  /*97a0*/  LEA.HI R0, R0, R3, RZ, 0x7 ;  /* 0x0000000300007211 */ /* 0x000fc800078f38ff */
[----:B------:R-:W-:-:S04]  /*97b0*/  SHF.R.S32.HI R0, RZ, 0x7, R0 ;  /* 0x00000007ff007819 */ /* 0x000fc80000011400 */
[----:B------:R-:W-:-:S04]  /*97c0*/  VIMNMX R194, RZ, R0, !PT ;  /* 0x00000000ffc27248 */ /* 0x000fc80007fe0100 */
        /* <DEDUP_REMOVED lines=33> */
.L_x_1601:
[----:B------:R-:W-:Y:S05]  /*99e0*/  BSYNC B0 ;  /* 0x0000000000007941 */ /* 0x000fea0003800000 */
.L_x_1600:
[-C--:B------:R-:W-:Y:S01]  /*99f0*/  IMAD R194, R215, R88.reuse, R194 ;  /* 0x00000058d7c27224 */ /* 0x080fe200078e02c2 */
[----:B------:R-:W-:Y:S01]  /*9a00*/  PLOP3.LUT P0, PT, PT, PT, PT, 0x80, 0x0 ;  /* 0x000000000000781c */ /* 0x000fe20003f0f070 */
[----:B------:R-:W-:Y:S01]  /*9a10*/  IMAD.MOV.U32 R3, RZ, RZ, RZ ;  /* 0x000000ffff037224 */ /* 0x000fe200078e00ff */
[----:B------:R-:W-:Y:S01]  /*9a20*/  CS2R R150, SRZ ;  /* 0x0000000000967805 */ /* 0x000fe2000001ff00 */
[----:B------:R-:W-:Y:S01]  /*9a30*/  IMAD.MOV.U32 R40, RZ, RZ, RZ ;  /* 0x000000ffff287224 */ /* 0x000fe200078e00ff */
[----:B------:R-:W-:Y:S02]  /*9a40*/  VIADDMNMX R88, R194, R88, R9, PT ;  /* 0x00000058c2587246 */ /* 0x000fe40003800109 */
[----:B------:R-:W-:Y:S02]  /*9a50*/  CS2R R148, SRZ ;  /* 0x0000000000947805 */ /* 0x000fe4000001ff00 */
[----:B------:R-:W-:Y:S02]  /*9a60*/  CS2R R146, SRZ ;  /* 0x0000000000927805 */ /* 0x000fe4000001ff00 */
[----:B------:R-:W-:-:S02]  /*9a70*/  CS2R R144, SRZ ;  /* 0x0000000000907805 */ /* 0x000fc4000001ff00 */
[----:B------:R-:W-:Y:S02]  /*9a80*/  ISETP.GT.AND P1, PT, R88, R194, PT ;  /* 0x000000c25800720c */ /* 0x000fe40003f24270 */
        /* <DEDUP_REMOVED lines=28> */
[----:B------:R-:W-:Y:S06]  /*9c50*/  @!P1 BRA `(.L_x_1602) ;  /* 0x0000011c00889947 */ /* 0x000fec0003800000 */
[----:B------:R-:W-:-:S03]  /*9c60*/  UMOV UR4, 0xffffffff ;  /* 0xffffffff00047882 */ /* 0x000fc60000000000 */
[----:B------:R-:W-:Y:S05]  /*9c70*/  BRA.DIV UR4, `(.L_x_1603) ;  /* 0x000001da044c7947 */ /* 0x000fea000b800000 */
[----:B------:R-:W0:Y:S02]  /*9c80*/  S2R R3, SR_TID.X ;  /* 0x0000000000037919 */ /* 0x000e240000002100 */
[----:B0-----:R-:W-:-:S05]  /*9c90*/  VIADD R3, R3, 0xffffff80 ;  /* 0xffffff8003037836 */ /* 0x001fca0000000000 */
[----:B------:R-:W-:-:S04]  /*9ca0*/  SHF.R.S32.HI R0, RZ, 0x1f, R3 ;  /* 0x0000001fff007819 */ /* 0x000fc80000011403 */
[----:B------:R-:W-:-:S04]  /*9cb0*/  LEA.HI R0, R0, R3, RZ, 0x7 ;  /* 0x0000000300007211 */ /* 0x000fc800078f38ff */
[----:B------:R-:W-:-:S05]  /*9cc0*/  SHF.R.S32.HI R0, RZ, 0x7, R0 ;  /* 0x00000007ff007819 */ /* 0x000fca0000011400 */
[----:B------:R0:W1:Y:S02]  /*9cd0*/  SHFL.IDX PT, R193, R0, RZ, 0x1f ;  /* 0x00001fff00c17589 */ /* 0x00006400000e0000 */
.L_x_1943:
[----:B01----:R-:W-:Y:S01]  /*9ce0*/  LEA.HI R0, R193, R193, RZ, 0x1 ;  /* 0x000000c1c1007211 */ /* 0x003fe200078f08ff */
[----:B------:R-:W-:-:S03]  /*9cf0*/  IMAD.U32 R3, RZ, RZ, UR44 ;  /* 0x0000002cff037e24 */ /* 0x000fc6000f8e00ff */
[----:B------:R-:W-:Y:S02]  /*9d00*/  LOP3.LUT R0, R0, 0x1e, RZ, 0xc0, !PT ;  /* 0x0000001e00007812 */ /* 0x000fe400078ec0ff */
[----:B------:R-:W-:-:S03]  /*9d10*/  LOP3.LUT P0, RZ, R3, 0x3ff, RZ, 0xc0, !PT ;  /* 0x000003ff03ff7812 */ /* 0x000fc6000780c0ff */
[----:B------:R-:W-:Y:S01]  /*9d20*/  IMAD.IADD R0, R193, 0x1, -R0 ;  /* 0x00000001c1007824 */ /* 0x000fe200078e0a00 */
[----:B------:R-:W-:-:S04]  /*9d30*/  P2R R24, PR, RZ, 0x1 ;  /* 0x00000001ff187803 */ /* 0x000fc80000000000 */
[----:B------:R-:W-:-:S04]  /*9d40*/  LEA R0, R0, UR44, 0xd ;  /* 0x0000002c00007c11 */ /* 0x000fc8000f8e68ff */
[----:B------:R-:W-:-:S04]  /*9d50*/  SHF.R.U32.HI R0, RZ, 0x4, R0 ;  /* 0x00000004ff007819 */ /* 0x000fc80000011600 */
[----:B------:R-:W-:Y:S01]  /*9d60*/  LOP3.LUT R36, R0, 0x3fff, RZ, 0xc0, !PT ;  /* 0x00003fff00247812 */ /* 0x000fe200078ec0ff */
[----:B------:R-:W-:Y:S06]  /*9d70*/  @!P0 BRA `(.L_x_1604) ;  /* 0x0000000000408947 */ /* 0x000fec0003800000 */
        /* <DEDUP_REMOVED lines=16> */
.L_x_1604:
[----:B------:R-:W-:Y:S02]  /*9e80*/  ULDC UR4, c[0x0][0x3f4] ;  /* 0x0000fd0000047ab9 */ /* 0x000fe40000000800 */
[----:B------:R-:W-:-:S13]  /*9e90*/  ISETP.LT.AND P0, PT, RZ, UR4, PT ;  /* 0x00000004ff007c0c */ /* 0x000fda000bf01270 */
[----:B------:R-:W-:Y:S05]  /*9ea0*/  @P0 BRA `(.L_x_1605) ;  /* 0x00000000003c0947 */ /* 0x000fea0003800000 */
[----:B------:R-:W-:-:S04]  /*9eb0*/  LEA.HI R0, R213, R213, RZ, 0x1 ;  /* 0x000000d5d5007211 */ /* 0x000fc800078f08ff */
[----:B------:R-:W-:-:S05]  /*9ec0*/  LOP3.LUT R0, R0, 0xfffffffe, RZ, 0xc0, !PT ;  /* 0xfffffffe00007812 */ /* 0x000fca00078ec0ff */
[----:B------:R-:W-:-:S05]  /*9ed0*/  IMAD.IADD R0, R213, 0x1, -R0 ;  /* 0x00000001d5007824 */ /* 0x000fca00078e0a00 */
[----:B------:R-:W-:-:S04]  /*9ee0*/  SHF.L.U32 R3, R0, 0x1f, RZ ;  /* 0x0000001f00037819 */ /* 0x000fc800000006ff */
[----:B------:R0:W1:Y:S03]  /*9ef0*/  SYNCS.PHASECHK.TRANS64.TRYWAIT P0, [R2+URZ+0x28800], R3 ;  /* 0x02880003020075a7 */ /* 0x000066000800017f */
[----:B-1----:R-:W-:Y:S05]  /*9f00*/  @!P0 NANOSLEEP.SYNCS 0x989680 ;  /* 0x009896800000895d */ /* 0x002fea0003900000 */
[----:B------:R-:W1:Y:S01]  /*9f10*/  @!P0 SYNCS.PHASECHK.TRANS64 P0, [R2+URZ+0x28800], R3 ;  /* 0x02880003020085a7 */ /* 0x000e62000800007f */
[----:B------:R-:W-:Y:S04]  /*9f20*/  BSSY B0, `(.L_x_1606) ;  /* 0x0000006000007945 */ /* 0x000fe80003800000 */
[----:B-1----:R-:W-:Y:S05]  /*9f30*/  @P0 BRA `(.L_x_1607) ;  /* 0x0000000000100947 */ /* 0x002fea0003800000 */
.L_x_1608:
[----:B-1----:R1:W2:Y:S02]  /*9f40*/  SYNCS.PHASECHK.TRANS64.TRYWAIT P0, [R2+URZ+0x28800], R3 ;  /* 0x02880003020075a7 */ /* 0x0022a4000800017f */
[----:B--2---:R-:W-:Y:S05]  /*9f50*/  @!P0 NANOSLEEP.SYNCS 0x989680 ;  /* 0x009896800000895d */ /* 0x004fea0003900000 */
[----:B------:R-:W2:Y:S02]  /*9f60*/  @!P0 SYNCS.PHASECHK.TRANS64 P0, [R2+URZ+0x28800], R3 ;  /* 0x02880003020085a7 */ /* 0x000ea4000800007f */
[----:B--2---:R-:W-:Y:S05]  /*9f70*/  @!P0 BRA `(.L_x_1608) ;  /* 0xfffffffc00f08947 */ /* 0x004fea000383ffff */
.L_x_1607:
[----:B------:R-:W-:Y:S05]  /*9f80*/  BSYNC B0 ;  /* 0x0000000000007941 */ /* 0x000fea0003800000 */
.L_x_1606:
[----:B------:R-:W-:Y:S05]  /*9f90*/  BRA `(.L_x_1609) ;  /* 0x0000005400007947 */ /* 0x000fea0003800000 */
.L_x_1605:
[----:B------:R-:W-:Y:S01]  /*9fa0*/  ISETP.NE.AND P0, PT, R24, RZ, PT ;  /* 0x000000ff1800720c */ /* 0x000fe20003f05270 */
[----:B------:R-:W-:Y:S01]  /*9fb0*/  ULDC.64 UR4, c[0x0][0x3f8] ;  /* 0x0000fe0000047ab9 */ /* 0x000fe20000000a00 */
[----:B-----5:R-:W-:Y:S01]  /*9fc0*/  SHF.R.S32.HI R0, RZ, 0x1f, R112 ;  /* 0x0000001fff007819 */ /* 0x020fe20000011470 */
[----:B------:R-:W-:Y:S01]  /*9fd0*/  ULDC.64 UR6, c[0x0][0x408] ;  /* 0x0001020000067ab9 */ /* 0x000fe20000000a00 */
[----:B------:R-:W-:-:S04]  /*9fe0*/  IMAD.WIDE.U32 R24, R112, UR4, RZ ;  /* 0x0000000470187c25 */ /* 0x000fc8000f8e00ff */
[C---:B------:R-:W-:Y:S02]  /*9ff0*/  IMAD R3, R0.reuse, UR4, RZ ;  /* 0x0000000400037c24 */ /* 0x040fe4000f8e02ff */
[----:B------:R-:W-:Y:S02]  /*a000*/  IMAD R5, R0, UR6, RZ ;  /* 0x0000000600057c24 */ /* 0x000fe4000f8e02ff */
[C---:B------:R-:W-:Y:S02]  /*a010*/  IMAD R3, R112.reuse, UR5, R3 ;  /* 0x0000000570037c24 */ /* 0x040fe4000f8e0203 */
[C---:B------:R-:W-:Y:S02]  /*a020*/  IMAD R5, R112.reuse, UR7, R5 ;  /* 0x0000000770057c24 */ /* 0x040fe4000f8e0205 */
[----:B------:R-:W-:-:S04]  /*a030*/  IMAD.WIDE.U32 R112, R112, UR6, RZ ;  /* 0x0000000670707c25 */ /* 0x000fc8000f8e00ff */
[----:B------:R-:W-:Y:S02]  /*a040*/  IMAD.IADD R27, R3, 0x1, R25 ;  /* 0x00000001031b7824 */ /* 0x000fe400078e0219 */
[----:B------:R-:W-:Y:S01]  /*a050*/  IMAD.IADD R29, R5, 0x1, R113 ;  /* 0x00000001051d7824 */ /* 0x000fe200078e0271 */
        /* <DEDUP_REMOVED lines=17> */
.L_x_1610:
[----:B------:R-:W-:Y:S01]  /*a170*/  ULDC.U8 UR4, c[0x0][0x410] ;  /* 0x0001040000047ab9 */ /* 0x000fe20000000000 */
[----:B------:R-:W-:Y:S01]  /*a180*/  IMAD.IADD R58, R23, 0x1, R192 ;  /* 0x00000001173a7824 */ /* 0x000fe200078e02c0 */
[----:B------:R-:W-:Y:S01]  /*a190*/  ISETP.NE.AND P0, PT, RZ, UR4, PT ;  /* 0x00000004ff007c0c */ /* 0x000fe2000bf05270 */
[----:B------:R-:W-:Y:S02]  /*a1a0*/  BSSY B0, `(.L_x_1611) ;  /* 0x0000517000007945 */ /* 0x000fe40003800000 */
[----:B------:R-:W-:-:S10]  /*a1b0*/  IMAD R3, R207, 0x20, R58 ;  /* 0x00000020cf037824 */ /* 0x000fd400078e023a */
[----:B------:R-:W-:Y:S05]  /*a1c0*/  @!P0 BRA `(.L_x_1612) ;  /* 0x0000002800588947 */ /* 0x000fea0003800000 */
[----:B------:R-:W0:Y:S01]  /*a1d0*/  LDC R8, c[0x0][0x448] ;  /* 0x00011200ff087b82 */ /* 0x000e220000000800 */
[----:B------:R-:W-:Y:S01]  /*a1e0*/  ULDC.64 UR4, c[0x0][0x3f8] ;  /* 0x0000fe0000047ab9 */ /* 0x000fe20000000a00 */
[----:B------:R-:W-:Y:S01]  /*a1f0*/  ULDC.64 UR6, c[0x0][0x408] ;  /* 0x0001020000067ab9 */ /* 0x000fe20000000a00 */
[----:B------:R-:W-:Y:S02]  /*a200*/  IMAD.MOV.U32 R4, RZ, RZ, R24 ;  /* 0x000000ffff047224 */ /* 0x000fe400078e0018 */
[----:B------:R-:W-:Y:S02]  /*a210*/  IMAD.MOV.U32 R10, RZ, RZ, R112 ;  /* 0x000000ffff0a7224 */ /* 0x000fe400078e0070 */
[----:B------:R-:W-:Y:S01]  /*a220*/  IMAD.MOV.U32 R11, RZ, RZ, R29 ;  /* 0x000000ffff0b7224 */ /* 0x000fe200078e001d */
[----:B0-----:R-:W-:-:S13]  /*a230*/  ISETP.NE.AND P0, PT, R8, 0x1, PT ;  /* 0x000000010800780c */ /* 0x001fda0003f05270 */
[----:B------:R-:W0:Y:S08]  /*a240*/  @P0 LDC R0, c[0x0][0x44c] ;  /* 0x00011300ff000b82 */ /* 0x000e300000000800 */
[----:B------:R-:W1:Y:S01]  /*a250*/  @P0 LDC R5, c[0x0][0x450] ;  /* 0x00011400ff050b82 */ /* 0x000e620000000800 */
[----:B0-----:R-:W-:-:S05]  /*a260*/  @P0 IMAD.HI.U32 R0, R3, R0, RZ ;  /* 0x0000000003000227 */ /* 0x001fca00078e00ff */
[----:B-1----:R-:W-:Y:S01]  /*a270*/  @P0 SHF.R.U32.HI R3, RZ, R5, R0 ;  /* 0x00000005ff030219 */ /* 0x002fe20000011600 */
[----:B------:R-:W-:-:S03]  /*a280*/  IMAD.MOV.U32 R5, RZ, RZ, R27 ;  /* 0x000000ffff057224 */ /* 0x000fc600078e001b */
[----:B------:R-:W-:Y:S01]  /*a290*/  SHF.R.S32.HI R0, RZ, 0x1f, R3 ;  /* 0x0000001fff007819 */ /* 0x000fe20000011403 */
[----:B------:R-:W-:-:S04]  /*a2a0*/  IMAD.WIDE.U32 R4, R3, UR4, R4 ;  /* 0x0000000403047c25 */ /* 0x000fc8000f8e0004 */
[C---:B------:R-:W-:Y:S02]  /*a2b0*/  IMAD R6, R0.reuse, UR4, RZ ;  /* 0x0000000400067c24 */ /* 0x040fe4000f8e02ff */
[----:B------:R-:W-:Y:S02]  /*a2c0*/  IMAD R0, R0, UR6, RZ ;  /* 0x0000000600007c24 */ /* 0x000fe4000f8e02ff */
[C---:B------:R-:W-:Y:S01]  /*a2d0*/  IMAD R7, R3.reuse, UR5, R6 ;  /* 0x0000000503077c24 */ /* 0x040fe2000f8e0206 */
[----:B------:R-:W-:Y:S01]  /*a2e0*/  ULDC.64 UR4, c[0x0][0x3e8] ;  /* 0x0000fa0000047ab9 */ /* 0x000fe20000000a00 */
[C---:B------:R-:W-:Y:S01]  /*a2f0*/  IMAD.WIDE.U32 R10, R3.reuse, UR6, R10 ;  /* 0x00000006030a7c25 */ /* 0x040fe2000f8e000a */
[----:B------:R-:W-:Y:S01]  /*a300*/  LEA R6, P0, R4, UR4, 0x1 ;  /* 0x0000000404067c11 */ /* 0x000fe2000f8008ff */
[----:B------:R-:W-:Y:S02]  /*a310*/  UMOV UR4, 0xffffffff ;  /* 0xffffffff00047882 */ /* 0x000fe40000000000 */
[----:B------:R-:W-:Y:S01]  /*a320*/  IMAD R3, R3, UR7, R0 ;  /* 0x0000000703037c24 */ /* 0x000fe2000f8e0200 */
[----:B------:R-:W-:Y:S01]  /*a330*/  ULDC.64 UR6, c[0x0][0x400] ;  /* 0x0001000000067ab9 */ /* 0x000fe20000000a00 */
[----:B------:R-:W-:Y:S01]  /*a340*/  IMAD.IADD R7, R5, 0x1, R7 ;  /* 0x0000000105077824 */ /* 0x000fe200078e0207 */
[----:B------:R-:W-:Y:S01]  /*a350*/  LEA R5, P1, R10, UR6, 0x1 ;  /* 0x000000060a057c11 */ /* 0x000fe2000f8208ff */
[----:B------:R-:W-:-:S03]  /*a360*/  IMAD.IADD R3, R11, 0x1, R3 ;  /* 0x000000010b037824 */ /* 0x000fc600078e0203 */
[----:B------:R-:W-:Y:S02]  /*a370*/  LEA.HI.X R7, R4, UR5, R7, 0x1, P0 ;  /* 0x0000000504077c11 */ /* 0x000fe400080f0c07 */
[----:B------:R-:W-:Y:S01]  /*a380*/  LEA.HI.X R10, R10, UR7, R3, 0x1, P1 ;  /* 0x000000070a0a7c11 */ /* 0x000fe200088f0c03 */
[----:B------:R-:W-:Y:S06]  /*a390*/  BRA.DIV UR4, `(.L_x_1613) ;  /* 0x000001d204c47947 */ /* 0x000fec000b800000 */
[----:B------:R0:W1:Y:S04]  /*a3a0*/  SHFL.IDX PT, R0, R7, RZ, 0x181f ;  /* 0x00181fff07007589 */ /* 0x00006800000e0000 */
[----:B------:R0:W2:Y:S04]  /*a3b0*/  SHFL.IDX PT, R3, R6, RZ, 0x181f ;  /* 0x00181fff06037589 */ /* 0x0000a800000e0000 */
[----:B------:R0:W3:Y:S04]  /*a3c0*/  SHFL.IDX PT, R4, R10, RZ, 0x181f ;  /* 0x00181fff0a047589 */ /* 0x0000e800000e0000 */
[----:B------:R0:W4:Y:S02]  /*a3d0*/  SHFL.IDX PT, R14, R5, RZ, 0x181f ;  /* 0x00181fff050e7589 */ /* 0x00012400000e0000 */
.L_x_1949:
[----:B------:R-:W-:Y:S01]  /*a3e0*/  IMAD R75, R187, R8, RZ ;  /* 0x00000008bb4b7224 */ /* 0x000fe200078e02ff */
[----:B------:R-:W-:Y:S01]  /*a3f0*/  BSSY B1, `(.L_x_1614) ;  /* 0x000001e000017945 */ /* 0x000fe20003800000 */
[----:B------:R-:W-:Y:S02]  /*a400*/  CS2R R46, SRZ ;  /* 0x00000000002e7805 */ /* 0x000fe4000001ff00 */
[----:B------:R-:W-:Y:S02]  /*a410*/  CS2R R40, SRZ ;  /* 0x0000000000287805 */ /* 0x000fe4000001ff00 */
[----:B------:R-:W-:Y:S02]  /*a420*/  CS2R R44, SRZ ;  /* 0x00000000002c7805 */ /* 0x000fe4000001ff00 */
[----:B------:R-:W-:Y:S02]  /*a430*/  ISETP.GE.AND P0, PT, R58, R75, PT ;  /* 0x0000004b3a00720c */ /* 0x000fe40003f06270 */
[----:B------:R-:W-:-:S11]  /*a440*/  CS2R R38, SRZ ;  /* 0x0000000000267805 */ /* 0x000fd6000001ff00 */
[----:B------:R-:W-:Y:S05]  /*a450*/  @P0 BRA `(.L_x_1615) ;  /* 0x00000000005c0947 */ /* 0x000fea0003800000 */
[----:B------:R-:W-:Y:S01]  /*a460*/  ULDC UR4, c[0x0][0x3f4] ;  /* 0x0000fd0000047ab9 */ /* 0x000fe20000000800 */
[----:B------:R-:W-:Y:S02]  /*a470*/  CS2R R38, SRZ ;  /* 0x0000000000267805 */ /* 0x000fe4000001ff00 */
[----:B------:R-:W-:Y:S02]  /*a480*/  ISETP.GE.AND P4, PT, R18, UR4, PT ;  /* 0x0000000412007c0c */ /* 0x000fe4000bf86270 */
[----:B------:R-:W-:Y:S02]  /*a490*/  CS2R R40, SRZ ;  /* 0x0000000000287805 */ /* 0x000fe4000001ff00 */
[----:B------:R-:W-:-:S09]  /*a4a0*/  ISETP.GE.AND P5, PT, R185, UR4, PT ;  /* 0x00000004b9007c0c */ /* 0x000fd2000bfa6270 */
[C---:B------:R-:W-:Y:S01]  /*a4b0*/  @!P4 IMAD.SHL.U32 R12, R18.reuse, 0x2, RZ ;  /* 0x00000002120cc824 */ /* 0x040fe200078e00ff */
[----:B------:R-:W-:-:S03]  /*a4c0*/  @!P4 SHF.L.U64.HI R13, R18, 0x1, R19 ;  /* 0x00000001120dc819 */ /* 0x000fc60000010213 */
[C---:B------:R-:W-:Y:S01]  /*a4d0*/  @!P5 IMAD.SHL.U32 R15, R185.reuse, 0x2, RZ ;  /* 0x00000002b90fd824 */ /* 0x040fe200078e00ff */
[----:B------:R-:W-:Y:S02]  /*a4e0*/  @!P5 SHF.L.U64.HI R11, R185, 0x1, R232 ;  /* 0x00000001b90bd819 */ /* 0x000fe400000102e8 */
[CC--:B--2---:R-:W-:Y:S02]  /*a4f0*/  @!P4 IADD3 R8, P0, R3.reuse, R12.reuse, RZ ;  /* 0x0000000c0308c210 */ /* 0x0c4fe40007f1e0ff */
[----:B----4-:R-:W-:Y:S02]  /*a500*/  @!P4 IADD3 R12, P1, R14, R12, RZ ;  /* 0x0000000c0e0cc210 */ /* 0x010fe40007f3e0ff */
[-C--:B------:R-:W-:Y:S01]  /*a510*/  @!P5 IADD3 R20, P2, R3, R15.reuse, RZ ;  /* 0x0000000f0314d210 */ /* 0x080fe20007f5e0ff */
[----:B-1----:R-:W-:Y:S01]  /*a520*/  @!P4 IMAD.X R9, R0, 0x1, R13, P0 ;  /* 0x000000010009c824 */ /* 0x002fe200000e060d */
[----:B------:R-:W-:Y:S02]  /*a530*/  @!P5 IADD3 R14, P3, R14, R15, RZ ;  /* 0x0000000f0e0ed210 */ /* 0x000fe40007f7e0ff */
[----:B------:R-:W-:-:S02]  /*a540*/  CS2R R44, SRZ ;  /* 0x00000000002c7805 */ /* 0x000fc4000001ff00 */
[----:B------:R-:W-:Y:S01]  /*a550*/  CS2R R46, SRZ ;  /* 0x00000000002e7805 */ /* 0x000fe2000001ff00 */
[----:B------:R-:W-:Y:S02]  /*a560*/  @!P5 IMAD.X R21, R0, 0x1, R11, P2 ;  /* 0x000000010015d824 */ /* 0x000fe400010e060b */
[C---:B---3--:R-:W-:Y:S02]  /*a570*/  @!P4 IMAD.X R13, R4.reuse, 0x1, R13, P1 ;  /* 0x00000001040dc824 */ /* 0x048fe400008e060d */
[----:B------:R-:W-:Y:S01]  /*a580*/  @!P5 IMAD.X R15, R4, 0x1, R11, P3 ;  /* 0x00000001040fd824 */ /* 0x000fe200018e060b */
[----:B------:R1:W5:Y:S04]  /*a590*/  @!P5 LD.E.64 R38, desc[UR42][R20.64] ;  /* 0x0000002a1426d980 */ /* 0x000368000c101b00 */
[----:B------:R1:W5:Y:S04]  /*a5a0*/  @!P5 LD.E.64 R40, desc[UR42][R14.64] ;  /* 0x0000002a0e28d980 */ /* 0x000368000c101b00 */
[----:B------:R1:W5:Y:S04]  /*a5b0*/  @!P4 LD.E.64 R44, desc[UR42][R8.64] ;  /* 0x0000002a082cc980 */ /* 0x000368000c101b00 */
[----:B------:R1:W5:Y:S02]  /*a5c0*/  @!P4 LD.E.64 R46, desc[UR42][R12.64] ;  /* 0x0000002a0c2ec980 */ /* 0x000364000c101b00 */
.L_x_1615:
[----:B------:R-:W-:Y:S05]  /*a5d0*/  BSYNC B1 ;  /* 0x0000000000017941 */ /* 0x000fea0003800000 */
.L_x_1614:
[----:B-1---5:R-:W-:Y:S01]  /*a5e0*/  IMAD.MOV.U32 R0, RZ, RZ, R46 ;  /* 0x000000ffff007224 */ /* 0x022fe200078e002e */
[----:B------:R-:W-:Y:S01]  /*a5f0*/  UMOV UR4, 0xffffffff ;  /* 0xffffffff00047882 */ /* 0x000fe20000000000 */
[----:B--2---:R-:W-:Y:S01]  /*a600*/  IMAD.MOV.U32 R3, RZ, RZ, R47 ;  /* 0x000000ffff037224 */ /* 0x004fe200078e002f */
[----:B------:R-:W-:Y:S01]  /*a610*/  CS2R R34, SRZ ;  /* 0x0000000000227805 */ /* 0x000fe2000001ff00 */
[----:B---3--:R-:W-:Y:S01]  /*a620*/  IMAD.MOV.U32 R4, RZ, RZ, R40 ;  /* 0x000000ffff047224 */ /* 0x008fe200078e0028 */
        /* <DEDUP_REMOVED lines=12> */
[----:B------:R-:W-:Y:S01]  /*a6f0*/  PRMT R72, R8, 0x7610, R72 ;  /* 0x0000761008487816 */ /* 0x000fe20000000048 */
[----:B------:R-:W-:Y:S06]  /*a700*/  BRA.DIV UR4, `(.L_x_1616) ;  /* 0x000001d204587947 */ /* 0x000fec000b800000 */
[----:B------:R1:W2:Y:S04]  /*a710*/  SHFL.IDX PT, R0, R7, 0x1, 0x181f ;  /* 0x00381f0007007f89 */ /* 0x0002a800000e0000 */
[----:B------:R1:W3:Y:S04]  /*a720*/  SHFL.IDX PT, R3, R6, 0x1, 0x181f ;  /* 0x00381f0006037f89 */ /* 0x0002e800000e0000 */
[----:B------:R1:W0:Y:S04]  /*a730*/  SHFL.IDX PT, R4, R10, 0x1, 0x181f ;  /* 0x00381f000a047f89 */ /* 0x00022800000e0000 */
[----:B----4-:R1:W4:Y:S02]  /*a740*/  SHFL.IDX PT, R14, R5, 0x1, 0x181f ;  /* 0x00381f00050e7f89 */ /* 0x01032400000e0000 */
.L_x_1955:
[----:B------:R-:W-:Y:S01]  /*a750*/  VIADD R8, R58, 0x20 ;  /* 0x000000203a087836 */ /* 0x000fe20000000000 */
[----:B------:R-:W-:Y:S01]  /*a760*/  BSSY B1, `(.L_x_1617) ;  /* 0x000001d000017945 */ /* 0x000fe20003800000 */
[----:B------:R-:W-:Y:S02]  /*a770*/  CS2R R30, SRZ ;  /* 0x00000000001e7805 */ /* 0x000fe4000001ff00 */
[----:B------:R-:W-:Y:S02]  /*a780*/  CS2R R42, SRZ ;  /* 0x00000000002a7805 */ /* 0x000fe4000001ff00 */
[----:B------:R-:W-:Y:S02]  /*a790*/  CS2R R32, SRZ ;  /* 0x0000000000207805 */ /* 0x000fe4000001ff00 */
[----:B------:R-:W-:-:S13]  /*a7a0*/  ISETP.GE.AND P0, PT, R8, R75, PT ;  /* 0x0000004b0800720c */ /* 0x000fda0003f06270 */
        /* <DEDUP_REMOVED lines=10> */
[CC--:B---3--:R-:W-:Y:S02]  /*a850*/  @!P4 IADD3 R8, P0, R3.reuse, R12.reuse, RZ ;  /* 0x0000000c0308c210 */ /* 0x0c8fe40007f1e0ff */
[-C--:B------:R-:W-:Y:S02]  /*a860*/  @!P5 IADD3 R20, P2, R3, R9.reuse, RZ ;  /* 0x000000090314d210 */ /* 0x080fe40007f5e0ff */
[C---:B----4-:R-:W-:Y:S02]  /*a870*/  @!P4 IADD3 R12, P1, R14.reuse, R12, RZ ;  /* 0x0000000c0e0cc210 */ /* 0x050fe40007f3e0ff */
[----:B------:R-:W-:Y:S01]  /*a880*/  @!P5 IADD3 R14, P3, R14, R9, RZ ;  /* 0x000000090e0ed210 */ /* 0x000fe20007f7e0ff */
[----:B--2---:R-:W-:Y:S01]  /*a890*/  @!P5 IMAD.X R21, R0, 0x1, R15, P2 ;  /* 0x000000010015d824 */ /* 0x004fe200010e060f */
[----:B------:R-:W-:-:S02]  /*a8a0*/  CS2R R42, SRZ ;  /* 0x00000000002a7805 */ /* 0x000fc4000001ff00 */
[----:B------:R-:W-:Y:S01]  /*a8b0*/  CS2R R34, SRZ ;  /* 0x0000000000227805 */ /* 0x000fe2000001ff00 */
[--C-:B------:R-:W-:Y:S02]  /*a8c0*/  @!P4 IMAD.X R9, R0, 0x1, R11.reuse, P0 ;  /* 0x000000010009c824 */ /* 0x100fe400000e060b */
[C---:B0-----:R-:W-:Y:S01]  /*a8d0*/  @!P4 IMAD.X R13, R4.reuse, 0x1, R11, P1 ;  /* 0x00000001040dc824 */ /* 0x041fe200008e060b */
[----:B------:R0:W5:Y:S01]  /*a8e0*/  @!P5 LD.E.64 R32, desc[UR42][R20.64] ;  /* 0x0000002a1420d980 */ /* 0x000162000c101b00 */
[----:B------:R-:W-:-:S03]  /*a8f0*/  @!P5 IMAD.X R15, R4, 0x1, R15, P3 ;  /* 0x00000001040fd824 */ /* 0x000fc600018e060f */
[----:B------:R0:W5:Y:S04]  /*a900*/  @!P4 LD.E.64 R42, desc[UR42][R8.64] ;  /* 0x0000002a082ac980 */ /* 0x000168000c101b00 */
[----:B------:R0:W5:Y:S04]  /*a910*/  @!P5 LD.E.64 R30, desc[UR42][R14.64] ;  /* 0x0000002a0e1ed980 */ /* 0x000168000c101b00 */
[----:B------:R0:W5:Y:S02]  /*a920*/  @!P4 LD.E.64 R34, desc[UR42][R12.64] ;  /* 0x0000002a0c22c980 */ /* 0x000164000c101b00 */
.L_x_1618:
[----:B------:R-:W-:Y:S05]  /*a930*/  BSYNC B1 ;  /* 0x0000000000017941 */ /* 0x000fea0003800000 */
.L_x_1617:
[----:B--2--5:R-:W-:Y:S01]  /*a940*/  IMAD.MOV.U32 R0, RZ, RZ, R34 ;  /* 0x000000ffff007224 */ /* 0x024fe200078e0022 */
[----:B------:R-:W-:Y:S01]  /*a950*/  UMOV UR4, 0xffffffff ;  /* 0xffffffff00047882 */ /* 0x000fe20000000000 */
[----:B---3--:R-:W-:Y:S02]  /*a960*/  IMAD.MOV.U32 R3, RZ, RZ, R35 ;  /* 0x000000ffff037224 */ /* 0x008fe400078e0023 */
[----:B0-----:R-:W-:Y:S01]  /*a970*/  IMAD.MOV.U32 R4, RZ, RZ, R30 ;  /* 0x000000ffff047224 */ /* 0x001fe200078e001e */
        /* <DEDUP_REMOVED lines=17> */
[----:B----4-:R4:W0:Y:S02]  /*aa90*/  SHFL.IDX PT, R14, R5, 0x2, 0x181f ;  /* 0x00581f00050e7f89 */ /* 0x01082400000e0000 */
.L_x_1961:
[----:B------:R-:W-:Y:S01]  /*aaa0*/  VIADD R8, R58, 0x40 ;  /* 0x000000403a087836 */ /* 0x000fe20000000000 */
        /* <DEDUP_REMOVED lines=18> */
[C---:B0-----:R-:W-:Y:S02]  /*abd0*/  @!P4 IADD3 R12, P1, R14.reuse, R12, RZ ;  /* 0x0000000c0e0cc210 */ /* 0x041fe40007f3e0ff */
[----:B------:R-:W-:Y:S01]  /*abe0*/  @!P5 IADD3 R14, P3, R14, R9, RZ ;  /* 0x000000090e0ed210 */ /* 0x000fe20007f7e0ff */
[----:B--2---:R-:W-:Y:S01]  /*abf0*/  @!P5 IMAD.X R49, R0, 0x1, R15, P2 ;  /* 0x000000010031d824 */ /* 0x004fe200010e060f */
[----:B------:R-:W-:-:S02]  /*ac00*/  CS2R R28, SRZ ;  /* 0x00000000001c7805 */ /* 0x000fc4000001ff00 */
[----:B------:R-:W-:Y:S01]  /*ac10*/  CS2R R26, SRZ ;  /* 0x00000000001a7805 */ /* 0x000fe2000001ff00 */
[--C-:B------:R-:W-:Y:S02]  /*ac20*/  @!P4 IMAD.X R9, R0, 0x1, R11.reuse, P0 ;  /* 0x000000010009c824 */ /* 0x100fe400000e060b */
[C---:B------:R-:W-:Y:S01]  /*ac30*/  @!P4 IMAD.X R13, R4.reuse, 0x1, R11, P1 ;  /* 0x00000001040dc824 */ /* 0x040fe200008e060b */
[----:B------:R0:W5:Y:S01]  /*ac40*/  @!P5 LD.E.64 R20, desc[UR42][R48.64] ;  /* 0x0000002a3014d980 */ /* 0x000162000c101b00 */
[----:B------:R-:W-:-:S03]  /*ac50*/  @!P5 IMAD.X R15, R4, 0x1, R15, P3 ;  /* 0x00000001040fd824 */ /* 0x000fc600018e060f */
[----:B------:R0:W5:Y:S04]  /*ac60*/  @!P4 LD.E.64 R28, desc[UR42][R8.64] ;  /* 0x0000002a081cc980 */ /* 0x000168000c101b00 */
[----:B------:R0:W5:Y:S04]  /*ac70*/  @!P5 LD.E.64 R24, desc[UR42][R14.64] ;  /* 0x0000002a0e18d980 */ /* 0x000168000c101b00 */
[----:B------:R0:W5:Y:S02]  /*ac80*/  @!P4 LD.E.64 R26, desc[UR42][R12.64] ;  /* 0x0000002a0c1ac980 */ /* 0x000164000c101b00 */
.L_x_1621:
[----:B------:R-:W-:Y:S05]  /*ac90*/  BSYNC B1 ;  /* 0x0000000000017941 */ /* 0x000fea0003800000 */
.L_x_1620:
[----:B0----5:R-:W-:Y:S01]  /*aca0*/  IMAD.MOV.U32 R8, RZ, RZ, R25 ;  /* 0x000000ffff087224 */ /* 0x021fe200078e0019 */
[----:B------:R-:W-:Y:S01]  /*acb0*/  UMOV UR4, 0xffffffff ;  /* 0xffffffff00047882 */ /* 0x000fe20000000000 */
[----:B--2---:R-:W-:Y:S02]  /*acc0*/  IMAD.MOV.U32 R0, RZ, RZ, R26 ;  /* 0x000000ffff007224 */ /* 0x004fe400078e001a */
        /* <DEDUP_REMOVED lines=14> */
[----:B------:R-:W-:Y:S01]  /*adb0*/  PRMT R55, R4, 0x7610, R55 ;  /* 0x0000761004377816 */ /* 0x000fe20000000037 */
[----:B------:R-:W-:Y:S06]  /*adc0*/  BRA.DIV UR4, `(.L_x_1622) ;  /* 0x000001ce04887947 */ /* 0x000fec000b800000 */
[----:B------:R0:W2:Y:S04]  /*add0*/  SHFL.IDX PT, R0, R7, 0x3, 0x181f ;  /* 0x00781f0007007f89 */ /* 0x0000a800000e0000 */
[----:B------:R0:W3:Y:S04]  /*ade0*/  SHFL.IDX PT, R3, R6, 0x3, 0x181f ;  /* 0x00781f0006037f89 */ /* 0x0000e800000e0000 */
[----:B------:R0:W0:Y:S04]  /*adf0*/  SHFL.IDX PT, R4, R10, 0x3, 0x181f ;  /* 0x00781f000a047f89 */ /* 0x00002800000e0000 */
[----:B-1--4-:R-:W1:Y:S02]  /*ae00*/  SHFL.IDX PT, R5, R5, 0x3, 0x181f ;  /* 0x00781f0005057f89 */ /* 0x012e6400000e0000 */
.L_x_1967:
[----:B------:R-:W-:Y:S01]  /*ae10*/  VIADD R58, R58, 0x60 ;  /* 0x000000603a3a7836 */ /* 0x000fe20000000000 */
[----:B0-----:R-:W-:Y:S01]  /*ae20*/  LEA.HI R6, R213, R213, RZ, 0x1 ;  /* 0x000000d5d5067211 */ /* 0x001fe200078f08ff */
[----:B------:R-:W-:Y:S01]  /*ae30*/  BSSY B1, `(.L_x_1623) ;  /* 0x0000020000017945 */ /* 0x000fe20003800000 */
[----:B------:R-:W-:Y:S02]  /*ae40*/  CS2R R10, SRZ ;  /* 0x00000000000a7805 */ /* 0x000fe4000001ff00 */
[----:B------:R-:W-:Y:S02]  /*ae50*/  CS2R R14, SRZ ;  /* 0x00000000000e7805 */ /* 0x000fe4000001ff00 */
[----:B------:R-:W-:Y:S02]  /*ae60*/  ISETP.GE.AND P0, PT, R58, R75, PT ;  /* 0x0000004b3a00720c */ /* 0x000fe40003f06270 */
[----:B------:R-:W-:Y:S02]  /*ae70*/  CS2R R12, SRZ ;  /* 0x00000000000c7805 */ /* 0x000fe4000001ff00 */
[----:B------:R-:W-:-:S05]  /*ae80*/  LOP3.LUT R6, R6, 0xfffffffe, RZ, 0xc0, !PT ;  /* 0xfffffffe06067812 */ /* 0x000fca00078ec0ff */
[----:B------:R-:W-:-:S05]  /*ae90*/  IMAD.IADD R6, R213, 0x1, -R6 ;  /* 0x00000001d5067824 */ /* 0x000fca00078e0a06 */
[----:B------:R-:W-:Y:S01]  /*aea0*/  SHF.L.U32 R77, R6, 0x1f, RZ ;  /* 0x0000001f064d7819 */ /* 0x000fe200000006ff */
[----:B------:R-:W-:Y:S06]  /*aeb0*/  @P0 BRA `(.L_x_1624) ;  /* 0x00000000005c0947 */ /* 0x000fec0003800000 */
[----:B------:R-:W-:Y:S01]  /*aec0*/  ULDC UR4, c[0x0][0x3f4] ;  /* 0x0000fd0000047ab9 */ /* 0x000fe20000000800 */
[----:B------:R-:W-:Y:S02]  /*aed0*/  CS2R R12, SRZ ;  /* 0x00000000000c7805 */ /* 0x000fe4000001ff00 */
[----:B------:R-:W-:Y:S02]  /*aee0*/  ISETP.GE.AND P4, PT, R18, UR4, PT ;  /* 0x0000000412007c0c */ /* 0x000fe4000bf86270 */
[----:B------:R-:W-:-:S11]  /*aef0*/  ISETP.GE.AND P5, PT, R185, UR4, PT ;  /* 0x00000004b9007c0c */ /* 0x000fd6000bfa6270 */
[C---:B------:R-:W-:Y:S01]  /*af00*/  @!P4 IMAD.SHL.U32 R48, R18.reuse, 0x2, RZ ;  /* 0x000000021230c824 */ /* 0x040fe200078e00ff */
[----:B------:R-:W-:Y:S01]  /*af10*/  @!P4 SHF.L.U64.HI R9, R18, 0x1, R19 ;  /* 0x000000011209c819 */ /* 0x000fe20000010213 */
[C---:B------:R-:W-:Y:S01]  /*af20*/  @!P5 IMAD.SHL.U32 R50, R185.reuse, 0x2, RZ ;  /* 0x00000002b932d824 */ /* 0x040fe200078e00ff */
[----:B------:R-:W-:Y:S02]  /*af30*/  @!P5 SHF.L.U64.HI R11, R185, 0x1, R232 ;  /* 0x00000001b90bd819 */ /* 0x000fe400000102e8 */
[C---:B---3--:R-:W-:Y:S02]  /*af40*/  @!P4 IADD3 R6, P0, R3.reuse, R48, RZ ;  /* 0x000000300306c210 */ /* 0x048fe40007f1e0ff */
[----:B------:R-:W-:Y:S02]  /*af50*/  @!P5 IADD3 R52, P2, R3, R50, RZ ;  /* 0x000000320334d210 */ /* 0x000fe40007f5e0ff */
[C---:B-1----:R-:W-:Y:S01]  /*af60*/  @!P4 IADD3 R48, P1, R5.reuse, R48, RZ ;  /* 0x000000300530c210 */ /* 0x042fe20007f3e0ff */
[C---:B--2---:R-:W-:Y:S01]  /*af70*/  @!P4 IMAD.X R7, R0.reuse, 0x1, R9, P0 ;  /* 0x000000010007c824 */ /* 0x044fe200000e0609 */
[----:B------:R-:W-:Y:S01]  /*af80*/  @!P5 IADD3 R50, P3, R5, R50, RZ ;  /* 0x000000320532d210 */ /* 0x000fe20007f7e0ff */
[----:B------:R-:W-:Y:S01]  /*af90*/  @!P5 IMAD.X R53, R0, 0x1, R11, P2 ;  /* 0x000000010035d824 */ /* 0x000fe200010e060b */
[----:B------:R-:W-:Y:S01]  /*afa0*/  CS2R R14, SRZ ;  /* 0x00000000000e7805 */ /* 0x000fe2000001ff00 */
[C---:B------:R-:W-:Y:S01]  /*afb0*/  @!P4 IMAD.X R49, R4.reuse, 0x1, R9, P1 ;  /* 0x000000010431c824 */ /* 0x040fe200008e0609 */
[----:B------:R-:W-:Y:S01]  /*afc0*/  CS2R R8, SRZ ;  /* 0x0000000000087805 */ /* 0x000fe2000001ff00 */
[----:B------:R-:W-:Y:S01]  /*afd0*/  @!P5 IMAD.X R51, R4, 0x1, R11, P3 ;  /* 0x000000010433d824 */ /* 0x000fe200018e060b */
[----:B------:R-:W-:Y:S01]  /*afe0*/  CS2R R10, SRZ ;  /* 0x00000000000a7805 */ /* 0x000fe2000001ff00 */
[----:B------:R0:W5:Y:S04]  /*aff0*/  @!P5 LD.E.64 R12, desc[UR42][R52.64] ;  /* 0x0000002a340cd980 */ /* 0x000168000c101b00 */
[----:B------:R0:W5:Y:S04]  /*b000*/  @!P4 LD.E.64 R14, desc[UR42][R6.64] ;  /* 0x0000002a060ec980 */ /* 0x000168000c101b00 */
[----:B------:R0:W5:Y:S04]  /*b010*/  @!P5 LD.E.64 R10, desc[UR42][R50.64] ;  /* 0x0000002a320ad980 */ /* 0x000168000c101b00 */
[----:B------:R0:W5:Y:S02]  /*b020*/  @!P4 LD.E.64 R8, desc[UR42][R48.64] ;  /* 0x0000002a3008c980 */ /* 0x000164000c101b00 */
.L_x_1624:
[----:B------:R-:W-:Y:S05]  /*b030*/  BSYNC B1 ;  /* 0x0000000000017941 */ /* 0x000fea0003800000 */
.L_x_1623:
[----:B------:R-:W4:Y:S01]  /*b040*/  SYNCS.PHASECHK.TRANS64.TRYWAIT P0, [R2+URZ+0x28800], R77 ;  /* 0x0288004d020075a7 */ /* 0x000f22000800017f */
[----:B-----5:R-:W-:Y:S01]  /*b050*/  IMAD.MOV.U32 R4, RZ, RZ, R9 ;  /* 0x000000ffff047224 */ /* 0x020fe200078e0009 */
[----:B--2---:R-:W-:Y:S01]  /*b060*/  VIADDMNMX R0, R75, -R192, 0x80, PT ;  /* 0x000000804b007446 */ /* 0x004fe200038009c0 */
[----:B---3--:R-:W-:Y:S01]  /*b070*/  IMAD.MOV.U32 R3, RZ, RZ, R8 ;  /* 0x000000ffff037224 */ /* 0x008fe200078e0008 */
[----:B------:R-:W-:Y:S01]  /*b080*/  BSSY B1, `(.L_x_1625) ;  /* 0x000000e000017945 */ /* 0x000fe20003800000 */
[----:B-1----:R-:W-:Y:S01]  /*b090*/  IMAD.MOV.U32 R5, RZ, RZ, R14 ;  /* 0x000000ffff057224 */ /* 0x002fe200078e000e */
[----:B0-----:R-:W-:Y:S01]  /*b0a0*/  PRMT R52, R4, 0x7610, R52 ;  /* 0x0000761004347816 */ /* 0x001fe20000000034 */
[----:B------:R-:W-:Y:S01]  /*b0b0*/  IMAD.MOV.U32 R4, RZ, RZ, R11 ;  /* 0x000000ffff047224 */ /* 0x000fe200078e000b */
[----:B------:R-:W-:Y:S01]  /*b0c0*/  PRMT R51, R3, 0x7610, R51 ;  /* 0x0000761003337816 */ /* 0x000fe20000000033 */
[----:B------:R-:W-:Y:S01]  /*b0d0*/  IMAD.MOV.U32 R6, RZ, RZ, R15 ;  /* 0x000000ffff067224 */ /* 0x000fe200078e000f */
[----:B------:R-:W-:Y:S01]  /*b0e0*/  PRMT R53, R5, 0x7610, R53 ;  /* 0x0000761005357816 */ /* 0x000fe20000000035 */
[----:B------:R-:W-:Y:S01]  /*b0f0*/  IMAD.MOV.U32 R3, RZ, RZ, R10 ;  /* 0x000000ffff037224 */ /* 0x000fe200078e000a */
[----:B------:R-:W-:Y:S01]  /*b100*/  PRMT R48, R4, 0x7610, R48 ;  /* 0x0000761004307816 */ /* 0x000fe20000000030 */
[----:B------:R-:W-:Y:S01]  /*b110*/  IMAD.MOV.U32 R4, RZ, RZ, R12 ;  /* 0x000000ffff047224 */ /* 0x000fe200078e000c */
[----:B------:R-:W-:Y:S01]  /*b120*/  ISETP.GE.AND P1, PT, R23, R0, PT ;  /* 0x000000001700720c */ /* 0x000fe20003f26270 */
[----:B------:R-:W-:Y:S01]  /*b130*/  IMAD.MOV.U32 R5, RZ, RZ, R13 ;  /* 0x000000ffff057224 */ /* 0x000fe200078e000d */
[----:B------:R-:W-:Y:S01]  /*b140*/  PRMT R58, R6, 0x7610, R58 ;  /* 0x00007610063a7816 */ /* 0x000fe2000000003a */
[----:B----4-:R-:W-:Y:S10]  /*b150*/  @!P0 BRA `(.L_x_1626) ;  /* 0x000001cc00188947 */ /* 0x010ff40003800000 */
.L_x_1968:
[----:B------:R-:W-:Y:S05]  /*b160*/  BSYNC B1 ;  /* 0x0000000000017941 */ /* 0x000fea0003800000 */
.L_x_1625:
[----:B------:R-:W-:Y:S01]  /*b170*/  BSSY B1, `(.L_x_1627) ;  /* 0x0000067000017945 */ /* 0x000fe20003800000 */
[----:B------:R-:W-:Y:S02]  /*b180*/  PRMT R49, R4, 0x7610, R49 ;  /* 0x0000761004317816 */ /* 0x000fe40000000031 */
[----:B------:R-:W-:Y:S01]  /*b190*/  PRMT R50, R5, 0x7610, R50 ;  /* 0x0000761005327816 */ /* 0x000fe20000000032 */
[----:B------:R-:W-:Y:S06]  /*b1a0*/  @P1 BRA `(.L_x_1628) ;  /* 0x00000004008c1947 */ /* 0x000fec0003800000 */
[----:B------:R-:W1:Y:S01]  /*b1b0*/  LDC R4, c[0x0][0x3f4] ;  /* 0x0000fd00ff047b82 */ /* 0x000e620000000800 */
[----:B------:R-:W-:Y:S01]  /*b1c0*/  BSSY B2, `(.L_x_1629) ;  /* 0x0000032000027945 */ /* 0x000fe20003800000 */
[-C--:B-1----:R-:W-:Y:S02]  /*b1d0*/  ISETP.GE.AND P0, PT, R18, R4.reuse, PT ;  /* 0x000000041200720c */ /* 0x082fe40003f06270 */
[----:B------:R-:W-:-:S11]  /*b1e0*/  ISETP.GE.AND P1, PT, R185, R4, PT ;  /* 0x00000004b900720c */ /* 0x000fd60003f26270 */
[----:B------:R-:W-:Y:S05]  /*b1f0*/  @P0 BRA `(.L_x_1630) ;  /* 0x0000000000b80947 */ /* 0x000fea0003800000 */
[----:B------:R-:W1:Y:S01]  /*b200*/  LDS.128 R4, [R204] ;  /* 0x00000000cc047984 */ /* 0x000e620000000c00 */
[----:B------:R-:W-:Y:S02]  /*b210*/  SHF.R.U32.HI R78, RZ, 0x10, R47 ;  /* 0x00000010ff4e7819 */ /* 0x000fe4000001162f */
[----:B------:R-:W-:Y:S02]  /*b220*/  SHF.R.U32.HI R75, RZ, 0x10, R45 ;  /* 0x00000010ff4b7819 */ /* 0x000fe4000001162d */
[----:B------:R-:W-:Y:S02]  /*b230*/  PRMT R78, R37, 0x5432, R78 ;  /* 0x00005432254e7816 */ /* 0x000fe4000000004e */
[----:B0-----:R-:W-:Y:S02]  /*b240*/  SHF.R.U64 R77, R46, 0x10, R47 ;  /* 0x000000102e4d7819 */ /* 0x001fe4000000122f */
[----:B------:R-:W-:Y:S01]  /*b250*/  PRMT R75, R79, 0x5410, R75 ;  /* 0x000054104f4b7816 */ /* 0x000fe2000000004b */
[----:B------:R-:W-:Y:S01]  /*b260*/  IMAD.U32 R79, R78, 0x10000, RZ ;  /* 0x000100004e4f7824 */ /* 0x000fe200078e00ff */
[----:B------:R-:W-:-:S02]  /*b270*/  SHF.R.U64 R74, R44, 0x10, R45 ;  /* 0x000000102c4a7819 */ /* 0x000fc4000000122d */
[----:B------:R-:W-:Y:S01]  /*b280*/  PRMT R77, R76, 0x5410, R77 ;  /* 0x000054104c4d7816 */ /* 0x000fe2000000004d */
[C---:B------:R-:W-:Y:S01]  /*b290*/  IMAD.U32 R76, R75.reuse, 0x10000, RZ ;  /* 0x000100004b4c7824 */ /* 0x040fe200078e00ff */
[----:B------:R-:W-:Y:S02]  /*b2a0*/  LOP3.LUT R78, R78, 0xffff0000, RZ, 0xc0, !PT ;  /* 0xffff00004e4e7812 */ /* 0x000fe400078ec0ff */
[----:B------:R-:W-:Y:S02]  /*b2b0*/  LOP3.LUT R75, R75, 0xffff0000, RZ, 0xc0, !PT ;  /* 0xffff00004b4b7812 */ /* 0x000fe400078ec0ff */
[----:B------:R-:W-:Y:S02]  /*b2c0*/  PRMT R74, R54, 0x5432, R74 ;  /* 0x00005432364a7816 */ /* 0x000fe4000000004a */
[C---:B-1----:R-:W-:Y:S01]  /*b2d0*/  LOP3.LUT R45, R6.reuse, 0xffff0000, RZ, 0xc0, !PT ;  /* 0xffff0000062d7812 */ /* 0x042fe200078ec0ff */
[----:B------:R-:W-:Y:S01]  /*b2e0*/  IMAD.U32 R44, R6, 0x10000, RZ ;  /* 0x00010000062c7824 */ /* 0x000fe200078e00ff */
[C---:B------:R-:W-:Y:S01]  /*b2f0*/  LOP3.LUT R47, R7.reuse, 0xffff0000, RZ, 0xc0, !PT ;  /* 0xffff0000072f7812 */ /* 0x040fe200078ec0ff */
[----:B------:R-:W-:-:S02]  /*b300*/  IMAD.U32 R46, R7, 0x10000, RZ ;  /* 0x00010000072e7824 */ /* 0x000fc400078e00ff */
[CC--:B------:R-:W-:Y:S01]  /*b310*/  FMUL.FTZ R81, R45.reuse, R79.reuse ;  /* 0x0000004f2d517220 */ /* 0x0c0fe20000410000 */
[----:B------:R-:W-:Y:S01]  /*b320*/  FMUL.FTZ R80, R45, R76 ;  /* 0x0000004c2d507220 */ /* 0x000fe20000410000 */
[----:B------:R-:W-:Y:S01]  /*b330*/  FMUL.FTZ R45, R47, R78 ;  /* 0x0000004e2f2d7220 */ /* 0x000fe20000410000 */
[----:B------:R-:W-:Y:S02]  /*b340*/  IMAD.U32 R6, R4, 0x10000, RZ ;  /* 0x0001000004067824 */ /* 0x000fe400078e00ff */
[C---:B------:R-:W-:Y:S01]  /*b350*/  FFMA.FTZ R81, R44.reuse, R76, -R81 ;  /* 0x0000004c2c517223 */ /* 0x040fe20000010851 */
[----:B------:R-:W-:Y:S01]  /*b360*/  FFMA.FTZ R80, R44, R79, R80 ;  /* 0x0000004f2c507223 */ /* 0x000fe20000010050 */
[-C--:B------:R-:W-:Y:S01]  /*b370*/  FFMA.FTZ R79, R46, R75.reuse, -R45 ;  /* 0x0000004b2e4f7223 */ /* 0x080fe2000001082d */
[C---:B------:R-:W-:Y:S01]  /*b380*/  IMAD.U32 R7, R5.reuse, 0x10000, RZ ;  /* 0x0001000005077824 */ /* 0x040fe200078e00ff */
[----:B------:R-:W-:Y:S01]  /*b390*/  LOP3.LUT R4, R4, 0xffff0000, RZ, 0xc0, !PT ;  /* 0xffff000004047812 */ /* 0x000fe200078ec0ff */
[C---:B------:R-:W-:Y:S01]  /*b3a0*/  IMAD.U32 R45, R74.reuse, 0x10000, RZ ;  /* 0x000100004a2d7824 */ /* 0x040fe200078e00ff */
[----:B------:R-:W-:Y:S01]  /*b3b0*/  LOP3.LUT R5, R5, 0xffff0000, RZ, 0xc0, !PT ;  /* 0xffff000005057812 */ /* 0x000fe200078ec0ff */
[----:B------:R-:W-:Y:S01]  /*b3c0*/  FMUL.FTZ R83, R47, R75 ;  /* 0x0000004b2f537220 */ /* 0x000fe20000410000 */
[C---:B------:R-:W-:Y:S01]  /*b3d0*/  LOP3.LUT R44, R77.reuse, 0xffff0000, RZ, 0xc0, !PT ;  /* 0xffff00004d2c7812 */ /* 0x040fe200078ec0ff */
[----:B------:R-:W-:Y:S01]  /*b3e0*/  IMAD.U32 R47, R77, 0x10000, RZ ;  /* 0x000100004d2f7824 */ /* 0x000fe200078e00ff */
[----:B------:R-:W-:Y:S01]  /*b3f0*/  LOP3.LUT R74, R74, 0xffff0000, RZ, 0xc0, !PT ;  /* 0xffff00004a4a7812 */ /* 0x000fe200078ec0ff */
[----:B------:R-:W-:Y:S01]  /*b400*/  FFMA.FTZ R78, R46, R78, R83 ;  /* 0x0000004e2e4e7223 */ /* 0x000fe20000010053 */
[C---:B------:R-:W-:Y:S01]  /*b410*/  FMUL.FTZ R46, R4.reuse, R45 ;  /* 0x0000002d042e7220 */ /* 0x040fe20000410000 */
[-C--:B------:R-:W-:Y:S01]  /*b420*/  FMUL.FTZ R75, R4, R47.reuse ;  /* 0x0000002f044b7220 */ /* 0x080fe20000410000 */
[C---:B------:R-:W-:Y:S01]  /*b430*/  FMUL.FTZ R76, R5.reuse, R44 ;  /* 0x0000002c054c7220 */ /* 0x040fe20000410000 */
[-C--:B------:R-:W-:Y:S01]  /*b440*/  FMUL.FTZ R77, R5, R74.reuse ;  /* 0x0000004a054d7220 */ /* 0x080fe20000410000 */
[C---:B------:R-:W-:Y:S01]  /*b450*/  FFMA.FTZ R47, R6.reuse, R47, R46 ;  /* 0x0000002f062f7223 */ /* 0x040fe2000001002e */
[----:B------:R-:W-:Y:S01]  /*b460*/  FFMA.FTZ R4, R6, R45, -R75 ;  /* 0x0000002d06047223 */ /* 0x000fe2000001084b */
[C---:B------:R-:W-:Y:S01]  /*b470*/  FFMA.FTZ R5, R7.reuse, R74, -R76 ;  /* 0x0000004a07057223 */ /* 0x040fe2000001084c */
[----:B------:R-:W-:Y:S01]  /*b480*/  FFMA.FTZ R44, R7, R44, R77 ;  /* 0x0000002c072c7223 */ /* 0x000fe2000001004d */
[----:B------:R-:W-:-:S02]  /*b490*/  F2FP.BF16.F32.PACK_AB R6, R80, R81 ;  /* 0x000000515006723e */ /* 0x000fc400000010ff */
[----:B------:R-:W-:Y:S02]  /*b4a0*/  F2FP.BF16.F32.PACK_AB R7, R78, R79 ;  /* 0x0000004f4e07723e */ /* 0x000fe400000010ff */
[----:B------:R-:W-:Y:S02]  /*b4b0*/  F2FP.BF16.F32.PACK_AB R4, R47, R4 ;  /* 0x000000042f04723e */ /* 0x000fe400000010ff */
[----:B------:R-:W-:-:S05]  /*b4c0*/  F2FP.BF16.F32.PACK_AB R5, R44, R5 ;  /* 0x000000052c05723e */ /* 0x000fca00000010ff */
[----:B------:R1:W-:Y:S02]  /*b4d0*/  STS.128 [R204], R4 ;  /* 0x00000004cc007388 */ /* 0x0003e40000000c00 */
.L_x_1630:
[----:B------:R-:W-:Y:S05]  /*b4e0*/  BSYNC B2 ;  /* 0x0000000000027941 */ /* 0x000fea0003800000 */
.L_x_1629:
[----:B------:R-:W-:Y:S05]  /*b4f0*/  @P1 BRA `(.L_x_1628) ;  /* 0x0000000000b81947 */ /* 0x000fea0003800000 */
[----:B-1----:R-:W1:Y:S01]  /*b500*/  LDS.128 R4, [R204+0x4000] ;  /* 0x00400000cc047984 */ /* 0x002e620000000c00 */
[----:B------:R-:W-:Y:S02]  /*b510*/  SHF.R.U64 R44, R38, 0x10, R39 ;  /* 0x00000010262c7819 */ /* 0x000fe40000001227 */
[----:B------:R-:W-:Y:S02]  /*b520*/  SHF.R.U64 R38, R40, 0x10, R41 ;  /* 0x0000001028267819 */ /* 0x000fe40000001229 */
[----:B------:R-:W-:Y:S02]  /*b530*/  SHF.R.U32.HI R39, RZ, 0x10, R39 ;  /* 0x00000010ff277819 */ /* 0x000fe40000011627 */
[----:B------:R-:W-:Y:S02]  /*b540*/  SHF.R.U32.HI R41, RZ, 0x10, R41 ;  /* 0x00000010ff297819 */ /* 0x000fe40000011629 */
[----:B------:R-:W-:Y:S02]  /*b550*/  PRMT R72, R72, 0x5410, R39 ;  /* 0x0000541048487816 */ /* 0x000fe40000000027 */
[----:B------:R-:W-:-:S02]  /*b560*/  PRMT R70, R70, 0x5410, R41 ;  /* 0x0000541046467816 */ /* 0x000fc40000000029 */
[----:B------:R-:W-:Y:S01]  /*b570*/  PRMT R73, R73, 0x5410, R44 ;  /* 0x0000541049497816 */ /* 0x000fe2000000002c */
[----:B------:R-:W-:Y:S01]  /*b580*/  IMAD.U32 R44, R72, 0x10000, RZ ;  /* 0x00010000482c7824 */ /* 0x000fe200078e00ff */
[----:B------:R-:W-:Y:S01]  /*b590*/  PRMT R71, R71, 0x5410, R38 ;  /* 0x0000541047477816 */ /* 0x000fe20000000026 */
[C---:B------:R-:W-:Y:S01]  /*b5a0*/  IMAD.U32 R45, R70.reuse, 0x10000, RZ ;  /* 0x00010000462d7824 */ /* 0x040fe200078e00ff */
[----:B------:R-:W-:Y:S02]  /*b5b0*/  LOP3.LUT R70, R70, 0xffff0000, RZ, 0xc0, !PT ;  /* 0xffff000046467812 */ /* 0x000fe400078ec0ff */
[----:B------:R-:W-:Y:S02]  /*b5c0*/  LOP3.LUT R72, R72, 0xffff0000, RZ, 0xc0, !PT ;  /* 0xffff000048487812 */ /* 0x000fe400078ec0ff */
[C---:B-1----:R-:W-:Y:S01]  /*b5d0*/  LOP3.LUT R39, R6.reuse, 0xffff0000, RZ, 0xc0, !PT ;  /* 0xffff000006277812 */ /* 0x042fe200078ec0ff */
[----:B------:R-:W-:Y:S01]  /*b5e0*/  IMAD.U32 R38, R6, 0x10000, RZ ;  /* 0x0001000006267824 */ /* 0x000fe200078e00ff */
[C---:B------:R-:W-:Y:S01]  /*b5f0*/  LOP3.LUT R41, R7.reuse, 0xffff0000, RZ, 0xc0, !PT ;  /* 0xffff000007297812 */ /* 0x040fe200078ec0ff */
[----:B------:R-:W-:-:S02]  /*b600*/  IMAD.U32 R40, R7, 0x10000, RZ ;  /* 0x0001000007287824 */ /* 0x000fc400078e00ff */
[C---:B------:R-:W-:Y:S01]  /*b610*/  FMUL.FTZ R46, R39.reuse, R44 ;  /* 0x0000002c272e7220 */ /* 0x040fe20000410000 */
[-C--:B------:R-:W-:Y:S01]  /*b620*/  FMUL.FTZ R47, R39, R45.reuse ;  /* 0x0000002d272f7220 */ /* 0x080fe20000410000 */
[----:B------:R-:W-:Y:S01]  /*b630*/  FMUL.FTZ R39, R41, R70 ;  /* 0x0000004629277220 */ /* 0x000fe20000410000 */
[----:B------:R-:W-:Y:S02]  /*b640*/  IMAD.U32 R6, R4, 0x10000, RZ ;  /* 0x0001000004067824 */ /* 0x000fe400078e00ff */
[C---:B------:R-:W-:Y:S01]  /*b650*/  FFMA.FTZ R75, R38.reuse, R45, R46 ;  /* 0x0000002d264b7223 */ /* 0x040fe2000001002e */
[----:B------:R-:W-:Y:S02]  /*b660*/  IMAD.U32 R7, R5, 0x10000, RZ ;  /* 0x0001000005077824 */ /* 0x000fe400078e00ff */
[----:B------:R-:W-:Y:S01]  /*b670*/  FFMA.FTZ R74, R38, R44, -R47 ;  /* 0x0000002c264a7223 */ /* 0x000fe2000001082f */
[-C--:B------:R-:W-:Y:S01]  /*b680*/  FMUL.FTZ R45, R41, R72.reuse ;  /* 0x00000048292d7220 */ /* 0x080fe20000410000 */
[----:B------:R-:W-:Y:S01]  /*b690*/  LOP3.LUT R4, R4, 0xffff0000, RZ, 0xc0, !PT ;  /* 0xffff000004047812 */ /* 0x000fe200078ec0ff */
[C---:B------:R-:W-:Y:S01]  /*b6a0*/  FFMA.FTZ R72, R40.reuse, R72, -R39 ;  /* 0x0000004828487223 */ /* 0x040fe20000010827 */
[----:B------:R-:W-:Y:S01]  /*b6b0*/  LOP3.LUT R5, R5, 0xffff0000, RZ, 0xc0, !PT ;  /* 0xffff000005057812 */ /* 0x000fe200078ec0ff */
[C---:B------:R-:W-:Y:S01]  /*b6c0*/  IMAD.U32 R41, R71.reuse, 0x10000, RZ ;  /* 0x0001000047297824 */ /* 0x040fe200078e00ff */
[----:B------:R-:W-:Y:S01]  /*b6d0*/  LOP3.LUT R44, R71, 0xffff0000, RZ, 0xc0, !PT ;  /* 0xffff0000472c7812 */ /* 0x000fe200078ec0ff */
[C---:B------:R-:W-:Y:S01]  /*b6e0*/  IMAD.U32 R39, R73.reuse, 0x10000, RZ ;  /* 0x0001000049277824 */ /* 0x040fe200078e00ff */
[----:B------:R-:W-:Y:S01]  /*b6f0*/  LOP3.LUT R38, R73, 0xffff0000, RZ, 0xc0, !PT ;  /* 0xffff000049267812 */ /* 0x000fe200078ec0ff */
        /* <DEDUP_REMOVED lines=14> */
.L_x_1628:
[----:B------:R-:W-:Y:S05]  /*b7e0*/  BSYNC B1 ;  /* 0x0000000000017941 */ /* 0x000fea0003800000 */
.L_x_1627:
[----:B------:R-:W-:Y:S01]  /*b7f0*/  ISETP.GE.AND P0, PT, R212, R0, PT ;  /* 0x00000000d400720c */ /* 0x000fe20003f06270 */
[----:B------:R-:W-:-:S12]  /*b800*/  BSSY B1, `(.L_x_1631) ;  /* 0x0000065000017945 */ /* 0x000fd80003800000 */
[----:B------:R-:W-:Y:S05]  /*b810*/  @P0 BRA `(.L_x_1632) ;  /* 0x00000004008c0947 */ /* 0x000fea0003800000 */
[----:B-12---:R-:W1:Y:S01]  /*b820*/  LDC R4, c[0x0][0x3f4] ;  /* 0x0000fd00ff047b82 */ /* 0x006e620000000800 */
[----:B------:R-:W-:Y:S01]  /*b830*/  BSSY B2, `(.L_x_1633) ;  /* 0x0000032000027945 */ /* 0x000fe20003800000 */
[-C--:B-1----:R-:W-:Y:S02]  /*b840*/  ISETP.GE.AND P0, PT, R18, R4.reuse, PT ;  /* 0x000000041200720c */ /* 0x082fe40003f06270 */
[----:B------:R-:W-:-:S11]  /*b850*/  ISETP.GE.AND P1, PT, R185, R4, PT ;  /* 0x00000004b900720c */ /* 0x000fd60003f26270 */
[----:B------:R-:W-:Y:S05]  /*b860*/  @P0 BRA `(.L_x_1634) ;  /* 0x0000000000b80947 */ /* 0x000fea0003800000 */
[----:B------:R-:W1:Y:S01]  /*b870*/  LDS.128 R4, [R204+0x1000] ;  /* 0x00100000cc047984 */ /* 0x000e620000000c00 */
        /* <DEDUP_REMOVED lines=16> */
[CC--:B------:R-:W-:Y:S01]  /*b980*/  FMUL.FTZ R42, R35.reuse, R40.reuse ;  /* 0x00000028232a7220 */ /* 0x0c0fe20000410000 */
[----:B------:R-:W-:Y:S01]  /*b990*/  FMUL.FTZ R43, R35, R41 ;  /* 0x00000029232b7220 */ /* 0x000fe20000410000 */
[C---:B------:R-:W-:Y:S01]  /*b9a0*/  FMUL.FTZ R35, R39.reuse, R67 ;  /* 0x0000004327237220 */ /* 0x040fe20000410000 */
[----:B------:R-:W-:Y:S02]  /*b9b0*/  IMAD.U32 R6, R4, 0x10000, RZ ;  /* 0x0001000004067824 */ /* 0x000fe400078e00ff */
[----:B------:R-:W-:Y:S01]  /*b9c0*/  FFMA.FTZ R45, R34, R41, R42 ;  /* 0x00000029222d7223 */ /* 0x000fe2000001002a */
[-C--:B------:R-:W-:Y:S01]  /*b9d0*/  FMUL.FTZ R41, R39, R69.reuse ;  /* 0x0000004527297220 */ /* 0x080fe20000410000 */
[----:B------:R-:W-:Y:S01]  /*b9e0*/  FFMA.FTZ R69, R38, R69, -R35 ;  /* 0x0000004526457223 */ /* 0x000fe20000010823 */
[C---:B------:R-:W-:Y:S01]  /*b9f0*/  IMAD.U32 R7, R5.reuse, 0x10000, RZ ;  /* 0x0001000005077824 */ /* 0x040fe200078e00ff */
[----:B------:R-:W-:Y:S01]  /*ba00*/  LOP3.LUT R4, R4, 0xffff0000, RZ, 0xc0, !PT ;  /* 0xffff000004047812 */ /* 0x000fe200078ec0ff */
[----:B------:R-:W-:Y:S01]  /*ba10*/  IMAD.U32 R39, R66, 0x10000, RZ ;  /* 0x0001000042277824 */ /* 0x000fe200078e00ff */
[----:B------:R-:W-:Y:S01]  /*ba20*/  LOP3.LUT R5, R5, 0xffff0000, RZ, 0xc0, !PT ;  /* 0xffff000005057812 */ /* 0x000fe200078ec0ff */
[----:B------:R-:W-:Y:S01]  /*ba30*/  IMAD.U32 R35, R68, 0x10000, RZ ;  /* 0x0001000044237824 */ /* 0x000fe200078e00ff */
[----:B------:R-:W-:Y:S01]  /*ba40*/  LOP3.LUT R66, R66, 0xffff0000, RZ, 0xc0, !PT ;  /* 0xffff000042427812 */ /* 0x000fe200078ec0ff */
[----:B------:R-:W-:Y:S01]  /*ba50*/  FFMA.FTZ R40, R34, R40, -R43 ;  /* 0x0000002822287223 */ /* 0x000fe2000001082b */
        /* <DEDUP_REMOVED lines=15> */
.L_x_1634:
[----:B------:R-:W-:Y:S05]  /*bb50*/  BSYNC B2 ;  /* 0x0000000000027941 */ /* 0x000fea0003800000 */
.L_x_1633:
        /* <DEDUP_REMOVED lines=9> */
[C---:B------:R-:W-:Y:S01]  /*bbf0*/  IMAD.U32 R34, R61.reuse, 0x10000, RZ ;  /* 0x000100003d227824 */ /* 0x040fe200078e00ff */
[----:B------:R-:W-:Y:S01]  /*bc00*/  LOP3.LUT R61, R61, 0xffff0000, RZ, 0xc0, !PT ;  /* 0xffff00003d3d7812 */ /* 0x000fe200078ec0ff */
[C---:B------:R-:W-:Y:S01]  /*bc10*/  IMAD.U32 R35, R59.reuse, 0x10000, RZ ;  /* 0x000100003b237824 */ /* 0x040fe200078e00ff */
        /* <DEDUP_REMOVED lines=13> */
[----:B------:R-:W-:Y:S02]  /*bcf0*/  IMAD.U32 R7, R5, 0x10000, RZ ;  /* 0x0001000005077824 */ /* 0x000fe400078e00ff */
[----:B------:R-:W-:Y:S01]  /*bd00*/  FFMA.FTZ R38, R30, R34, -R39 ;  /* 0x000000221e267223 */ /* 0x000fe20000010827 */
[----:B------:R-:W-:Y:S01]  /*bd10*/  IMAD.U32 R31, R60, 0x10000, RZ ;  /* 0x000100003c1f7824 */ /* 0x000fe200078e00ff */
[----:B------:R-:W-:Y:S01]  /*bd20*/  LOP3.LUT R4, R4, 0xffff0000, RZ, 0xc0, !PT ;  /* 0xffff000004047812 */ /* 0x000fe200078ec0ff */
[----:B------:R-:W-:Y:S01]  /*bd30*/  IMAD.U32 R33, R57, 0x10000, RZ ;  /* 0x0001000039217824 */ /* 0x000fe200078e00ff */
[----:B------:R-:W-:Y:S01]  /*bd40*/  LOP3.LUT R5, R5, 0xffff0000, RZ, 0xc0, !PT ;  /* 0xffff000005057812 */ /* 0x000fe200078ec0ff */
[----:B------:R-:W-:Y:S01]  /*bd50*/  FFMA.FTZ R40, R32, R59, R35 ;  /* 0x0000003b20287223 */ /* 0x000fe20000010023 */
[----:B------:R-:W-:Y:S01]  /*bd60*/  LOP3.LUT R30, R57, 0xffff0000, RZ, 0xc0, !PT ;  /* 0xffff0000391e7812 */ /* 0x000fe200078ec0ff */
[----:B------:R-:W-:Y:S01]  /*bd70*/  FMUL.FTZ R35, R4, R33 ;  /* 0x0000002104237220 */ /* 0x000fe20000410000 */
[----:B------:R-:W-:Y:S01]  /*bd80*/  LOP3.LUT R60, R60, 0xffff0000, RZ, 0xc0, !PT ;  /* 0xffff00003c3c7812 */ /* 0x000fe200078ec0ff */
[----:B------:R-:W-:-:S02]  /*bd90*/  FMUL.FTZ R32, R4, R31 ;  /* 0x0000001f04207220 */ /* 0x000fc40000410000 */
[C---:B------:R-:W-:Y:S01]  /*bda0*/  FMUL.FTZ R34, R5.reuse, R30 ;  /* 0x0000001e05227220 */ /* 0x040fe20000410000 */
[C---:B------:R-:W-:Y:S01]  /*bdb0*/  FFMA.FTZ R4, R6.reuse, R31, -R35 ;  /* 0x0000001f06047223 */ /* 0x040fe20000010823 */
[-C--:B------:R-:W-:Y:S01]  /*bdc0*/  FMUL.FTZ R39, R5, R60.reuse ;  /* 0x0000003c05277220 */ /* 0x080fe20000410000 */
[----:B------:R-:W-:Y:S01]  /*bdd0*/  FFMA.FTZ R33, R6, R33, R32 ;  /* 0x0000002106217223 */ /* 0x000fe20000010020 */
[----:B------:R-:W-:Y:S01]  /*bde0*/  FFMA.FTZ R5, R7, R60, -R34 ;  /* 0x0000003c07057223 */ /* 0x000fe20000010822 */
[----:B------:R-:W-:Y:S01]  /*bdf0*/  F2FP.BF16.F32.PACK_AB R6, R41, R38 ;  /* 0x000000262906723e */ /* 0x000fe200000010ff */
[----:B------:R-:W-:Y:S01]  /*be00*/  FFMA.FTZ R30, R7, R30, R39 ;  /* 0x0000001e071e7223 */ /* 0x000fe20000010027 */
[----:B------:R-:W-:Y:S02]  /*be10*/  F2FP.BF16.F32.PACK_AB R7, R40, R61 ;  /* 0x0000003d2807723e */ /* 0x000fe400000010ff */
[----:B------:R-:W-:Y:S02]  /*be20*/  F2FP.BF16.F32.PACK_AB R4, R33, R4 ;  /* 0x000000042104723e */ /* 0x000fe400000010ff */
[----:B------:R-:W-:-:S05]  /*be30*/  F2FP.BF16.F32.PACK_AB R5, R30, R5 ;  /* 0x000000051e05723e */ /* 0x000fca00000010ff */
[----:B------:R3:W-:Y:S02]  /*be40*/  STS.128 [R204+0x5000], R4 ;  /* 0x00500004cc007388 */ /* 0x0007e40000000c00 */
.L_x_1632:
[----:B------:R-:W-:Y:S05]  /*be50*/  BSYNC B1 ;  /* 0x0000000000017941 */ /* 0x000fea0003800000 */
.L_x_1631:
[----:B------:R-:W-:Y:S01]  /*be60*/  ISETP.GE.AND P0, PT, R211, R0, PT ;  /* 0x00000000d300720c */ /* 0x000fe20003f06270 */
[----:B------:R-:W-:-:S12]  /*be70*/  BSSY B1, `(.L_x_1635) ;  /* 0x0000065000017945 */ /* 0x000fd80003800000 */
[----:B------:R-:W-:Y:S05]  /*be80*/  @P0 BRA `(.L_x_1636) ;  /* 0x00000004008c0947 */ /* 0x000fea0003800000 */
[----:B-123--:R-:W1:Y:S01]  /*be90*/  LDC R4, c[0x0][0x3f4] ;  /* 0x0000fd00ff047b82 */ /* 0x00ee620000000800 */
[----:B------:R-:W-:Y:S01]  /*bea0*/  BSSY B2, `(.L_x_1637) ;  /* 0x0000032000027945 */ /* 0x000fe20003800000 */
[-C--:B-1----:R-:W-:Y:S02]  /*beb0*/  ISETP.GE.AND P0, PT, R18, R4.reuse, PT ;  /* 0x000000041200720c */ /* 0x082fe40003f06270 */
[----:B------:R-:W-:-:S11]  /*bec0*/  ISETP.GE.AND P1, PT, R185, R4, PT ;  /* 0x00000004b900720c */ /* 0x000fd60003f26270 */
[----:B------:R-:W-:Y:S05]  /*bed0*/  @P0 BRA `(.L_x_1638) ;  /* 0x0000000000b80947 */ /* 0x000fea0003800000 */
[----:B------:R-:W1:Y:S01]  /*bee0*/  LDS.128 R4, [R204+0x2000] ;  /* 0x00200000cc047984 */ /* 0x000e620000000c00 */
[--C-:B------:R-:W-:Y:S02]  /*bef0*/  SHF.R.U64 R31, R28, 0x10, R29.reuse ;  /* 0x000000101c1f7819 */ /* 0x100fe4000000121d */
[----:B------:R-:W-:Y:S02]  /*bf00*/  SHF.R.U32.HI R28, RZ, 0x10, R29 ;  /* 0x00000010ff1c7819 */ /* 0x000fe4000001161d */
[--C-:B------:R-:W-:Y:S02]  /*bf10*/  SHF.R.U64 R29, R26, 0x10, R27.reuse ;  /* 0x000000101a1d7819 */ /* 0x100fe4000000121b */
        /* <DEDUP_REMOVED lines=42> */
.L_x_1638:
[----:B------:R-:W-:Y:S05]  /*c1c0*/  BSYNC B2 ;  /* 0x0000000000027941 */ /* 0x000fea0003800000 */
.L_x_1637:
        /* <DEDUP_REMOVED lines=47> */
.L_x_1636:
[----:B------:R-:W-:Y:S05]  /*c4c0*/  BSYNC B1 ;  /* 0x0000000000017941 */ /* 0x000fea0003800000 */
.L_x_1635:
[----:B------:R-:W-:-:S13]  /*c4d0*/  ISETP.GE.AND P0, PT, R210, R0, PT ;  /* 0x00000000d200720c */ /* 0x000fda0003f06270 */
[----:B------:R-:W-:Y:S05]  /*c4e0*/  @P0 BRA `(.L_x_1639) ;  /* 0x0000002c00880947 */ /* 0x000fea0003800000 */
[----:B------:R-:W5:Y:S01]  /*c4f0*/  LDC R0, c[0x0][0x3f4] ;  /* 0x0000fd00ff007b82 */ /* 0x000f620000000800 */
[----:B------:R-:W-:Y:S01]  /*c500*/  BSSY B1, `(.L_x_1640) ;  /* 0x0000032000017945 */ /* 0x000fe20003800000 */
[-C--:B-----5:R-:W-:Y:S02]  /*c510*/  ISETP.GE.AND P0, PT, R18, R0.reuse, PT ;  /* 0x000000001200720c */ /* 0x0a0fe40003f06270 */
[----:B------:R-:W-:-:S11]  /*c520*/  ISETP.GE.AND P1, PT, R185, R0, PT ;  /* 0x00000000b900720c */ /* 0x000fd60003f26270 */
[----:B------:R-:W-:Y:S05]  /*c530*/  @P0 BRA `(.L_x_1641) ;  /* 0x0000000000b80947 */ /* 0x000fea0003800000 */
[----:B-1234-:R-:W1:Y:S01]  /*c540*/  LDS.128 R4, [R204+0x3000] ;  /* 0x00300000cc047984 */ /* 0x01ee620000000c00 */
        /* <DEDUP_REMOVED lines=13> */
[C---:B------:R-:W-:Y:S01]  /*c620*/  IMAD.U32 R14, R7.reuse, 0x10000, RZ ;  /* 0x00010000070e7824 */ /* 0x040fe200078e00ff */
[----:B------:R-:W-:Y:S01]  /*c630*/  LOP3.LUT R7, R7, 0xffff0000, RZ, 0xc0, !PT ;  /* 0xffff000007077812 */ /* 0x000fe200078ec0ff */
[----:B------:R-:W-:-:S02]  /*c640*/  IMAD.U32 R8, R6, 0x10000, RZ ;  /* 0x0001000006087824 */ /* 0x000fc400078e00ff */
[C---:B------:R-:W-:Y:S01]  /*c650*/  FMUL.FTZ R21, R9.reuse, R20 ;  /* 0x0000001409157220 */ /* 0x040fe20000410000 */
[-C--:B------:R-:W-:Y:S01]  /*c660*/  FMUL.FTZ R9, R9, R15.reuse ;  /* 0x0000000f09097220 */ /* 0x080fe20000410000 */
[C---:B------:R-:W-:Y:S01]  /*c670*/  FMUL.FTZ R27, R7.reuse, R52 ;  /* 0x00000034071b7220 */ /* 0x040fe20000410000 */
[----:B------:R-:W-:Y:S02]  /*c680*/  IMAD.U32 R0, R4, 0x10000, RZ ;  /* 0x0001000004007824 */ /* 0x000fe400078e00ff */
[C---:B------:R-:W-:Y:S01]  /*c690*/  FFMA.FTZ R24, R8.reuse, R15, -R21 ;  /* 0x0000000f08187223 */ /* 0x040fe20000010815 */
[----:B------:R-:W-:Y:S01]  /*c6a0*/  FFMA.FTZ R25, R8, R20, R9 ;  /* 0x0000001408197223 */ /* 0x000fe20000010009 */
[-C--:B------:R-:W-:Y:S01]  /*c6b0*/  FMUL.FTZ R15, R7, R58.reuse ;  /* 0x0000003a070f7220 */ /* 0x080fe20000410000 */
[----:B------:R-:W-:Y:S01]  /*c6c0*/  IMAD.U32 R6, R5, 0x10000, RZ ;  /* 0x0001000005067824 */ /* 0x000fe200078e00ff */
[----:B------:R-:W-:Y:S01]  /*c6d0*/  LOP3.LUT R4, R4, 0xffff0000, RZ, 0xc0, !PT ;  /* 0xffff000004047812 */ /* 0x000fe200078ec0ff */
[----:B------:R-:W-:Y:S01]  /*c6e0*/  IMAD.U32 R9, R51, 0x10000, RZ ;  /* 0x0001000033097824 */ /* 0x000fe200078e00ff */
[----:B------:R-:W-:Y:S01]  /*c6f0*/  LOP3.LUT R5, R5, 0xffff0000, RZ, 0xc0, !PT ;  /* 0xffff000005057812 */ /* 0x000fe200078ec0ff */
[----:B------:R-:W-:Y:S01]  /*c700*/  IMAD.U32 R7, R53, 0x10000, RZ ;  /* 0x0001000035077824 */ /* 0x000fe200078e00ff */
[----:B------:R-:W-:Y:S01]  /*c710*/  LOP3.LUT R51, R51, 0xffff0000, RZ, 0xc0, !PT ;  /* 0xffff000033337812 */ /* 0x000fe200078ec0ff */
[C---:B------:R-:W-:Y:S01]  /*c720*/  FFMA.FTZ R27, R14.reuse, R58, -R27 ;  /* 0x0000003a0e1b7223 */ /* 0x040fe2000001081b */
[----:B------:R-:W-:Y:S01]  /*c730*/  LOP3.LUT R53, R53, 0xffff0000, RZ, 0xc0, !PT ;  /* 0xffff000035357812 */ /* 0x000fe200078ec0ff */
[----:B------:R-:W-:Y:S01]  /*c740*/  FFMA.FTZ R52, R14, R52, R15 ;  /* 0x000000340e347223 */ /* 0x000fe2000001000f */
[C---:B------:R-:W-:Y:S01]  /*c750*/  FMUL.FTZ R15, R4.reuse, R9 ;  /* 0x00000009040f7220 */ /* 0x040fe20000410000 */
[----:B------:R-:W-:Y:S01]  /*c760*/  FMUL.FTZ R8, R4, R7 ;  /* 0x0000000704087220 */ /* 0x000fe20000410000 */
        /* <DEDUP_REMOVED lines=11> */
.L_x_1641:
[----:B------:R-:W-:Y:S05]  /*c820*/  BSYNC B1 ;  /* 0x0000000000017941 */ /* 0x000fea0003800000 */
.L_x_1640:
        /* <DEDUP_REMOVED lines=13> */
[----:B------:R-:W-:Y:S01]  /*c900*/  PRMT R49, R49, 0x5410, R0 ;  /* 0x0000541031317816 */ /* 0x000fe20000000000 */
[C---:B-1----:R-:W-:Y:S01]  /*c910*/  IMAD.U32 R8, R6.reuse, 0x10000, RZ ;  /* 0x0001000006087824 */ /* 0x042fe200078e00ff */
[----:B------:R-:W-:Y:S01]  /*c920*/  LOP3.LUT R6, R6, 0xffff0000, RZ, 0xc0, !PT ;  /* 0xffff000006067812 */ /* 0x000fe200078ec0ff */
[C---:B------:R-:W-:Y:S01]  /*c930*/  IMAD.U32 R9, R7.reuse, 0x10000, RZ ;  /* 0x0001000007097824 */ /* 0x040fe200078e00ff */
        /* <DEDUP_REMOVED lines=8> */
[----:B------:R-:W-:Y:S01]  /*c9c0*/  FFMA.FTZ R12, R8, R13, R6 ;  /* 0x0000000d080c7223 */ /* 0x000fe20000010006 */
[-C--:B------:R-:W-:Y:S01]  /*c9d0*/  FMUL.FTZ R8, R7, R50.reuse ;  /* 0x0000003207087220 */ /* 0x080fe20000410000 */
[C---:B------:R-:W-:Y:S01]  /*c9e0*/  IMAD.U32 R7, R10.reuse, 0x10000, RZ ;  /* 0x000100000a077824 */ /* 0x040fe200078e00ff */
[----:B------:R-:W-:Y:S01]  /*c9f0*/  LOP3.LUT R5, R5, 0xffff0000, RZ, 0xc0, !PT ;  /* 0xffff000005057812 */ /* 0x000fe200078ec0ff */
[----:B------:R-:W-:Y:S01]  /*ca00*/  IMAD.U32 R6, R49, 0x10000, RZ ;  /* 0x0001000031067824 */ /* 0x000fe200078e00ff */
[----:B------:R-:W-:Y:S01]  /*ca10*/  LOP3.LUT R10, R10, 0xffff0000, RZ, 0xc0, !PT ;  /* 0xffff00000a0a7812 */ /* 0x000fe200078ec0ff */
[----:B------:R-:W-:Y:S01]  /*ca20*/  FFMA.FTZ R14, R9, R50, -R14 ;  /* 0x00000032090e7223 */ /* 0x000fe2000001080e */
        /* <DEDUP_REMOVED lines=14> */
[----:B------:R1:W-:Y:S01]  /*cb10*/  STS.128 [R204+0x7000], R4 ;  /* 0x00700004cc007388 */ /* 0x0003e20000000c00 */
[----:B------:R-:W-:Y:S05]  /*cb20*/  BRA `(.L_x_1639) ;  /* 0x0000002400f87947 */ /* 0x000fea0003800000 */
.L_x_1612:
[----:B------:R-:W0:Y:S01]  /*cb30*/  LDC R6, c[0x0][0x448] ;  /* 0x00011200ff067b82 */ /* 0x000e220000000800 */
[----:B------:R-:W-:Y:S01]  /*cb40*/  ULDC.64 UR4, c[0x0][0x3f8] ;  /* 0x0000fe0000047ab9 */ /* 0x000fe20000000a00 */
[----:B------:R-:W-:Y:S01]  /*cb50*/  ULDC.64 UR6, c[0x0][0x408] ;  /* 0x0001020000067ab9 */ /* 0x000fe20000000a00 */
[----:B------:R-:W-:Y:S02]  /*cb60*/  IMAD.MOV.U32 R25, RZ, RZ, R27 ;  /* 0x000000ffff197224 */ /* 0x000fe400078e001b */
[----:B------:R-:W-:Y:S01]  /*cb70*/  IMAD.MOV.U32 R113, RZ, RZ, R29 ;  /* 0x000000ffff717224 */ /* 0x000fe200078e001d */
[----:B0-----:R-:W-:-:S13]  /*cb80*/  ISETP.NE.AND P0, PT, R6, 0x1, PT ;  /* 0x000000010600780c */ /* 0x001fda0003f05270 */
[----:B------:R-:W0:Y:S08]  /*cb90*/  @P0 LDC R0, c[0x0][0x44c] ;  /* 0x00011300ff000b82 */ /* 0x000e300000000800 */
[----:B------:R-:W1:Y:S01]  /*cba0*/  @P0 LDC R5, c[0x0][0x450] ;  /* 0x00011400ff050b82 */ /* 0x000e620000000800 */
[----:B0-----:R-:W-:-:S05]  /*cbb0*/  @P0 IMAD.HI.U32 R0, R3, R0, RZ ;  /* 0x0000000003000227 */ /* 0x001fca00078e00ff */
[----:B-1----:R-:W-:-:S04]  /*cbc0*/  @P0 SHF.R.U32.HI R3, RZ, R5, R0 ;  /* 0x00000005ff030219 */ /* 0x002fc80000011600 */
        /* <DEDUP_REMOVED lines=17> */
[----:B------:R-:W0:Y:S01]  /*cce0*/  LDC R56, c[0x0][0x3f4] ;  /* 0x0000fd00ff387b82 */ /* 0x000e220000000800 */
[----:B------:R-:W1:Y:S01]  /*ccf0*/  SHFL.IDX PT, R4, R32, RZ, 0x181f ;  /* 0x00181fff20047589 */ /* 0x000e6200000e0000 */
[----:B------:R-:W-:-:S03]  /*cd00*/  IMAD R3, R187, R6, RZ ;  /* 0x00000006bb037224 */ /* 0x000fc600078e02ff */
[----:B------:R-:W2:Y:S04]  /*cd10*/  SHFL.IDX PT, R0, R35, RZ, 0x181f ;  /* 0x00181fff23007589 */ /* 0x000ea800000e0000 */
[----:B------:R-:W3:Y:S04]  /*cd20*/  SHFL.IDX PT, R14, R34, RZ, 0x181f ;  /* 0x00181fff220e7589 */ /* 0x000ee800000e0000 */
[----:B------:R-:W4:Y:S01]  /*cd30*/  SHFL.IDX PT, R5, R33, RZ, 0x181f ;  /* 0x00181fff21057589 */ /* 0x000f2200000e0000 */
[----:B0-----:R-:W-:-:S04]  /*cd40*/  ISETP.GE.AND P0, PT, R16, R56, PT ;  /* 0x000000381000720c */ /* 0x001fc80003f06270 */
[----:B------:R-:W-:-:S13]  /*cd50*/  ISETP.GE.OR P1, PT, R58, R3, P0 ;  /* 0x000000033a00720c */ /* 0x000fda0000726670 */
[C---:B------:R-:W-:Y:S01]  /*cd60*/  @!P1 IMAD.SHL.U32 R21, R16.reuse, 0x2, RZ ;  /* 0x0000000210159824 */ /* 0x040fe200078e00ff */
[----:B------:R-:W-:-:S04]  /*cd70*/  @!P1 SHF.L.U64.HI R6, R16, 0x1, R17 ;  /* 0x0000000110069819 */ /* 0x000fc80000010211 */
[----:B-1----:R-:W-:-:S05]  /*cd80*/  @!P1 IADD3 R4, P2, R4, R21, RZ ;  /* 0x0000001504049210 */ /* 0x002fca0007f5e0ff */
[----:B--2---:R-:W-:Y:S02]  /*cd90*/  @!P1 IMAD.X R7, R0, 0x1, R6, P2 ;  /* 0x0000000100079824 */ /* 0x004fe400010e0606 */
[----:B------:R-:W-:Y:S02]  /*cda0*/  @!P1 IMAD.MOV.U32 R8, RZ, RZ, R4 ;  /* 0x000000ffff089224 */ /* 0x000fe400078e0004 */
[----:B------:R-:W-:-:S06]  /*cdb0*/  @!P1 IMAD.MOV.U32 R9, RZ, RZ, R7 ;  /* 0x000000ffff099224 */ /* 0x000fcc00078e0007 */
[----:B------:R-:W2:Y:S01]  /*cdc0*/  @!P1 LD.E.128 R8, desc[UR42][R8.64] ;  /* 0x0000002a08089980 */ /* 0x000ea2000c101d00 */
[----:B---3--:R-:W-:-:S05]  /*cdd0*/  @!P1 IADD3 R14, P2, R14, R21, RZ ;  /* 0x000000150e0e9210 */ /* 0x008fca0007f5e0ff */
[----:B----4-:R-:W-:Y:S02]  /*cde0*/  @!P1 IMAD.X R5, R5, 0x1, R6, P2 ;  /* 0x0000000105059824 */ /* 0x010fe400010e0606 */
[----:B------:R-:W-:-:S06]  /*cdf0*/  @!P1 IMAD.MOV.U32 R4, RZ, RZ, R14 ;  /* 0x000000ffff049224 */ /* 0x000fcc00078e000e */
[----:B------:R-:W3:Y:S01]  /*ce00*/  @!P1 LD.E.128 R4, desc[UR42][R4.64] ;  /* 0x0000002a04049980 */ /* 0x000ee2000c101d00 */
[----:B------:R-:W-:Y:S02]  /*ce10*/  CS2R R46, SRZ ;  /* 0x00000000002e7805 */ /* 0x000fe4000001ff00 */
[----:B------:R-:W-:Y:S02]  /*ce20*/  CS2R R48, SRZ ;  /* 0x0000000000307805 */ /* 0x000fe4000001ff00 */
[----:B------:R-:W-:Y:S01]  /*ce30*/  CS2R R44, SRZ ;  /* 0x00000000002c7805 */ /* 0x000fe2000001ff00 */
[----:B------:R0:W1:Y:S01]  /*ce40*/  SHFL.IDX PT, R14, R34, 0x1, 0x181f ;  /* 0x00381f00220e7f89 */ /* 0x00006200000e0000 */
[----:B------:R-:W-:Y:S02]  /*ce50*/  CS2R R50, SRZ ;  /* 0x0000000000327805 */ /* 0x000fe4000001ff00 */
[----:B------:R-:W-:Y:S01]  /*ce60*/  CS2R R24, SRZ ;  /* 0x0000000000187805 */ /* 0x000fe2000001ff00 */
[----:B--2---:R-:W-:-:S02]  /*ce70*/  @!P1 IMAD.MOV.U32 R46, RZ, RZ, R8 ;  /* 0x000000ffff2e9224 */ /* 0x004fc400078e0008 */
[----:B------:R-:W-:Y:S01]  /*ce80*/  @!P1 IMAD.MOV.U32 R47, RZ, RZ, R9 ;  /* 0x000000ffff2f9224 */ /* 0x000fe200078e0009 */
[----:B------:R0:W2:Y:S01]  /*ce90*/  SHFL.IDX PT, R8, R32, 0x1, 0x181f ;  /* 0x00381f0020087f89 */ /* 0x0000a200000e0000 */
[----:B------:R-:W-:Y:S02]  /*cea0*/  IMAD.MOV.U32 R0, RZ, RZ, R46 ;  /* 0x000000ffff007224 */ /* 0x000fe400078e002e */
[----:B------:R-:W-:Y:S01]  /*ceb0*/  @!P1 IMAD.MOV.U32 R48, RZ, RZ, R10 ;  /* 0x000000ffff309224 */ /* 0x000fe200078e000a */
[----:B------:R0:W4:Y:S01]  /*cec0*/  SHFL.IDX PT, R9, R33, 0x1, 0x181f ;  /* 0x00381f0021097f89 */ /* 0x00012200000e0000 */
[----:B------:R-:W-:Y:S01]  /*ced0*/  @!P1 IMAD.MOV.U32 R49, RZ, RZ, R11 ;  /* 0x000000ffff319224 */ /* 0x000fe200078e000b */
[----:B------:R-:W-:Y:S01]  /*cee0*/  PRMT R77, R0, 0x7610, R77 ;  /* 0x00007610004d7816 */ /* 0x000fe2000000004d */
[----:B------:R-:W-:Y:S01]  /*cef0*/  IMAD.MOV.U32 R12, RZ, RZ, R47 ;  /* 0x000000ffff0c7224 */ /* 0x000fe200078e002f */
[----:B------:R0:W0:Y:S01]  /*cf00*/  SHFL.IDX PT, R0, R35, 0x1, 0x181f ;  /* 0x00381f0023007f89 */ /* 0x00002200000e0000 */
[----:B------:R-:W-:-:S02]  /*cf10*/  IMAD.MOV.U32 R10, RZ, RZ, R48 ;  /* 0x000000ffff0a7224 */ /* 0x000fc400078e0030 */
[----:B---3--:R-:W-:Y:S01]  /*cf20*/  @!P1 IMAD.MOV.U32 R44, RZ, RZ, R4 ;  /* 0x000000ffff2c9224 */ /* 0x008fe200078e0004 */
[----:B------:R-:W-:Y:S01]  /*cf30*/  PRMT R78, R12, 0x7610, R78 ;  /* 0x000076100c4e7816 */ /* 0x000fe2000000004e */
[----:B------:R-:W-:Y:S01]  /*cf40*/  @!P1 IMAD.MOV.U32 R45, RZ, RZ, R5 ;  /* 0x000000ffff2d9224 */ /* 0x000fe200078e0005 */
[----:B------:R-:W-:Y:S01]  /*cf50*/  PRMT R37, R10, 0x7610, R37 ;  /* 0x000076100a257816 */ /* 0x000fe20000000025 */
[----:B------:R-:W-:Y:S02]  /*cf60*/  @!P1 IMAD.MOV.U32 R50, RZ, RZ, R6 ;  /* 0x000000ffff329224 */ /* 0x000fe400078e0006 */
[----:B------:R-:W-:Y:S02]  /*cf70*/  @!P1 IMAD.MOV.U32 R51, RZ, RZ, R7 ;  /* 0x000000ffff339224 */ /* 0x000fe400078e0007 */
[----:B------:R-:W-:Y:S02]  /*cf80*/  IMAD.MOV.U32 R11, RZ, RZ, R49 ;  /* 0x000000ffff0b7224 */ /* 0x000fe400078e0031 */
[----:B------:R-:W-:-:S02]  /*cf90*/  IMAD.MOV.U32 R4, RZ, RZ, R44 ;  /* 0x000000ffff047224 */ /* 0x000fc400078e002c */
[----:B------:R-:W-:Y:S01]  /*cfa0*/  IMAD.MOV.U32 R5, RZ, RZ, R45 ;  /* 0x000000ffff057224 */ /* 0x000fe200078e002d */
[----:B------:R-:W-:Y:S01]  /*cfb0*/  PRMT R52, R11, 0x7610, R52 ;  /* 0x000076100b347816 */ /* 0x000fe20000000034 */
[----:B------:R-:W-:Y:S01]  /*cfc0*/  IMAD.MOV.U32 R6, RZ, RZ, R50 ;  /* 0x000000ffff067224 */ /* 0x000fe200078e0032 */
[----:B------:R-:W-:Y:S01]  /*cfd0*/  PRMT R79, R4, 0x7610, R79 ;  /* 0x00007610044f7816 */ /* 0x000fe2000000004f */
[----:B------:R-:W-:Y:S01]  /*cfe0*/  IMAD.MOV.U32 R7, RZ, RZ, R51 ;  /* 0x000000ffff077224 */ /* 0x000fe200078e0033 */
[----:B------:R-:W-:Y:S02]  /*cff0*/  PRMT R80, R5, 0x7610, R80 ;  /* 0x0000761005507816 */ /* 0x000fe40000000050 */
[----:B------:R-:W-:Y:S02]  /*d000*/  PRMT R81, R6, 0x7610, R81 ;  /* 0x0000761006517816 */ /* 0x000fe40000000051 */
[----:B012-4-:R-:W-:-:S07]  /*d010*/  PRMT R82, R7, 0x7610, R82 ;  /* 0x0000761007527816 */ /* 0x017fce0000000052 */
.L_x_1978:
[----:B------:R-:W-:Y:S01]  /*d020*/  VIADD R4, R58, 0x20 ;  /* 0x000000203a047836 */ /* 0x000fe20000000000 */
[----:B------:R-:W-:Y:S01]  /*d030*/  BSSY B1, `(.L_x_1643) ;  /* 0x0000012000017945 */ /* 0x000fe20003800000 */
[----:B------:R-:W-:Y:S02]  /*d040*/  CS2R R26, SRZ ;  /* 0x00000000001a7805 */ /* 0x000fe4000001ff00 */
[----:B------:R-:W-:Y:S02]  /*d050*/  CS2R R6, SRZ ;  /* 0x0000000000067805 */ /* 0x000fe4000001ff00 */
[----:B------:R-:W-:Y:S02]  /*d060*/  ISETP.GE.AND P1, PT, R4, R3, PT ;  /* 0x000000030400720c */ /* 0x000fe40003f26270 */
[----:B------:R-:W-:-:S11]  /*d070*/  CS2R R4, SRZ ;  /* 0x0000000000047805 */ /* 0x000fd6000001ff00 */
[----:B------:R-:W-:Y:S05]  /*d080*/  @P1 BRA `(.L_x_1644) ;  /* 0x0000000000301947 */ /* 0x000fea0003800000 */
[----:B------:R-:W-:Y:S02]  /*d090*/  CS2R R26, SRZ ;  /* 0x00000000001a7805 */ /* 0x000fe4000001ff00 */
[----:B------:R-:W-:Y:S02]  /*d0a0*/  CS2R R4, SRZ ;  /* 0x0000000000047805 */ /* 0x000fe4000001ff00 */
[----:B------:R-:W-:Y:S01]  /*d0b0*/  CS2R R6, SRZ ;  /* 0x0000000000067805 */ /* 0x000fe2000001ff00 */
[----:B------:R-:W-:Y:S06]  /*d0c0*/  @P0 BRA `(.L_x_1644) ;  /* 0x0000000000200947 */ /* 0x000fec0003800000 */
[C---:B------:R-:W-:Y:S01]  /*d0d0*/  IMAD.SHL.U32 R15, R16.reuse, 0x2, RZ ;  /* 0x00000002100f7824 */ /* 0x040fe200078e00ff */
[----:B------:R-:W-:-:S04]  /*d0e0*/  SHF.L.U64.HI R6, R16, 0x1, R17 ;  /* 0x0000000110067819 */ /* 0x000fc80000010211 */
[-C--:B------:R-:W-:Y:S02]  /*d0f0*/  IADD3 R4, P1, R8, R15.reuse, RZ ;  /* 0x0000000f08047210 */ /* 0x080fe40007f3e0ff */
[----:B------:R-:W-:-:S03]  /*d100*/  IADD3 R14, P2, R14, R15, RZ ;  /* 0x0000000f0e0e7210 */ /* 0x000fc60007f5e0ff */
[--C-:B------:R-:W-:Y:S02]  /*d110*/  IMAD.X R5, R0, 0x1, R6.reuse, P1 ;  /* 0x0000000100057824 */ /* 0x100fe400008e0606 */
[----:B------:R-:W-:-:S04]  /*d120*/  IMAD.X R15, R9, 0x1, R6, P2 ;  /* 0x00000001090f7824 */ /* 0x000fc800010e0606 */
[----:B------:R-:W5:Y:S04]  /*d130*/  LD.E.128 R4, desc[UR42][R4.64] ;  /* 0x0000002a04047980 */ /* 0x000f68000c101d00 */
[----:B------:R0:W5:Y:S02]  /*d140*/  LD.E.128 R24, desc[UR42][R14.64] ;  /* 0x0000002a0e187980 */ /* 0x000164000c101d00 */
.L_x_1644:
[----:B------:R-:W-:Y:S05]  /*d150*/  BSYNC B1 ;  /* 0x0000000000017941 */ /* 0x000fea0003800000 */
.L_x_1643:
[----:B-----5:R-:W-:Y:S01]  /*d160*/  IMAD.MOV.U32 R0, RZ, RZ, R24 ;  /* 0x000000ffff007224 */ /* 0x020fe200078e0018 */
[----:B------:R-:W-:Y:S01]  /*d170*/  UMOV UR4, 0xffffffff ;  /* 0xffffffff00047882 */ /* 0x000fe20000000000 */
        /* <DEDUP_REMOVED lines=16> */
[----:B------:R-:W1:Y:S01]  /*d280*/  SHFL.IDX PT, R8, R32, 0x2, 0x181f ;  /* 0x00581f0020087f89 */ /* 0x000e6200000e0000 */
[----:B------:R-:W-:-:S03]  /*d290*/  VIADD R10, R58, 0x40 ;  /* 0x000000403a0a7836 */ /* 0x000fc60000000000 */
[----:B------:R-:W2:Y:S02]  /*d2a0*/  SHFL.IDX PT, R0, R35, 0x2, 0x181f ;  /* 0x00581f0023007f89 */ /* 0x000ea400000e0000 */
[----:B------:R-:W-:Y:S02]  /*d2b0*/  ISETP.GE.OR P1, PT, R10, R3, P0 ;  /* 0x000000030a00720c */ /* 0x000fe40000726670 */
[----:B0-----:R-:W0:Y:S04]  /*d2c0*/  SHFL.IDX PT, R14, R34, 0x2, 0x181f ;  /* 0x00581f00220e7f89 */ /* 0x001e2800000e0000 */
[----:B------:R-:W3:Y:S07]  /*d2d0*/  SHFL.IDX PT, R20, R33, 0x2, 0x181f ;  /* 0x00581f0021147f89 */ /* 0x000eee00000e0000 */
[C---:B------:R-:W-:Y:S01]  /*d2e0*/  @!P1 IMAD.SHL.U32 R21, R16.reuse, 0x2, RZ ;  /* 0x0000000210159824 */ /* 0x040fe200078e00ff */
[----:B------:R-:W-:-:S04]  /*d2f0*/  @!P1 SHF.L.U64.HI R29, R16, 0x1, R17 ;  /* 0x00000001101d9819 */ /* 0x000fc80000010211 */
[----:B-1----:R-:W-:-:S05]  /*d300*/  @!P1 IADD3 R8, P2, R8, R21, RZ ;  /* 0x0000001508089210 */ /* 0x002fca0007f5e0ff */
[----:B--2---:R-:W-:-:S06]  /*d310*/  @!P1 IMAD.X R9, R0, 0x1, R29, P2 ;  /* 0x0000000100099824 */ /* 0x004fcc00010e061d */
[----:B------:R-:W2:Y:S01]  /*d320*/  @!P1 LD.E.128 R8, desc[UR42][R8.64] ;  /* 0x0000002a08089980 */ /* 0x000ea2000c101d00 */
[----:B0-----:R-:W-:-:S05]  /*d330*/  @!P1 IADD3 R28, P2, R14, R21, RZ ;  /* 0x000000150e1c9210 */ /* 0x001fca0007f5e0ff */
[----:B---3--:R-:W-:-:S06]  /*d340*/  @!P1 IMAD.X R29, R20, 0x1, R29, P2 ;  /* 0x00000001141d9824 */ /* 0x008fcc00010e061d */
[----:B------:R-:W3:Y:S01]  /*d350*/  @!P1 LD.E.128 R28, desc[UR42][R28.64] ;  /* 0x0000002a1c1c9980 */ /* 0x000ee2000c101d00 */
[----:B------:R-:W-:Y:S02]  /*d360*/  CS2R R20, SRZ ;  /* 0x0000000000147805 */ /* 0x000fe4000001ff00 */
[----:B------:R-:W-:Y:S02]  /*d370*/  CS2R R38, SRZ ;  /* 0x0000000000267805 */ /* 0x000fe4000001ff00 */
[----:B------:R-:W-:Y:S01]  /*d380*/  CS2R R40, SRZ ;  /* 0x0000000000287805 */ /* 0x000fe2000001ff00 */
[----:B------:R-:W0:Y:S01]  /*d390*/  SHFL.IDX PT, R32, R32, 0x3, 0x181f ;  /* 0x00781f0020207f89 */ /* 0x000e2200000e0000 */
[----:B------:R-:W-:-:S03]  /*d3a0*/  CS2R R42, SRZ ;  /* 0x00000000002a7805 */ /* 0x000fc6000001ff00 */
[----:B------:R-:W1:Y:S04]  /*d3b0*/  SHFL.IDX PT, R34, R34, 0x3, 0x181f ;  /* 0x00781f0022227f89 */ /* 0x000e6800000e0000 */
[----:B------:R-:W4:Y:S01]  /*d3c0*/  SHFL.IDX PT, R33, R33, 0x3, 0x181f ;  /* 0x00781f0021217f89 */ /* 0x000f2200000e0000 */
[----:B--2---:R-:W-:Y:S02]  /*d3d0*/  @!P1 IMAD.MOV.U32 R20, RZ, RZ, R8 ;  /* 0x000000ffff149224 */ /* 0x004fe400078e0008 */
[----:B------:R-:W-:Y:S02]  /*d3e0*/  @!P1 IMAD.MOV.U32 R38, RZ, RZ, R10 ;  /* 0x000000ffff269224 */ /* 0x000fe400078e000a */
[----:B------:R-:W-:Y:S02]  /*d3f0*/  IMAD.MOV.U32 R0, RZ, RZ, R20 ;  /* 0x000000ffff007224 */ /* 0x000fe400078e0014 */
[----:B------:R-:W-:-:S02]  /*d400*/  @!P1 IMAD.MOV.U32 R39, RZ, RZ, R11 ;  /* 0x000000ffff279224 */ /* 0x000fc400078e000b */
[----:B------:R-:W-:Y:S01]  /*d410*/  @!P1 IMAD.MOV.U32 R21, RZ, RZ, R9 ;  /* 0x000000ffff159224 */ /* 0x000fe200078e0009 */
[----:B------:R-:W-:Y:S01]  /*d420*/  PRMT R65, R0, 0x7610, R65 ;  /* 0x0000761000417816 */ /* 0x000fe20000000041 */
[----:B------:R-:W-:Y:S01]  /*d430*/  IMAD.MOV.U32 R8, RZ, RZ, R38 ;  /* 0x000000ffff087224 */ /* 0x000fe200078e0026 */
[----:B------:R2:W0:Y:S01]  /*d440*/  SHFL.IDX PT, R0, R35, 0x3, 0x181f ;  /* 0x00781f0023007f89 */ /* 0x00042200000e0000 */
[----:B------:R-:W-:Y:S02]  /*d450*/  IMAD.MOV.U32 R9, RZ, RZ, R39 ;  /* 0x000000ffff097224 */ /* 0x000fe400078e0027 */
[----:B---3--:R-:W-:Y:S01]  /*d460*/  @!P1 IMAD.MOV.U32 R40, RZ, RZ, R28 ;  /* 0x000000ffff289224 */ /* 0x008fe200078e001c */
[----:B------:R-:W-:Y:S01]  /*d470*/  PRMT R53, R8, 0x7610, R53 ;  /* 0x0000761008357816 */ /* 0x000fe20000000035 */
[----:B------:R-:W-:Y:S01]  /*d480*/  @!P1 IMAD.MOV.U32 R41, RZ, RZ, R29 ;  /* 0x000000ffff299224 */ /* 0x000fe200078e001d */
[----:B------:R-:W-:Y:S01]  /*d490*/  PRMT R54, R9, 0x7610, R54 ;  /* 0x0000761009367816 */ /* 0x000fe20000000036 */
[----:B------:R-:W-:-:S02]  /*d4a0*/  @!P1 IMAD.MOV.U32 R42, RZ, RZ, R30 ;  /* 0x000000ffff2a9224 */ /* 0x000fc400078e001e */
[----:B------:R-:W-:Y:S02]  /*d4b0*/  @!P1 IMAD.MOV.U32 R43, RZ, RZ, R31 ;  /* 0x000000ffff2b9224 */ /* 0x000fe400078e001f */
[----:B------:R-:W-:Y:S02]  /*d4c0*/  IMAD.MOV.U32 R8, RZ, RZ, R40 ;  /* 0x000000ffff087224 */ /* 0x000fe400078e0028 */
[----:B------:R-:W-:Y:S02]  /*d4d0*/  IMAD.MOV.U32 R9, RZ, RZ, R41 ;  /* 0x000000ffff097224 */ /* 0x000fe400078e0029 */
        /* <DEDUP_REMOVED lines=8> */
[----:B012-4-:R-:W-:-:S07]  /*d560*/  PRMT R75, R11, 0x7610, R75 ;  /* 0x000076100b4b7816 */ /* 0x017fce000000004b */
.L_x_1988:
[----:B------:R-:W-:Y:S01]  /*d570*/  VIADD R58, R58, 0x60 ;  /* 0x000000603a3a7836 */ /* 0x000fe20000000000 */
[----:B------:R-:W-:Y:S01]  /*d580*/  LEA.HI R10, R213, R213, RZ, 0x1 ;  /* 0x000000d5d50a7211 */ /* 0x000fe200078f08ff */
[----:B------:R-:W-:Y:S01]  /*d590*/  BSSY B1, `(.L_x_1646) ;  /* 0x0000015000017945 */ /* 0x000fe20003800000 */
[----:B------:R-:W-:Y:S02]  /*d5a0*/  CS2R R12, SRZ ;  /* 0x00000000000c7805 */ /* 0x000fe4000001ff00 */
[----:B------:R-:W-:Y:S02]  /*d5b0*/  CS2R R14, SRZ ;  /* 0x00000000000e7805 */ /* 0x000fe4000001ff00 */
[----:B------:R-:W-:Y:S02]  /*d5c0*/  ISETP.GE.AND P1, PT, R58, R3, PT ;  /* 0x000000033a00720c */ /* 0x000fe40003f26270 */
[----:B------:R-:W-:-:S05]  /*d5d0*/  LOP3.LUT R10, R10, 0xfffffffe, RZ, 0xc0, !PT ;  /* 0xfffffffe0a0a7812 */ /* 0x000fca00078ec0ff */
[----:B------:R-:W-:Y:S01]  /*d5e0*/  IMAD.IADD R29, R213, 0x1, -R10 ;  /* 0x00000001d51d7824 */ /* 0x000fe200078e0a0a */
[----:B------:R-:W-:-:S04]  /*d5f0*/  CS2R R10, SRZ ;  /* 0x00000000000a7805 */ /* 0x000fc8000001ff00 */
[----:B------:R-:W-:Y:S01]  /*d600*/  SHF.L.U32 R29, R29, 0x1f, RZ ;  /* 0x0000001f1d1d7819 */ /* 0x000fe200000006ff */
[----:B------:R-:W-:Y:S06]  /*d610*/  @P1 BRA `(.L_x_1647) ;  /* 0x0000000000301947 */ /* 0x000fec0003800000 */
        /* <DEDUP_REMOVED lines=11> */
[----:B------:R-:W5:Y:S02]  /*d6d0*/  LD.E.128 R8, desc[UR42][R8.64] ;  /* 0x0000002a08087980 */ /* 0x000f64000c101d00 */
.L_x_1647:
[----:B------:R-:W-:Y:S05]  /*d6e0*/  BSYNC B1 ;  /* 0x0000000000017941 */ /* 0x000fea0003800000 */
.L_x_1646:
[----:B------:R-:W0:Y:S01]  /*d6f0*/  SYNCS.PHASECHK.TRANS64.TRYWAIT P4, [R2+URZ+0x28800], R29 ;  /* 0x0288001d020075a7 */ /* 0x000e22000808017f */
[----:B------:R-:W-:Y:S01]  /*d700*/  VIADDMNMX R3, R3, -R192, 0x80, PT ;  /* 0x0000008003037446 */ /* 0x000fe200038009c0 */
[----:B-----5:R-:W-:Y:S01]  /*d710*/  IMAD.MOV.U32 R0, RZ, RZ, R8 ;  /* 0x000000ffff007224 */ /* 0x020fe200078e0008 */
[----:B------:R-:W-:Y:S01]  /*d720*/  BSSY B1, `(.L_x_1648) ;  /* 0x0000013000017945 */ /* 0x000fe20003800000 */
[----:B------:R-:W-:Y:S01]  /*d730*/  IMAD.MOV.U32 R28, RZ, RZ, R9 ;  /* 0x000000ffff1c7224 */ /* 0x000fe200078e0009 */
[-C--:B------:R-:W-:Y:S01]  /*d740*/  ISETP.GE.OR P3, PT, R23, R3.reuse, P0 ;  /* 0x000000031700720c */ /* 0x080fe20000766670 */
[----:B------:R-:W-:Y:S01]  /*d750*/  IMAD.MOV.U32 R30, RZ, RZ, R13 ;  /* 0x000000ffff1e7224 */ /* 0x000fe200078e000d */
[-C--:B------:R-:W-:Y:S02]  /*d760*/  ISETP.GE.OR P2, PT, R212, R3.reuse, P0 ;  /* 0x00000003d400720c */ /* 0x080fe40000746670 */
[-C--:B------:R-:W-:Y:S02]  /*d770*/  ISETP.GE.OR P1, PT, R211, R3.reuse, P0 ;  /* 0x00000003d300720c */ /* 0x080fe40000726670 */
[----:B------:R-:W-:Y:S01]  /*d780*/  ISETP.GE.OR P0, PT, R210, R3, P0 ;  /* 0x00000003d200720c */ /* 0x000fe20000706670 */
        /* <DEDUP_REMOVED lines=11> */
[----:B0-----:R-:W-:Y:S06]  /*d840*/  @!P4 BRA `(.L_x_1649) ;  /* 0x000001b00048c947 */ /* 0x001fec0003800000 */
.L_x_1989:
[----:B------:R-:W-:Y:S05]  /*d850*/  BSYNC B1 ;  /* 0x0000000000017941 */ /* 0x000fea0003800000 */
.L_x_1648:
[----:B------:R-:W-:Y:S04]  /*d860*/  BSSY B1, `(.L_x_1650) ;  /* 0x000006a000017945 */ /* 0x000fe80003800000 */
[----:B------:R-:W-:Y:S05]  /*d870*/  @P3 BRA `(.L_x_1651) ;  /* 0x0000000400a03947 */ /* 0x000fea0003800000 */
[----:B------:R-:W-:Y:S01]  /*d880*/  LEA.HI R28, R56, R207, RZ, 0x1d ;  /* 0x000000cf381c7211 */ /* 0x000fe200078fe8ff */
[----:B------:R-:W-:Y:S01]  /*d890*/  IMAD.SHL.U32 R30, R23, 0x40, RZ ;  /* 0x00000040171e7824 */ /* 0x000fe200078e00ff */
[--C-:B------:R-:W-:Y:S02]  /*d8a0*/  SHF.R.U64 R84, R46, 0x10, R47.reuse ;  /* 0x000000102e547819 */ /* 0x100fe4000000122f */
[----:B------:R-:W-:Y:S01]  /*d8b0*/  SHF.R.S32.HI R31, RZ, 0x1f, R28 ;  /* 0x0000001fff1f7819 */ /* 0x000fe2000001141c */
[----:B0-----:R-:W-:Y:S01]  /*d8c0*/  IMAD.SHL.U32 R29, R28, 0x8, RZ ;  /* 0x000000081c1d7824 */ /* 0x001fe200078e00ff */
[----:B------:R-:W-:Y:S02]  /*d8d0*/  SHF.R.U32.HI R85, RZ, 0x10, R47 ;  /* 0x00000010ff557819 */ /* 0x000fe4000001162f */
[----:B------:R-:W-:Y:S02]  /*d8e0*/  LEA.HI R31, R31, R28, RZ, 0x3 ;  /* 0x0000001c1f1f7211 */ /* 0x000fe400078f18ff */
[----:B------:R-:W-:-:S02]  /*d8f0*/  LOP3.LUT R29, R29, 0x38, RZ, 0xc0, !PT ;  /* 0x000000381d1d7812 */ /* 0x000fc400078ec0ff */
[--C-:B------:R-:W-:Y:S01]  /*d900*/  SHF.R.U64 R46, R44, 0x10, R45.reuse ;  /* 0x000000102c2e7819 */ /* 0x100fe2000000122d */
[----:B------:R-:W-:Y:S01]  /*d910*/  IMAD.SHL.U32 R31, R31, 0x400, RZ ;  /* 0x000004001f1f7824 */ /* 0x000fe200078e00ff */
[----:B------:R-:W-:Y:S02]  /*d920*/  LOP3.LUT R29, R29, 0x1c0, R30, 0xf8, !PT ;  /* 0x000001c01d1d7812 */ /* 0x000fe400078ef81e */
[----:B------:R-:W-:Y:S02]  /*d930*/  SHF.R.U32.HI R47, RZ, 0x10, R45 ;  /* 0x00000010ff2f7819 */ /* 0x000fe4000001162d */
[----:B------:R-:W-:Y:S02]  /*d940*/  LOP3.LUT R29, R29, R202, RZ, 0x3c, !PT ;  /* 0x000000ca1d1d7212 */ /* 0x000fe400078e3cff */
[----:B------:R-:W-:Y:S02]  /*d950*/  LOP3.LUT R28, R31, 0x7fffe000, RZ, 0xc0, !PT ;  /* 0x7fffe0001f1c7812 */ /* 0x000fe400078ec0ff */
[----:B------:R-:W-:-:S02]  /*d960*/  SHF.R.U32.HI R83, RZ, 0x10, R49 ;  /* 0x00000010ff537819 */ /* 0x000fc40000011631 */
[----:B------:R-:W-:Y:S02]  /*d970*/  IADD3 R33, R29, R28, R203 ;  /* 0x0000001c1d217210 */ /* 0x000fe40007ffe0cb */
[----:B------:R-:W0:Y:S01]  /*d980*/  LDS.128 R28, [R204] ;  /* 0x00000000cc1c7984 */ /* 0x000e220000000c00 */
[----:B------:R-:W-:Y:S02]  /*d990*/  PRMT R77, R77, 0x5410, R84 ;  /* 0x000054104d4d7816 */ /* 0x000fe40000000054 */
[----:B------:R-:W-:Y:S01]  /*d9a0*/  IMAD R76, R33, 0x2, R2 ;  /* 0x00000002214c7824 */ /* 0x000fe200078e0202 */
[----:B------:R-:W-:Y:S02]  /*d9b0*/  PRMT R79, R79, 0x5410, R46 ;  /* 0x000054104f4f7816 */ /* 0x000fe4000000002e */
[----:B------:R-:W-:Y:S02]  /*d9c0*/  SHF.R.U64 R48, R48, 0x10, R49 ;  /* 0x0000001030307819 */ /* 0x000fe40000001231 */
[----:B------:R-:W1:Y:S01]  /*d9d0*/  LDS.128 R32, [R76+0x10400] ;  /* 0x010400004c207984 */ /* 0x000e620000000c00 */
[----:B------:R-:W-:-:S02]  /*d9e0*/  SHF.R.U64 R44, R50, 0x10, R51 ;  /* 0x00000010322c7819 */ /* 0x000fc40000001233 */
[----:B------:R-:W-:Y:S01]  /*d9f0*/  PRMT R84, R80, 0x5410, R47 ;  /* 0x0000541050547816 */ /* 0x000fe2000000002f */
[----:B------:R-:W-:Y:S01]  /*da00*/  IMAD.U32 R80, R79, 0x10000, RZ ;  /* 0x000100004f507824 */ /* 0x000fe200078e00ff */
[----:B------:R-:W-:Y:S02]  /*da10*/  SHF.R.U32.HI R45, RZ, 0x10, R51 ;  /* 0x00000010ff2d7819 */ /* 0x000fe40000011633 */
[----:B------:R-:W-:Y:S02]  /*da20*/  PRMT R78, R78, 0x5410, R85 ;  /* 0x000054104e4e7816 */ /* 0x000fe40000000055 */
[----:B------:R-:W-:Y:S01]  /*da30*/  PRMT R83, R52, 0x5410, R83 ;  /* 0x0000541034537816 */ /* 0x000fe20000000053 */
[----:B------:R-:W-:Y:S01]  /*da40*/  IMAD.U32 R52, R77, 0x10000, RZ ;  /* 0x000100004d347824 */ /* 0x000fe200078e00ff */
[----:B------:R-:W-:Y:S02]  /*da50*/  PRMT R51, R37, 0x5410, R48 ;  /* 0x0000541025337816 */ /* 0x000fe40000000030 */
[----:B------:R-:W-:Y:S01]  /*da60*/  PRMT R85, R81, 0x5410, R44 ;  /* 0x0000541051557816 */ /* 0x000fe2000000002c */
[----:B------:R-:W-:Y:S01]  /*da70*/  IMAD.U32 R81, R84, 0x10000, RZ ;  /* 0x0001000054517824 */ /* 0x000fe200078e00ff */
[----:B------:R-:W-:-:S02]  /*da80*/  PRMT R82, R82, 0x5410, R45 ;  /* 0x0000541052527816 */ /* 0x000fc4000000002d */
[----:B------:R-:W-:Y:S02]  /*da90*/  LOP3.LUT R79, R79, 0xffff0000, RZ, 0xc0, !PT ;  /* 0xffff00004f4f7812 */ /* 0x000fe400078ec0ff */
[----:B------:R-:W-:Y:S01]  /*daa0*/  LOP3.LUT R77, R77, 0xffff0000, RZ, 0xc0, !PT ;  /* 0xffff00004d4d7812 */ /* 0x000fe200078ec0ff */
        /* <DEDUP_REMOVED lines=17> */
[----:B------:R-:W-:-:S02]  /*dbc0*/  IMAD.U32 R47, R78, 0x10000, RZ ;  /* 0x000100004e2f7824 */ /* 0x000fc400078e00ff */
[C---:B------:R-:W-:Y:S01]  /*dbd0*/  FMUL.FTZ R89, R48.reuse, R81 ;  /* 0x0000005130597220 */ /* 0x040fe20000410000 */
[----:B------:R-:W-:Y:S02]  /*dbe0*/  IMAD.U32 R50, R35, 0x10000, RZ ;  /* 0x0001000023327824 */ /* 0x000fe400078e00ff */
[C---:B------:R-:W-:Y:S01]  /*dbf0*/  FFMA.FTZ R86, R37.reuse, R52, -R86 ;  /* 0x0000003425567223 */ /* 0x040fe20000010856 */
[----:B------:R-:W-:Y:S01]  /*dc00*/  FFMA.FTZ R90, R37, R80, R90 ;  /* 0x00000050255a7223 */ /* 0x000fe2000001005a */
[-C--:B------:R-:W-:Y:S01]  /*dc10*/  FMUL.FTZ R91, R48, R47.reuse ;  /* 0x0000002f305b7220 */ /* 0x080fe20000410000 */
[----:B------:R-:W-:Y:S01]  /*dc20*/  FFMA.FTZ R89, R44, R47, -R89 ;  /* 0x0000002f2c597223 */ /* 0x000fe20000010859 */
[----:B------:R-:W-:Y:S02]  /*dc30*/  IMAD.U32 R37, R83, 0x10000, RZ ;  /* 0x0001000053257824 */ /* 0x000fe400078e00ff */
[----:B------:R-:W-:Y:S01]  /*dc40*/  FMUL.FTZ R47, R50, R87 ;  /* 0x00000057322f7220 */ /* 0x000fe20000410000 */
[----:B------:R-:W-:Y:S01]  /*dc50*/  FFMA.FTZ R91, R44, R81, R91 ;  /* 0x000000512c5b7223 */ /* 0x000fe2000001005b */
[----:B------:R-:W-:-:S02]  /*dc60*/  IMAD.U32 R49, R34, 0x10000, RZ ;  /* 0x0001000022317824 */ /* 0x000fc400078e00ff */
[-C--:B------:R-:W-:Y:S01]  /*dc70*/  FMUL.FTZ R50, R50, R37.reuse ;  /* 0x0000002532327220 */ /* 0x080fe20000410000 */
[----:B------:R-:W-:Y:S01]  /*dc80*/  FFMA.FTZ R52, R46, R37, -R47 ;  /* 0x000000252e347223 */ /* 0x000fe2000001082f */
[C---:B------:R-:W-:Y:S01]  /*dc90*/  FMUL.FTZ R37, R32.reuse, R79 ;  /* 0x0000004f20257220 */ /* 0x040fe20000410000 */
[-C--:B------:R-:W-:Y:S01]  /*dca0*/  FMUL.FTZ R47, R32, R77.reuse ;  /* 0x0000004d202f7220 */ /* 0x080fe20000410000 */
[----:B------:R-:W-:Y:S01]  /*dcb0*/  IMAD.U32 R44, R85, 0x10000, RZ ;  /* 0x00010000552c7824 */ /* 0x000fe200078e00ff */
[----:B------:R-:W-:Y:S01]  /*dcc0*/  LOP3.LUT R78, R78, 0xffff0000, RZ, 0xc0, !PT ;  /* 0xffff00004e4e7812 */ /* 0x000fe200078ec0ff */
[C---:B------:R-:W-:Y:S01]  /*dcd0*/  FFMA.FTZ R37, R28.reuse, R77, -R37 ;  /* 0x0000004d1c257223 */ /* 0x040fe20000010825 */
[----:B------:R-:W-:Y:S01]  /*dce0*/  FFMA.FTZ R47, R28, R79, R47 ;  /* 0x0000004f1c2f7223 */ /* 0x000fe2000001002f */
[----:B------:R-:W-:Y:S02]  /*dcf0*/  IMAD.U32 R32, R51, 0x10000, RZ ;  /* 0x0001000033207824 */ /* 0x000fe400078e00ff */
[----:B------:R-:W-:Y:S01]  /*dd00*/  FMUL.FTZ R28, R49, R44 ;  /* 0x0000002c311c7220 */ /* 0x000fe20000410000 */
[----:B------:R-:W-:Y:S01]  /*dd10*/  FFMA.FTZ R87, R46, R87, R50 ;  /* 0x000000572e577223 */ /* 0x000fe20000010032 */
[C---:B------:R-:W-:Y:S01]  /*dd20*/  FMUL.FTZ R46, R33.reuse, R84 ;  /* 0x00000054212e7220 */ /* 0x040fe20000410000 */
[----:B------:R-:W-:Y:S01]  /*dd30*/  LOP3.LUT R34, R34, 0xffff0000, RZ, 0xc0, !PT ;  /* 0xffff000022227812 */ /* 0x000fe200078ec0ff */
[----:B------:R-:W-:Y:S01]  /*dd40*/  FMUL.FTZ R33, R33, R78 ;  /* 0x0000004e21217220 */ /* 0x000fe20000410000 */
[----:B------:R-:W-:Y:S01]  /*dd50*/  LOP3.LUT R35, R35, 0xffff0000, RZ, 0xc0, !PT ;  /* 0xffff000023237812 */ /* 0x000fe200078ec0ff */
[----:B------:R-:W-:Y:S01]  /*dd60*/  FFMA.FTZ R48, R45, R32, -R28 ;  /* 0x000000202d307223 */ /* 0x000fe2000001081c */
[----:B------:R-:W-:Y:S01]  /*dd70*/  LOP3.LUT R85, R85, 0xffff0000, RZ, 0xc0, !PT ;  /* 0xffff000055557812 */ /* 0x000fe200078ec0ff */
[----:B------:R-:W-:Y:S01]  /*dd80*/  FFMA.FTZ R46, R29, R78, -R46 ;  /* 0x0000004e1d2e7223 */ /* 0x000fe2000001082e */
[----:B------:R-:W-:Y:S01]  /*dd90*/  LOP3.LUT R51, R51, 0xffff0000, RZ, 0xc0, !PT ;  /* 0xffff000033337812 */ /* 0x000fe200078ec0ff */
[----:B------:R-:W-:Y:S01]  /*dda0*/  FFMA.FTZ R84, R29, R84, R33 ;  /* 0x000000541d547223 */ /* 0x000fe20000010021 */
[----:B------:R-:W-:Y:S01]  /*ddb0*/  LOP3.LUT R28, R83, 0xffff0000, RZ, 0xc0, !PT ;  /* 0xffff0000531c7812 */ /* 0x000fe200078ec0ff */
[----:B------:R-:W-:Y:S01]  /*ddc0*/  FMUL.FTZ R50, R49, R32 ;  /* 0x0000002031327220 */ /* 0x000fe20000410000 */
[C---:B------:R-:W-:Y:S01]  /*ddd0*/  FMUL.FTZ R29, R34.reuse, R85 ;  /* 0x00000055221d7220 */ /* 0x040fe20000410000 */
[C---:B------:R-:W-:Y:S01]  /*dde0*/  FMUL.FTZ R32, R35.reuse, R82 ;  /* 0x0000005223207220 */ /* 0x040fe20000410000 */
[-C--:B------:R-:W-:Y:S01]  /*ddf0*/  FMUL.FTZ R34, R34, R51.reuse ;  /* 0x0000003322227220 */ /* 0x080fe20000410000 */
[-C--:B------:R-:W-:Y:S01]  /*de00*/  FMUL.FTZ R33, R35, R28.reuse ;  /* 0x0000001c23217220 */ /* 0x080fe20000410000 */
[C---:B------:R-:W-:Y:S01]  /*de10*/  FFMA.FTZ R51, R30.reuse, R51, -R29 ;  /* 0x000000331e337223 */ /* 0x040fe2000001081d */
        /* <DEDUP_REMOVED lines=9> */
[----:B------:R-:W-:Y:S01]  /*deb0*/  F2FP.BF16.F32.PACK_AB R33, R84, R91 ;  /* 0x0000005b5421723e */ /* 0x000fe200000010ff */
[----:B------:R1:W-:Y:S01]  /*dec0*/  STS.128 [R204], R28 ;  /* 0x0000001ccc007388 */ /* 0x0003e20000000c00 */
[----:B------:R-:W-:-:S02]  /*ded0*/  F2FP.BF16.F32.PACK_AB R34, R85, R50 ;  /* 0x000000325522723e */ /* 0x000fc400000010ff */
[----:B------:R-:W-:-:S05]  /*dee0*/  F2FP.BF16.F32.PACK_AB R35, R82, R87 ;  /* 0x000000575223723e */ /* 0x000fca00000010ff */
[----:B------:R1:W-:Y:S02]  /*def0*/  STS.128 [R76+0x10400], R32 ;  /* 0x010400204c007388 */ /* 0x0003e40000000c00 */
.L_x_1651:
[----:B------:R-:W-:Y:S05]  /*df00*/  BSYNC B1 ;  /* 0x0000000000017941 */ /* 0x000fea0003800000 */
.L_x_1650:
[----:B------:R-:W-:Y:S04]  /*df10*/  BSSY B1, `(.L_x_1652) ;  /* 0x000006a000017945 */ /* 0x000fe80003800000 */
[----:B------:R-:W-:Y:S05]  /*df20*/  @P2 BRA `(.L_x_1653) ;  /* 0x0000000400a02947 */ /* 0x000fea0003800000 */
[----:B------:R-:W2:Y:S01]  /*df30*/  LDL R50, [R1+0x40] ;  /* 0x0000400001327983 */ /* 0x000ea20000100800 */
[----:B-1----:R-:W-:Y:S02]  /*df40*/  LEA.HI R28, R56, R207, RZ, 0x1d ;  /* 0x000000cf381c7211 */ /* 0x002fe400078fe8ff */
[----:B------:R-:W-:Y:S02]  /*df50*/  SHF.R.U32.HI R30, RZ, 0x3, R198 ;  /* 0x00000003ff1e7819 */ /* 0x000fe400000116c6 */
[----:B------:R-:W-:Y:S01]  /*df60*/  SHF.R.S32.HI R31, RZ, 0x1f, R28 ;  /* 0x0000001fff1f7819 */ /* 0x000fe2000001141c */
[----:B0-----:R-:W-:Y:S01]  /*df70*/  IMAD.SHL.U32 R29, R28, 0x8, RZ ;  /* 0x000000081c1d7824 */ /* 0x001fe200078e00ff */
[----:B------:R-:W-:Y:S02]  /*df80*/  SHF.R.U64 R44, R6, 0x10, R7 ;  /* 0x00000010062c7819 */ /* 0x000fe40000001207 */
[----:B------:R-:W-:Y:S02]  /*df90*/  LEA.HI R31, R31, R28, RZ, 0x3 ;  /* 0x0000001c1f1f7211 */ /* 0x000fe400078f18ff */
[----:B------:R-:W-:-:S02]  /*dfa0*/  LOP3.LUT R28, R198, 0x38, R29, 0xf8, !PT ;  /* 0x00000038c61c7812 */ /* 0x000fc400078ef81d */
[----:B------:R-:W-:Y:S01]  /*dfb0*/  SHF.R.U64 R6, R24, 0x10, R25 ;  /* 0x0000001018067819 */ /* 0x000fe20000001219 */
[----:B------:R-:W-:Y:S01]  /*dfc0*/  IMAD.SHL.U32 R31, R31, 0x400, RZ ;  /* 0x000004001f1f7824 */ /* 0x000fe200078e00ff */
[----:B------:R-:W-:Y:S02]  /*dfd0*/  LOP3.LUT R28, R28, R30, RZ, 0x3c, !PT ;  /* 0x0000001e1c1c7212 */ /* 0x000fe400078e3cff */
[----:B------:R-:W-:Y:S02]  /*dfe0*/  SHF.R.U64 R46, R4, 0x10, R5 ;  /* 0x00000010042e7819 */ /* 0x000fe40000001205 */
[----:B------:R-:W-:Y:S02]  /*dff0*/  LOP3.LUT R31, R31, 0x7fffe000, RZ, 0xc0, !PT ;  /* 0x7fffe0001f1f7812 */ /* 0x000fe400078ec0ff */
[----:B------:R-:W-:Y:S02]  /*e000*/  PRMT R55, R55, 0x5410, R6 ;  /* 0x0000541037377816 */ /* 0x000fe40000000006 */
[----:B------:R-:W-:-:S02]  /*e010*/  IADD3 R33, R28, R31, R201 ;  /* 0x0000001f1c217210 */ /* 0x000fc40007ffe0c9 */
[----:B------:R-:W-:Y:S01]  /*e020*/  SHF.R.U32.HI R5, RZ, 0x10, R5 ;  /* 0x00000010ff057819 */ /* 0x000fe20000011605 */
[----:B------:R-:W-:Y:S01]  /*e030*/  IMAD.U32 R47, R55, 0x10000, RZ ;  /* 0x00010000372f7824 */ /* 0x000fe200078e00ff */
[----:B------:R-:W-:Y:S01]  /*e040*/  SHF.R.U64 R4, R26, 0x10, R27 ;  /* 0x000000101a047819 */ /* 0x000fe2000000121b */
[----:B------:R-:W-:Y:S01]  /*e050*/  IMAD R37, R33, 0x2, R2 ;  /* 0x0000000221257824 */ /* 0x000fe200078e0202 */
[----:B------:R-:W-:Y:S02]  /*e060*/  PRMT R61, R61, 0x5410, R46 ;  /* 0x000054103d3d7816 */ /* 0x000fe4000000002e */
[----:B------:R-:W-:Y:S02]  /*e070*/  SHF.R.U32.HI R7, RZ, 0x10, R7 ;  /* 0x00000010ff077819 */ /* 0x000fe40000011607 */
[----:B------:R-:W0:Y:S01]  /*e080*/  LDS.128 R32, [R37+0x10400] ;  /* 0x0104000025207984 */ /* 0x000e220000000c00 */
[----:B------:R-:W-:Y:S01]  /*e090*/  SHF.R.U32.HI R24, RZ, 0x10, R25 ;  /* 0x00000010ff187819 */ /* 0x000fe20000011619 */
[----:B------:R-:W-:Y:S01]  /*e0a0*/  IMAD.U32 R45, R61, 0x10000, RZ ;  /* 0x000100003d2d7824 */ /* 0x000fe200078e00ff */
[----:B------:R-:W-:-:S02]  /*e0b0*/  SHF.R.U32.HI R27, RZ, 0x10, R27 ;  /* 0x00000010ff1b7819 */ /* 0x000fc4000001161b */
[----:B------:R-:W-:Y:S02]  /*e0c0*/  PRMT R62, R62, 0x5410, R5 ;  /* 0x000054103e3e7816 */ /* 0x000fe40000000005 */
[----:B------:R-:W-:Y:S02]  /*e0d0*/  PRMT R59, R59, 0x5410, R4 ;  /* 0x000054103b3b7816 */ /* 0x000fe40000000004 */
[----:B------:R-:W-:Y:S02]  /*e0e0*/  PRMT R64, R64, 0x5410, R7 ;  /* 0x0000541040407816 */ /* 0x000fe40000000007 */
[----:B------:R-:W-:Y:S02]  /*e0f0*/  PRMT R57, R57, 0x5410, R24 ;  /* 0x0000541039397816 */ /* 0x000fe40000000018 */
[----:B------:R-:W-:Y:S02]  /*e100*/  PRMT R60, R60, 0x5410, R27 ;  /* 0x000054103c3c7816 */ /* 0x000fe4000000001b */
[----:B------:R-:W-:Y:S01]  /*e110*/  PRMT R63, R63, 0x5410, R44 ;  /* 0x000054103f3f7816 */ /* 0x000fe2000000002c */
[C---:B0-----:R-:W-:Y:S01]  /*e120*/  IMAD.U32 R26, R32.reuse, 0x10000, RZ ;  /* 0x00010000201a7824 */ /* 0x041fe200078e00ff */
[----:B------:R-:W-:Y:S01]  /*e130*/  LOP3.LUT R27, R32, 0xffff0000, RZ, 0xc0, !PT ;  /* 0xffff0000201b7812 */ /* 0x000fe200078ec0ff */
[----:B------:R-:W-:Y:S01]  /*e140*/  IMAD.U32 R44, R35, 0x10000, RZ ;  /* 0x00010000232c7824 */ /* 0x000fe200078e00ff */
[----:B------:R-:W-:Y:S01]  /*e150*/  LOP3.LUT R32, R33, 0xffff0000, RZ, 0xc0, !PT ;  /* 0xffff000021207812 */ /* 0x000fe200078ec0ff */
[C---:B------:R-:W-:Y:S01]  /*e160*/  FMUL.FTZ R49, R26.reuse, R47 ;  /* 0x0000002f1a317220 */ /* 0x040fe20000410000 */
[----:B------:R-:W-:Y:S01]  /*e170*/  FMUL.FTZ R51, R26, R45 ;  /* 0x0000002d1a337220 */ /* 0x000fe20000410000 */
[----:B------:R-:W-:Y:S01]  /*e180*/  IMAD.U32 R26, R62, 0x10000, RZ ;  /* 0x000100003e1a7824 */ /* 0x000fe200078e00ff */
[----:B--2---:R-:W0:Y:S02]  /*e190*/  LDS.128 R28, [R50] ;  /* 0x00000000321c7984 */ /* 0x004e240000000c00 */
        /* <DEDUP_REMOVED lines=8> */
[----:B------:R-:W-:Y:S01]  /*e220*/  IMAD.U32 R29, R33, 0x10000, RZ ;  /* 0x00010000211d7824 */ /* 0x000fe200078e00ff */
[C---:B------:R-:W-:Y:S01]  /*e230*/  LOP3.LUT R33, R34.reuse, 0xffff0000, RZ, 0xc0, !PT ;  /* 0xffff000022217812 */ /* 0x040fe200078ec0ff */
[----:B------:R-:W-:Y:S01]  /*e240*/  IMAD.U32 R31, R34, 0x10000, RZ ;  /* 0x00010000221f7824 */ /* 0x000fe200078e00ff */
[----:B------:R-:W-:Y:S01]  /*e250*/  LOP3.LUT R34, R35, 0xffff0000, RZ, 0xc0, !PT ;  /* 0xffff000023227812 */ /* 0x000fe200078ec0ff */
[----:B------:R-:W-:-:S02]  /*e260*/  IMAD.U32 R35, R57, 0x10000, RZ ;  /* 0x0001000039237824 */ /* 0x000fc400078e00ff */
[----:B------:R-:W-:Y:S01]  /*e270*/  FFMA.FTZ R49, R4, R45, -R49 ;  /* 0x0000002d04317223 */ /* 0x000fe20000010831 */
[----:B------:R-:W-:Y:S02]  /*e280*/  IMAD.U32 R45, R60, 0x10000, RZ ;  /* 0x000100003c2d7824 */ /* 0x000fe400078e00ff */
[----:B------:R-:W-:Y:S01]  /*e290*/  FFMA.FTZ R51, R4, R47, R51 ;  /* 0x0000002f04337223 */ /* 0x000fe20000010033 */
[C---:B------:R-:W-:Y:S01]  /*e2a0*/  FMUL.FTZ R77, R29.reuse, R35 ;  /* 0x000000231d4d7220 */ /* 0x040fe20000410000 */
[----:B------:R-:W-:Y:S02]  /*e2b0*/  IMAD.U32 R4, R64, 0x10000, RZ ;  /* 0x0001000040047824 */ /* 0x000fe400078e00ff */
[-C--:B------:R-:W-:Y:S01]  /*e2c0*/  FMUL.FTZ R29, R29, R26.reuse ;  /* 0x0000001a1d1d7220 */ /* 0x080fe20000410000 */
[----:B------:R-:W-:Y:S01]  /*e2d0*/  FMUL.FTZ R46, R44, R45 ;  /* 0x0000002d2c2e7220 */ /* 0x000fe20000410000 */
[----:B------:R-:W-:Y:S01]  /*e2e0*/  FFMA.FTZ R77, R6, R26, -R77 ;  /* 0x0000001a064d7223 */ /* 0x000fe2000001084d */
[-C--:B------:R-:W-:Y:S01]  /*e2f0*/  FMUL.FTZ R44, R44, R4.reuse ;  /* 0x000000042c2c7220 */ /* 0x080fe20000410000 */
[----:B------:R-:W-:Y:S01]  /*e300*/  LOP3.LUT R26, R55, 0xffff0000, RZ, 0xc0, !PT ;  /* 0xffff0000371a7812 */ /* 0x000fe200078ec0ff */
[----:B------:R-:W-:Y:S01]  /*e310*/  FFMA.FTZ R29, R6, R35, R29 ;  /* 0x00000023061d7223 */ /* 0x000fe2000001001d */
[----:B------:R-:W-:Y:S01]  /*e320*/  FFMA.FTZ R35, R25, R4, -R46 ;  /* 0x0000000419237223 */ /* 0x000fe2000001082e */
[----:B------:R-:W-:Y:S01]  /*e330*/  LOP3.LUT R4, R61, 0xffff0000, RZ, 0xc0, !PT ;  /* 0xffff00003d047812 */ /* 0x000fe200078ec0ff */
[----:B------:R-:W-:Y:S01]  /*e340*/  FFMA.FTZ R45, R25, R45, R44 ;  /* 0x0000002d192d7223 */ /* 0x000fe2000001002c */
[----:B------:R-:W-:Y:S01]  /*e350*/  LOP3.LUT R57, R57, 0xffff0000, RZ, 0xc0, !PT ;  /* 0xffff000039397812 */ /* 0x000fe200078ec0ff */
[C---:B------:R-:W-:Y:S01]  /*e360*/  FMUL.FTZ R6, R27.reuse, R26 ;  /* 0x0000001a1b067220 */ /* 0x040fe20000410000 */
[----:B------:R-:W-:Y:S01]  /*e370*/  LOP3.LUT R25, R62, 0xffff0000, RZ, 0xc0, !PT ;  /* 0xffff00003e197812 */ /* 0x000fe200078ec0ff */
[----:B------:R-:W-:-:S02]  /*e380*/  FMUL.FTZ R46, R27, R4 ;  /* 0x000000041b2e7220 */ /* 0x000fc40000410000 */
[C---:B------:R-:W-:Y:S01]  /*e390*/  FMUL.FTZ R27, R32.reuse, R57 ;  /* 0x00000039201b7220 */ /* 0x040fe20000410000 */
[----:B------:R-:W-:Y:S01]  /*e3a0*/  FFMA.FTZ R44, R5, R4, -R6 ;  /* 0x00000004052c7223 */ /* 0x000fe20000010806 */
[-C--:B------:R-:W-:Y:S01]  /*e3b0*/  FMUL.FTZ R32, R32, R25.reuse ;  /* 0x0000001920207220 */ /* 0x080fe20000410000 */
[----:B------:R-:W-:Y:S02]  /*e3c0*/  IMAD.U32 R6, R59, 0x10000, RZ ;  /* 0x000100003b067824 */ /* 0x000fe400078e00ff */
[----:B------:R-:W-:Y:S01]  /*e3d0*/  FFMA.FTZ R46, R5, R26, R46 ;  /* 0x0000001a052e7223 */ /* 0x000fe2000001002e */
[----:B------:R-:W-:Y:S02]  /*e3e0*/  IMAD.U32 R4, R63, 0x10000, RZ ;  /* 0x000100003f047824 */ /* 0x000fe400078e00ff */
[C---:B------:R-:W-:Y:S01]  /*e3f0*/  FFMA.FTZ R26, R28.reuse, R25, -R27 ;  /* 0x000000191c1a7223 */ /* 0x040fe2000001081b */
[----:B------:R-:W-:Y:S01]  /*e400*/  FFMA.FTZ R32, R28, R57, R32 ;  /* 0x000000391c207223 */ /* 0x000fe20000010020 */
[C---:B------:R-:W-:Y:S01]  /*e410*/  FMUL.FTZ R48, R31.reuse, R6 ;  /* 0x000000061f307220 */ /* 0x040fe20000410000 */
[----:B------:R-:W-:Y:S01]  /*e420*/  FMUL.FTZ R28, R31, R4 ;  /* 0x000000041f1c7220 */ /* 0x000fe20000410000 */
[----:B------:R-:W-:-:S02]  /*e430*/  LOP3.LUT R59, R59, 0xffff0000, RZ, 0xc0, !PT ;  /* 0xffff00003b3b7812 */ /* 0x000fc400078ec0ff */
[----:B------:R-:W-:Y:S01]  /*e440*/  LOP3.LUT R25, R60, 0xffff0000, RZ, 0xc0, !PT ;  /* 0xffff00003c197812 */ /* 0x000fe200078ec0ff */
[----:B------:R-:W-:Y:S01]  /*e450*/  FFMA.FTZ R48, R7, R4, -R48 ;  /* 0x0000000407307223 */ /* 0x000fe20000010830 */
[----:B------:R-:W-:Y:S01]  /*e460*/  LOP3.LUT R63, R63, 0xffff0000, RZ, 0xc0, !PT ;  /* 0xffff00003f3f7812 */ /* 0x000fe200078ec0ff */
[----:B------:R-:W-:Y:S01]  /*e470*/  FFMA.FTZ R28, R7, R6, R28 ;  /* 0x00000006071c7223 */ /* 0x000fe2000001001c */
[----:B------:R-:W-:Y:S01]  /*e480*/  LOP3.LUT R5, R64, 0xffff0000, RZ, 0xc0, !PT ;  /* 0xffff000040057812 */ /* 0x000fe200078ec0ff */
[C---:B------:R-:W-:Y:S01]  /*e490*/  FMUL.FTZ R7, R33.reuse, R59 ;  /* 0x0000003b21077220 */ /* 0x040fe20000410000 */
[C---:B------:R-:W-:Y:S01]  /*e4a0*/  FMUL.FTZ R27, R34.reuse, R25 ;  /* 0x00000019221b7220 */ /* 0x040fe20000410000 */
[----:B------:R-:W-:Y:S02]  /*e4b0*/  FMUL.FTZ R4, R33, R63 ;  /* 0x0000003f21047220 */ /* 0x000fe40000410000 */
        /* <DEDUP_REMOVED lines=15> */
.L_x_1653:
[----:B------:R-:W-:Y:S05]  /*e5b0*/  BSYNC B1 ;  /* 0x0000000000017941 */ /* 0x000fea0003800000 */
.L_x_1652:
[----:B------:R-:W-:Y:S04]  /*e5c0*/  BSSY B1, `(.L_x_1654) ;  /* 0x000006a000017945 */ /* 0x000fe80003800000 */
[----:B------:R-:W-:Y:S05]  /*e5d0*/  @P1 BRA `(.L_x_1655) ;  /* 0x0000000400a01947 */ /* 0x000fea0003800000 */
[----:B------:R-:W3:Y:S01]  /*e5e0*/  LDL R44, [R1+0x3c] ;  /* 0x00003c00012c7983 */ /* 0x000ee20000100800 */
[----:B--2---:R-:W-:Y:S02]  /*e5f0*/  LEA.HI R4, R56, R207, RZ, 0x1d ;  /* 0x000000cf38047211 */ /* 0x004fe400078fe8ff */
[----:B------:R-:W-:Y:S02]  /*e600*/  SHF.R.U32.HI R7, RZ, 0x3, R197 ;  /* 0x00000003ff077819 */ /* 0x000fe400000116c5 */
[----:B------:R-:W-:Y:S01]  /*e610*/  SHF.R.S32.HI R5, RZ, 0x1f, R4 ;  /* 0x0000001fff057819 */ /* 0x000fe20000011404 */
[----:B------:R-:W-:Y:S01]  /*e620*/  IMAD.SHL.U32 R6, R4, 0x8, RZ ;  /* 0x0000000804067824 */ /* 0x000fe200078e00ff */
[----:B01----:R-:W-:Y:S02]  /*e630*/  SHF.R.U64 R29, R40, 0x10, R41 ;  /* 0x00000010281d7819 */ /* 0x003fe40000001229 */
[----:B------:R-:W-:Y:S02]  /*e640*/  LEA.HI R5, R5, R4, RZ, 0x3 ;  /* 0x0000000405057211 */ /* 0x000fe400078f18ff */
[----:B------:R-:W-:-:S02]  /*e650*/  LOP3.LUT R4, R197, 0x38, R6, 0xf8, !PT ;  /* 0x00000038c5047812 */ /* 0x000fc400078ef806 */
[--C-:B------:R-:W-:Y:S01]  /*e660*/  SHF.R.U64 R30, R20, 0x10, R21.reuse ;  /* 0x00000010141e7819 */ /* 0x100fe20000001215 */
[----:B------:R-:W-:Y:S01]  /*e670*/  IMAD.SHL.U32 R6, R5, 0x400, RZ ;  /* 0x0000040005067824 */ /* 0x000fe200078e00ff */
[----:B------:R-:W-:Y:S02]  /*e680*/  LOP3.LUT R5, R4, R7, RZ, 0x3c, !PT ;  /* 0x0000000704057212 */ /* 0x000fe400078e3cff */
[----:B------:R-:W-:Y:S02]  /*e690*/  SHF.R.U32.HI R31, RZ, 0x10, R21 ;  /* 0x00000010ff1f7819 */ /* 0x000fe40000011615 */
[----:B------:R-:W-:Y:S02]  /*e6a0*/  LOP3.LUT R6, R6, 0x7fffe000, RZ, 0xc0, !PT ;  /* 0x7fffe00006067812 */ /* 0x000fe400078ec0ff */
[----:B------:R-:W-:Y:S02]  /*e6b0*/  PRMT R72, R72, 0x5410, R29 ;  /* 0x0000541048487816 */ /* 0x000fe4000000001d */
[----:B------:R-:W-:-:S02]  /*e6c0*/  IADD3 R25, R5, R6, R200 ;  /* 0x0000000605197210 */ /* 0x000fc40007ffe0c8 */
[----:B------:R-:W-:Y:S01]  /*e6d0*/  SHF.R.U32.HI R40, RZ, 0x10, R41 ;  /* 0x00000010ff287819 */ /* 0x000fe20000011629 */
[----:B------:R-:W-:Y:S01]  /*e6e0*/  IMAD.U32 R37, R72, 0x10000, RZ ;  /* 0x0001000048257824 */ /* 0x000fe200078e00ff */
[--C-:B------:R-:W-:Y:S01]  /*e6f0*/  SHF.R.U64 R20, R38, 0x10, R39.reuse ;  /* 0x0000001026147819 */ /* 0x100fe20000001227 */
[----:B------:R-:W-:Y:S01]  /*e700*/  IMAD R28, R25, 0x2, R2 ;  /* 0x00000002191c7824 */ /* 0x000fe200078e0202 */
[----:B------:R-:W-:Y:S02]  /*e710*/  SHF.R.U32.HI R39, RZ, 0x10, R39 ;  /* 0x00000010ff277819 */ /* 0x000fe40000011627 */
[----:B------:R-:W-:Y:S02]  /*e720*/  SHF.R.U64 R21, R42, 0x10, R43 ;  /* 0x000000102a157819 */ /* 0x000fe4000000122b */
[----:B------:R-:W0:Y:S01]  /*e730*/  LDS.128 R24, [R28+0x10400] ;  /* 0x010400001c187984 */ /* 0x000e220000000c00 */
[----:B------:R-:W-:Y:S02]  /*e740*/  PRMT R65, R65, 0x5410, R30 ;  /* 0x0000541041417816 */ /* 0x000fe4000000001e */
[----:B------:R-:W-:-:S02]  /*e750*/  PRMT R66, R66, 0x5410, R31 ;  /* 0x0000541042427816 */ /* 0x000fc4000000001f */
[----:B------:R-:W-:Y:S01]  /*e760*/  SHF.R.U32.HI R42, RZ, 0x10, R43 ;  /* 0x00000010ff2a7819 */ /* 0x000fe2000001162b */
[----:B------:R-:W-:Y:S01]  /*e770*/  IMAD.U32 R35, R65, 0x10000, RZ ;  /* 0x0001000041237824 */ /* 0x000fe200078e00ff */
[----:B------:R-:W-:Y:S02]  /*e780*/  PRMT R73, R73, 0x5410, R40 ;  /* 0x0000541049497816 */ /* 0x000fe40000000028 */
[----:B------:R-:W-:Y:S02]  /*e790*/  PRMT R53, R53, 0x5410, R20 ;  /* 0x0000541035357816 */ /* 0x000fe40000000014 */
[----:B------:R-:W-:Y:S01]  /*e7a0*/  PRMT R54, R54, 0x5410, R39 ;  /* 0x0000541036367816 */ /* 0x000fe20000000027 */
[----:B------:R-:W-:Y:S01]  /*e7b0*/  IMAD.U32 R38, R73, 0x10000, RZ ;  /* 0x0001000049267824 */ /* 0x000fe200078e00ff */
[----:B------:R-:W-:Y:S02]  /*e7c0*/  PRMT R75, R75, 0x5410, R42 ;  /* 0x000054104b4b7816 */ /* 0x000fe4000000002a */
[----:B------:R-:W-:-:S02]  /*e7d0*/  PRMT R74, R74, 0x5410, R21 ;  /* 0x000054104a4a7816 */ /* 0x000fc40000000015 */
[----:B------:R-:W-:Y:S01]  /*e7e0*/  LOP3.LUT R65, R65, 0xffff0000, RZ, 0xc0, !PT ;  /* 0xffff000041417812 */ /* 0x000fe200078ec0ff */
[C---:B0-----:R-:W-:Y:S01]  /*e7f0*/  IMAD.U32 R31, R24.reuse, 0x10000, RZ ;  /* 0x00010000181f7824 */ /* 0x041fe200078e00ff */
[----:B------:R-:W-:Y:S01]  /*e800*/  LOP3.LUT R24, R24, 0xffff0000, RZ, 0xc0, !PT ;  /* 0xffff000018187812 */ /* 0x000fe200078ec0ff */
[C---:B------:R-:W-:Y:S01]  /*e810*/  IMAD.U32 R32, R25.reuse, 0x10000, RZ ;  /* 0x0001000019207824 */ /* 0x040fe200078e00ff */
[----:B------:R-:W-:Y:S01]  /*e820*/  LOP3.LUT R25, R25, 0xffff0000, RZ, 0xc0, !PT ;  /* 0xffff000019197812 */ /* 0x000fe200078ec0ff */
[C---:B------:R-:W-:Y:S01]  /*e830*/  FMUL.FTZ R39, R31.reuse, R37 ;  /* 0x000000251f277220 */ /* 0x040fe20000410000 */
[----:B------:R-:W-:Y:S01]  /*e840*/  FMUL.FTZ R41, R31, R35 ;  /* 0x000000231f297220 */ /* 0x000fe20000410000 */
[C---:B------:R-:W-:Y:S02]  /*e850*/  IMAD.U32 R34, R27.reuse, 0x10000, RZ ;  /* 0x000100001b227824 */ /* 0x040fe400078e00ff */
[----:B------:R-:W-:Y:S01]  /*e860*/  FMUL.FTZ R42, R32, R38 ;  /* 0x00000026202a7220 */ /* 0x000fe20000410000 */
[C---:B------:R-:W-:Y:S01]  /*e870*/  IMAD.U32 R31, R66.reuse, 0x10000, RZ ;  /* 0x00010000421f7824 */ /* 0x040fe200078e00ff */
[----:B------:R-:W-:Y:S01]  /*e880*/  LOP3.LUT R66, R66, 0xffff0000, RZ, 0xc0, !PT ;  /* 0xffff000042427812 */ /* 0x000fe200078ec0ff */
[C---:B------:R-:W-:Y:S01]  /*e890*/  IMAD.U32 R33, R26.reuse, 0x10000, RZ ;  /* 0x000100001a217824 */ /* 0x040fe200078e00ff */
[----:B------:R-:W-:Y:S01]  /*e8a0*/  LOP3.LUT R26, R26, 0xffff0000, RZ, 0xc0, !PT ;  /* 0xffff00001a1a7812 */ /* 0x000fe200078ec0ff */
[----:B------:R-:W-:Y:S01]  /*e8b0*/  FMUL.FTZ R32, R32, R31 ;  /* 0x0000001f20207220 */ /* 0x000fe20000410000 */
[----:B------:R-:W-:Y:S01]  /*e8c0*/  LOP3.LUT R27, R27, 0xffff0000, RZ, 0xc0, !PT ;  /* 0xffff00001b1b7812 */ /* 0x000fe200078ec0ff */
[----:B---3--:R-:W0:Y:S02]  /*e8d0*/  LDS.128 R4, [R44] ;  /* 0x000000002c047984 */ /* 0x008e240000000c00 */
[C---:B0-----:R-:W-:Y:S01]  /*e8e0*/  IMAD.U32 R20, R4.reuse, 0x10000, RZ ;  /* 0x0001000004147824 */ /* 0x041fe200078e00ff */
[----:B------:R-:W-:Y:S01]  /*e8f0*/  LOP3.LUT R4, R4, 0xffff0000, RZ, 0xc0, !PT ;  /* 0xffff000004047812 */ /* 0x000fe200078ec0ff */
[C---:B------:R-:W-:Y:S01]  /*e900*/  IMAD.U32 R21, R5.reuse, 0x10000, RZ ;  /* 0x0001000005157824 */ /* 0x040fe200078e00ff */
[----:B------:R-:W-:Y:S01]  /*e910*/  LOP3.LUT R5, R5, 0xffff0000, RZ, 0xc0, !PT ;  /* 0xffff000005057812 */ /* 0x000fe200078ec0ff */
[----:B------:R-:W-:Y:S01]  /*e920*/  FFMA.FTZ R40, R20, R35, -R39 ;  /* 0x0000002314287223 */ /* 0x000fe20000010827 */
[----:B------:R-:W-:-:S02]  /*e930*/  IMAD.U32 R39, R75, 0x10000, RZ ;  /* 0x000100004b277824 */ /* 0x000fc400078e00ff */
[----:B------:R-:W-:Y:S01]  /*e940*/  FFMA.FTZ R41, R20, R37, R41 ;  /* 0x0000002514297223 */ /* 0x000fe20000010029 */
[----:B------:R-:W-:Y:S02]  /*e950*/  IMAD.U32 R35, R54, 0x10000, RZ ;  /* 0x0001000036237824 */ /* 0x000fe400078e00ff */
[----:B------:R-:W-:Y:S01]  /*e960*/  FFMA.FTZ R42, R21, R31, -R42 ;  /* 0x0000001f152a7223 */ /* 0x000fe2000001082a */
[C---:B------:R-:W-:Y:S01]  /*e970*/  FMUL.FTZ R37, R34.reuse, R39 ;  /* 0x0000002722257220 */ /* 0x040fe20000410000 */
[----:B------:R-:W-:Y:S02]  /*e980*/  IMAD.U32 R30, R7, 0x10000, RZ ;  /* 0x00010000071e7824 */ /* 0x000fe400078e00ff */
[-C--:B------:R-:W-:Y:S01]  /*e990*/  FMUL.FTZ R34, R34, R35.reuse ;  /* 0x0000002322227220 */ /* 0x080fe20000410000 */
[----:B------:R-:W-:Y:S01]  /*e9a0*/  LOP3.LUT R31, R72, 0xffff0000, RZ, 0xc0, !PT ;  /* 0xffff0000481f7812 */ /* 0x000fe200078ec0ff */
[----:B------:R-:W-:Y:S01]  /*e9b0*/  FFMA.FTZ R38, R21, R38, R32 ;  /* 0x0000002615267223 */ /* 0x000fe20000010020 */
[C---:B------:R-:W-:Y:S01]  /*e9c0*/  FFMA.FTZ R43, R30.reuse, R35, -R37 ;  /* 0x000000231e2b7223 */ /* 0x040fe20000010825 */
[----:B------:R-:W-:Y:S01]  /*e9d0*/  FFMA.FTZ R39, R30, R39, R34 ;  /* 0x000000271e277223 */ /* 0x000fe20000010022 */
[----:B------:R-:W-:Y:S01]  /*e9e0*/  LOP3.LUT R30, R73, 0xffff0000, RZ, 0xc0, !PT ;  /* 0xffff0000491e7812 */ /* 0x000fe200078ec0ff */
[C---:B------:R-:W-:Y:S01]  /*e9f0*/  FMUL.FTZ R21, R24.reuse, R31 ;  /* 0x0000001f18157220 */ /* 0x040fe20000410000 */
[----:B------:R-:W-:Y:S01]  /*ea00*/  FMUL.FTZ R35, R24, R65 ;  /* 0x0000004118237220 */ /* 0x000fe20000410000 */
[----:B------:R-:W-:-:S02]  /*ea10*/  IMAD.U32 R24, R74, 0x10000, RZ ;  /* 0x000100004a187824 */ /* 0x000fc400078e00ff */
[----:B------:R-:W-:Y:S01]  /*ea20*/  FMUL.FTZ R37, R25, R66 ;  /* 0x0000004219257220 */ /* 0x000fe20000410000 */
[C---:B------:R-:W-:Y:S01]  /*ea30*/  FFMA.FTZ R21, R4.reuse, R65, -R21 ;  /* 0x0000004104157223 */ /* 0x040fe20000010815 */
[----:B------:R-:W-:Y:S02]  /*ea40*/  IMAD.U32 R20, R53, 0x10000, RZ ;  /* 0x0001000035147824 */ /* 0x000fe400078e00ff */
[----:B------:R-:W-:Y:S01]  /*ea50*/  FMUL.FTZ R34, R25, R30 ;  /* 0x0000001e19227220 */ /* 0x000fe20000410000 */
[----:B------:R-:W-:Y:S01]  /*ea60*/  FFMA.FTZ R32, R4, R31, R35 ;  /* 0x0000001f04207223 */ /* 0x000fe20000010023 */
[----:B------:R-:W-:Y:S02]  /*ea70*/  IMAD.U32 R29, R6, 0x10000, RZ ;  /* 0x00010000061d7824 */ /* 0x000fe400078e00ff */
[----:B------:R-:W-:Y:S01]  /*ea80*/  FMUL.FTZ R4, R33, R24 ;  /* 0x0000001821047220 */ /* 0x000fe20000410000 */
[C---:B------:R-:W-:Y:S01]  /*ea90*/  FFMA.FTZ R37, R5.reuse, R30, R37 ;  /* 0x0000001e05257223 */ /* 0x040fe20000010025 */
[----:B------:R-:W-:Y:S01]  /*eaa0*/  FFMA.FTZ R25, R5, R66, -R34 ;  /* 0x0000004205197223 */ /* 0x000fe20000010822 */
[-C--:B------:R-:W-:Y:S01]  /*eab0*/  FMUL.FTZ R30, R33, R20.reuse ;  /* 0x00000014211e7220 */ /* 0x080fe20000410000 */
[----:B------:R-:W-:Y:S01]  /*eac0*/  FFMA.FTZ R20, R29, R20, -R4 ;  /* 0x000000141d147223 */ /* 0x000fe20000010804 */
[----:B------:R-:W-:-:S02]  /*ead0*/  LOP3.LUT R5, R74, 0xffff0000, RZ, 0xc0, !PT ;  /* 0xffff00004a057812 */ /* 0x000fc400078ec0ff */
[----:B------:R-:W-:Y:S01]  /*eae0*/  LOP3.LUT R53, R53, 0xffff0000, RZ, 0xc0, !PT ;  /* 0xffff000035357812 */ /* 0x000fe200078ec0ff */
[----:B------:R-:W-:Y:S01]  /*eaf0*/  FFMA.FTZ R30, R29, R24, R30 ;  /* 0x000000181d1e7223 */ /* 0x000fe2000001001e */
[----:B------:R-:W-:Y:S01]  /*eb00*/  LOP3.LUT R4, R75, 0xffff0000, RZ, 0xc0, !PT ;  /* 0xffff00004b047812 */ /* 0x000fe200078ec0ff */
[----:B------:R-:W-:Y:S01]  /*eb10*/  FMUL.FTZ R29, R26, R5 ;  /* 0x000000051a1d7220 */ /* 0x000fe20000410000 */
[----:B------:R-:W-:Y:S01]  /*eb20*/  LOP3.LUT R54, R54, 0xffff0000, RZ, 0xc0, !PT ;  /* 0xffff000036367812 */ /* 0x000fe200078ec0ff */
[-C--:B------:R-:W-:Y:S01]  /*eb30*/  FMUL.FTZ R26, R26, R53.reuse ;  /* 0x000000351a1a7220 */ /* 0x080fe20000410000 */
[----:B------:R-:W-:Y:S01]  /*eb40*/  LOP3.LUT R6, R6, 0xffff0000, RZ, 0xc0, !PT ;  /* 0xffff000006067812 */ /* 0x000fe200078ec0ff */
[----:B------:R-:W-:Y:S01]  /*eb50*/  FMUL.FTZ R24, R27, R4 ;  /* 0x000000041b187220 */ /* 0x000fe20000410000 */
[----:B------:R-:W-:Y:S01]  /*eb60*/  LOP3.LUT R7, R7, 0xffff0000, RZ, 0xc0, !PT ;  /* 0xffff000007077812 */ /* 0x000fe200078ec0ff */
[-C--:B------:R-:W-:Y:S02]  /*eb70*/  FMUL.FTZ R31, R27, R54.reuse ;  /* 0x000000361b1f7220 */ /* 0x080fe40000410000 */
[C---:B------:R-:W-:Y:S01]  /*eb80*/  FFMA.FTZ R29, R6.reuse, R53, -R29 ;  /* 0x00000035061d7223 */ /* 0x040fe2000001081d */
[----:B------:R-:W-:Y:S01]  /*eb90*/  FFMA.FTZ R27, R6, R5, R26 ;  /* 0x00000005061b7223 */ /* 0x000fe2000001001a */
[C---:B------:R-:W-:Y:S01]  /*eba0*/  FFMA.FTZ R54, R7.reuse, R54, -R24 ;  /* 0x0000003607367223 */ /* 0x040fe20000010818 */
[----:B------:R-:W-:Y:S01]  /*ebb0*/  FFMA.FTZ R34, R7, R4, R31 ;  /* 0x0000000407227223 */ /* 0x000fe2000001001f */
[----:B------:R-:W-:-:S02]  /*ebc0*/  F2FP.BF16.F32.PACK_AB R4, R21, R40 ;  /* 0x000000281504723e */ /* 0x000fc400000010ff */
[----:B------:R-:W-:Y:S02]  /*ebd0*/  F2FP.BF16.F32.PACK_AB R5, R25, R42 ;  /* 0x0000002a1905723e */ /* 0x000fe400000010ff */
[----:B------:R-:W-:Y:S02]  /*ebe0*/  F2FP.BF16.F32.PACK_AB R6, R29, R20 ;  /* 0x000000141d06723e */ /* 0x000fe400000010ff */
[----:B------:R-:W-:Y:S02]  /*ebf0*/  F2FP.BF16.F32.PACK_AB R26, R27, R30 ;  /* 0x0000001e1b1a723e */ /* 0x000fe400000010ff */
[----:B------:R-:W-:Y:S02]  /*ec00*/  F2FP.BF16.F32.PACK_AB R7, R54, R43 ;  /* 0x0000002b3607723e */ /* 0x000fe400000010ff */
[----:B------:R-:W-:Y:S02]  /*ec10*/  F2FP.BF16.F32.PACK_AB R24, R32, R41 ;  /* 0x000000292018723e */ /* 0x000fe400000010ff */
[----:B------:R-:W-:Y:S01]  /*ec20*/  F2FP.BF16.F32.PACK_AB R25, R37, R38 ;  /* 0x000000262519723e */ /* 0x000fe200000010ff */
[----:B------:R3:W-:Y:S01]  /*ec30*/  STS.128 [R44], R4 ;  /* 0x000000042c007388 */ /* 0x0007e20000000c00 */
[----:B------:R-:W-:-:S05]  /*ec40*/  F2FP.BF16.F32.PACK_AB R27, R34, R39 ;  /* 0x00000027221b723e */ /* 0x000fca00000010ff */
[----:B------:R3:W-:Y:S02]  /*ec50*/  STS.128 [R28+0x10400], R24 ;  /* 0x010400181c007388 */ /* 0x0007e40000000c00 */
.L_x_1655:
[----:B------:R-:W-:Y:S05]  /*ec60*/  BSYNC B1 ;  /* 0x0000000000017941 */ /* 0x000fea0003800000 */
.L_x_1654:
[----:B------:R-:W-:Y:S01]  /*ec70*/  PRMT R20, R3, 0x5410, R0 ;  /* 0x0000541003147816 */ /* 0x000fe20000000000 */
[----:B------:R-:W-:Y:S06]  /*ec80*/  @P0 BRA `(.L_x_1639) ;  /* 0x0000000400a00947 */ /* 0x000fec0003800000 */
[----:B-1----:R-:W4:Y:S01]  /*ec90*/  LDL R32, [R1+0x38] ;  /* 0x0000380001207983 */ /* 0x002f220000100800 */
[----:B------:R-:W-:Y:S02]  /*eca0*/  LEA.HI R56, R56, R207, RZ, 0x1d ;  /* 0x000000cf38387211 */ /* 0x000fe400078fe8ff */
[----:B--23--:R-:W-:Y:S02]  /*ecb0*/  SHF.R.U32.HI R4, RZ, 0x3, R196 ;  /* 0x00000003ff047819 */ /* 0x00cfe400000116c4 */
[----:B------:R-:W-:Y:S01]  /*ecc0*/  SHF.R.S32.HI R5, RZ, 0x1f, R56 ;  /* 0x0000001fff057819 */ /* 0x000fe20000011438 */
[----:B------:R-:W-:Y:S01]  /*ecd0*/  IMAD.SHL.U32 R3, R56, 0x8, RZ ;  /* 0x0000000838037824 */ /* 0x000fe200078e00ff */
[----:B------:R-:W-:Y:S02]  /*ece0*/  SHF.R.U64 R21, R12, 0x10, R13 ;  /* 0x000000100c157819 */ /* 0x000fe4000000120d */
[----:B------:R-:W-:Y:S02]  /*ecf0*/  LEA.HI R5, R5, R56, RZ, 0x3 ;  /* 0x0000003805057211 */ /* 0x000fe400078f18ff */
[----:B------:R-:W-:-:S02]  /*ed00*/  LOP3.LUT R0, R196, 0x38, R3, 0xf8, !PT ;  /* 0x00000038c4007812 */ /* 0x000fc400078ef803 */
[----:B------:R-:W-:Y:S01]  /*ed10*/  SHF.R.U32.HI R12, RZ, 0x10, R13 ;  /* 0x00000010ff0c7819 */ /* 0x000fe2000001160d */
[----:B------:R-:W-:Y:S01]  /*ed20*/  IMAD.SHL.U32 R5, R5, 0x400, RZ ;  /* 0x0000040005057824 */ /* 0x000fe200078e00ff */
[----:B------:R-:W-:Y:S02]  /*ed30*/  LOP3.LUT R0, R0, R4, RZ, 0x3c, !PT ;  /* 0x0000000400007212 */ /* 0x000fe400078e3cff */
[--C-:B------:R-:W-:Y:S02]  /*ed40*/  SHF.R.U64 R13, R8, 0x10, R9.reuse ;  /* 0x00000010080d7819 */ /* 0x100fe40000001209 */
[----:B------:R-:W-:Y:S02]  /*ed50*/  LOP3.LUT R3, R5, 0x7fffe000, RZ, 0xc0, !PT ;  /* 0x7fffe00005037812 */ /* 0x000fe400078ec0ff */
[----:B------:R-:W-:Y:S02]  /*ed60*/  SHF.R.U32.HI R8, RZ, 0x10, R9 ;  /* 0x00000010ff087819 */ /* 0x000fe40000011609 */
[----:B------:R-:W-:-:S02]  /*ed70*/  IADD3 R3, R0, R3, R199 ;  /* 0x0000000300037210 */ /* 0x000fc40007ffe0c7 */
[----:B------:R-:W-:Y:S02]  /*ed80*/  PRMT R58, R58, 0x5410, R13 ;  /* 0x000054103a3a7816 */ /* 0x000fe4000000000d */
[--C-:B------:R-:W-:Y:S01]  /*ed90*/  SHF.R.U64 R9, R10, 0x10, R11.reuse ;  /* 0x000000100a097819 */ /* 0x100fe2000000120b */
[----:B------:R-:W-:Y:S01]  /*eda0*/  IMAD R3, R3, 0x2, R2 ;  /* 0x0000000203037824 */ /* 0x000fe200078e0202 */
[----:B------:R-:W-:Y:S02]  /*edb0*/  SHF.R.U32.HI R10, RZ, 0x10, R11 ;  /* 0x00000010ff0a7819 */ /* 0x000fe4000001160b */
[----:B------:R-:W-:Y:S02]  /*edc0*/  PRMT R71, R71, 0x5410, R12 ;  /* 0x0000541047477816 */ /* 0x000fe4000000000c */
[----:B------:R-:W1:Y:S01]  /*edd0*/  LDS.128 R24, [R3+0x10400] ;  /* 0x0104000003187984 */ /* 0x000e620000000c00 */
[--C-:B------:R-:W-:Y:S02]  /*ede0*/  SHF.R.U64 R28, R14, 0x10, R15.reuse ;  /* 0x000000100e1c7819 */ /* 0x100fe4000000120f */
[----:B0-----:R-:W-:-:S02]  /*edf0*/  SHF.R.U32.HI R29, RZ, 0x10, R15 ;  /* 0x00000010ff1d7819 */ /* 0x001fc4000001160f */
[----:B------:R-:W-:Y:S02]  /*ee00*/  PRMT R70, R70, 0x5410, R21 ;  /* 0x0000541046467816 */ /* 0x000fe40000000015 */
[----:B------:R-:W-:Y:S02]  /*ee10*/  PRMT R67, R67, 0x5410, R8 ;  /* 0x0000541043437816 */ /* 0x000fe40000000008 */
[----:B------:R-:W-:Y:S01]  /*ee20*/  PRMT R28, R20, 0x5432, R28 ;  /* 0x00005432141c7816 */ /* 0x000fe2000000001c */
[----:B------:R-:W-:Y:S01]  /*ee30*/  IMAD.U32 R21, R70, 0x10000, RZ ;  /* 0x0001000046157824 */ /* 0x000fe200078e00ff */
[----:B------:R-:W-:Y:S02]  /*ee40*/  PRMT R29, R20, 0x5410, R29 ;  /* 0x00005410141d7816 */ /* 0x000fe4000000001d */
[----:B------:R-:W-:Y:S02]  /*ee50*/  PRMT R69, R69, 0x5410, R10 ;  /* 0x0000541045457816 */ /* 0x000fe4000000000a */
[----:B------:R-:W-:Y:S01]  /*ee60*/  PRMT R68, R68, 0x5410, R9 ;  /* 0x0000541044447816 */ /* 0x000fe20000000009 */
[C---:B-1----:R-:W-:Y:S01]  /*ee70*/  IMAD.U32 R11, R24.reuse, 0x10000, RZ ;  /* 0x00010000180b7824 */ /* 0x042fe200078e00ff */
[----:B------:R-:W-:Y:S01]  /*ee80*/  LOP3.LUT R12, R24, 0xffff0000, RZ, 0xc0, !PT ;  /* 0xffff0000180c7812 */ /* 0x000fe200078ec0ff */
[C---:B------:R-:W-:Y:S01]  /*ee90*/  IMAD.U32 R13, R25.reuse, 0x10000, RZ ;  /* 0x00010000190d7824 */ /* 0x040fe200078e00ff */
[----:B------:R-:W-:Y:S01]  /*eea0*/  LOP3.LUT R24, R25, 0xffff0000, RZ, 0xc0, !PT ;  /* 0xffff000019187812 */ /* 0x000fe200078ec0ff */
[----:B------:R-:W-:Y:S01]  /*eeb0*/  IMAD.U32 R25, R58, 0x10000, RZ ;  /* 0x000100003a197824 */ /* 0x000fe200078e00ff */
[C---:B------:R-:W-:Y:S01]  /*eec0*/  LOP3.LUT R15, R26.reuse, 0xffff0000, RZ, 0xc0, !PT ;  /* 0xffff00001a0f7812 */ /* 0x040fe200078ec0ff */
[----:B------:R-:W-:Y:S01]  /*eed0*/  IMAD.U32 R14, R26, 0x10000, RZ ;  /* 0x000100001a0e7824 */ /* 0x000fe200078e00ff */
[C---:B------:R-:W-:Y:S01]  /*eee0*/  LOP3.LUT R26, R27.reuse, 0xffff0000, RZ, 0xc0, !PT ;  /* 0xffff00001b1a7812 */ /* 0x040fe200078ec0ff */
[----:B------:R-:W-:-:S02]  /*eef0*/  IMAD.U32 R20, R27, 0x10000, RZ ;  /* 0x000100001b147824 */ /* 0x000fc400078e00ff */
[----:B------:R-:W-:Y:S01]  /*ef00*/  FMUL.FTZ R31, R11, R25 ;  /* 0x000000190b1f7220 */ /* 0x000fe20000410000 */
[----:B------:R-:W-:Y:S02]  /*ef10*/  IMAD.U32 R27, R67, 0x10000, RZ ;  /* 0x00010000431b7824 */ /* 0x000fe400078e00ff */
[----:B------:R-:W-:Y:S01]  /*ef20*/  FMUL.FTZ R33, R11, R21 ;  /* 0x000000150b217220 */ /* 0x000fe20000410000 */
[----:B------:R-:W-:Y:S01]  /*ef30*/  IMAD.U32 R11, R71, 0x10000, RZ ;  /* 0x00010000470b7824 */ /* 0x000fe200078e00ff */
[----:B------:R-:W-:Y:S01]  /*ef40*/  LOP3.LUT R67, R67, 0xffff0000, RZ, 0xc0, !PT ;  /* 0xffff000043437812 */ /* 0x000fe200078ec0ff */
[----:B------:R-:W-:Y:S01]  /*ef50*/  FMUL.FTZ R35, R13, R27 ;  /* 0x0000001b0d237220 */ /* 0x000fe20000410000 */
[----:B------:R-:W-:Y:S01]  /*ef60*/  LOP3.LUT R71, R71, 0xffff0000, RZ, 0xc0, !PT ;  /* 0xffff000047477812 */ /* 0x000fe200078ec0ff */
[----:B----4-:R-:W0:Y:S02]  /*ef70*/  LDS.128 R4, [R32] ;  /* 0x0000000020047984 */ /* 0x010e240000000c00 */
        /* <DEDUP_REMOVED lines=8> */
[-C--:B------:R-:W-:Y:S01]  /*f000*/  FMUL.FTZ R25, R13, R11.reuse ;  /* 0x0000000b0d197220 */ /* 0x080fe20000410000 */
[----:B------:R-:W-:Y:S01]  /*f010*/  FFMA.FTZ R35, R8, R11, -R35 ;  /* 0x0000000b08237223 */ /* 0x000fe20000010823 */
[----:B------:R-:W-:Y:S02]  /*f020*/  IMAD.U32 R10, R7, 0x10000, RZ ;  /* 0x00010000070a7824 */ /* 0x000fe400078e00ff */
[C---:B------:R-:W-:Y:S01]  /*f030*/  FMUL.FTZ R11, R20.reuse, R31 ;  /* 0x0000001f140b7220 */ /* 0x040fe20000410000 */
[----:B------:R-:W-:Y:S01]  /*f040*/  FMUL.FTZ R0, R20, R21 ;  /* 0x0000001514007220 */ /* 0x000fe20000410000 */
[----:B------:R-:W-:Y:S01]  /*f050*/  LOP3.LUT R13, R58, 0xffff0000, RZ, 0xc0, !PT ;  /* 0xffff00003a0d7812 */ /* 0x000fe200078ec0ff */
[----:B------:R-:W-:Y:S01]  /*f060*/  FFMA.FTZ R27, R8, R27, R25 ;  /* 0x0000001b081b7223 */ /* 0x000fe20000010019 */
[----:B------:R-:W-:Y:S01]  /*f070*/  FFMA.FTZ R20, R10, R21, -R11 ;  /* 0x000000150a147223 */ /* 0x000fe2000001080b */
[----:B------:R-:W-:Y:S01]  /*f080*/  LOP3.LUT R11, R70, 0xffff0000, RZ, 0xc0, !PT ;  /* 0xffff0000460b7812 */ /* 0x000fe200078ec0ff */
[----:B------:R-:W-:-:S02]  /*f090*/  IMAD.U32 R8, R68, 0x10000, RZ ;  /* 0x0001000044087824 */ /* 0x000fc400078e00ff */
[----:B------:R-:W-:Y:S01]  /*f0a0*/  FMUL.FTZ R21, R12, R13 ;  /* 0x0000000d0c157220 */ /* 0x000fe20000410000 */
[----:B------:R-:W-:Y:S01]  /*f0b0*/  FFMA.FTZ R31, R10, R31, R0 ;  /* 0x0000001f0a1f7223 */ /* 0x000fe20000010000 */
[----:B------:R-:W-:Y:S02]  /*f0c0*/  IMAD.U32 R0, R28, 0x10000, RZ ;  /* 0x000100001c007824 */ /* 0x000fe400078e00ff */
[-C--:B------:R-:W-:Y:S01]  /*f0d0*/  FMUL.FTZ R25, R12, R11.reuse ;  /* 0x0000000b0c197220 */ /* 0x080fe20000410000 */
[----:B------:R-:W-:Y:S01]  /*f0e0*/  FFMA.FTZ R21, R4, R11, -R21 ;  /* 0x0000000b04157223 */ /* 0x000fe20000010815 */
[----:B------:R-:W-:Y:S01]  /*f0f0*/  FMUL.FTZ R12, R24, R67 ;  /* 0x00000043180c7220 */ /* 0x000fe20000410000 */
[----:B------:R-:W-:Y:S02]  /*f100*/  IMAD.U32 R9, R6, 0x10000, RZ ;  /* 0x0001000006097824 */ /* 0x000fe400078e00ff */
[----:B------:R-:W-:Y:S01]  /*f110*/  FFMA.FTZ R10, R4, R13, R25 ;  /* 0x0000000d040a7223 */ /* 0x000fe20000010019 */
[-C--:B------:R-:W-:Y:S01]  /*f120*/  FMUL.FTZ R24, R24, R71.reuse ;  /* 0x0000004718187220 */ /* 0x080fe20000410000 */
[----:B------:R-:W-:Y:S01]  /*f130*/  FMUL.FTZ R4, R14, R8 ;  /* 0x000000080e047220 */ /* 0x000fe20000410000 */
[----:B------:R-:W-:Y:S01]  /*f140*/  LOP3.LUT R68, R68, 0xffff0000, RZ, 0xc0, !PT ;  /* 0xffff000044447812 */ /* 0x000fe200078ec0ff */
[-C--:B------:R-:W-:Y:S01]  /*f150*/  FMUL.FTZ R14, R14, R0.reuse ;  /* 0x000000000e0e7220 */ /* 0x080fe20000410000 */
[----:B------:R-:W-:Y:S01]  /*f160*/  LOP3.LUT R69, R69, 0xffff0000, RZ, 0xc0, !PT ;  /* 0xffff000045457812 */ /* 0x000fe200078ec0ff */
[C---:B------:R-:W-:Y:S01]  /*f170*/  FFMA.FTZ R12, R5.reuse, R71, -R12 ;  /* 0x00000047050c7223 */ /* 0x040fe2000001080c */
[----:B------:R-:W-:Y:S01]  /*f180*/  LOP3.LUT R28, R28, 0xffff0000, RZ, 0xc0, !PT ;  /* 0xffff00001c1c7812 */ /* 0x000fe200078ec0ff */
[----:B------:R-:W-:Y:S01]  /*f190*/  FFMA.FTZ R24, R5, R67, R24 ;  /* 0x0000004305187223 */ /* 0x000fe20000010018 */
[----:B------:R-:W-:Y:S01]  /*f1a0*/  LOP3.LUT R29, R29, 0xffff0000, RZ, 0xc0, !PT ;  /* 0xffff00001d1d7812 */ /* 0x000fe200078ec0ff */
[----:B------:R-:W-:Y:S01]  /*f1b0*/  FFMA.FTZ R0, R9, R0, -R4 ;  /* 0x0000000009007223 */ /* 0x000fe20000010804 */
[----:B------:R-:W-:Y:S01]  /*f1c0*/  LOP3.LUT R6, R6, 0xffff0000, RZ, 0xc0, !PT ;  /* 0xffff000006067812 */ /* 0x000fe200078ec0ff */
[----:B------:R-:W-:Y:S01]  /*f1d0*/  FMUL.FTZ R5, R15, R68 ;  /* 0x000000440f057220 */ /* 0x000fe20000410000 */
[----:B------:R-:W-:Y:S01]  /*f1e0*/  LOP3.LUT R7, R7, 0xffff0000, RZ, 0xc0, !PT ;  /* 0xffff000007077812 */ /* 0x000fe200078ec0ff */
        /* <DEDUP_REMOVED lines=18> */
.L_x_1639:
[----:B------:R-:W-:Y:S05]  /*f310*/  BSYNC B0 ;  /* 0x0000000000007941 */ /* 0x000fea0003800000 */
.L_x_1611:
        /* <DEDUP_REMOVED lines=8> */
.L_x_1609:
[----:B------:R-:W-:-:S05]  /*f3a0*/  IMAD.U32 R0, RZ, RZ, UR45 ;  /* 0x0000002dff007e24 */ /* 0x000fca000f8e00ff */
[----:B------:R-:W-:-:S13]  /*f3b0*/  ISETP.NE.AND P0, PT, R0, 0x3, PT ;  /* 0x000000030000780c */ /* 0x000fda0003f05270 */
[----:B------:R-:W-:Y:S05]  /*f3c0*/  @!P0 BRA `(.L_x_1656) ;  /* 0x0000000000048947 */ /* 0x000fea0003800000 */
[----:B------:R-:W-:Y:S01]  /*f3d0*/  BPT.TRAP 0x1 ;  /* 0x000000040000795c */ /* 0x000fe20000300000 */
.L_x_1656:
[----:B01--4-:R-:W-:Y:S01]  /*f3e0*/  IMAD R3, R22, 0x8, R2 ;  /* 0x0000000816037824 */ /* 0x013fe200078e0202 */
[----:B------:R-:W-:-:S04]  /*f3f0*/  SHF.L.U32 R0, R186, 0x1f, RZ ;  /* 0x0000001fba007819 */ /* 0x000fc800000006ff */
[----:B------:R0:W1:Y:S01]  /*f400*/  SYNCS.PHASECHK.TRANS64.TRYWAIT P2, [R3+URZ+0x28830], R0 ;  /* 0x02883000030075a7 */ /* 0x000062000804017f */
[----:B------:R-:W-:Y:S05]  /*f410*/  @!P0 BRA `(.L_x_1657) ;  /* 0x0000000000048947 */ /* 0x000fea0003800000 */
[----:B------:R-:W-:Y:S01]  /*f420*/  BPT.TRAP 0x1 ;  /* 0x000000040000795c */ /* 0x000fe20000300000 */
.L_x_1657:
[----:B--23--:R-:W2:Y:S02]  /*f430*/  S2R R4, SR_TID.X ;  /* 0x0000000000047919 */ /* 0x00cea40000002100 */
[----:B--2---:R-:W-:-:S04]  /*f440*/  LOP3.LUT R4, R4, 0x7f, RZ, 0xc0, !PT ;  /* 0x0000007f04047812 */ /* 0x004fc800078ec0ff */
[----:B------:R-:W-:Y:S01]  /*f450*/  ISETP.NE.AND P1, PT, R4, RZ, PT ;  /* 0x000000ff0400720c */ /* 0x000fe20003f25270 */
[----:B-1----:R-:W-:-:S12]  /*f460*/  @P2 BRA `(.L_x_1658) ;  /* 0x0000000000082947 */ /* 0x002fd80003800000 */
[----:B------:R-:W1:Y:S02]  /*f470*/  SYNCS.PHASECHK.TRANS64.TRYWAIT P2, [R3+URZ+0x28830], R0 ;  /* 0x02883000030075a7 */ /* 0x000e64000804017f */
[----:B-1----:R-:W-:Y:S05]  /*f480*/  @!P2 BRA `(.L_x_1659) ;  /* 0x00000194004ca947 */ /* 0x002fea0003800000 */
.L_x_1658:
        /* <DEDUP_REMOVED lines=9> */
[----:B------:R-:W-:Y:S01]  /*f520*/  UMOV UR9, 0x40000040 ;  /* 0x4000004000097882 */ /* 0x000fe20000000000 */
[----:B------:R-:W-:Y:S01]  /*f530*/  LOP3.LUT R0, R0, 0x3fff, RZ, 0xc0, !PT ;  /* 0x00003fff00007812 */ /* 0x000fe200078ec0ff */
[----:B------:R-:W-:Y:S01]  /*f540*/  UMOV UR5, 0x40000040 ;  /* 0x4000004000057882 */ /* 0x000fe20000000000 */
[----:B------:R-:W-:Y:S01]  /*f550*/  R2UR UR11, R9 ;  /* 0x00000000090b72ca */ /* 0x000fe200000e0000 */
[----:B------:R-:W-:Y:S01]  /*f560*/  IMAD.MOV.U32 R9, RZ, RZ, 0x40000040 ;  /* 0x40000040ff097424 */ /* 0x000fe200078e00ff */
[----:B------:R-:W-:Y:S01]  /*f570*/  LOP3.LUT R7, R0, 0x10000, RZ, 0xfc, !PT ;  /* 0x0001000000077812 */ /* 0x000fe200078efcff */
[----:B------:R-:W-:Y:S01]  /*f580*/  ULOP3.LUT UR12, UR12, 0x10000, URZ, 0xfc, !UPT ;  /* 0x000100000c0c7892 */ /* 0x000fe2000f8efc3f */
[----:B------:R-:W-:Y:S01]  /*f590*/  IMAD.MOV.U32 R5, RZ, RZ, 0x40000040 ;  /* 0x40000040ff057424 */ /* 0x000fe200078e00ff */
[----:B------:R-:W-:Y:S01]  /*f5a0*/  UMOV UR17, 0x40000040 ;  /* 0x4000004000117882 */ /* 0x000fe20000000000 */
[----:B------:R-:W-:Y:S01]  /*f5b0*/  R2UR UR7, R9 ;  /* 0x00000000090772ca */ /* 0x000fe200000e0000 */
[----:B------:R-:W-:Y:S01]  /*f5c0*/  IMAD R4, R22, 0x800, R7 ;  /* 0x0000080016047824 */ /* 0x000fe200078e0207 */
[----:B------:R-:W-:Y:S01]  /*f5d0*/  UIADD3 UR8, UR12, 0x2, URZ ;  /* 0x000000020c087890 */ /* 0x000fe2000fffe03f */
[----:B------:R-:W-:Y:S01]  /*f5e0*/  IMAD.MOV.U32 R9, RZ, RZ, 0x40000040 ;  /* 0x40000040ff097424 */ /* 0x000fe200078e00ff */
[----:B------:R-:W-:Y:S01]  /*f5f0*/  UIADD3 UR4, UR12, 0x4, URZ ;  /* 0x000000040c047890 */ /* 0x000fe2000fffe03f */
[C---:B------:R-:W-:Y:S01]  /*f600*/  VIADD R8, R4.reuse, 0x2 ;  /* 0x0000000204087836 */ /* 0x040fe20000000000 */
[----:B------:R-:W-:Y:S01]  /*f610*/  R2UR UR14, R4 ;  /* 0x00000000040e72ca */ /* 0x000fe200000e0000 */
[----:B------:R-:W-:Y:S01]  /*f620*/  UIADD3 UR16, UR12, 0x6, URZ ;  /* 0x000000060c107890 */ /* 0x000fe2000fffe03f */
[----:B------:R-:W-:Y:S01]  /*f630*/  R2UR UR19, R9 ;  /* 0x00000000091372ca */ /* 0x000fe200000e0000 */
[----:B------:R-:W-:Y:S01]  /*f640*/  IMAD.MOV.U32 R9, RZ, RZ, 0x40000040 ;  /* 0x40000040ff097424 */ /* 0x000fe200078e00ff */
[----:B------:R-:W-:Y:S01]  /*f650*/  R2UR UR10, R8 ;  /* 0x00000000080a72ca */ /* 0x000fe200000e0000 */
[----:B------:R-:W-:Y:S01]  /*f660*/  VIADD R8, R4, 0x4 ;  /* 0x0000000404087836 */ /* 0x000fe20000000000 */
[----:B------:R-:W-:Y:S01]  /*f670*/  UIADD3 UR20, UR12, 0x400, URZ ;  /* 0x000004000c147890 */ /* 0x000fe2000fffe03f */
[----:B------:R-:W-:Y:S01]  /*f680*/  R2UR UR35, R5 ;  /* 0x00000000052372ca */ /* 0x000fe200000e0000 */
[----:B------:R-:W-:Y:S01]  /*f690*/  UMOV UR21, 0x40000040 ;  /* 0x4000004000157882 */ /* 0x000fe20000000000 */
[----:B------:R-:W-:Y:S01]  /*f6a0*/  R2UR UR23, R9 ;  /* 0x00000000091772ca */ /* 0x000fe200000e0000 */
[----:B------:R-:W-:Y:S01]  /*f6b0*/  IMAD.MOV.U32 R9, RZ, RZ, 0x40000040 ;  /* 0x40000040ff097424 */ /* 0x000fe200078e00ff */
[----:B------:R-:W-:Y:S01]  /*f6c0*/  R2UR UR6, R8 ;  /* 0x00000000080672ca */ /* 0x000fe200000e0000 */
[----:B------:R-:W-:Y:S01]  /*f6d0*/  VIADD R8, R4, 0x6 ;  /* 0x0000000604087836 */ /* 0x000fe20000000000 */
[----:B------:R-:W-:Y:S01]  /*f6e0*/  HGMMA.64x128x16.F32.BF16 R24, gdesc[UR12], RZ, !UPT, gsb0 ;  /* 0x01e000000c1879f0 */ /* 0x000fe2000c0018ff */
[----:B------:R-:W-:Y:S01]  /*f6f0*/  UIADD3 UR24, UR12, 0x402, URZ ;  /* 0x000004020c187890 */ /* 0x000fe2000fffe03f */
[----:B------:R-:W-:Y:S01]  /*f700*/  R2UR UR27, R9 ;  /* 0x00000000091b72ca */ /* 0x000fe200000e0000 */
[----:B------:R-:W-:Y:S01]  /*f710*/  UMOV UR25, 0x40000040 ;  /* 0x4000004000197882 */ /* 0x000fe20000000000 */
[----:B------:R-:W-:Y:S01]  /*f720*/  R2UR UR18, R8 ;  /* 0x00000000081272ca */ /* 0x000fe200000e0000 */
[----:B------:R-:W-:Y:S01]  /*f730*/  VIADD R8, R4, 0x400 ;  /* 0x0000040004087836 */ /* 0x000fe20000000000 */
[----:B------:R-:W-:Y:S01]  /*f740*/  UIADD3 UR28, UR12, 0x404, URZ ;  /* 0x000004040c1c7890 */ /* 0x000fe2000fffe03f */
[----:B------:R-:W-:Y:S01]  /*f750*/  IMAD.MOV.U32 R9, RZ, RZ, 0x40000040 ;  /* 0x40000040ff097424 */ /* 0x000fe200078e00ff */
[----:B------:R-:W-:Y:S01]  /*f760*/  UMOV UR29, 0x40000040 ;  /* 0x40000040001d7882 */ /* 0x000fe20000000000 */
[----:B------:R-:W-:Y:S01]  /*f770*/  UIADD3 UR32, UR12, 0x406, URZ ;  /* 0x000004060c207890 */ /* 0x000fe2000fffe03f */
[----:B------:R-:W-:Y:S01]  /*f780*/  R2UR UR22, R8 ;  /* 0x00000000081672ca */ /* 0x000fe200000e0000 */
[----:B------:R-:W-:Y:S01]  /*f790*/  VIADD R8, R4, 0x402 ;  /* 0x0000040204087836 */ /* 0x000fe20000000000 */
[----:B------:R-:W-:Y:S01]  /*f7a0*/  R2UR UR31, R9 ;  /* 0x00000000091f72ca */ /* 0x000fe200000e0000 */
[----:B------:R-:W-:Y:S01]  /*f7b0*/  UMOV UR33, 0x40000040 ;  /* 0x4000004000217882 */ /* 0x000fe20000000000 */
[----:B------:R-:W0:Y:S01]  /*f7c0*/  LDC R0, c[0x0][0x448] ;  /* 0x00011200ff007b82 */ /* 0x000e220000000800 */
[----:B------:R-:W-:Y:S01]  /*f7d0*/  IMAD.IADD R9, R195, 0x1, R192 ;  /* 0x00000001c3097824 */ /* 0x000fe200078e02c0 */
[----:B------:R-:W-:Y:S01]  /*f7e0*/  R2UR UR26, R8 ;  /* 0x00000000081a72ca */ /* 0x000fe200000e0000 */
[----:B------:R-:W-:-:S02]  /*f7f0*/  VIADD R8, R4, 0x404 ;  /* 0x0000040404087836 */ /* 0x000fc40000000000 */
[----:B------:R-:W-:Y:S02]  /*f800*/  VIADD R4, R4, 0x406 ;  /* 0x0000040604047836 */ /* 0x000fe40000000000 */
[----:B------:R-:W-:Y:S01]  /*f810*/  IMAD.MOV.U32 R13, RZ, RZ, -0x80 ;  /* 0xffffff80ff0d7424 */ /* 0x000fe200078e00ff */
[----:B------:R-:W-:Y:S01]  /*f820*/  R2UR UR30, R8 ;  /* 0x00000000081e72ca */ /* 0x000fe200000e0000 */
[----:B------:R-:W1:Y:S01]  /*f830*/  LDC.64 R10, c[0x0][0x9e0] ;  /* 0x00027800ff0a7b82 */ /* 0x000e620000000a00 */
[----:B------:R-:W-:Y:S01]  /*f840*/  R2UR UR34, R4 ;  /* 0x00000000042272ca */ /* 0x000fe200000e0000 */
[----:B------:R-:W-:-:S05]  /*f850*/  IMAD R13, R88, R13, 0x80 ;  /* 0x00000080580d7424 */ /* 0x000fca00078e020d */
[----:B------:R-:W-:Y:S02]  /*f860*/  IADD3 R8, -R188, R189, R13 ;  /* 0x000000bdbc087210 */ /* 0x000fe40007ffe10d */
[----:B0-----:R-:W-:Y:S02]  /*f870*/  ISETP.NE.AND P2, PT, R0, 0x1, PT ;  /* 0x000000010000780c */ /* 0x001fe40003f45270 */
[----:B-1----:R-:W-:-:S11]  /*f880*/  ISETP.GE.AND P3, PT, R11, 0x1, PT ;  /* 0x000000010b00780c */ /* 0x002fd60003f66270 */
[----:B------:R-:W0:Y:S08]  /*f890*/  @P2 LDC R0, c[0x0][0x44c] ;  /* 0x00011300ff002b82 */ /* 0x000e300000000800 */
[----:B------:R-:W1:Y:S01]  /*f8a0*/  @P2 LDC R5, c[0x0][0x450] ;  /* 0x00011400ff052b82 */ /* 0x000e620000000800 */
[----:B0-----:R-:W-:-:S05]  /*f8b0*/  @P2 IMAD.HI.U32 R0, R9, R0, RZ ;  /* 0x0000000009002227 */ /* 0x001fca00078e00ff */
[----:B-1----:R-:W-:Y:S01]  /*f8c0*/  @P2 SHF.R.U32.HI R9, RZ, R5, R0 ;  /* 0x00000005ff092219 */ /* 0x002fe20000011600 */
[----:B------:R-:W-:-:S04]  /*f8d0*/  @!P1 VIADD R0, R3, 0x28840 ;  /* 0x0002884003009836 */ /* 0x000fc80000000000 */
[----:B------:R-:W0:Y:S01]  /*f8e0*/  SHFL.IDX PT, R20, R9, RZ, 0x1c1f ;  /* 0x001c1fff09147589 */ /* 0x000e2200000e0000 */
[----:B------:R-:W-:Y:S01]  /*f8f0*/  @!P1 PRMT R0, RZ, 0x654, R0 ;  /* 0x00000654ff009816 */ /* 0x000fe20000000000 */
[----:B------:R-:W-:Y:S02]  /*f900*/  WARPGROUP.DEPBAR.LE gsb0, 0x0 ;  /* 0x00008000000079c5 */ /* 0x000fe40000010000 */
[----:B------:R-:W-:-:S06]  /*f910*/  WARPGROUP.ARRIVE ;  /* 0x00000000000079c5 */ /* 0x000fcc0000000000 */
[----:B------:R-:W-:Y:S03]  /*f920*/  HGMMA.64x128x16.F32.BF16 R24, gdesc[UR8], R24, gsb0 ;  /* 0x01e00000081879f0 */ /* 0x000fe60008001818 */
[----:B------:R-:W-:Y:S02]  /*f930*/  WARPGROUP.DEPBAR.LE gsb0, 0x0 ;  /* 0x00008000000079c5 */ /* 0x000fe40000010000 */
[----:B------:R-:W-:-:S07]  /*f940*/  WARPGROUP.ARRIVE ;  /* 0x00000000000079c5 */ /* 0x000fce0000000000 */
[----:B------:R-:W-:Y:S01]  /*f950*/  HGMMA.64x128x16.F32.BF16 R24, gdesc[UR4], R24, gsb0 ;  /* 0x01e00000041879f0 */ /* 0x000fe20008001818 */
[----:B------:R-:W-:Y:S02]  /*f960*/  ULDC UR6, c[0x0][0x9dc] ;  /* 0x0002770000067ab9 */ /* 0x000fe40000000800 */
[----:B------:R-:W-:-:S05]  /*f970*/  IMAD.U32 R6, RZ, RZ, UR6 ;  /* 0x00000006ff067e24 */ /* 0x000fca000f8e00ff */
[----:B------:R-:W-:Y:S01]  /*f980*/  LOP3.LUT R4, RZ, R6, RZ, 0x33, !PT ;  /* 0x00000006ff047212 */ /* 0x000fe200078e33ff */
        /* <DEDUP_REMOVED lines=18> */
[----:B------:R-:W-:Y:S02]  /*fab0*/  IADD3 R15, -R187, R0, R189 ;  /* 0x00000000bb0f7210 */ /* 0x000fe40007ffe1bd */
[----:B------:R-:W-:-:S03]  /*fac0*/  LEA R0, R88, 0xffffff80, 0x7 ;  /* 0xffffff8058007811 */ /* 0x000fc600078e38ff */
[C---:B------:R-:W-:Y:S02]  /*fad0*/  IMAD.IADD R3, R15.reuse, 0x1, R4 ;  /* 0x000000010f037824 */ /* 0x040fe400078e0204 */
[----:B------:R-:W-:Y:S02]  /*fae0*/  IMAD.IADD R15, R15, 0x1, R10 ;  /* 0x000000010f0f7824 */ /* 0x000fe400078e020a */
[----:B0-----:R-:W-:-:S03]  /*faf0*/  IMAD.IADD R14, R3, 0x1, R20 ;  /* 0x00000001030e7824 */ /* 0x001fc600078e0214 */
[----:B------:R-:W-:Y:S01]  /*fb00*/  VIADDMNMX R12, R20, R15, R8, PT ;  /* 0x0000000f140c7246 */ /* 0x000fe20003800108 */
[----:B------:R-:W-:Y:S06]  /*fb10*/  @!P3 BRA `(.L_x_1660) ;  /* 0x000000000050b947 */ /* 0x000fec0003800000 */
[----:B------:R-:W-:Y:S01]  /*fb20*/  IADD3 R21, -R187, R189, R20 ;  /* 0x000000bdbb157210 */ /* 0x000fe20007ffe114 */
[----:B------:R-:W-:Y:S03]  /*fb30*/  BSSY B0, `(.L_x_1661) ;  /* 0x000000e000007945 */ /* 0x000fe60003800000 */
        /* <DEDUP_REMOVED lines=9> */
.L_x_1662:
[----:B------:R-:W-:-:S13]  /*fbd0*/  ISETP.NE.AND P4, PT, R11, 0x1, PT ;  /* 0x000000010b00780c */ /* 0x000fda0003f85270 */
[----:B------:R-:W0:Y:S02]  /*fbe0*/  @P4 LDC.64 R4, c[0x0][0x9e8] ;  /* 0x00027a00ff044b82 */ /* 0x000e240000000a00 */
[----:B0-----:R-:W-:-:S05]  /*fbf0*/  @P4 IMAD.HI.U32 R4, R21, R4, RZ ;  /* 0x0000000415044227 */ /* 0x001fca00078e00ff */
[----:B------:R-:W-:-:S07]  /*fc00*/  @P4 SHF.R.U32.HI R21, RZ, R5, R4 ;  /* 0x00000005ff154219 */ /* 0x000fce0000011604 */
.L_x_1663:
[----:B------:R-:W-:Y:S05]  /*fc10*/  BSYNC B0 ;  /* 0x0000000000007941 */ /* 0x000fea0003800000 */
.L_x_1661:
[----:B------:R-:W-:-:S04]  /*fc20*/  IMAD R21, R21, R11, -R0 ;  /* 0x0000000b15157224 */ /* 0x000fc800078e0a00 */
[----:B------:R-:W-:-:S05]  /*fc30*/  IMAD.IADD R21, R21, 0x1, -R188 ;  /* 0x0000000115157824 */ /* 0x000fca00078e0abc */
[----:B------:R-:W-:Y:S02]  /*fc40*/  VIMNMX R14, R14, R21, !PT ;  /* 0x000000150e0e7248 */ /* 0x000fe40007fe0100 */
[----:B------:R-:W-:-:S07]  /*fc50*/  VIADDMNMX R12, R21, R11, R12, PT ;  /* 0x0000000b150c7246 */ /* 0x000fce000380010c */
.L_x_1660:
[C---:B------:R-:W-:Y:S01]  /*fc60*/  ISETP.GE.AND P4, PT, R13.reuse, 0x2, PT ;  /* 0x000000020d00780c */ /* 0x040fe20003f86270 */
[----:B------:R-:W0:Y:S01]  /*fc70*/  SHFL.IDX PT, R4, R9, 0x1, 0x1c1f ;  /* 0x003c1f0009047f89 */ /* 0x000e2200000e0000 */
[----:B------:R-:W-:Y:S02]  /*fc80*/  ISETP.GE.AND P6, PT, R13, 0x9, PT ;  /* 0x000000090d00780c */ /* 0x000fe40003fc6270 */
[----:B------:R-:W-:Y:S02]  /*fc90*/  ISETP.GT.AND P5, PT, R14, 0x1, !P4 ;  /* 0x000000010e00780c */ /* 0x000fe400067a4270 */
[----:B------:R-:W-:Y:S02]  /*fca0*/  P2R R20, PR, RZ, 0x40 ;  /* 0x00000040ff147803 */ /* 0x000fe40000000000 */
[----:B------:R-:W-:-:S04]  /*fcb0*/  ISETP.LT.OR P5, PT, R12, 0x2, P5 ;  /* 0x000000020c00780c */ /* 0x000fc80002fa1670 */
[----:B------:R-:W-:Y:S02]  /*fcc0*/  FSEL R25, R25, -INF , !P5 ;  /* 0xff80000019197808 */ /* 0x000fe40006800000 */
[----:B------:R-:W-:Y:S02]  /*fcd0*/  ISETP.GT.AND P5, PT, R14, 0x8, !P6 ;  /* 0x000000080e00780c */ /* 0x000fe400077a4270 */
[----:B------:R-:W-:Y:S02]  /*fce0*/  ISETP.GE.AND P6, PT, R13, 0xa, PT ;  /* 0x0000000a0d00780c */ /* 0x000fe40003fc6270 */
[----:B------:R-:W-:Y:S02]  /*fcf0*/  ISETP.LT.OR P5, PT, R12, 0x9, P5 ;  /* 0x000000090c00780c */ /* 0x000fe40002fa1670 */
[----:B------:R-:W-:Y:S02]  /*fd00*/  P2R R21, PR, RZ, 0x40 ;  /* 0x00000040ff157803 */ /* 0x000fe40000000000 */
[----:B------:R-:W-:-:S02]  /*fd10*/  FSEL R28, R28, -INF , !P5 ;  /* 0xff8000001c1c7808 */ /* 0x000fc40006800000 */
[----:B------:R-:W-:Y:S01]  /*fd20*/  ISETP.GT.AND P5, PT, R14, 0x9, !P6 ;  /* 0x000000090e00780c */ /* 0x000fe200077a4270 */
[----:B0-----:R-:W-:Y:S01]  /*fd30*/  IMAD.IADD R3, R3, 0x1, R4 ;  /* 0x0000000103037824 */ /* 0x001fe200078e0204 */
[----:B------:R-:W-:Y:S02]  /*fd40*/  ISETP.GE.AND P6, PT, R13, 0x11, PT ;  /* 0x000000110d00780c */ /* 0x000fe40003fc6270 */
[----:B------:R-:W-:Y:S02]  /*fd50*/  ISETP.LT.OR P5, PT, R12, 0xa, P5 ;  /* 0x0000000a0c00780c */ /* 0x000fe40002fa1670 */
[----:B------:R-:W-:Y:S02]  /*fd60*/  P2R R89, PR, RZ, 0x40 ;  /* 0x00000040ff597803 */ /* 0x000fe40000000000 */
[----:B------:R-:W-:Y:S02]  /*fd70*/  FSEL R29, R29, -INF , !P5 ;  /* 0xff8000001d1d7808 */ /* 0x000fe40006800000 */
[----:B------:R-:W-:-:S02]  /*fd80*/  ISETP.GT.AND P5, PT, R14, 0x10, !P6 ;  /* 0x000000100e00780c */ /* 0x000fc400077a4270 */
[C---:B------:R-:W-:Y:S02]  /*fd90*/  ISETP.GE.AND P6, PT, R13.reuse, 0x12, PT ;  /* 0x000000120d00780c */ /* 0x040fe40003fc6270 */
[----:B------:R-:W-:Y:S02]  /*fda0*/  ISETP.LT.OR P5, PT, R12, 0x11, P5 ;  /* 0x000000110c00780c */ /* 0x000fe40002fa1670 */
[----:B------:R-:W-:Y:S02]  /*fdb0*/  P2R R90, PR, RZ, 0x40 ;  /* 0x00000040ff5a7803 */ /* 0x000fe40000000000 */
[----:B------:R-:W-:Y:S02]  /*fdc0*/  FSEL R32, R32, -INF , !P5 ;  /* 0xff80000020207808 */ /* 0x000fe40006800000 */
[----:B------:R-:W-:Y:S02]  /*fdd0*/  ISETP.GT.AND P5, PT, R14, 0x11, !P6 ;  /* 0x000000110e00780c */ /* 0x000fe400077a4270 */
[----:B------:R-:W-:-:S02]  /*fde0*/  ISETP.GE.AND P6, PT, R13, 0x19, PT ;  /* 0x000000190d00780c */ /* 0x000fc40003fc6270 */
[----:B------:R-:W-:Y:S02]  /*fdf0*/  ISETP.LT.OR P5, PT, R12, 0x12, P5 ;  /* 0x000000120c00780c */ /* 0x000fe40002fa1670 */
[----:B------:R-:W-:Y:S02]  /*fe00*/  P2R R91, PR, RZ, 0x40 ;  /* 0x00000040ff5b7803 */ /* 0x000fe40000000000 */
[----:B------:R-:W-:Y:S02]  /*fe10*/  FSEL R33, R33, -INF , !P5 ;  /* 0xff80000021217808 */ /* 0x000fe40006800000 */
[----:B------:R-:W-:Y:S02]  /*fe20*/  ISETP.GT.AND P5, PT, R14, 0x18, !P6 ;  /* 0x000000180e00780c */ /* 0x000fe400077a4270 */
[----:B------:R-:W-:Y:S02]  /*fe30*/  ISETP.GE.AND P6, PT, R13, 0x1a, PT ;  /* 0x0000001a0d00780c */ /* 0x000fe40003fc6270 */
[----:B------:R-:W-:-:S02]  /*fe40*/  ISETP.LT.OR P5, PT, R12, 0x19, P5 ;  /* 0x000000190c00780c */ /* 0x000fc40002fa1670 */
[----:B------:R-:W-:Y:S02]  /*fe50*/  P2R R113, PR, RZ, 0x40 ;  /* 0x00000040ff717803 */ /* 0x000fe40000000000 */
[----:B------:R-:W-:Y:S02]  /*fe60*/  FSEL R36, R36, -INF , !P5 ;  /* 0xff80000024247808 */ /* 0x000fe40006800000 */
[----:B------:R-:W-:Y:S02]  /*fe70*/  ISETP.GT.AND P5, PT, R14, 0x19, !P6 ;  /* 0x000000190e00780c */ /* 0x000fe400077a4270 */
[----:B------:R-:W-:Y:S02]  /*fe80*/  ISETP.GE.AND P6, PT, R13, 0x21, PT ;  /* 0x000000210d00780c */ /* 0x000fe40003fc6270 */
[----:B------:R-:W-:Y:S02]  /*fe90*/  ISETP.LT.OR P5, PT, R12, 0x1a, P5 ;  /* 0x0000001a0c00780c */ /* 0x000fe40002fa1670 */
[----:B------:R-:W-:-:S02]  /*fea0*/  P2R R92, PR, RZ, 0x40 ;  /* 0x00000040ff5c7803 */ /* 0x000fc40000000000 */
[----:B------:R-:W-:Y:S02]  /*feb0*/  FSEL R37, R37, -INF , !P5 ;  /* 0xff80000025257808 */ /* 0x000fe40006800000 */
[----:B------:R-:W-:Y:S02]  /*fec0*/  ISETP.GT.AND P5, PT, R14, 0x20, !P6 ;  /* 0x000000200e00780c */ /* 0x000fe400077a4270 */
[----:B------:R-:W-:Y:S02]  /*fed0*/  ISETP.GE.AND P6, PT, R13, 0x22, PT ;  /* 0x000000220d00780c */ /* 0x000fe40003fc6270 */
[----:B------:R-:W-:Y:S02]  /*fee0*/  ISETP.LT.OR P5, PT, R12, 0x21, P5 ;  /* 0x000000210c00780c */ /* 0x000fe40002fa1670 */
[----:B------:R-:W-:Y:S02]  /*fef0*/  P2R R93, PR, RZ, 0x40 ;  /* 0x00000040ff5d7803 */ /* 0x000fe40000000000 */
[----:B------:R-:W-:-:S02]  /*ff00*/  FSEL R40, R40, -INF , !P5 ;  /* 0xff80000028287808 */ /* 0x000fc40006800000 */
[----:B------:R-:W-:Y:S02]  /*ff10*/  ISETP.GT.AND P5, PT, R14, 0x21, !P6 ;  /* 0x000000210e00780c */ /* 0x000fe400077a4270 */
        /* <DEDUP_REMOVED lines=95> */
[----:B------:R-:W-:Y:S02]  /*10510*/  ISETP.GE.AND P6, PT, R13, 0x72, PT ;  /* 0x000000720d00780c */ /* 0x000fe40003fc6270 */
[----:B------:R-:W-:Y:S02]  /*10520*/  ISETP.LT.OR P5, PT, R12, 0x71, P5 ;  /* 0x000000710c00780c */ /* 0x000fe40002fa1670 */
[----:B------:R-:W-:Y:S02]  /*10530*/  P2R R115, PR, RZ, 0x40 ;  /* 0x00000040ff737803 */ /* 0x000fe40000000000 */
[----:B------:R-:W-:Y:S02]  /*10540*/  FSEL R80, R80, -INF , !P5 ;  /* 0xff80000050507808 */ /* 0x000fe40006800000 */
[----:B------:R-:W-:Y:S02]  /*10550*/  ISETP.GT.AND P5, PT, R14, 0x71, !P6 ;  /* 0x000000710e00780c */ /* 0x000fe400077a4270 */
[----:B------:R-:W-:-:S02]  /*10560*/  VIADDMNMX R8, R4, R15, R8, PT ;  /* 0x0000000f04087246 */ /* 0x000fc40003800108 */
[----:B------:R-:W-:-:S04]  /*10570*/  ISETP.LT.OR P5, PT, R12, 0x72, P5 ;  /* 0x000000720c00780c */ /* 0x000fc80002fa1670 */
[----:B------:R-:W-:Y:S02]  /*10580*/  FSEL R81, R81, -INF , !P5 ;  /* 0xff80000051517808 */ /* 0x000fe40006800000 */
[----:B------:R-:W-:-:S04]  /*10590*/  ISETP.GE.AND P5, PT, R13, 0x79, PT ;  /* 0x000000790d00780c */ /* 0x000fc80003fa6270 */
[----:B------:R-:W-:-:S04]  /*105a0*/  ISETP.GT.AND P6, PT, R14, 0x78, !P5 ;  /* 0x000000780e00780c */ /* 0x000fc80006fc4270 */
[----:B------:R-:W-:-:S04]  /*105b0*/  ISETP.LT.OR P6, PT, R12, 0x79, P6 ;  /* 0x000000790c00780c */ /* 0x000fc800037c1670 */
[----:B------:R-:W-:Y:S02]  /*105c0*/  FSEL R84, R84, -INF , !P6 ;  /* 0xff80000054547808 */ /* 0x000fe40007000000 */
[----:B------:R-:W-:-:S04]  /*105d0*/  ISETP.GE.AND P6, PT, R13, 0x1, PT ;  /* 0x000000010d00780c */ /* 0x000fc80003fc6270 */
[----:B-----5:R-:W-:Y:S02]  /*105e0*/  P2R R112, PR, RZ, 0x40 ;  /* 0x00000040ff707803 */ /* 0x020fe40000000000 */
        /* <DEDUP_REMOVED lines=20> */
.L_x_1666:
[----:B------:R-:W-:-:S13]  /*10730*/  ISETP.NE.AND P6, PT, R11, 0x1, PT ;  /* 0x000000010b00780c */ /* 0x000fda0003fc5270 */
[----:B------:R-:W0:Y:S02]  /*10740*/  @P6 LDC.64 R4, c[0x0][0x9e8] ;  /* 0x00027a00ff046b82 */ /* 0x000e240000000a00 */
[----:B0-----:R-:W-:-:S05]  /*10750*/  @P6 IMAD.HI.U32 R4, R9, R4, RZ ;  /* 0x0000000409046227 */ /* 0x001fca00078e00ff */
[----:B------:R-:W-:-:S07]  /*10760*/  @P6 SHF.R.U32.HI R9, RZ, R5, R4 ;  /* 0x00000005ff096219 */ /* 0x000fce0000011604 */
.L_x_1667:
[----:B------:R-:W-:Y:S05]  /*10770*/  BSYNC B0 ;  /* 0x0000000000007941 */ /* 0x000fea0003800000 */
.L_x_1665:
[----:B------:R-:W-:-:S04]  /*10780*/  IMAD R9, R9, R11, -R0 ;  /* 0x0000000b09097224 */ /* 0x000fc800078e0a00 */
[----:B------:R-:W-:-:S05]  /*10790*/  IMAD.IADD R0, R9, 0x1, -R188 ;  /* 0x0000000109007824 */ /* 0x000fca00078e0abc */
[----:B------:R-:W-:Y:S02]  /*107a0*/  VIMNMX R3, R3, R0, !PT ;  /* 0x0000000003037248 */ /* 0x000fe40007fe0100 */
[----:B------:R-:W-:-:S07]  /*107b0*/  VIADDMNMX R8, R0, R11, R8, PT ;  /* 0x0000000b00087246 */ /* 0x000fce0003800108 */
.L_x_1664:
[----:B------:R-:W-:Y:S01]  /*107c0*/  ISETP.GT.AND P4, PT, R3, 0x1, !P4 ;  /* 0x000000010300780c */ /* 0x000fe20006784270 */
[----:B------:R-:W-:Y:S01]  /*107d0*/  ULDC UR46, c[0x0][0x988] ;  /* 0x00026200002e7ab9 */ /* 0x000fe20000000800 */
        /* <DEDUP_REMOVED lines=39> */
[----:B------:R-:W-:Y:S02]  /*10a50*/  ISETP.GT.AND P4, PT, R3, 0x19, !P6 ;  /* 0x000000190300780c */ /* 0x000fe40007784270 */
[----:B------:R-:W-:-:S02]  /*10a60*/  ISETP.NE.AND P6, PT, R114, RZ, PT ;  /* 0x000000ff7200720c */ /* 0x000fc40003fc5270 */
        /* <DEDUP_REMOVED lines=36> */
[----:B------:R-:W-:Y:S01]  /*10cb0*/  ISETP.GT.AND P5, PT, R3, 0x78, !P5 ;  /* 0x000000780300780c */ /* 0x000fe20006fa4270 */
        /* <DEDUP_REMOVED lines=9> */
[----:B------:R-:W-:Y:S02]  /*10d50*/  ISETP.GT.AND P4, PT, R3, 0x38, !P4 ;  /* 0x000000380300780c */ /* 0x000fe40006784270 */
[----:B0-----:R-:W-:Y:S02]  /*10d60*/  FMNMX.FTZ R9, R5, R0, !PT ;  /* 0x0000000005097209 */ /* 0x001fe40007810000 */
[----:B------:R-:W-:-:S03]  /*10d70*/  ISETP.LT.OR P4, PT, R8, 0x39, P4 ;  /* 0x000000390800780c */ /* 0x000fc60002781670 */
[----:B------:R-:W0:Y:S01]  /*10d80*/  SHFL.BFLY PT, R0, R9, 0x1, 0x1f ;  /* 0x0c201f0009007f89 */ /* 0x000e2200000e0000 */
[----:B------:R-:W-:Y:S02]  /*10d90*/  FSEL R54, R54, -INF , !P4 ;  /* 0xff80000036367808 */ /* 0x000fe40006000000 */
[----:B------:R-:W-:-:S04]  /*10da0*/  ISETP.NE.AND P4, PT, R99, RZ, PT ;  /* 0x000000ff6300720c */ /* 0x000fc80003f85270 */
[----:B------:R-:W-:-:S04]  /*10db0*/  ISETP.GT.AND P4, PT, R3, 0x39, !P4 ;  /* 0x000000390300780c */ /* 0x000fc80006784270 */
[----:B------:R-:W-:-:S04]  /*10dc0*/  ISETP.LT.OR P4, PT, R8, 0x3a, P4 ;  /* 0x0000003a0800780c */ /* 0x000fc80002781670 */
[----:B------:R-:W-:Y:S02]  /*10dd0*/  FSEL R55, R55, -INF , !P4 ;  /* 0xff80000037377808 */ /* 0x000fe40006000000 */
[----:B------:R-:W-:-:S04]  /*10de0*/  ISETP.NE.AND P4, PT, R100, RZ, PT ;  /* 0x000000ff6400720c */ /* 0x000fc80003f85270 */
[----:B------:R-:W-:Y:S02]  /*10df0*/  ISETP.GT.AND P4, PT, R3, 0x40, !P4 ;  /* 0x000000400300780c */ /* 0x000fe40006784270 */
[----:B0-----:R-:W-:Y:S02]  /*10e00*/  FMNMX.FTZ R0, R9, R0, !PT ;  /* 0x0000000009007209 */ /* 0x001fe40007810000 */
[----:B------:R-:W-:-:S03]  /*10e10*/  ISETP.LT.OR P4, PT, R8, 0x41, P4 ;  /* 0x000000410800780c */ /* 0x000fc60002781670 */
[----:B------:R-:W-:Y:S01]  /*10e20*/  FMUL.FTZ R4, R0, UR46 ;  /* 0x0000002e00047c20 */ /* 0x000fe20008410000 */
        /* <DEDUP_REMOVED lines=53> */
[----:B------:R-:W-:-:S04]  /*11180*/  FSETP.NEU.FTZ.AND P4, PT, R0, -INF , PT ;  /* 0xff8000000000780b */ /* 0x000fc80003f9d000 */
[----:B------:R-:W-:Y:S02]  /*11190*/  FSEL R4, R4, RZ, P4 ;  /* 0x000000ff04047208 */ /* 0x000fe40002000000 */
[----:B------:R-:W-:Y:S02]  /*111a0*/  ISETP.GT.AND P4, PT, R3, RZ, !P6 ;  /* 0x000000ff0300720c */ /* 0x000fe40007784270 */
[----:B------:R-:W-:Y:S01]  /*111b0*/  ISETP.NE.AND P6, PT, R13, RZ, PT ;  /* 0x000000ff0d00720c */ /* 0x000fe20003fc5270 */
[--C-:B------:R-:W-:Y:S01]  /*111c0*/  FFMA.FTZ R5, R25, UR46, -R4.reuse ;  /* 0x0000002e19057c23 */ /* 0x100fe20008010804 */
[----:B------:R-:W-:Y:S01]  /*111d0*/  ISETP.LT.OR P4, PT, R8, 0x1, P4 ;  /* 0x000000010800780c */ /* 0x000fe20002781670 */
[--C-:B------:R-:W-:Y:S01]  /*111e0*/  FFMA.FTZ R9, R29, UR46, -R4.reuse ;  /* 0x0000002e1d097c23 */ /* 0x100fe20008010804 */
[--C-:B------:R-:W-:Y:S01]  /*111f0*/  FFMA.FTZ R33, R33, UR46, -R4.reuse ;  /* 0x0000002e21217c23 */ /* 0x100fe20008010804 */
[--C-:B------:R-:W-:Y:S01]  /*11200*/  FFMA.FTZ R37, R37, UR46, -R4.reuse ;  /* 0x0000002e25257c23 */ /* 0x100fe20008010804 */
[----:B------:R-:W-:Y:S01]  /*11210*/  FSEL R26, R26, -INF , !P4 ;  /* 0xff8000001a1a7808 */ /* 0x000fe20006000000 */
[--C-:B------:R-:W-:Y:S01]  /*11220*/  FFMA.FTZ R49, R49, UR46, -R4.reuse ;  /* 0x0000002e31317c23 */ /* 0x100fe20008010804 */
[----:B------:R-:W-:Y:S01]  /*11230*/  ISETP.GT.AND P4, PT, R3, 0x79, !P6 ;  /* 0x000000790300780c */ /* 0x000fe20007784270 */
[--C-:B------:R-:W-:Y:S01]  /*11240*/  FFMA.FTZ R180, R24, UR46, -R4.reuse ;  /* 0x0000002e18b47c23 */ /* 0x100fe20008010804 */
[----:B------:R-:W-:Y:S01]  /*11250*/  FMNMX.FTZ R13, R26, R27, !PT ;  /* 0x0000001b1a0d7209 */ /* 0x000fe20007810000 */
[--C-:B------:R-:W-:Y:S01]  /*11260*/  FFMA.FTZ R182, R28, UR46, -R4.reuse ;  /* 0x0000002e1cb67c23 */ /* 0x100fe20008010804 */
[----:B------:R-:W-:Y:S01]  /*11270*/  ISETP.LT.OR P4, PT, R8, 0x7a, P4 ;  /* 0x0000007a0800780c */ /* 0x000fe20002781670 */
[----:B------:R-:W-:Y:S01]  /*11280*/  MUFU.EX2 R5, R5 ;  /* 0x0000000500057308 */ /* 0x000fe20000000800 */
[----:B------:R-:W-:Y:S01]  /*11290*/  FMNMX.FTZ R12, R30, R13, !PT ;  /* 0x0000000d1e0c7209 */ /* 0x000fe20007810000 */
[--C-:B------:R-:W-:Y:S01]  /*112a0*/  FFMA.FTZ R176, R32, UR46, -R4.reuse ;  /* 0x0000002e20b07c23 */ /* 0x100fe20008010804 */
[----:B------:R-:W-:Y:S01]  /*112b0*/  FSEL R87, R87, -INF , !P4 ;  /* 0xff80000057577808 */ /* 0x000fe20006000000 */
[--C-:B------:R-:W-:Y:S01]  /*112c0*/  FFMA.FTZ R41, R41, UR46, -R4.reuse ;  /* 0x0000002e29297c23 */ /* 0x100fe20008010804 */
[----:B------:R-:W-:Y:S01]  /*112d0*/  FMNMX.FTZ R13, R31, R12, !PT ;  /* 0x0000000c1f0d7209 */ /* 0x000fe20007810000 */
[--C-:B------:R-:W-:Y:S01]  /*112e0*/  FFMA.FTZ R45, R45, UR46, -R4.reuse ;  /* 0x0000002e2d2d7c23 */ /* 0x100fe20008010804 */
[--C-:B------:R-:W-:Y:S01]  /*112f0*/  FFMA.FTZ R53, R53, UR46, -R4.reuse ;  /* 0x0000002e35357c23 */ /* 0x100fe20008010804 */
[----:B------:R-:W0:Y:S01]  /*11300*/  MUFU.EX2 R180, R180 ;  /* 0x000000b400b47308 */ /* 0x000e220000000800 */
[----:B------:R-:W-:Y:S01]  /*11310*/  FMNMX.FTZ R12, R34, R13, !PT ;  /* 0x0000000d220c7209 */ /* 0x000fe20007810000 */
[--C-:B------:R-:W-:Y:S01]  /*11320*/  FFMA.FTZ R3, R57, UR46, -R4.reuse ;  /* 0x0000002e39037c23 */ /* 0x100fe20008010804 */
[--C-:B------:R-:W-:Y:S01]  /*11330*/  FFMA.FTZ R178, R36, UR46, -R4.reuse ;  /* 0x0000002e24b27c23 */ /* 0x100fe20008010804 */
[--C-:B------:R-:W-:Y:S01]  /*11340*/  FFMA.FTZ R172, R40, UR46, -R4.reuse ;  /* 0x0000002e28ac7c23 */ /* 0x100fe20008010804 */
[----:B------:R-:W-:Y:S01]  /*11350*/  FMNMX.FTZ R15, R35, R12, !PT ;  /* 0x0000000c230f7209 */ /* 0x000fe20007810000 */
[--C-:B------:R-:W-:Y:S01]  /*11360*/  FFMA.FTZ R174, R44, UR46, -R4.reuse ;  /* 0x0000002e2cae7c23 */ /* 0x100fe20008010804 */
[--C-:B------:R-:W-:Y:S01]  /*11370*/  FFMA.FTZ R168, R48, UR46, -R4.reuse ;  /* 0x0000002e30a87c23 */ /* 0x100fe20008010804 */
[----:B------:R-:W-:Y:S01]  /*11380*/  MUFU.EX2 R13, R33 ;  /* 0x00000021000d7308 */ /* 0x000fe20000000800 */
[----:B------:R-:W-:Y:S01]  /*11390*/  FMNMX.FTZ R12, R38, R15, !PT ;  /* 0x0000000f260c7209 */ /* 0x000fe20007810000 */
[--C-:B------:R-:W-:Y:S01]  /*113a0*/  FFMA.FTZ R170, R52, UR46, -R4.reuse ;  /* 0x0000002e34aa7c23 */ /* 0x100fe20008010804 */
[--C-:B------:R-:W-:Y:S01]  /*113b0*/  FFMA.FTZ R164, R56, UR46, -R4.reuse ;  /* 0x0000002e38a47c23 */ /* 0x100fe20008010804 */
[--C-:B------:R-:W-:Y:S01]  /*113c0*/  FFMA.FTZ R166, R60, UR46, -R4.reuse ;  /* 0x0000002e3ca67c23 */ /* 0x100fe20008010804 */
[----:B------:R-:W-:Y:S01]  /*113d0*/  FMNMX.FTZ R15, R39, R12, !PT ;  /* 0x0000000c270f7209 */ /* 0x000fe20007810000 */
[--C-:B------:R-:W-:Y:S01]  /*113e0*/  FFMA.FTZ R160, R64, UR46, -R4.reuse ;  /* 0x0000002e40a07c23 */ /* 0x100fe20008010804 */
[--C-:B------:R-:W-:Y:S01]  /*113f0*/  FFMA.FTZ R162, R68, UR46, -R4.reuse ;  /* 0x0000002e44a27c23 */ /* 0x100fe20008010804 */
[----:B------:R-:W1:Y:S01]  /*11400*/  MUFU.EX2 R182, R182 ;  /* 0x000000b600b67308 */ /* 0x000e620000000800 */
[----:B------:R-:W-:Y:S01]  /*11410*/  FMNMX.FTZ R12, R42, R15, !PT ;  /* 0x0000000f2a0c7209 */ /* 0x000fe20007810000 */
[--C-:B------:R-:W-:Y:S01]  /*11420*/  FFMA.FTZ R156, R72, UR46, -R4.reuse ;  /* 0x0000002e489c7c23 */ /* 0x100fe20008010804 */
[--C-:B------:R-:W-:Y:S01]  /*11430*/  FFMA.FTZ R158, R76, UR46, -R4.reuse ;  /* 0x0000002e4c9e7c23 */ /* 0x100fe20008010804 */
[--C-:B------:R-:W-:Y:S01]  /*11440*/  FFMA.FTZ R152, R80, UR46, -R4.reuse ;  /* 0x0000002e50987c23 */ /* 0x100fe20008010804 */
[----:B------:R-:W-:Y:S01]  /*11450*/  FMNMX.FTZ R21, R43, R12, !PT ;  /* 0x0000000c2b157209 */ /* 0x000fe20007810000 */
[--C-:B------:R-:W-:Y:S01]  /*11460*/  FFMA.FTZ R57, R81, UR46, -R4.reuse ;  /* 0x0000002e51397c23 */ /* 0x100fe20008010804 */
[----:B------:R-:W-:Y:S01]  /*11470*/  FFMA.FTZ R154, R84, UR46, -R4 ;  /* 0x0000002e549a7c23 */ /* 0x000fe20008010804 */
[----:B------:R-:W-:Y:S01]  /*11480*/  MUFU.EX2 R15, R37 ;  /* 0x00000025000f7308 */ /* 0x000fe20000000800 */
[----:B------:R-:W-:Y:S01]  /*11490*/  FMNMX.FTZ R12, R46, R21, !PT ;  /* 0x000000152e0c7209 */ /* 0x000fe20007810000 */
[----:B------:R-:W2:Y:S03]  /*114a0*/  @P2 LDC R44, c[0x0][0x450] ;  /* 0x00011400ff2c2b82 */ /* 0x000ea60000000800 */
[----:B------:R-:W-:-:S03]  /*114b0*/  FMNMX.FTZ R21, R47, R12, !PT ;  /* 0x0000000c2f157209 */ /* 0x000fc60007810000 */
[----:B------:R-:W3:Y:S01]  /*114c0*/  MUFU.EX2 R9, R9 ;  /* 0x0000000900097308 */ /* 0x000ee20000000800 */
[----:B------:R-:W-:-:S04]  /*114d0*/  FMNMX.FTZ R12, R50, R21, !PT ;  /* 0x00000015320c7209 */ /* 0x000fc80007810000 */
[----:B------:R-:W-:-:S03]  /*114e0*/  FMNMX.FTZ R25, R51, R12, !PT ;  /* 0x0000000c33197209 */ /* 0x000fc60007810000 */
[----:B------:R-:W4:Y:S01]  /*114f0*/  MUFU.EX2 R176, R176 ;  /* 0x000000b000b07308 */ /* 0x000f220000000800 */
[----:B------:R-:W-:-:S04]  /*11500*/  FMNMX.FTZ R12, R54, R25, !PT ;  /* 0x00000019360c7209 */ /* 0x000fc80007810000 */
[----:B------:R-:W-:-:S03]  /*11510*/  FMNMX.FTZ R25, R55, R12, !PT ;  /* 0x0000000c37197209 */ /* 0x000fc60007810000 */
[----:B------:R5:W-:Y:S01]  /*11520*/  MUFU.EX2 R21, R41 ;  /* 0x0000002900157308 */ /* 0x000be20000000800 */
[----:B------:R-:W-:-:S04]  /*11530*/  FMNMX.FTZ R12, R58, R25, !PT ;  /* 0x000000193a0c7209 */ /* 0x000fc80007810000 */
[----:B------:R-:W-:-:S03]  /*11540*/  FMNMX.FTZ R29, R59, R12, !PT ;  /* 0x0000000c3b1d7209 */ /* 0x000fc60007810000 */
[----:B------:R0:W-:Y:S01]  /*11550*/  MUFU.EX2 R25, R45 ;  /* 0x0000002d00197308 */ /* 0x0001e20000000800 */
[----:B------:R-:W-:Y:S01]  /*11560*/  FMNMX.FTZ R12, R62, R29, !PT ;  /* 0x0000001d3e0c7209 */ /* 0x000fe20007810000 */
[----:B-----5:R-:W-:-:S03]  /*11570*/  FFMA.FTZ R41, R65, UR46, -R4 ;  /* 0x0000002e41297c23 */ /* 0x020fc60008010804 */
[----:B------:R-:W-:-:S03]  /*11580*/  FMNMX.FTZ R29, R63, R12, !PT ;  /* 0x0000000c3f1d7209 */ /* 0x000fc60007810000 */
[----:B------:R-:W5:Y:S01]  /*11590*/  MUFU.EX2 R178, R178 ;  /* 0x000000b200b27308 */ /* 0x000f620000000800 */
[----:B------:R-:W-:Y:S01]  /*115a0*/  FMNMX.FTZ R12, R66, R29, !PT ;  /* 0x0000001d420c7209 */ /* 0x000fe20007810000 */
[----:B0-----:R-:W-:-:S03]  /*115b0*/  FFMA.FTZ R45, R69, UR46, -R4 ;  /* 0x0000002e452d7c23 */ /* 0x001fc60008010804 */
[----:B------:R-:W-:-:S03]  /*115c0*/  FMNMX.FTZ R33, R67, R12, !PT ;  /* 0x0000000c43217209 */ /* 0x000fc60007810000 */
[----:B------:R-:W-:Y:S01]  /*115d0*/  MUFU.EX2 R29, R49 ;  /* 0x00000031001d7308 */ /* 0x000fe20000000800 */
[----:B------:R-:W-:-:S04]  /*115e0*/  FMNMX.FTZ R12, R70, R33, !PT ;  /* 0x00000021460c7209 */ /* 0x000fc80007810000 */
[----:B------:R-:W-:-:S03]  /*115f0*/  FMNMX.FTZ R33, R71, R12, !PT ;  /* 0x0000000c47217209 */ /* 0x000fc60007810000 */
[----:B------:R-:W-:Y:S01]  /*11600*/  MUFU.EX2 R172, R172 ;  /* 0x000000ac00ac7308 */ /* 0x000fe20000000800 */
[----:B------:R-:W-:-:S04]  /*11610*/  FMNMX.FTZ R12, R74, R33, !PT ;  /* 0x000000214a0c7209 */ /* 0x000fc80007810000 */
[----:B------:R-:W-:-:S03]  /*11620*/  FMNMX.FTZ R37, R75, R12, !PT ;  /* 0x0000000c4b257209 */ /* 0x000fc60007810000 */
[----:B------:R0:W-:Y:S01]  /*11630*/  MUFU.EX2 R33, R53 ;  /* 0x0000003500217308 */ /* 0x0001e20000000800 */
[----:B------:R-:W-:-:S04]  /*11640*/  FMNMX.FTZ R12, R78, R37, !PT ;  /* 0x000000254e0c7209 */ /* 0x000fc80007810000 */
[----:B------:R-:W-:-:S03]  /*11650*/  FMNMX.FTZ R37, R79, R12, !PT ;  /* 0x0000000c4f257209 */ /* 0x000fc60007810000 */
[----:B------:R-:W-:Y:S01]  /*11660*/  MUFU.EX2 R174, R174 ;  /* 0x000000ae00ae7308 */ /* 0x000fe20000000800 */
[----:B------:R-:W-:Y:S01]  /*11670*/  FMNMX.FTZ R12, R82, R37, !PT ;  /* 0x00000025520c7209 */ /* 0x000fe20007810000 */
[----:B0-----:R-:W-:-:S03]  /*11680*/  FFMA.FTZ R53, R77, UR46, -R4 ;  /* 0x0000002e4d357c23 */ /* 0x001fc60008010804 */
[----:B------:R-:W-:-:S03]  /*11690*/  FMNMX.FTZ R37, R83, R12, !PT ;  /* 0x0000000c53257209 */ /* 0x000fc60007810000 */
[----:B------:R-:W-:Y:S01]  /*116a0*/  MUFU.EX2 R168, R168 ;  /* 0x000000a800a87308 */ /* 0x000fe20000000800 */
[----:B------:R-:W-:Y:S01]  /*116b0*/  FMNMX.FTZ R8, R86, R37, !PT ;  /* 0x0000002556087209 */ /* 0x000fe20007810000 */
[----:B------:R-:W-:-:S03]  /*116c0*/  FFMA.FTZ R37, R61, UR46, -R4 ;  /* 0x0000002e3d257c23 */ /* 0x000fc60008010804 */
[----:B------:R-:W-:-:S03]  /*116d0*/  FMNMX.FTZ R8, R87, R8, !PT ;  /* 0x0000000857087209 */ /* 0x000fc60007810000 */
[----:B------:R-:W-:Y:S02]  /*116e0*/  MUFU.EX2 R170, R170 ;  /* 0x000000aa00aa7308 */ /* 0x000fe40000000800 */
[----:B------:R-:W0:Y:S06]  /*116f0*/  SHFL.BFLY PT, R49, R8, 0x2, 0x1f ;  /* 0x0c401f0008317f89 */ /* 0x000e2c00000e0000 */
[----:B------:R-:W-:Y:S08]  /*11700*/  MUFU.EX2 R164, R164 ;  /* 0x000000a400a47308 */ /* 0x000ff00000000800 */
[----:B------:R-:W-:Y:S08]  /*11710*/  MUFU.EX2 R3, R3 ;  /* 0x0000000300037308 */ /* 0x000ff00000000800 */
[----:B------:R-:W-:Y:S01]  /*11720*/  MUFU.EX2 R166, R166 ;  /* 0x000000a600a67308 */ /* 0x000fe20000000800 */
[----:B0-----:R-:W-:Y:S01]  /*11730*/  FMNMX.FTZ R12, R8, R49, !PT ;  /* 0x00000031080c7209 */ /* 0x001fe20007810000 */
[----:B------:R-:W-:-:S04]  /*11740*/  FFMA.FTZ R49, R73, UR46, -R4 ;  /* 0x0000002e49317c23 */ /* 0x000fc80008010804 */
[----:B------:R-:W0:Y:S02]  /*11750*/  SHFL.BFLY PT, R61, R12, 0x1, 0x1f ;  /* 0x0c201f000c3d7f89 */ /* 0x000e2400000e0000 */
[----:B------:R-:W-:Y:S08]  /*11760*/  MUFU.EX2 R37, R37 ;  /* 0x0000002500257308 */ /* 0x000ff00000000800 */
[----:B------:R-:W-:Y:S08]  /*11770*/  MUFU.EX2 R160, R160 ;  /* 0x000000a000a07308 */ /* 0x000ff00000000800 */
[----:B------:R-:W-:Y:S01]  /*11780*/  MUFU.EX2 R41, R41 ;  /* 0x0000002900297308 */ /* 0x000fe20000000800 */
[----:B0-----:R-:W-:Y:S01]  /*11790*/  FMNMX.FTZ R8, R12, R61, !PT ;  /* 0x0000003d0c087209 */ /* 0x001fe20007810000 */
[----:B------:R-:W-:-:S06]  /*117a0*/  FFMA.FTZ R61, R85, UR46, -R4 ;  /* 0x0000002e553d7c23 */ /* 0x000fcc0008010804 */
[----:B------:R-:W-:Y:S01]  /*117b0*/  MUFU.EX2 R162, R162 ;  /* 0x000000a200a27308 */ /* 0x000fe20000000800 */
[C---:B------:R-:W-:Y:S01]  /*117c0*/  FSETP.NEU.FTZ.AND P4, PT, R8.reuse, -INF , PT ;  /* 0xff8000000800780b */ /* 0x040fe20003f9d000 */
[----:B------:R-:W-:-:S05]  /*117d0*/  FMUL.FTZ R32, R8, UR46 ;  /* 0x0000002e08207c20 */ /* 0x000fca0008410000 */
[----:B------:R-:W-:Y:S01]  /*117e0*/  FSEL R32, R32, RZ, P4 ;  /* 0x000000ff20207208 */ /* 0x000fe20002000000 */
[----:B------:R-:W-:Y:S04]  /*117f0*/  MUFU.EX2 R45, R45 ;  /* 0x0000002d002d7308 */ /* 0x000fe80000000800 */
[--C-:B------:R-:W-:Y:S01]  /*11800*/  FFMA.FTZ R181, R26, UR46, -R32.reuse ;  /* 0x0000002e1ab57c23 */ /* 0x100fe20008010820 */
[--C-:B------:R-:W-:Y:S01]  /*11810*/  FFMA.FTZ R4, R27, UR46, -R32.reuse ;  /* 0x0000002e1b047c23 */ /* 0x100fe20008010820 */
[----:B------:R-:W-:Y:S01]  /*11820*/  FADD.FTZ R27, R180, R5 ;  /* 0x00000005b41b7221 */ /* 0x000fe20000010000 */
[--C-:B------:R-:W-:Y:S01]  /*11830*/  FFMA.FTZ R183, R30, UR46, -R32.reuse ;  /* 0x0000002e1eb77c23 */ /* 0x100fe20008010820 */
[--C-:B------:R-:W-:Y:S01]  /*11840*/  FFMA.FTZ R177, R34, UR46, -R32.reuse ;  /* 0x0000002e22b17c23 */ /* 0x100fe20008010820 */
[--C-:B------:R-:W-:Y:S01]  /*11850*/  FFMA.FTZ R12, R31, UR46, -R32.reuse ;  /* 0x0000002e1f0c7c23 */ /* 0x100fe20008010820 */
[----:B------:R-:W-:Y:S01]  /*11860*/  MUFU.EX2 R181, R181 ;  /* 0x000000b500b57308 */ /* 0x000fe20000000800 */
[----:B-1----:R-:W-:Y:S01]  /*11870*/  FADD.FTZ R34, R182, R27 ;  /* 0x0000001bb6227221 */ /* 0x002fe20000010000 */
[--C-:B------:R-:W-:Y:S01]  /*11880*/  FFMA.FTZ R14, R35, UR46, -R32.reuse ;  /* 0x0000002e230e7c23 */ /* 0x100fe20008010820 */
[--C-:B------:R-:W-:Y:S01]  /*11890*/  FFMA.FTZ R179, R38, UR46, -R32.reuse ;  /* 0x0000002e26b37c23 */ /* 0x100fe20008010820 */
[----:B------:R-:W-:Y:S01]  /*118a0*/  FFMA.FTZ R20, R39, UR46, -R32 ;  /* 0x0000002e27147c23 */ /* 0x000fe20008010820 */
[----:B---3--:R-:W-:Y:S01]  /*118b0*/  FADD.FTZ R27, R9, R34 ;  /* 0x00000022091b7221 */ /* 0x008fe20000010000 */
[----:B------:R-:W0:Y:S01]  /*118c0*/  @P2 LDC R35, c[0x0][0x44c] ;  /* 0x00011300ff232b82 */ /* 0x000e220000000800 */
[--C-:B------:R-:W-:Y:S01]  /*118d0*/  FFMA.FTZ R173, R42, UR46, -R32.reuse ;  /* 0x0000002e2aad7c23 */ /* 0x100fe20008010820 */
[----:B------:R-:W1:Y:S01]  /*118e0*/  MUFU.EX2 R4, R4 ;  /* 0x0000000400047308 */ /* 0x000e620000000800 */
[----:B----4-:R-:W-:Y:S01]  /*118f0*/  FADD.FTZ R36, R176, R27 ;  /* 0x0000001bb0247221 */ /* 0x010fe20000010000 */
[--C-:B------:R-:W-:Y:S01]  /*11900*/  FFMA.FTZ R24, R43, UR46, -R32.reuse ;  /* 0x0000002e2b187c23 */ /* 0x100fe20008010820 */
[--C-:B------:R-:W-:Y:S01]  /*11910*/  FFMA.FTZ R175, R46, UR46, -R32.reuse ;  /* 0x0000002e2eaf7c23 */ /* 0x100fe20008010820 */
[----:B------:R-:W-:Y:S01]  /*11920*/  FFMA.FTZ R26, R47, UR46, -R32 ;  /* 0x0000002e2f1a7c23 */ /* 0x000fe20008010820 */
[----:B------:R-:W-:Y:S01]  /*11930*/  FADD.FTZ R27, R13, R36 ;  /* 0x000000240d1b7221 */ /* 0x000fe20000010000 */
[--C-:B------:R-:W-:Y:S01]  /*11940*/  FFMA.FTZ R169, R50, UR46, -R32.reuse ;  /* 0x0000002e32a97c23 */ /* 0x100fe20008010820 */
[--C-:B------:R-:W-:Y:S01]  /*11950*/  FFMA.FTZ R28, R51, UR46, -R32.reuse ;  /* 0x0000002e331c7c23 */ /* 0x100fe20008010820 */
[----:B------:R-:W3:Y:S01]  /*11960*/  MUFU.EX2 R183, R183 ;  /* 0x000000b700b77308 */ /* 0x000ee20000000800 */
[----:B-----5:R-:W-:Y:S01]  /*11970*/  FADD.FTZ R36, R178, R27 ;  /* 0x0000001bb2247221 */ /* 0x020fe20000010000 */
[----:B------:R-:W-:Y:S01]  /*11980*/  FFMA.FTZ R171, R54, UR46, -R32 ;  /* 0x0000002e36ab7c23 */ /* 0x000fe20008010820 */
[----:B------:R-:W-:-:S02]  /*11990*/  IMAD.MOV.U32 R46, RZ, RZ, R192 ;  /* 0x000000ffff2e7224 */ /* 0x000fc400078e00c0 */
[----:B------:R-:W-:Y:S01]  /*119a0*/  FFMA.FTZ R30, R55, UR46, -R32 ;  /* 0x0000002e371e7c23 */ /* 0x000fe20008010820 */
[----:B------:R-:W-:Y:S01]  /*119b0*/  FADD.FTZ R31, R15, R36 ;  /* 0x000000240f1f7221 */ /* 0x000fe20000010000 */
[--C-:B------:R-:W-:Y:S01]  /*119c0*/  FFMA.FTZ R165, R58, UR46, -R32.reuse ;  /* 0x0000002e3aa57c23 */ /* 0x100fe20008010820 */
[----:B------:R-:W-:Y:S01]  /*119d0*/  FFMA.FTZ R34, R59, UR46, -R32 ;  /* 0x0000002e3b227c23 */ /* 0x000fe20008010820 */
[----:B------:R-:W4:Y:S01]  /*119e0*/  MUFU.EX2 R12, R12 ;  /* 0x0000000c000c7308 */ /* 0x000f220000000800 */
[----:B-1----:R-:W-:Y:S01]  /*119f0*/  FADD.FTZ R38, R181, R4 ;  /* 0x00000004b5267221 */ /* 0x002fe20000010000 */
[----:B------:R-:W-:Y:S01]  /*11a00*/  FADD.FTZ R40, R172, R31 ;  /* 0x0000001fac287221 */ /* 0x000fe20000010000 */
[--C-:B------:R-:W-:Y:S01]  /*11a10*/  FFMA.FTZ R167, R62, UR46, -R32.reuse ;  /* 0x0000002e3ea77c23 */ /* 0x100fe20008010820 */
[--C-:B------:R-:W-:Y:S01]  /*11a20*/  FFMA.FTZ R36, R63, UR46, -R32.reuse ;  /* 0x0000002e3f247c23 */ /* 0x100fe20008010820 */
[----:B------:R-:W-:Y:S01]  /*11a30*/  FFMA.FTZ R161, R66, UR46, -R32 ;  /* 0x0000002e42a17c23 */ /* 0x000fe20008010820 */
[----:B------:R-:W-:Y:S01]  /*11a40*/  FADD.FTZ R31, R21, R40 ;  /* 0x00000028151f7221 */ /* 0x000fe20000010000 */
[----:B0-----:R-:W-:Y:S01]  /*11a50*/  @P2 IMAD.HI.U32 R35, R192, R35, RZ ;  /* 0x00000023c0232227 */ /* 0x001fe200078e00ff */
[----:B------:R-:W0:Y:S03]  /*11a60*/  MUFU.EX2 R177, R177 ;  /* 0x000000b100b17308 */ /* 0x000e260000000800 */
[----:B---3--:R-:W-:Y:S01]  /*11a70*/  FADD.FTZ R27, R183, R38 ;  /* 0x00000026b71b7221 */ /* 0x008fe20000010000 */
[----:B------:R-:W-:Y:S01]  /*11a80*/  F2FP.BF16.F32.PACK_AB R180, R5, R180 ;  /* 0x000000b405b4723e */ /* 0x000fe200000010ff */
[--C-:B------:R-:W-:Y:S01]  /*11a90*/  FFMA.FTZ R163, R70, UR46, -R32.reuse ;  /* 0x0000002e46a37c23 */ /* 0x100fe20008010820 */
[----:B--2---:R-:W-:Y:S01]  /*11aa0*/  @P2 SHF.R.U32.HI R46, RZ, R44, R35 ;  /* 0x0000002cff2e2219 */ /* 0x004fe20000011623 */
[--C-:B------:R-:W-:Y:S01]  /*11ab0*/  FFMA.FTZ R74, R74, UR46, -R32.reuse ;  /* 0x0000002e4a4a7c23 */ /* 0x100fe20008010820 */
[----:B------:R-:W-:Y:S01]  /*11ac0*/  F2FP.BF16.F32.PACK_AB R182, R9, R182 ;  /* 0x000000b609b6723e */ /* 0x000fe200000010ff */
[--C-:B------:R-:W-:Y:S01]  /*11ad0*/  FFMA.FTZ R75, R75, UR46, -R32.reuse ;  /* 0x0000002e4b4b7c23 */ /* 0x100fe20008010820 */
[----:B------:R-:W1:Y:S01]  /*11ae0*/  MUFU.EX2 R14, R14 ;  /* 0x0000000e000e7308 */ /* 0x000e620000000800 */
[----:B----4-:R-:W-:Y:S01]  /*11af0*/  FADD.FTZ R38, R12, R27 ;  /* 0x0000001b0c267221 */ /* 0x010fe20000010000 */
[--C-:B------:R-:W-:Y:S01]  /*11b00*/  FFMA.FTZ R78, R78, UR46, -R32.reuse ;  /* 0x0000002e4e4e7c23 */ /* 0x100fe20008010820 */
        /* <DEDUP_REMOVED lines=8> */
[----:B------:R-:W-:Y:S01]  /*11b90*/  IMAD.IADD R127, R127, 0x1, R46 ;  /* 0x000000017f7f7824 */ /* 0x000fe200078e022e */
[----:B------:R-:W-:-:S02]  /*11ba0*/  F2FP.BF16.F32.PACK_AB R176, R13, R176 ;  /* 0x000000b00db0723e */ /* 0x000fc400000010ff */
[----:B------:R-:W-:Y:S01]  /*11bb0*/  FADD.FTZ R31, R25, R38 ;  /* 0x00000026191f7221 */ /* 0x000fe20000010000 */
[----:B------:R-:W-:Y:S01]  /*11bc0*/  FFMA.FTZ R38, R67, UR46, -R32 ;  /* 0x0000002e43267c23 */ /* 0x000fe20008010820 */
[----:B------:R-:W0:Y:S01]  /*11bd0*/  MUFU.EX2 R20, R20 ;  /* 0x0000001400147308 */ /* 0x000e220000000800 */
[----:B-1----:R-:W-:Y:S01]  /*11be0*/  FADD.FTZ R40, R14, R27 ;  /* 0x0000001b0e287221 */ /* 0x002fe20000010000 */
[----:B------:R-:W-:Y:S01]  /*11bf0*/  FADD.FTZ R42, R168, R31 ;  /* 0x0000001fa82a7221 */ /* 0x000fe20000010000 */
[----:B------:R-:W-:Y:S01]  /*11c00*/  F2FP.BF16.F32.PACK_AB R178, R15, R178 ;  /* 0x000000b20fb2723e */ /* 0x000fe200000010ff */
[----:B------:R-:W-:Y:S01]  /*11c10*/  IMAD.IADD R10, R127, 0x1, R10 ;  /* 0x000000017f0a7824 */ /* 0x000fe200078e020a */
[----:B------:R-:W-:Y:S01]  /*11c20*/  F2FP.BF16.F32.PACK_AB R172, R21, R172 ;  /* 0x000000ac15ac723e */ /* 0x000fe200000010ff */
[----:B------:R-:W-:Y:S01]  /*11c30*/  FADD.FTZ R31, R29, R42 ;  /* 0x0000002a1d1f7221 */ /* 0x000fe20000010000 */
[----:B------:R-:W-:Y:S01]  /*11c40*/  F2FP.BF16.F32.PACK_AB R174, R25, R174 ;  /* 0x000000ae19ae723e */ /* 0x000fe200000010ff */
[----:B------:R-:W1:Y:S01]  /*11c50*/  MUFU.EX2 R173, R173 ;  /* 0x000000ad00ad7308 */ /* 0x000e620000000800 */
[----:B--2---:R-:W-:Y:S01]  /*11c60*/  FADD.FTZ R27, R179, R40 ;  /* 0x00000028b31b7221 */ /* 0x004fe20000010000 */
[----:B------:R-:W-:Y:S01]  /*11c70*/  FADD.FTZ R44, R170, R31 ;  /* 0x0000001faa2c7221 */ /* 0x000fe20000010000 */
[----:B------:R-:W-:-:S02]  /*11c80*/  F2FP.BF16.F32.PACK_AB R168, R29, R168 ;  /* 0x000000a81da8723e */ /* 0x000fc400000010ff */
[C---:B------:R-:W-:Y:S01]  /*11c90*/  F2FP.BF16.F32.PACK_AB R170, R33.reuse, R170 ;  /* 0x000000aa21aa723e */ /* 0x040fe200000010ff */
[----:B------:R-:W-:Y:S01]  /*11ca0*/  FADD.FTZ R31, R33, R44 ;  /* 0x0000002c211f7221 */ /* 0x000fe20000010000 */
[----:B------:R-:W-:Y:S01]  /*11cb0*/  F2FP.BF16.F32.PACK_AB R183, R12, R183 ;  /* 0x000000b70cb7723e */ /* 0x000fe200000010ff */
[----:B------:R-:W2:Y:S01]  /*11cc0*/  MUFU.EX2 R24, R24 ;  /* 0x0000001800187308 */ /* 0x000ea20000000800 */
[----:B0-----:R-:W-:Y:S01]  /*11cd0*/  FADD.FTZ R40, R20, R27 ;  /* 0x0000001b14287221 */ /* 0x001fe20000010000 */
[----:B------:R-:W-:Y:S01]  /*11ce0*/  FADD.FTZ R44, R164, R31 ;  /* 0x0000001fa42c7221 */ /* 0x000fe20000010000 */
[C---:B------:R-:W-:Y:S02]  /*11cf0*/  F2FP.BF16.F32.PACK_AB R164, R3.reuse, R164 ;  /* 0x000000a403a4723e */ /* 0x040fe400000010ff */
[----:B------:R-:W-:Y:S01]  /*11d00*/  F2FP.BF16.F32.PACK_AB R177, R14, R177 ;  /* 0x000000b10eb1723e */ /* 0x000fe200000010ff */
[----:B------:R-:W-:Y:S01]  /*11d10*/  FADD.FTZ R31, R3, R44 ;  /* 0x0000002c031f7221 */ /* 0x000fe20000010000 */
[----:B------:R-:W-:Y:S01]  /*11d20*/  F2FP.BF16.F32.PACK_AB R179, R20, R179 ;  /* 0x000000b314b3723e */ /* 0x000fe200000010ff */
[----:B------:R-:W0:Y:S01]  /*11d30*/  MUFU.EX2 R175, R175 ;  /* 0x000000af00af7308 */ /* 0x000e220000000800 */
[----:B-1----:R-:W-:Y:S01]  /*11d40*/  FADD.FTZ R27, R173, R40 ;  /* 0x00000028ad1b7221 */ /* 0x002fe20000010000 */
[----:B------:R-:W-:Y:S01]  /*11d50*/  FADD.FTZ R44, R166, R31 ;  /* 0x0000001fa62c7221 */ /* 0x000fe20000010000 */
[--C-:B------:R-:W-:Y:S01]  /*11d60*/  FFMA.FTZ R40, R71, UR46, -R32.reuse ;  /* 0x0000002e47287c23 */ /* 0x100fe20008010820 */
[----:B------:R-:W-:Y:S01]  /*11d70*/  FFMA.FTZ R32, R87, UR46, -R32 ;  /* 0x0000002e57207c23 */ /* 0x000fe20008010820 */
[C---:B------:R-:W-:Y:S01]  /*11d80*/  F2FP.BF16.F32.PACK_AB R166, R37.reuse, R166 ;  /* 0x000000a625a6723e */ /* 0x040fe200000010ff */
[----:B------:R-:W-:-:S02]  /*11d90*/  FADD.FTZ R31, R37, R44 ;  /* 0x0000002c251f7221 */ /* 0x000fc40000010000 */
[----:B------:R-:W1:Y:S01]  /*11da0*/  MUFU.EX2 R26, R26 ;  /* 0x0000001a001a7308 */ /* 0x000e620000000800 */
[----:B--2---:R-:W-:Y:S01]  /*11db0*/  FADD.FTZ R42, R24, R27 ;  /* 0x0000001b182a7221 */ /* 0x004fe20000010000 */
[----:B------:R-:W-:Y:S01]  /*11dc0*/  FADD.FTZ R44, R160, R31 ;  /* 0x0000001fa02c7221 */ /* 0x000fe20000010000 */
[----:B------:R-:W-:Y:S02]  /*11dd0*/  F2FP.BF16.F32.PACK_AB R160, R41, R160 ;  /* 0x000000a029a0723e */ /* 0x000fe400000010ff */
[----:B------:R-:W-:-:S03]  /*11de0*/  F2FP.BF16.F32.PACK_AB R173, R24, R173 ;  /* 0x000000ad18ad723e */ /* 0x000fc600000010ff */
        /* <DEDUP_REMOVED lines=14> */
[----:B------:R-:W-:Y:S01]  /*11ed0*/  FADD.FTZ R27, R41, R44 ;  /* 0x0000002c291b7221 */ /* 0x000fe20000010000 */
[----:B------:R-:W-:-:S03]  /*11ee0*/  F2FP.BF16.F32.PACK_AB R171, R30, R171 ;  /* 0x000000ab1eab723e */ /* 0x000fc600000010ff */
[----:B------:R-:W-:Y:S01]  /*11ef0*/  FADD.FTZ R44, R162, R27 ;  /* 0x0000001ba22c7221 */ /* 0x000fe20000010000 */
[----:B------:R-:W-:Y:S01]  /*11f00*/  F2FP.BF16.F32.PACK_AB R162, R45, R162 ;  /* 0x000000a22da2723e */ /* 0x000fe200000010ff */
[----:B------:R-:W2:Y:S01]  /*11f10*/  MUFU.EX2 R167, R167 ;  /* 0x000000a700a77308 */ /* 0x000ea20000000800 */
[----:B0-----:R-:W-:Y:S01]  /*11f20*/  FADD.FTZ R5, R165, R42 ;  /* 0x0000002aa5057221 */ /* 0x001fe20000010000 */
[----:B------:R-:W-:-:S06]  /*11f30*/  FADD.FTZ R9, R45, R44 ;  /* 0x0000002c2d097221 */ /* 0x000fcc0000010000 */
        /* <DEDUP_REMOVED lines=52> */
[C---:B-1----:R-:W-:Y:S01]  /*12280*/  FADD.FTZ R3, R155.reuse, R4 ;  /* 0x000000049b037221 */ /* 0x042fe20000010000 */
[----:B------:R-:W-:Y:S01]  /*12290*/  F2FP.BF16.F32.PACK_AB R155, R155, R86 ;  /* 0x000000569b9b723e */ /* 0x000fe200000010ff */
[----:B------:R-:W-:Y:S02]  /*122a0*/  VIADD R4, R88, 0xfffffffe ;  /* 0xfffffffe58047836 */ /* 0x000fe40000000000 */
[C---:B--2---:R-:W-:Y:S01]  /*122b0*/  FADD.FTZ R5, R61.reuse, R44 ;  /* 0x0000002c3d057221 */ /* 0x044fe20000010000 */
[----:B------:R-:W-:Y:S01]  /*122c0*/  F2FP.BF16.F32.PACK_AB R154, R61, R154 ;  /* 0x0000009a3d9a723e */ /* 0x000fe200000010ff */
        /* <DEDUP_REMOVED lines=12> */
.L_x_1670:
[----:B------:R-:W-:-:S13]  /*12390*/  ISETP.NE.AND P4, PT, R11, 0x1, PT ;  /* 0x000000010b00780c */ /* 0x000fda0003f85270 */
[----:B------:R-:W0:Y:S02]  /*123a0*/  @P4 LDC.64 R12, c[0x0][0x9e8] ;  /* 0x00027a00ff0c4b82 */ /* 0x000e240000000a00 */
[----:B0-----:R-:W-:-:S05]  /*123b0*/  @P4 IMAD.HI.U32 R12, R9, R12, RZ ;  /* 0x0000000c090c4227 */ /* 0x001fca00078e00ff */
[----:B------:R-:W-:-:S07]  /*123c0*/  @P4 SHF.R.U32.HI R9, RZ, R13, R12 ;  /* 0x0000000dff094219 */ /* 0x000fce000001160c */
.L_x_1671:
[----:B------:R-:W-:Y:S05]  /*123d0*/  BSYNC B0 ;  /* 0x0000000000007941 */ /* 0x000fea0003800000 */
.L_x_1669:
[----:B------:R-:W-:-:S05]  /*123e0*/  IMAD R9, R9, R11, R11 ;  /* 0x0000000b09097224 */ /* 0x000fca00078e020b */
[----:B------:R-:W-:-:S07]  /*123f0*/  VIMNMX R10, R10, R9, PT ;  /* 0x000000090a0a7248 */ /* 0x000fce0003fe0100 */
.L_x_1668:
[----:B------:R-:W-:Y:S01]  /*12400*/  SHF.R.S32.HI R9, RZ, 0x1f, R10 ;  /* 0x0000001fff097819 */ /* 0x000fe2000001140a */
[----:B------:R-:W-:Y:S01]  /*12410*/  ULDC UR51, c[0x0][0x9e4] ;  /* 0x0002790000337ab9 */ /* 0x000fe20000000800 */
[----:B------:R-:W-:Y:S01]  /*12420*/  ULDC UR48, c[0x0][0x9e4] ;  /* 0x0002790000307ab9 */ /* 0x000fe20000000800 */
[----:B------:R-:W-:Y:S01]  /*12430*/  ULDC UR52, c[0x0][0x9dc] ;  /* 0x0002770000347ab9 */ /* 0x000fe20000000800 */
[----:B------:R-:W-:Y:S01]  /*12440*/  LEA.HI R9, R9, R10, RZ, 0x7 ;  /* 0x0000000a09097211 */ /* 0x000fe200078f38ff */
[----:B------:R-:W-:Y:S01]  /*12450*/  ULDC UR54, c[0x0][0x9dc] ;  /* 0x0002770000367ab9 */ /* 0x000fe20000000800 */
[----:B------:R-:W-:Y:S01]  /*12460*/  ULDC UR47, c[0x0][0x988] ;  /* 0x00026200002f7ab9 */ /* 0x000fe20000000800 */
[----:B------:R-:W-:Y:S01]  /*12470*/  ULDC UR50, c[0x0][0x988] ;  /* 0x0002620000327ab9 */ /* 0x000fe20000000800 */
[----:B------:R-:W-:Y:S01]  /*12480*/  SHF.R.S32.HI R9, RZ, 0x7, R9 ;  /* 0x00000007ff097819 */ /* 0x000fe20000011409 */
[----:B------:R-:W-:Y:S01]  /*12490*/  ULDC UR49, c[0x0][0x988] ;  /* 0x0002620000317ab9 */ /* 0x000fe20000000800 */
[----:B------:R-:W-:Y:S01]  /*124a0*/  ULDC UR55, c[0x0][0x9e0] ;  /* 0x0002780000377ab9 */ /* 0x000fe20000000800 */
[----:B------:R-:W-:Y:S01]  /*124b0*/  ULDC UR53, c[0x0][0x9e0] ;  /* 0x0002780000357ab9 */ /* 0x000fe20000000800 */
[----:B------:R-:W-:-:S02]  /*124c0*/  VIMNMX R9, R194, R9, !PT ;  /* 0x00000009c2097248 */ /* 0x000fc40007fe0100 */
[----:B------:R-:W-:Y:S02]  /*124d0*/  CS2R R150, SRZ ;  /* 0x0000000000967805 */ /* 0x000fe4000001ff00 */
[----:B------:R-:W-:Y:S02]  /*124e0*/  CS2R R148, SRZ ;  /* 0x0000000000947805 */ /* 0x000fe4000001ff00 */
[----:B------:R-:W-:Y:S02]  /*124f0*/  CS2R R146, SRZ ;  /* 0x0000000000927805 */ /* 0x000fe4000001ff00 */
[----:B------:R-:W-:Y:S02]  /*12500*/  ISETP.GE.AND P4, PT, R4, R9, PT ;  /* 0x000000090400720c */ /* 0x000fe40003f86270 */
        /* <DEDUP_REMOVED lines=29> */
[----:B------:R-:W-:Y:S06]  /*126e0*/  @!P4 BRA `(.L_x_1672) ;  /* 0x000000300094c947 */ /* 0x000fec0003800000 */
[----:B------:R-:W-:-:S07]  /*126f0*/  IMAD.MOV.U32 R151, RZ, RZ, RZ ;  /* 0x000000ffff977224 */ /* 0x000fce00078e00ff */
.L_x_1690:
[----:B------:R-:W-:Y:S01]  /*12700*/  VIADD R14, R22, 0x1 ;  /* 0x00000001160e7836 */ /* 0x000fe20000000000 */
[----:B------:R-:W-:Y:S05]  /*12710*/  YIELD ;  /* 0x0000000000007946 */ /* 0x000fea0003800000 */
[----:B------:R-:W-:-:S04]  /*12720*/  ISETP.NE.AND P4, PT, R14, 0x2, PT ;  /* 0x000000020e00780c */ /* 0x000fc80003f85270 */
[----:B------:R-:W-:Y:S02]  /*12730*/  SEL R15, RZ, 0x1, P4 ;  /* 0x00000001ff0f7807 */ /* 0x000fe40002000000 */
[----:B------:R-:W-:Y:S02]  /*12740*/  SEL R14, R14, RZ, P4 ;  /* 0x000000ff0e0e7207 */ /* 0x000fe40002000000 */
[----:B------:R-:W-:Y:S02]  /*12750*/  ISETP.NE.AND P4, PT, R193, RZ, PT ;  /* 0x000000ffc100720c */ /* 0x000fe40003f85270 */
[----:B------:R-:W-:-:S11]  /*12760*/  LOP3.LUT R15, R186, R15, RZ, 0x3c, !PT ;  /* 0x0000000fba0f7212 */ /* 0x000fd600078e3cff */
[----:B------:R-:W-:Y:S05]  /*12770*/  @P4 BRA `(.L_x_1673) ;  /* 0x0000000000304947 */ /* 0x000fea0003800000 */
[----:B------:R-:W-:Y:S05]  /*12780*/  @!P0 BRA `(.L_x_1674) ;  /* 0x0000000000048947 */ /* 0x000fea0003800000 */
[----:B------:R-:W-:Y:S01]  /*12790*/  BPT.TRAP 0x1 ;  /* 0x000000040000795c */ /* 0x000fe20000300000 */
.L_x_1674:
[----:B------:R-:W-:Y:S01]  /*127a0*/  IMAD R11, R14, 0x8, R2 ;  /* 0x000000080e0b7824 */ /* 0x000fe200078e0202 */
[----:B------:R-:W-:-:S04]  /*127b0*/  SHF.L.U32 R6, R15, 0x1f, RZ ;  /* 0x0000001f0f067819 */ /* 0x000fc800000006ff */
[----:B------:R0:W1:Y:S01]  /*127c0*/  SYNCS.PHASECHK.TRANS64.TRYWAIT P5, [R11+URZ+0x28830], R6 ;  /* 0x028830060b0075a7 */ /* 0x00006200080a017f */
[----:B------:R-:W-:Y:S05]  /*127d0*/  @!P0 BRA `(.L_x_1675) ;  /* 0x0000000000048947 */ /* 0x000fea0003800000 */
[----:B------:R-:W-:Y:S01]  /*127e0*/  BPT.TRAP 0x1 ;  /* 0x000000040000795c */ /* 0x000fe20000300000 */
.L_x_1675:
[----:B------:R-:W-:Y:S04]  /*127f0*/  BSSY B0, `(.L_x_1673) ;  /* 0x0000004000007945 */ /* 0x000fe80003800000 */
[----:B-1----:R-:W-:Y:S05]  /*12800*/  @P5 BRA `(.L_x_1676) ;  /* 0x0000000000085947 */ /* 0x002fea0003800000 */
[----:B------:R-:W1:Y:S02]  /*12810*/  SYNCS.PHASECHK.TRANS64.TRYWAIT P5, [R11+URZ+0x28830], R6 ;  /* 0x028830060b0075a7 */ /* 0x000e6400080a017f */
[----:B-1----:R-:W-:Y:S05]  /*12820*/  @!P5 BRA `(.L_x_1677) ;  /* 0x000001600078d947 */ /* 0x002fea0003800000 */
.L_x_1676:
[----:B------:R-:W-:Y:S05]  /*12830*/  BSYNC B0 ;  /* 0x0000000000007941 */ /* 0x000fea0003800000 */
.L_x_1673:
[----:B01----:R-:W0:Y:S01]  /*12840*/  S2R R6, SR_TID.X ;  /* 0x0000000000067919 */ /* 0x003e220000002100 */
[----:B------:R-:W-:Y:S05]  /*12850*/  WARPSYNC.ALL ;  /* 0x0000000000007948 */ /* 0x000fea0003800000 */
[----:B------:R-:W-:Y:S02]  /*12860*/  IMAD R10, R14, 0x800, R7 ;  /* 0x000008000e0a7824 */ /* 0x000fe400078e0207 */
[----:B------:R-:W-:Y:S02]  /*12870*/  IMAD.MOV.U32 R11, RZ, RZ, 0x40000040 ;  /* 0x40000040ff0b7424 */ /* 0x000fe400078e00ff */
[C---:B------:R-:W-:Y:S01]  /*12880*/  VIADD R24, R10.reuse, 0x4 ;  /* 0x000000040a187836 */ /* 0x040fe20000000000 */
[C---:B------:R-:W-:Y:S01]  /*12890*/  R2UR UR14, R10.reuse ;  /* 0x000000000a0e72ca */ /* 0x040fe200000e0000 */
[----:B------:R-:W-:Y:S01]  /*128a0*/  IMAD.MOV.U32 R25, RZ, RZ, 0x40000040 ;  /* 0x40000040ff197424 */ /* 0x000fe200078e00ff */
[----:B------:R-:W-:Y:S01]  /*128b0*/  R2UR UR15, R11 ;  /* 0x000000000b0f72ca */ /* 0x000fe200000e0000 */
[----:B------:R-:W-:Y:S01]  /*128c0*/  VIADD R20, R10, 0x2 ;  /* 0x000000020a147836 */ /* 0x000fe20000000000 */
[----:B------:R-:W-:Y:S01]  /*128d0*/  R2UR UR6, R24 ;  /* 0x00000000180672ca */ /* 0x000fe200000e0000 */
[C---:B------:R-:W-:Y:S01]  /*128e0*/  VIADD R24, R10.reuse, 0x404 ;  /* 0x000004040a187836 */ /* 0x040fe20000000000 */
[C---:B------:R-:W-:Y:S01]  /*128f0*/  R2UR UR7, R25.reuse ;  /* 0x00000000190772ca */ /* 0x040fe200000e0000 */
[----:B------:R-:W-:Y:S01]  /*12900*/  IMAD.MOV.U32 R21, RZ, RZ, 0x40000040 ;  /* 0x40000040ff157424 */ /* 0x000fe200078e00ff */
[----:B------:R-:W-:Y:S01]  /*12910*/  R2UR UR31, R25 ;  /* 0x00000000191f72ca */ /* 0x000fe200000e0000 */
[----:B------:R-:W-:Y:S01]  /*12920*/  VIADD R12, R10, 0x6 ;  /* 0x000000060a0c7836 */ /* 0x000fe20000000000 */
[----:B------:R-:W-:Y:S01]  /*12930*/  R2UR UR30, R24 ;  /* 0x00000000181e72ca */ /* 0x000fe200000e0000 */
[----:B------:R-:W-:Y:S01]  /*12940*/  IMAD.MOV.U32 R13, RZ, RZ, 0x40000040 ;  /* 0x40000040ff0d7424 */ /* 0x000fe200078e00ff */
[----:B------:R-:W-:Y:S01]  /*12950*/  R2UR UR10, R20 ;  /* 0x00000000140a72ca */ /* 0x000fe200000e0000 */
[----:B------:R-:W-:Y:S01]  /*12960*/  VIADD R20, R10, 0x400 ;  /* 0x000004000a147836 */ /* 0x000fe20000000000 */
[----:B------:R-:W-:-:S02]  /*12970*/  R2UR UR11, R21 ;  /* 0x00000000150b72ca */ /* 0x000fc400000e0000 */
[----:B------:R-:W-:Y:S01]  /*12980*/  R2UR UR18, R12 ;  /* 0x000000000c1272ca */ /* 0x000fe200000e0000 */
[C---:B------:R-:W-:Y:S01]  /*12990*/  VIADD R12, R10.reuse, 0x402 ;  /* 0x000004020a0c7836 */ /* 0x040fe20000000000 */
[----:B------:R-:W-:Y:S01]  /*129a0*/  R2UR UR19, R13 ;  /* 0x000000000d1372ca */ /* 0x000fe200000e0000 */
[----:B------:R-:W-:Y:S01]  /*129b0*/  VIADD R10, R10, 0x406 ;  /* 0x000004060a0a7836 */ /* 0x000fe20000000000 */
[----:B------:R-:W-:Y:S02]  /*129c0*/  R2UR UR22, R20 ;  /* 0x00000000141672ca */ /* 0x000fe400000e0000 */
[----:B0-----:R-:W-:Y:S02]  /*129d0*/  SHF.R.U32.HI R6, RZ, 0x7, R6 ;  /* 0x00000007ff067819 */ /* 0x001fe40000011606 */
[----:B------:R-:W-:Y:S02]  /*129e0*/  R2UR UR23, R21 ;  /* 0x00000000151772ca */ /* 0x000fe400000e0000 */
[----:B------:R-:W-:Y:S01]  /*129f0*/  R2UR UR26, R12 ;  /* 0x000000000c1a72ca */ /* 0x000fe200000e0000 */
[----:B------:R-:W-:Y:S01]  /*12a00*/  VIADD R6, R6, 0x8 ;  /* 0x0000000806067836 */ /* 0x000fe20000000000 */
[----:B------:R-:W-:-:S02]  /*12a10*/  R2UR UR27, R13 ;  /* 0x000000000d1b72ca */ /* 0x000fc400000e0000 */
[----:B------:R-:W-:Y:S02]  /*12a20*/  R2UR UR34, R10 ;  /* 0x000000000a2272ca */ /* 0x000fe400000e0000 */
[----:B------:R0:W-:Y:S01]  /*12a30*/  BAR.SYNC.DEFER_BLOCKING R6, 0x100 ;  /* 0x000400060000751d */ /* 0x0001e20000010000 */
[----:B------:R-:W-:-:S05]  /*12a40*/  R2UR UR35, R11 ;  /* 0x000000000b2372ca */ /* 0x000fca00000e0000 */
        /* <DEDUP_REMOVED lines=27> */
.L_x_1679:
[----:B------:R-:W-:Y:S01]  /*12c00*/  SHF.L.U32 R6, R186, 0x1f, RZ ;  /* 0x0000001fba067819 */ /* 0x000fe200000006ff */
[----:B------:R-:W-:-:S04]  /*12c10*/  IMAD R10, R22, 0x8, R2 ;  /* 0x00000008160a7824 */ /* 0x000fc800078e0202 */
[----:B------:R0:W1:Y:S01]  /*12c20*/  SYNCS.PHASECHK.TRANS64.TRYWAIT P4, [R10+URZ+0x28850], R6 ;  /* 0x028850060a0075a7 */ /* 0x000062000808017f */
[----:B------:R-:W-:Y:S05]  /*12c30*/  @!P0 BRA `(.L_x_1680) ;  /* 0x0000000000048947 */ /* 0x000fea0003800000 */
[----:B------:R-:W-:Y:S01]  /*12c40*/  BPT.TRAP 0x1 ;  /* 0x000000040000795c */ /* 0x000fe20000300000 */
.L_x_1680:
[----:B-1----:R-:W-:Y:S05]  /*12c50*/  @P4 BRA `(.L_x_1678) ;  /* 0x0000000000084947 */ /* 0x002fea0003800000 */
[----:B------:R-:W1:Y:S02]  /*12c60*/  SYNCS.PHASECHK.TRANS64.TRYWAIT P4, [R10+URZ+0x28850], R6 ;  /* 0x028850060a0075a7 */ /* 0x000e64000808017f */
[----:B-1----:R-:W-:Y:S05]  /*12c70*/  @!P4 BRA `(.L_x_1681) ;  /* 0x0000015c0078c947 */ /* 0x002fea0003800000 */
.L_x_1678:
[----:B01----:R-:W-:Y:S01]  /*12c80*/  VIADD R6, R2, 0x400 ;  /* 0x0000040002067836 */ /* 0x003fe20000000000 */
[----:B------:R-:W-:Y:S05]  /*12c90*/  WARPSYNC.ALL ;  /* 0x0000000000007948 */ /* 0x000fea0003800000 */
[----:B------:R-:W-:Y:S01]  /*12ca0*/  SHF.R.U32.HI R6, RZ, 0x4, R6 ;  /* 0x00000004ff067819 */ /* 0x000fe20000011606 */
[----:B------:R-:W-:Y:S01]  /*12cb0*/  IMAD.MOV.U32 R11, RZ, RZ, 0x40000040 ;  /* 0x40000040ff0b7424 */ /* 0x000fe200078e00ff */
[----:B------:R-:W-:Y:S01]  /*12cc0*/  WARPGROUP.ARRIVE ;  /* 0x00000000000079c5 */ /* 0x000fe20000000000 */
[----:B------:R-:W-:Y:S01]  /*12cd0*/  IMAD.MOV.U32 R13, RZ, RZ, 0x40000040 ;  /* 0x40000040ff0d7424 */ /* 0x000fe200078e00ff */
[----:B------:R-:W-:-:S04]  /*12ce0*/  LOP3.LUT R6, R6, 0x3fff, RZ, 0xc0, !PT ;  /* 0x00003fff06067812 */ /* 0x000fc800078ec0ff */
[----:B------:R-:W0:Y:S01]  /*12cf0*/  S2R R20, SR_TID.X ;  /* 0x0000000000147919 */ /* 0x000e220000002100 */
[----:B------:R-:W-:Y:S01]  /*12d00*/  R2UR UR7, R11 ;  /* 0x000000000b0772ca */ /* 0x000fe200000e0000 */
[----:B------:R-:W-:Y:S01]  /*12d10*/  IMAD.MOV.U32 R11, RZ, RZ, 0x40000040 ;  /* 0x40000040ff0b7424 */ /* 0x000fe200078e00ff */
[----:B------:R-:W-:-:S05]  /*12d20*/  LOP3.LUT R6, R6, 0x4000000, RZ, 0xfc, !PT ;  /* 0x0400000006067812 */ /* 0x000fca00078efcff */
[----:B------:R-:W-:Y:S02]  /*12d30*/  IMAD R10, R22, 0x800, R6 ;  /* 0x00000800160a7824 */ /* 0x000fe400078e0206 */
[----:B------:R-:W-:Y:S02]  /*12d40*/  @!P1 IMAD R6, R14, 0x8, R2 ;  /* 0x000000080e069824 */ /* 0x000fe400078e0202 */
[C---:B------:R-:W-:Y:S01]  /*12d50*/  VIADD R12, R10.reuse, 0x80 ;  /* 0x000000800a0c7836 */ /* 0x040fe20000000000 */
[----:B------:R-:W-:Y:S01]  /*12d60*/  R2UR UR6, R10 ;  /* 0x000000000a0672ca */ /* 0x000fe200000e0000 */
[----:B------:R-:W-:-:S05]  /*12d70*/  @!P1 VIADD R6, R6, 0x28840 ;  /* 0x0002884006069836 */ /* 0x000fca0000000000 */
[----:B------:R-:W-:-:S07]  /*12d80*/  @!P1 PRMT R6, RZ, 0x654, R6 ;  /* 0x00000654ff069816 */ /* 0x000fce0000000006 */
[----:B------:R-:W-:Y:S01]  /*12d90*/  HGMMA.64x128x16.F32.BF16 R88, R180, gdesc[UR4].tnspB, R88, gsb0 ;  /* 0x41e00004b4587df0 */ /* 0x000fe20008001858 */
[----:B------:R-:W-:Y:S01]  /*12da0*/  R2UR UR6, R12 ;  /* 0x000000000c0672ca */ /* 0x000fe200000e0000 */
[----:B------:R-:W-:Y:S01]  /*12db0*/  VIADD R12, R10, 0x100 ;  /* 0x000001000a0c7836 */ /* 0x000fe20000000000 */
[----:B------:R-:W-:Y:S01]  /*12dc0*/  R2UR UR7, R13 ;  /* 0x000000000d0772ca */ /* 0x000fe200000e0000 */
[----:B------:R-:W-:Y:S01]  /*12dd0*/  IMAD.MOV.U32 R13, RZ, RZ, 0x40000040 ;  /* 0x40000040ff0d7424 */ /* 0x000fe200078e00ff */
[----:B0-----:R-:W-:Y:S01]  /*12de0*/  SHF.R.U32.HI R20, RZ, 0x7, R20 ;  /* 0x00000007ff147819 */ /* 0x001fe20000011614 */
[----:B------:R-:W-:Y:S02]  /*12df0*/  WARPGROUP.DEPBAR.LE gsb0, 0x0 ;  /* 0x00008000000079c5 */ /* 0x000fe40000010000 */
[----:B------:R-:W-:-:S08]  /*12e00*/  WARPGROUP.ARRIVE ;  /* 0x00000000000079c5 */ /* 0x000fd00000000000 */
        /* <DEDUP_REMOVED lines=30> */
[----:B------:R-:W-:Y:S01]  /*12ff0*/  R2UR UR6, R12 ;  /* 0x000000000c0672ca */ /* 0x000fe200000e0000 */
[----:B------:R-:W-:Y:S01]  /*13000*/  IMAD.SHL.U32 R12, R4, 0x80, RZ ;  /* 0x00000080040c7824 */ /* 0x000fe200078e00ff */
[----:B------:R-:W-:Y:S01]  /*13010*/  R2UR UR7, R13 ;  /* 0x000000000d0772ca */ /* 0x000fe200000e0000 */
[----:B------:R-:W-:Y:S02]  /*13020*/  WARPGROUP.DEPBAR.LE gsb0, 0x0 ;  /* 0x00008000000079c5 */ /* 0x000fe40000010000 */
[----:B------:R-:W-:-:S10]  /*13030*/  WARPGROUP.ARRIVE ;  /* 0x00000000000079c5 */ /* 0x000fd40000000000 */
[----:B------:R-:W-:Y:S01]  /*13040*/  HGMMA.64x128x16.F32.BF16 R88, R156, gdesc[UR4].tnspB, R88, gsb0 ;  /* 0x41e000049c587df0 */ /* 0x000fe20008001858 */
[----:B------:R-:W-:Y:S02]  /*13050*/  R2UR UR6, R10 ;  /* 0x000000000a0672ca */ /* 0x000fe400000e0000 */
[----:B------:R-:W-:Y:S01]  /*13060*/  R2UR UR7, R11 ;  /* 0x000000000b0772ca */ /* 0x000fe200000e0000 */
[----:B------:R-:W0:Y:S08]  /*13070*/  @P2 LDC R10, c[0x0][0x44c] ;  /* 0x00011300ff0a2b82 */ /* 0x000e300000000800 */
[----:B------:R-:W1:Y:S01]  /*13080*/  @P2 LDC R11, c[0x0][0x450] ;  /* 0x00011400ff0b2b82 */ /* 0x000e620000000800 */
[----:B------:R-:W-:-:S02]  /*13090*/  WARPGROUP.DEPBAR.LE gsb0, 0x0 ;  /* 0x00008000000079c5 */ /* 0x000fc40000010000 */
[----:B------:R-:W-:-:S06]  /*130a0*/  WARPGROUP.ARRIVE ;  /* 0x00000000000079c5 */ /* 0x000fcc0000000000 */
[----:B------:R-:W-:Y:S03]  /*130b0*/  HGMMA.64x128x16.F32.BF16 R88, R152, gdesc[UR4].tnspB, R88, gsb0 ;  /* 0x41e0000498587df0 */ /* 0x000fe60008001858 */
[----:B------:R-:W-:Y:S02]  /*130c0*/  WARPGROUP.DEPBAR.LE gsb0, 0x0 ;  /* 0x00008000000079c5 */ /* 0x000fe40000010000 */
[----:B------:R-:W-:-:S04]  /*130d0*/  IMAD.IADD R153, R195, 0x1, R192 ;  /* 0x00000001c3997824 */ /* 0x000fc800078e02c0 */
[----:B0-----:R-:W-:-:S05]  /*130e0*/  @P2 IMAD.HI.U32 R10, R153, R10, RZ ;  /* 0x0000000a990a2227 */ /* 0x001fca00078e00ff */
[----:B-1----:R-:W-:Y:S02]  /*130f0*/  @P2 SHF.R.U32.HI R153, RZ, R11, R10 ;  /* 0x0000000bff992219 */ /* 0x002fe4000001160a */
[----:B------:R-:W-:Y:S02]  /*13100*/  IADD3 R10, -R20, 0xb, RZ ;  /* 0x0000000b140a7810 */ /* 0x000fe40007ffe1ff */
[----:B------:R-:W-:Y:S01]  /*13110*/  IADD3 R20, -R188, 0x1, -R12 ;  /* 0x00000001bc147810 */ /* 0x000fe20007ffe90c */
[----:B------:R-:W0:Y:S03]  /*13120*/  SHFL.IDX PT, R154, R153, RZ, 0x1c1f ;  /* 0x001c1fff999a7589 */ /* 0x000e2600000e0000 */
[----:B------:R-:W-:Y:S01]  /*13130*/  IADD3 R20, -R187, R20, R189 ;  /* 0x00000014bb147210 */ /* 0x000fe20007ffe1bd */
[----:B------:R1:W-:Y:S06]  /*13140*/  BAR.ARV R10, 0x100 ;  /* 0x0004000a0000751d */ /* 0x0003ec0000002000 */
[----:B------:R2:W-:Y:S01]  /*13150*/  @!P1 SYNCS.ARRIVE.TRANS64.RED.A1T0 RZ, [R6+URZ], RZ ;  /* 0x000000ff06ff99a7 */ /* 0x0005e2000810043f */
[----:B------:R-:W-:-:S02]  /*13160*/  VIADD R152, R20, UR55 ;  /* 0x0000003714987c36 */ /* 0x000fc40008000000 */
[----:B--2---:R-:W-:-:S05]  /*13170*/  IMAD.U32 R6, RZ, RZ, UR52 ;  /* 0x00000034ff067e24 */ /* 0x004fca000f8e00ff */
[----:B------:R-:W-:-:S05]  /*13180*/  LOP3.LUT R21, RZ, R6, RZ, 0x33, !PT ;  /* 0x00000006ff157212 */ /* 0x000fca00078e33ff */
[----:B------:R-:W-:Y:S02]  /*13190*/  IMAD.IADD R21, R21, 0x1, R20 ;  /* 0x0000000115157824 */ /* 0x000fe400078e0214 */
[--C-:B0-----:R-:W-:Y:S02]  /*131a0*/  IMAD.IADD R20, R152, 0x1, R154.reuse ;  /* 0x0000000198147824 */ /* 0x101fe400078e029a */
[----:B------:R-:W-:Y:S01]  /*131b0*/  IMAD.IADD R13, R21, 0x1, R154 ;  /* 0x00000001150d7824 */ /* 0x000fe200078e029a */
[----:B-1----:R-:W-:Y:S06]  /*131c0*/  @!P3 BRA `(.L_x_1682) ;  /* 0x000000000058b947 */ /* 0x002fec0003800000 */
[----:B------:R-:W-:Y:S01]  /*131d0*/  IADD3 R157, -R187, R189, R154 ;  /* 0x000000bdbb9d7210 */ /* 0x000fe20007ffe19a */
[----:B------:R-:W-:Y:S03]  /*131e0*/  BSSY B0, `(.L_x_1683) ;  /* 0x0000010000007945 */ /* 0x000fe60003800000 */
        /* <DEDUP_REMOVED lines=10> */
.L_x_1684:
[----:B------:R-:W-:-:S05]  /*13290*/  IMAD.U32 R155, RZ, RZ, UR51 ;  /* 0x00000033ff9b7e24 */ /* 0x000fca000f8e00ff */
[----:B------:R-:W-:-:S13]  /*132a0*/  ISETP.NE.AND P4, PT, R155, 0x1, PT ;  /* 0x000000019b00780c */ /* 0x000fda0003f85270 */
[----:B------:R-:W0:Y:S02]  /*132b0*/  @P4 LDC.64 R10, c[0x0][0x9e8] ;  /* 0x00027a00ff0a4b82 */ /* 0x000e240000000a00 */
[----:B0-----:R-:W-:-:S05]  /*132c0*/  @P4 IMAD.HI.U32 R10, R157, R10, RZ ;  /* 0x0000000a9d0a4227 */ /* 0x001fca00078e00ff */
[----:B------:R-:W-:-:S07]  /*132d0*/  @P4 SHF.R.U32.HI R157, RZ, R11, R10 ;  /* 0x0000000bff9d4219 */ /* 0x000fce000001160a */
.L_x_1685:
[----:B------:R-:W-:Y:S05]  /*132e0*/  BSYNC B0 ;  /* 0x0000000000007941 */ /* 0x000fea0003800000 */
.L_x_1683:
[----:B------:R-:W-:-:S04]  /*132f0*/  IMAD R157, R157, R155, -R12 ;  /* 0x0000009b9d9d7224 */ /* 0x000fc800078e0a0c */
[----:B------:R-:W-:-:S05]  /*13300*/  IMAD.IADD R10, R157, 0x1, -R188 ;  /* 0x000000019d0a7824 */ /* 0x000fca00078e0abc */
[----:B------:R-:W-:Y:S02]  /*13310*/  VIADDMNMX R20, R10, R155, R20, PT ;  /* 0x0000009b0a147246 */ /* 0x000fe40003800114 */
[----:B------:R-:W-:-:S07]  /*13320*/  VIMNMX R13, R13, R10, !PT ;  /* 0x0000000a0d0d7248 */ /* 0x000fce0007fe0100 */
.L_x_1682:
[----:B------:R-:W-:Y:S01]  /*13330*/  ISETP.GT.AND P4, PT, R4, -0x1, PT ;  /* 0xffffffff0400780c */ /* 0x000fe20003f84270 */
[----:B------:R-:W0:Y:S03]  /*13340*/  SHFL.IDX PT, R10, R153, 0x1, 0x1c1f ;  /* 0x003c1f00990a7f89 */ /* 0x000e2600000e0000 */
[----:B------:R-:W-:-:S04]  /*13350*/  ISETP.GT.AND P5, PT, R13, RZ, P4 ;  /* 0x000000ff0d00720c */ /* 0x000fc800027a4270 */
[----:B------:R-:W-:-:S04]  /*13360*/  ISETP.LT.OR P5, PT, R20, 0x1, P5 ;  /* 0x000000011400780c */ /* 0x000fc80002fa1670 */
[----:B------:R-:W-:Y:S02]  /*13370*/  FSEL R24, R24, -INF , !P5 ;  /* 0xff80000018187808 */ /* 0x000fe40006800000 */
[----:B------:R-:W-:-:S04]  /*13380*/  ISETP.GT.AND P5, PT, R13, 0x1, P4 ;  /* 0x000000010d00780c */ /* 0x000fc800027a4270 */
[----:B------:R-:W-:-:S04]  /*13390*/  ISETP.LT.OR P5, PT, R20, 0x2, P5 ;  /* 0x000000021400780c */ /* 0x000fc80002fa1670 */
[----:B------:R-:W-:Y:S02]  /*133a0*/  FSEL R25, R25, -INF , !P5 ;  /* 0xff80000019197808 */ /* 0x000fe40006800000 */
[----:B------:R-:W-:Y:S01]  /*133b0*/  ISETP.GT.AND P5, PT, R13, 0x8, P4 ;  /* 0x000000080d00780c */ /* 0x000fe200027a4270 */
[--C-:B0-----:R-:W-:Y:S02]  /*133c0*/  IMAD.IADD R152, R152, 0x1, R10.reuse ;  /* 0x0000000198987824 */ /* 0x101fe400078e020a */
[----:B------:R-:W-:Y:S01]  /*133d0*/  IMAD.IADD R21, R21, 0x1, R10 ;  /* 0x0000000115157824 */ /* 0x000fe200078e020a */
[----:B------:R-:W-:-:S04]  /*133e0*/  ISETP.LT.OR P5, PT, R20, 0x9, P5 ;  /* 0x000000091400780c */ /* 0x000fc80002fa1670 */
[----:B------:R-:W-:Y:S02]  /*133f0*/  FSEL R28, R28, -INF , !P5 ;  /* 0xff8000001c1c7808 */ /* 0x000fe40006800000 */
[----:B------:R-:W-:-:S04]  /*13400*/  ISETP.GT.AND P5, PT, R13, 0x9, P4 ;  /* 0x000000090d00780c */ /* 0x000fc800027a4270 */
        /* <DEDUP_REMOVED lines=85> */
[----:B------:R-:W-:Y:S01]  /*13960*/  FSEL R85, R85, -INF , !P5 ;  /* 0xff80000055557808 */ /* 0x000fe20006800000 */
[----:B------:R-:W-:Y:S08]  /*13970*/  @!P3 BRA `(.L_x_1686) ;  /* 0x000000000058b947 */ /* 0x000ff00003800000 */
        /* <DEDUP_REMOVED lines=12> */
.L_x_1688:
[----:B------:R-:W-:-:S05]  /*13a40*/  IMAD.U32 R13, RZ, RZ, UR51 ;  /* 0x00000033ff0d7e24 */ /* 0x000fca000f8e00ff */
[----:B------:R-:W-:-:S13]  /*13a50*/  ISETP.NE.AND P5, PT, R13, 0x1, PT ;  /* 0x000000010d00780c */ /* 0x000fda0003fa5270 */
[----:B------:R-:W0:Y:S02]  /*13a60*/  @P5 LDC.64 R10, c[0x0][0x9e8] ;  /* 0x00027a00ff0a5b82 */ /* 0x000e240000000a00 */
[----:B0-----:R-:W-:-:S05]  /*13a70*/  @P5 IMAD.HI.U32 R10, R153, R10, RZ ;  /* 0x0000000a990a5227 */ /* 0x001fca00078e00ff */
[----:B------:R-:W-:-:S07]  /*13a80*/  @P5 SHF.R.U32.HI R153, RZ, R11, R10 ;  /* 0x0000000bff995219 */ /* 0x000fce000001160a */
.L_x_1689:
[----:B------:R-:W-:Y:S05]  /*13a90*/  BSYNC B0 ;  /* 0x0000000000007941 */ /* 0x000fea0003800000 */
.L_x_1687:
[----:B------:R-:W-:-:S04]  /*13aa0*/  IMAD R153, R153, R13, -R12 ;  /* 0x0000000d99997224 */ /* 0x000fc800078e0a0c */
[----:B------:R-:W-:-:S05]  /*13ab0*/  IMAD.IADD R10, R153, 0x1, -R188 ;  /* 0x00000001990a7824 */ /* 0x000fca00078e0abc */
[----:B------:R-:W-:Y:S02]  /*13ac0*/  VIADDMNMX R152, R10, R13, R152, PT ;  /* 0x0000000d0a987246 */ /* 0x000fe40003800198 */
[----:B------:R-:W-:-:S07]  /*13ad0*/  VIMNMX R21, R21, R10, !PT ;  /* 0x0000000a15157248 */ /* 0x000fce0007fe0100 */
.L_x_1686:
[----:B------:R-:W-:Y:S01]  /*13ae0*/  ISETP.GT.AND P5, PT, R21, 0x1, P4 ;  /* 0x000000011500780c */ /* 0x000fe200027a4270 */
[----:B------:R-:W-:Y:S01]  /*13af0*/  UMOV UR46, UR50 ;  /* 0x00000032002e7c82 */ /* 0x000fe20008000000 */
[----:B------:R-:W-:Y:S01]  /*13b00*/  FMNMX.FTZ R10, R24, R0, !PT ;  /* 0x00000000180a7209 */ /* 0x000fe20007810000 */
[----:B------:R-:W-:Y:S01]  /*13b10*/  IMAD.MOV.U32 R186, RZ, RZ, R15 ;  /* 0x000000ffffba7224 */ /* 0x000fe200078e000f */
[----:B------:R-:W-:Y:S02]  /*13b20*/  ISETP.LT.OR P5, PT, R152, 0x2, P5 ;  /* 0x000000029800780c */ /* 0x000fe40002fa1670 */
[----:B------:R-:W-:Y:S02]  /*13b30*/  FMNMX.FTZ R11, R25, R10, !PT ;  /* 0x0000000a190b7209 */ /* 0x000fe40007810000 */
[----:B------:R-:W-:Y:S02]  /*13b40*/  FSEL R27, R27, -INF , !P5 ;  /* 0xff8000001b1b7808 */ /* 0x000fe40006800000 */
[----:B------:R-:W-:-:S02]  /*13b50*/  ISETP.GT.AND P5, PT, R21, 0x8, P4 ;  /* 0x000000081500780c */ /* 0x000fc400027a4270 */
[----:B------:R-:W-:Y:S02]  /*13b60*/  FMNMX.FTZ R10, R28, R11, !PT ;  /* 0x0000000b1c0a7209 */ /* 0x000fe40007810000 */
[----:B------:R-:W-:Y:S02]  /*13b70*/  ISETP.LT.OR P5, PT, R152, 0x9, P5 ;  /* 0x000000099800780c */ /* 0x000fe40002fa1670 */
[----:B------:R-:W-:Y:S02]  /*13b80*/  FMNMX.FTZ R11, R29, R10, !PT ;  /* 0x0000000a1d0b7209 */ /* 0x000fe40007810000 */
[----:B------:R-:W-:Y:S02]  /*13b90*/  FSEL R30, R30, -INF , !P5 ;  /* 0xff8000001e1e7808 */ /* 0x000fe40006800000 */
[----:B------:R-:W-:Y:S02]  /*13ba0*/  ISETP.GT.AND P5, PT, R21, 0x9, P4 ;  /* 0x000000091500780c */ /* 0x000fe400027a4270 */
[----:B------:R-:W-:-:S02]  /*13bb0*/  FMNMX.FTZ R10, R32, R11, !PT ;  /* 0x0000000b200a7209 */ /* 0x000fc40007810000 */
[----:B------:R-:W-:Y:S02]  /*13bc0*/  ISETP.LT.OR P5, PT, R152, 0xa, P5 ;  /* 0x0000000a9800780c */ /* 0x000fe40002fa1670 */
[----:B------:R-:W-:Y:S02]  /*13bd0*/  FMNMX.FTZ R11, R33, R10, !PT ;  /* 0x0000000a210b7209 */ /* 0x000fe40007810000 */
[----:B------:R-:W-:Y:S02]  /*13be0*/  FSEL R31, R31, -INF , !P5 ;  /* 0xff8000001f1f7808 */ /* 0x000fe40006800000 */
[----:B------:R-:W-:Y:S02]  /*13bf0*/  ISETP.GT.AND P5, PT, R21, 0x10, P4 ;  /* 0x000000101500780c */ /* 0x000fe400027a4270 */
[----:B------:R-:W-:Y:S02]  /*13c00*/  FMNMX.FTZ R10, R36, R11, !PT ;  /* 0x0000000b240a7209 */ /* 0x000fe40007810000 */
[----:B------:R-:W-:-:S02]  /*13c10*/  ISETP.LT.OR P5, PT, R152, 0x11, P5 ;  /* 0x000000119800780c */ /* 0x000fc40002fa1670 */
[----:B------:R-:W-:Y:S02]  /*13c20*/  FMNMX.FTZ R11, R37, R10, !PT ;  /* 0x0000000a250b7209 */ /* 0x000fe40007810000 */
[----:B------:R-:W-:Y:S02]  /*13c30*/  FSEL R34, R34, -INF , !P5 ;  /* 0xff80000022227808 */ /* 0x000fe40006800000 */
[----:B------:R-:W-:Y:S02]  /*13c40*/  ISETP.GT.AND P5, PT, R21, 0x11, P4 ;  /* 0x000000111500780c */ /* 0x000fe400027a4270 */
[----:B------:R-:W-:Y:S02]  /*13c50*/  FMNMX.FTZ R10, R40, R11, !PT ;  /* 0x0000000b280a7209 */ /* 0x000fe40007810000 */
[----:B------:R-:W-:Y:S02]  /*13c60*/  ISETP.LT.OR P5, PT, R152, 0x12, P5 ;  /* 0x000000129800780c */ /* 0x000fe40002fa1670 */
[----:B------:R-:W-:-:S02]  /*13c70*/  FMNMX.FTZ R11, R41, R10, !PT ;  /* 0x0000000a290b7209 */ /* 0x000fc40007810000 */
[----:B------:R-:W-:Y:S02]  /*13c80*/  FSEL R35, R35, -INF , !P5 ;  /* 0xff80000023237808 */ /* 0x000fe40006800000 */
[----:B------:R-:W-:Y:S02]  /*13c90*/  ISETP.GT.AND P5, PT, R21, 0x18, P4 ;  /* 0x000000181500780c */ /* 0x000fe400027a4270 */
[----:B------:R-:W-:Y:S02]  /*13ca0*/  FMNMX.FTZ R10, R44, R11, !PT ;  /* 0x0000000b2c0a7209 */ /* 0x000fe40007810000 */
[----:B------:R-:W-:Y:S02]  /*13cb0*/  ISETP.LT.OR P5, PT, R152, 0x19, P5 ;  /* 0x000000199800780c */ /* 0x000fe40002fa1670 */
[----:B------:R-:W-:Y:S02]  /*13cc0*/  FMNMX.FTZ R11, R45, R10, !PT ;  /* 0x0000000a2d0b7209 */ /* 0x000fe40007810000 */
[----:B------:R-:W-:-:S02]  /*13cd0*/  FSEL R38, R38, -INF , !P5 ;  /* 0xff80000026267808 */ /* 0x000fc40006800000 */
[----:B------:R-:W-:Y:S02]  /*13ce0*/  ISETP.GT.AND P5, PT, R21, 0x19, P4 ;  /* 0x000000191500780c */ /* 0x000fe400027a4270 */
[----:B------:R-:W-:Y:S02]  /*13cf0*/  FMNMX.FTZ R10, R48, R11, !PT ;  /* 0x0000000b300a7209 */ /* 0x000fe40007810000 */
        /* <DEDUP_REMOVED lines=48> */
[----:B------:R-:W-:Y:S01]  /*14000*/  ISETP.GT.AND P5, PT, R21, 0x41, P4 ;  /* 0x000000411500780c */ /* 0x000fe200027a4270 */
[----:B------:R-:W0:Y:S03]  /*14010*/  SHFL.BFLY PT, R11, R10, 0x2, 0x1f ;  /* 0x0c401f000a0b7f89 */ /* 0x000e2600000e0000 */
[----:B------:R-:W-:-:S04]  /*14020*/  ISETP.LT.OR P5, PT, R152, 0x42, P5 ;  /* 0x000000429800780c */ /* 0x000fc80002fa1670 */
[----:B------:R-:W-:Y:S02]  /*14030*/  FSEL R59, R59, -INF , !P5 ;  /* 0xff8000003b3b7808 */ /* 0x000fe40006800000 */
[----:B------:R-:W-:-:S04]  /*14040*/  ISETP.GT.AND P5, PT, R21, 0x48, P4 ;  /* 0x000000481500780c */ /* 0x000fc800027a4270 */
[----:B------:R-:W-:-:S04]  /*14050*/  ISETP.LT.OR P5, PT, R152, 0x49, P5 ;  /* 0x000000499800780c */ /* 0x000fc80002fa1670 */
[----:B------:R-:W-:Y:S02]  /*14060*/  FSEL R62, R62, -INF , !P5 ;  /* 0xff8000003e3e7808 */ /* 0x000fe40006800000 */
[----:B------:R-:W-:-:S04]  /*14070*/  ISETP.GT.AND P5, PT, R21, 0x49, P4 ;  /* 0x000000491500780c */ /* 0x000fc800027a4270 */
[----:B------:R-:W-:Y:S02]  /*14080*/  ISETP.LT.OR P5, PT, R152, 0x4a, P5 ;  /* 0x0000004a9800780c */ /* 0x000fe40002fa1670 */
[----:B0-----:R-:W-:Y:S02]  /*14090*/  FMNMX.FTZ R11, R10, R11, !PT ;  /* 0x0000000b0a0b7209 */ /* 0x001fe40007810000 */
        /* <DEDUP_REMOVED lines=13> */
[----:B------:R-:W-:-:S03]  /*14170*/  FMUL.FTZ R11, R10, UR46 ;  /* 0x0000002e0a0b7c20 */ /* 0x000fc60008410000 */
        /* <DEDUP_REMOVED lines=23> */
[C---:B------:R-:W-:Y:S02]  /*142f0*/  ISETP.GT.AND P5, PT, R21.reuse, RZ, P4 ;  /* 0x000000ff1500720c */ /* 0x040fe400027a4270 */
[----:B------:R-:W-:Y:S02]  /*14300*/  ISETP.GT.AND P4, PT, R21, 0x79, P4 ;  /* 0x000000791500780c */ /* 0x000fe40002784270 */
[C---:B------:R-:W-:Y:S02]  /*14310*/  ISETP.LT.OR P5, PT, R152.reuse, 0x1, P5 ;  /* 0x000000019800780c */ /* 0x040fe40002fa1670 */
[----:B------:R-:W-:Y:S02]  /*14320*/  ISETP.LT.OR P4, PT, R152, 0x7a, P4 ;  /* 0x0000007a9800780c */ /* 0x000fe40002781670 */
[----:B------:R-:W-:-:S02]  /*14330*/  FSEL R26, R26, -INF , !P5 ;  /* 0xff8000001a1a7808 */ /* 0x000fc40006800000 */
[----:B------:R-:W-:Y:S02]  /*14340*/  FSETP.NEU.FTZ.AND P5, PT, R10, -INF , PT ;  /* 0xff8000000a00780b */ /* 0x000fe40003fbd000 */
[----:B------:R-:W-:Y:S02]  /*14350*/  FMNMX.FTZ R20, R26, R8, !PT ;  /* 0x000000081a147209 */ /* 0x000fe40007810000 */
[----:B------:R-:W-:Y:S02]  /*14360*/  FSEL R11, R11, RZ, P5 ;  /* 0x000000ff0b0b7208 */ /* 0x000fe40002800000 */
[----:B------:R-:W-:Y:S02]  /*14370*/  FMNMX.FTZ R21, R27, R20, !PT ;  /* 0x000000141b157209 */ /* 0x000fe40007810000 */
[----:B------:R-:W-:Y:S01]  /*14380*/  FSEL R87, R87, -INF , !P4 ;  /* 0xff80000057577808 */ /* 0x000fe20006000000 */
        /* <DEDUP_REMOVED lines=19> */
[----:B------:R0:W-:Y:S01]  /*144c0*/  MUFU.EX2 R21, R37 ;  /* 0x0000002500157308 */ /* 0x0001e20000000800 */
        /* <DEDUP_REMOVED lines=8> */
[--C-:B0-----:R-:W-:Y:S01]  /*14550*/  FFMA.FTZ R37, R69, UR46, -R11.reuse ;  /* 0x0000002e45257c23 */ /* 0x101fe2000801080b */
        /* <DEDUP_REMOVED lines=19> */
[----:B------:R-:W-:Y:S01]  /*14690*/  FMNMX.FTZ R29, R59, R28, !PT ;  /* 0x0000001c3b1d7209 */ /* 0x000fe20007810000 */
[----:B------:R-:W-:Y:S02]  /*146a0*/  FFMA.FTZ R28, R49, UR46, -R11 ;  /* 0x0000002e311c7c23 */ /* 0x000fe4000801080b */
        /* <DEDUP_REMOVED lines=23> */
[----:B------:R-:W-:Y:S02]  /*14820*/  MUFU.EX2 R174, R174 ;  /* 0x000000ae00ae7308 */ /* 0x000fe40000000800 */
[----:B0-----:R-:W0:Y:S06]  /*14830*/  SHFL.BFLY PT, R45, R40, 0x2, 0x1f ;  /* 0x0c401f00282d7f89 */ /* 0x001e2c00000e0000 */
[----:B------:R-:W-:Y:S08]  /*14840*/  MUFU.EX2 R168, R168 ;  /* 0x000000a800a87308 */ /* 0x000ff00000000800 */
[----:B------:R-:W-:Y:S08]  /*14850*/  MUFU.EX2 R28, R28 ;  /* 0x0000001c001c7308 */ /* 0x000ff00000000800 */
[----:B------:R-:W-:Y:S01]  /*14860*/  MUFU.EX2 R170, R170 ;  /* 0x000000aa00aa7308 */ /* 0x000fe20000000800 */
[----:B0-----:R-:W-:-:S05]  /*14870*/  FMNMX.FTZ R45, R40, R45, !PT ;  /* 0x0000002d282d7209 */ /* 0x001fca0007810000 */
[----:B------:R-:W0:Y:S02]  /*14880*/  SHFL.BFLY PT, R48, R45, 0x1, 0x1f ;  /* 0x0c201f002d307f89 */ /* 0x000e2400000e0000 */
[----:B------:R-:W-:Y:S08]  /*14890*/  MUFU.EX2 R29, R53 ;  /* 0x00000035001d7308 */ /* 0x000ff00000000800 */
[----:B------:R-:W-:Y:S08]  /*148a0*/  MUFU.EX2 R164, R164 ;  /* 0x000000a400a47308 */ /* 0x000ff00000000800 */
[----:B------:R-:W-:Y:S01]  /*148b0*/  MUFU.EX2 R32, R32 ;  /* 0x0000002000207308 */ /* 0x000fe20000000800 */
[----:B0-----:R-:W-:-:S07]  /*148c0*/  FMNMX.FTZ R11, R45, R48, !PT ;  /* 0x000000302d0b7209 */ /* 0x001fce0007810000 */
[----:B------:R-:W-:Y:S01]  /*148d0*/  MUFU.EX2 R166, R166 ;  /* 0x000000a600a67308 */ /* 0x000fe20000000800 */
[----:B------:R-:W-:Y:S02]  /*148e0*/  FSEL R45, R10, RZ, P5 ;  /* 0x000000ff0a2d7208 */ /* 0x000fe40002800000 */
[C---:B------:R-:W-:Y:S01]  /*148f0*/  FSETP.NEU.FTZ.AND P4, PT, R11.reuse, -INF , PT ;  /* 0xff8000000b00780b */ /* 0x040fe20003f9d000 */
[----:B------:R-:W-:Y:S02]  /*14900*/  FMUL.FTZ R48, R11, UR46 ;  /* 0x0000002e0b307c20 */ /* 0x000fe40008410000 */
[----:B------:R-:W-:Y:S02]  /*14910*/  FADD.FTZ R0, -R45, R0 ;  /* 0x000000002d007221 */ /* 0x000fe40000010100 */
[----:B------:R-:W-:Y:S01]  /*14920*/  MUFU.EX2 R33, R61 ;  /* 0x0000003d00217308 */ /* 0x000fe20000000800 */
[----:B------:R-:W-:Y:S01]  /*14930*/  FSEL R48, R48, RZ, P4 ;  /* 0x000000ff30307208 */ /* 0x000fe20002000000 */
[----:B------:R-:W-:-:S04]  /*14940*/  FMUL.FTZ R0, R0, UR46 ;  /* 0x0000002e00007c20 */ /* 0x000fc80008410000 */
[--C-:B------:R-:W-:Y:S01]  /*14950*/  FFMA.FTZ R179, R38, UR46, -R48.reuse ;  /* 0x0000002e26b37c23 */ /* 0x100fe20008010830 */
[--C-:B------:R-:W-:Y:S01]  /*14960*/  FFMA.FTZ R181, R26, UR46, -R48.reuse ;  /* 0x0000002e1ab57c23 */ /* 0x100fe20008010830 */
[----:B------:R-:W0:Y:S01]  /*14970*/  MUFU.EX2 R0, R0 ;  /* 0x0000000000007308 */ /* 0x000e220000000800 */
[--C-:B------:R-:W-:Y:S01]  /*14980*/  FFMA.FTZ R26, R27, UR46, -R48.reuse ;  /* 0x0000002e1b1a7c23 */ /* 0x100fe20008010830 */
[--C-:B------:R-:W-:Y:S01]  /*14990*/  FFMA.FTZ R183, R30, UR46, -R48.reuse ;  /* 0x0000002e1eb77c23 */ /* 0x100fe20008010830 */
[--C-:B------:R-:W-:Y:S01]  /*149a0*/  FFMA.FTZ R27, R31, UR46, -R48.reuse ;  /* 0x0000002e1f1b7c23 */ /* 0x100fe20008010830 */
[--C-:B------:R-:W-:Y:S01]  /*149b0*/  FFMA.FTZ R177, R34, UR46, -R48.reuse ;  /* 0x0000002e22b17c23 */ /* 0x100fe20008010830 */
[----:B------:R-:W-:Y:S01]  /*149c0*/  FFMA.FTZ R30, R35, UR46, -R48 ;  /* 0x0000002e231e7c23 */ /* 0x000fe20008010830 */
[----:B------:R-:W-:Y:S02]  /*149d0*/  @!P1 IMAD R31, R22, 0x8, R2 ;  /* 0x00000008161f9824 */ /* 0x000fe400078e0202 */
[--C-:B------:R-:W-:Y:S01]  /*149e0*/  FFMA.FTZ R22, R39, UR46, -R48.reuse ;  /* 0x0000002e27167c23 */ /* 0x100fe20008010830 */
[----:B------:R-:W-:Y:S01]  /*149f0*/  MUFU.EX2 R181, R181 ;  /* 0x000000b500b57308 */ /* 0x000fe20000000800 */
[----:B------:R-:W-:Y:S01]  /*14a00*/  FFMA.FTZ R173, R42, UR46, -R48 ;  /* 0x0000002e2aad7c23 */ /* 0x000fe20008010830 */
[----:B------:R-:W-:-:S02]  /*14a10*/  @!P1 VIADD R31, R31, 0x28860 ;  /* 0x000288601f1f9836 */ /* 0x000fc40000000000 */
[--C-:B------:R-:W-:Y:S01]  /*14a20*/  FFMA.FTZ R175, R46, UR46, -R48.reuse ;  /* 0x0000002e2eaf7c23 */ /* 0x100fe20008010830 */
[--C-:B------:R-:W-:Y:S01]  /*14a30*/  FFMA.FTZ R34, R47, UR46, -R48.reuse ;  /* 0x0000002e2f227c23 */ /* 0x100fe20008010830 */
[--C-:B------:R-:W-:Y:S01]  /*14a40*/  FFMA.FTZ R169, R50, UR46, -R48.reuse ;  /* 0x0000002e32a97c23 */ /* 0x100fe20008010830 */
[----:B------:R-:W-:Y:S01]  /*14a50*/  FFMA.FTZ R51, R51, UR46, -R48 ;  /* 0x0000002e33337c23 */ /* 0x000fe20008010830 */
[----:B------:R-:W-:Y:S01]  /*14a60*/  @!P1 PRMT R31, RZ, 0x654, R31 ;  /* 0x00000654ff1f9816 */ /* 0x000fe2000000001f */
[----:B------:R-:W-:Y:S01]  /*14a70*/  MUFU.EX2 R26, R26 ;  /* 0x0000001a001a7308 */ /* 0x000fe20000000800 */
[----:B0-----:R-:W-:Y:S01]  /*14a80*/  FFMA.FTZ R5, R0, R5, R180 ;  /* 0x0000000500057223 */ /* 0x001fe200000100b4 */
[--C-:B------:R-:W-:Y:S01]  /*14a90*/  FFMA.FTZ R171, R54, UR46, -R48.reuse ;  /* 0x0000002e36ab7c23 */ /* 0x100fe20008010830 */
[----:B------:R0:W-:Y:S01]  /*14aa0*/  @!P1 SYNCS.ARRIVE.TRANS64.RED.A1T0 RZ, [R31+URZ], RZ ;  /* 0x000000ff1fff99a7 */ /* 0x0001e2000810043f */
[C---:B------:R-:W-:Y:S01]  /*14ab0*/  F2FP.BF16.F32.PACK_AB R180, R12.reuse, R180 ;  /* 0x000000b40cb4723e */ /* 0x040fe200000010ff */
[----:B------:R-:W-:Y:S01]  /*14ac0*/  FADD.FTZ R5, R12, R5 ;  /* 0x000000050c057221 */ /* 0x000fe20000010000 */
[--C-:B------:R-:W-:Y:S01]  /*14ad0*/  FFMA.FTZ R55, R55, UR46, -R48.reuse ;  /* 0x0000002e37377c23 */ /* 0x100fe20008010830 */
[--C-:B------:R-:W-:Y:S01]  /*14ae0*/  FFMA.FTZ R58, R58, UR46, -R48.reuse ;  /* 0x0000002e3a3a7c23 */ /* 0x100fe20008010830 */
[----:B------:R-:W-:Y:S01]  /*14af0*/  MUFU.EX2 R160, R160 ;  /* 0x000000a000a07308 */ /* 0x000fe20000000800 */
[----:B------:R-:W-:Y:S01]  /*14b00*/  FADD.FTZ R38, R182, R5 ;  /* 0x00000005b6267221 */ /* 0x000fe20000010000 */
[----:B------:R-:W-:Y:S01]  /*14b10*/  F2FP.BF16.F32.PACK_AB R182, R13, R182 ;  /* 0x000000b60db6723e */ /* 0x000fe200000010ff */
[--C-:B0-----:R-:W-:Y:S01]  /*14b20*/  FFMA.FTZ R31, R43, UR46, -R48.reuse ;  /* 0x0000002e2b1f7c23 */ /* 0x101fe20008010830 */
[----:B------:R-:W-:Y:S01]  /*14b30*/  FFMA.FTZ R59, R59, UR46, -R48 ;  /* 0x0000002e3b3b7c23 */ /* 0x000fe20008010830 */
[----:B------:R-:W-:Y:S01]  /*14b40*/  FADD.FTZ R5, R13, R38 ;  /* 0x000000260d057221 */ /* 0x000fe20000010000 */
[--C-:B------:R-:W-:Y:S01]  /*14b50*/  FFMA.FTZ R62, R62, UR46, -R48.reuse ;  /* 0x0000002e3e3e7c23 */ /* 0x100fe20008010830 */
[--C-:B------:R-:W-:Y:S01]  /*14b60*/  FFMA.FTZ R63, R63, UR46, -R48.reuse ;  /* 0x0000002e3f3f7c23 */ /* 0x100fe20008010830 */
[----:B------:R-:W-:Y:S01]  /*14b70*/  MUFU.EX2 R183, R183 ;  /* 0x000000b700b77308 */ /* 0x000fe20000000800 */
[----:B------:R-:W-:Y:S01]  /*14b80*/  FADD.FTZ R5, R176, R5 ;  /* 0x00000005b0057221 */ /* 0x000fe20000010000 */
[----:B------:R-:W-:Y:S01]  /*14b90*/  F2FP.BF16.F32.PACK_AB R176, R20, R176 ;  /* 0x000000b014b0723e */ /* 0x000fe200000010ff */
[--C-:B------:R-:W-:Y:S01]  /*14ba0*/  FFMA.FTZ R66, R66, UR46, -R48.reuse ;  /* 0x0000002e42427c23 */ /* 0x100fe20008010830 */
[--C-:B------:R-:W-:Y:S01]  /*14bb0*/  FFMA.FTZ R67, R67, UR46, -R48.reuse ;  /* 0x0000002e43437c23 */ /* 0x100fe20008010830 */
[----:B------:R-:W-:Y:S01]  /*14bc0*/  FADD.FTZ R5, R20, R5 ;  /* 0x0000000514057221 */ /* 0x000fe20000010000 */
[--C-:B------:R-:W-:Y:S01]  /*14bd0*/  FFMA.FTZ R70, R70, UR46, -R48.reuse ;  /* 0x0000002e46467c23 */ /* 0x100fe20008010830 */
[--C-:B------:R-:W-:Y:S01]  /*14be0*/  FFMA.FTZ R71, R71, UR46, -R48.reuse ;  /* 0x0000002e47477c23 */ /* 0x100fe20008010830 */
[----:B------:R-:W-:Y:S01]  /*14bf0*/  MUFU.EX2 R36, R36 ;  /* 0x0000002400247308 */ /* 0x000fe20000000800 */
[----:B------:R-:W-:Y:S01]  /*14c00*/  FADD.FTZ R38, R178, R5 ;  /* 0x00000005b2267221 */ /* 0x000fe20000010000 */
[--C-:B------:R-:W-:Y:S01]  /*14c10*/  FFMA.FTZ R74, R74, UR46, -R48.reuse ;  /* 0x0000002e4a4a7c23 */ /* 0x100fe20008010830 */
[--C-:B------:R-:W-:Y:S01]  /*14c20*/  FFMA.FTZ R75, R75, UR46, -R48.reuse ;  /* 0x0000002e4b4b7c23 */ /* 0x100fe20008010830 */
        /* <DEDUP_REMOVED lines=10> */
[----:B------:R-:W-:Y:S01]  /*14cd0*/  FFMA.FTZ R48, R87, UR46, -R48 ;  /* 0x0000002e57307c23 */ /* 0x000fe20008010830 */
[-C--:B------:R-:W-:Y:S01]  /*14ce0*/  FMUL.FTZ R88, R88, R0.reuse ;  /* 0x0000000058587220 */ /* 0x080fe20000410000 */
[----:B------:R-:W-:Y:S01]  /*14cf0*/  MUFU.EX2 R162, R162 ;  /* 0x000000a200a27308 */ /* 0x000fe20000000800 */
[----:B------:R-:W-:Y:S01]  /*14d00*/  FADD.FTZ R38, R174, R5 ;  /* 0x00000005ae267221 */ /* 0x000fe20000010000 */
[----:B------:R-:W-:Y:S01]  /*14d10*/  FSEL R5, R11, RZ, P4 ;  /* 0x000000ff0b057208 */ /* 0x000fe20002000000 */
[-C--:B------:R-:W-:Y:S01]  /*14d20*/  FMUL.FTZ R89, R89, R0.reuse ;  /* 0x0000000059597220 */ /* 0x080fe20000410000 */
[-C--:B------:R-:W-:Y:S01]  /*14d30*/  FMUL.FTZ R92, R92, R0.reuse ;  /* 0x000000005c5c7220 */ /* 0x080fe20000410000 */
[----:B------:R-:W-:Y:S01]  /*14d40*/  FADD.FTZ R13, R25, R38 ;  /* 0x00000026190d7221 */ /* 0x000fe20000010000 */
[-C--:B------:R-:W-:Y:S01]  /*14d50*/  FMUL.FTZ R93, R93, R0.reuse ;  /* 0x000000005d5d7220 */ /* 0x080fe20000410000 */
[----:B------:R-:W-:Y:S01]  /*14d60*/  FADD.FTZ R5, -R5, R8 ;  /* 0x0000000805057221 */ /* 0x000fe20000010100 */
[----:B------:R-:W-:Y:S01]  /*14d70*/  MUFU.EX2 R177, R177 ;  /* 0x000000b100b17308 */ /* 0x000fe20000000800 */
[----:B------:R-:W-:Y:S01]  /*14d80*/  FADD.FTZ R13, R168, R13 ;  /* 0x0000000da80d7221 */ /* 0x000fe20000010000 */
[-C--:B------:R-:W-:Y:S01]  /*14d90*/  FMUL.FTZ R96, R96, R0.reuse ;  /* 0x0000000060607220 */ /* 0x080fe20000410000 */
[----:B------:R-:W-:Y:S01]  /*14da0*/  FMUL.FTZ R5, R5, UR46 ;  /* 0x0000002e05057c20 */ /* 0x000fe20008410000 */
[-C--:B------:R-:W-:Y:S01]  /*14db0*/  FMUL.FTZ R97, R97, R0.reuse ;  /* 0x0000000061617220 */ /* 0x080fe20000410000 */
[----:B------:R-:W-:Y:S01]  /*14dc0*/  FADD.FTZ R13, R28, R13 ;  /* 0x0000000d1c0d7221 */ /* 0x000fe20000010000 */
[-C--:B------:R-:W-:Y:S01]  /*14dd0*/  FMUL.FTZ R100, R100, R0.reuse ;  /* 0x0000000064647220 */ /* 0x080fe20000410000 */
[-C--:B------:R-:W-:Y:S01]  /*14de0*/  FMUL.FTZ R101, R101, R0.reuse ;  /* 0x0000000065657220 */ /* 0x080fe20000410000 */
[----:B------:R-:W0:Y:S01]  /*14df0*/  MUFU.EX2 R8, R5 ;  /* 0x0000000500087308 */ /* 0x000e220000000800 */
[----:B------:R-:W-:Y:S01]  /*14e00*/  FADD.FTZ R38, R170, R13 ;  /* 0x0000000daa267221 */ /* 0x000fe20000010000 */
[-C--:B------:R-:W-:Y:S01]  /*14e10*/  FMUL.FTZ R104, R104, R0.reuse ;  /* 0x0000000068687220 */ /* 0x080fe20000410000 */
[-C--:B------:R-:W-:Y:S01]  /*14e20*/  FMUL.FTZ R105, R105, R0.reuse ;  /* 0x0000000069697220 */ /* 0x080fe20000410000 */
[-C--:B------:R-:W-:Y:S01]  /*14e30*/  FMUL.FTZ R108, R108, R0.reuse ;  /* 0x000000006c6c7220 */ /* 0x080fe20000410000 */
[----:B------:R-:W-:Y:S01]  /*14e40*/  FADD.FTZ R13, R29, R38 ;  /* 0x000000261d0d7221 */ /* 0x000fe20000010000 */
[-C--:B------:R-:W-:Y:S01]  /*14e50*/  FMUL.FTZ R109, R109, R0.reuse ;  /* 0x000000006d6d7220 */ /* 0x080fe20000410000 */
[-C--:B------:R-:W-:Y:S01]  /*14e60*/  FMUL.FTZ R112, R112, R0.reuse ;  /* 0x0000000070707220 */ /* 0x080fe20000410000 */
[----:B------:R-:W1:Y:S01]  /*14e70*/  MUFU.EX2 R37, R37 ;  /* 0x0000002500257308 */ /* 0x000e620000000800 */
[----:B------:R-:W-:Y:S01]  /*14e80*/  FADD.FTZ R13, R164, R13 ;  /* 0x0000000da40d7221 */ /* 0x000fe20000010000 */
[-C--:B------:R-:W-:Y:S01]  /*14e90*/  FMUL.FTZ R113, R113, R0.reuse ;  /* 0x0000000071717220 */ /* 0x080fe20000410000 */
[-C--:B------:R-:W-:Y:S01]  /*14ea0*/  FMUL.FTZ R116, R116, R0.reuse ;  /* 0x0000000074747220 */ /* 0x080fe20000410000 */
[-C--:B------:R-:W-:Y:S01]  /*14eb0*/  FMUL.FTZ R117, R117, R0.reuse ;  /* 0x0000000075757220 */ /* 0x080fe20000410000 */
[----:B------:R-:W-:Y:S01]  /*14ec0*/  FADD.FTZ R13, R32, R13 ;  /* 0x0000000d200d7221 */ /* 0x000fe20000010000 */
[-C--:B------:R-:W-:Y:S01]  /*14ed0*/  FMUL.FTZ R120, R120, R0.reuse ;  /* 0x0000000078787220 */ /* 0x080fe20000410000 */
[-C--:B------:R-:W-:Y:S01]  /*14ee0*/  FMUL.FTZ R121, R121, R0.reuse ;  /* 0x0000000079797220 */ /* 0x080fe20000410000 */
[----:B------:R-:W2:Y:S01]  /*14ef0*/  MUFU.EX2 R30, R30 ;  /* 0x0000001e001e7308 */ /* 0x000ea20000000800 */
[----:B------:R-:W-:Y:S01]  /*14f00*/  FADD.FTZ R20, R166, R13 ;  /* 0x0000000da6147221 */ /* 0x000fe20000010000 */
[----:B0-----:R-:W-:Y:S01]  /*14f10*/  FFMA.FTZ R3, R8, R3, R181 ;  /* 0x0000000308037223 */ /* 0x001fe200000100b5 */
[-C--:B------:R-:W-:Y:S01]  /*14f20*/  FMUL.FTZ R124, R124, R0.reuse ;  /* 0x000000007c7c7220 */ /* 0x080fe20000410000 */
[-C--:B------:R-:W-:Y:S01]  /*14f30*/  FMUL.FTZ R125, R125, R0.reuse ;  /* 0x000000007d7d7220 */ /* 0x080fe20000410000 */
[----:B------:R-:W-:Y:S01]  /*14f40*/  FADD.FTZ R5, R33, R20 ;  /* 0x0000001421057221 */ /* 0x000fe20000010000 */
[----:B------:R-:W-:Y:S01]  /*14f50*/  FADD.FTZ R20, R26, R3 ;  /* 0x000000031a147221 */ /* 0x000fe20000010000 */
[-C--:B------:R-:W-:Y:S01]  /*14f60*/  FMUL.FTZ R128, R128, R0.reuse ;  /* 0x0000000080807220 */ /* 0x080fe20000410000 */
[----:B------:R-:W0:Y:S01]  /*14f70*/  MUFU.EX2 R156, R156 ;  /* 0x0000009c009c7308 */ /* 0x000e220000000800 */
[----:B------:R-:W-:Y:S01]  /*14f80*/  FADD.FTZ R5, R160, R5 ;  /* 0x00000005a0057221 */ /* 0x000fe20000010000 */
[----:B------:R-:W-:Y:S01]  /*14f90*/  FADD.FTZ R20, R183, R20 ;  /* 0x00000014b7147221 */ /* 0x000fe20000010000 */
[-C--:B------:R-:W-:Y:S01]  /*14fa0*/  FMUL.FTZ R129, R129, R0.reuse ;  /* 0x0000000081817220 */ /* 0x080fe20000410000 */
[-C--:B------:R-:W-:Y:S01]  /*14fb0*/  FMUL.FTZ R132, R132, R0.reuse ;  /* 0x0000000084847220 */ /* 0x080fe20000410000 */
[----:B------:R-:W-:Y:S01]  /*14fc0*/  FADD.FTZ R5, R36, R5 ;  /* 0x0000000524057221 */ /* 0x000fe20000010000 */
[----:B------:R-:W-:Y:S01]  /*14fd0*/  FADD.FTZ R20, R27, R20 ;  /* 0x000000141b147221 */ /* 0x000fe20000010000 */
[-C--:B------:R-:W-:Y:S01]  /*14fe0*/  FMUL.FTZ R133, R133, R0.reuse ;  /* 0x0000000085857220 */ /* 0x080fe20000410000 */
[----:B------:R-:W3:Y:S01]  /*14ff0*/  MUFU.EX2 R179, R179 ;  /* 0x000000b300b37308 */ /* 0x000ee20000000800 */
[----:B------:R-:W-:Y:S01]  /*15000*/  FADD.FTZ R38, R162, R5 ;  /* 0x00000005a2267221 */ /* 0x000fe20000010000 */
[----:B------:R-:W-:Y:S01]  /*15010*/  FADD.FTZ R3, R177, R20 ;  /* 0x00000014b1037221 */ /* 0x000fe20000010000 */
[-C--:B------:R-:W-:Y:S01]  /*15020*/  FMUL.FTZ R136, R136, R0.reuse ;  /* 0x0000000088887220 */ /* 0x080fe20000410000 */
[-C--:B------:R-:W-:Y:S01]  /*15030*/  FMUL.FTZ R137, R137, R0.reuse ;  /* 0x0000000089897220 */ /* 0x080fe20000410000 */
[----:B-1----:R-:W-:Y:S01]  /*15040*/  FADD.FTZ R5, R37, R38 ;  /* 0x0000002625057221 */ /* 0x002fe20000010000 */
[----:B--2---:R-:W-:Y:S01]  /*15050*/  FADD.FTZ R20, R30, R3 ;  /* 0x000000031e147221 */ /* 0x004fe20000010000 */
[-C--:B------:R-:W-:Y:S01]  /*15060*/  FMUL.FTZ R140, R140, R0.reuse ;  /* 0x000000008c8c7220 */ /* 0x080fe20000410000 */
[----:B------:R-:W1:Y:S01]  /*15070*/  MUFU.EX2 R40, R73 ;  /* 0x0000004900287308 */ /* 0x000e620000000800 */
[----:B0-----:R-:W-:Y:S01]  /*15080*/  FADD.FTZ R5, R156, R5 ;  /* 0x000000059c057221 */ /* 0x001fe20000010000 */
[-C--:B------:R-:W-:Y:S01]  /*15090*/  FMUL.FTZ R141, R141, R0.reuse ;  /* 0x000000008d8d7220 */ /* 0x080fe20000410000 */
[-C--:B------:R-:W-:Y:S01]  /*150a0*/  FMUL.FTZ R144, R144, R0.reuse ;  /* 0x0000000090907220 */ /* 0x080fe20000410000 */
[-C--:B------:R-:W-:Y:S01]  /*150b0*/  FMUL.FTZ R145, R145, R0.reuse ;  /* 0x0000000091917220 */ /* 0x080fe20000410000 */
[-C--:B------:R-:W-:Y:S01]  /*150c0*/  FMUL.FTZ R148, R148, R0.reuse ;  /* 0x0000000094947220 */ /* 0x080fe20000410000 */
[----:B------:R-:W-:Y:S01]  /*150d0*/  FMUL.FTZ R149, R149, R0 ;  /* 0x0000000095957220 */ /* 0x000fe20000410000 */
[----:B------:R-:W-:Y:S01]  /*150e0*/  ISETP.GT.AND P4, PT, R4, R9, PT ;  /* 0x000000090400720c */ /* 0x000fe20003f84270 */
[----:B------:R-:W0:Y:S01]  /*150f0*/  MUFU.EX2 R22, R22 ;  /* 0x0000001600167308 */ /* 0x000e220000000800 */
[----:B---3--:R-:W-:Y:S01]  /*15100*/  FADD.FTZ R3, R179, R20 ;  /* 0x00000014b3037221 */ /* 0x008fe20000010000 */
[-C--:B------:R-:W-:Y:S01]  /*15110*/  FMUL.FTZ R90, R90, R8.reuse ;  /* 0x000000085a5a7220 */ /* 0x080fe20000410000 */
[-C--:B------:R-:W-:Y:S01]  /*15120*/  FMUL.FTZ R91, R91, R8.reuse ;  /* 0x000000085b5b7220 */ /* 0x080fe20000410000 */
[-C--:B------:R-:W-:Y:S01]  /*15130*/  FMUL.FTZ R94, R94, R8.reuse ;  /* 0x000000085e5e7220 */ /* 0x080fe20000410000 */
[-C--:B------:R-:W-:Y:S01]  /*15140*/  FMUL.FTZ R95, R95, R8.reuse ;  /* 0x000000085f5f7220 */ /* 0x080fe20000410000 */
[-C--:B------:R-:W-:Y:S01]  /*15150*/  FMUL.FTZ R98, R98, R8.reuse ;  /* 0x0000000862627220 */ /* 0x080fe20000410000 */
[-C--:B------:R-:W-:Y:S01]  /*15160*/  FMUL.FTZ R99, R99, R8.reuse ;  /* 0x0000000863637220 */ /* 0x080fe20000410000 */
[----:B------:R-:W2:Y:S01]  /*15170*/  MUFU.EX2 R158, R158 ;  /* 0x0000009e009e7308 */ /* 0x000ea20000000800 */
        /* <DEDUP_REMOVED lines=16> */
[----:B--2---:R-:W-:Y:S01]  /*15280*/  FADD.FTZ R24, R158, R5 ;  /* 0x000000059e187221 */ /* 0x004fe20000010000 */
        /* <DEDUP_REMOVED lines=18> */
[----:B------:R-:W-:Y:S01]  /*153b0*/  FMUL.FTZ R151, R151, R8 ;  /* 0x0000000897977220 */ /* 0x000fe20000410000 */
[----:B------:R-:W-:Y:S01]  /*153c0*/  F2FP.BF16.F32.PACK_AB R178, R21, R178 ;  /* 0x000000b215b2723e */ /* 0x000fe200000010ff */
[----:B------:R-:W-:Y:S01]  /*153d0*/  VIADD R4, R4, 0xffffffff ;  /* 0xffffffff04047836 */ /* 0x000fe20000000000 */
[----:B------:R-:W-:Y:S01]  /*153e0*/  F2FP.BF16.F32.PACK_AB R174, R25, R174 ;  /* 0x000000ae19ae723e */ /* 0x000fe200000010ff */
[----:B------:R-:W0:Y:S01]  /*153f0*/  MUFU.EX2 R175, R175 ;  /* 0x000000af00af7308 */ /* 0x000e220000000800 */
[----:B--2---:R-:W-:Y:S01]  /*15400*/  FADD.FTZ R20, R31, R20 ;  /* 0x000000141f147221 */ /* 0x004fe20000010000 */
[----:B------:R-:W-:Y:S01]  /*15410*/  F2FP.BF16.F32.PACK_AB R168, R28, R168 ;  /* 0x000000a81ca8723e */ /* 0x000fe200000010ff */
[----:B------:R-:W-:Y:S01]  /*15420*/  IMAD.MOV.U32 R22, RZ, RZ, R14 ;  /* 0x000000ffff167224 */ /* 0x000fe200078e000e */
[----:B------:R-:W-:Y:S01]  /*15430*/  F2FP.BF16.F32.PACK_AB R170, R29, R170 ;  /* 0x000000aa1daa723e */ /* 0x000fe200000010ff */
[----:B------:R-:W-:Y:S01]  /*15440*/  IMAD.MOV.U32 R8, RZ, RZ, R11 ;  /* 0x000000ffff087224 */ /* 0x000fe200078e000b */
[----:B------:R-:W-:-:S02]  /*15450*/  F2FP.BF16.F32.PACK_AB R164, R32, R164 ;  /* 0x000000a420a4723e */ /* 0x000fc400000010ff */
[----:B------:R-:W2:Y:S01]  /*15460*/  MUFU.EX2 R34, R34 ;  /* 0x0000002200227308 */ /* 0x000ea20000000800 */
[----:B-1----:R-:W-:Y:S01]  /*15470*/  FADD.FTZ R5, R152, R3 ;  /* 0x0000000398057221 */ /* 0x002fe20000010000 */
[----:B------:R-:W-:Y:S02]  /*15480*/  F2FP.BF16.F32.PACK_AB R166, R33, R166 ;  /* 0x000000a621a6723e */ /* 0x000fe400000010ff */
[----:B------:R-:W-:Y:S02]  /*15490*/  F2FP.BF16.F32.PACK_AB R160, R36, R160 ;  /* 0x000000a024a0723e */ /* 0x000fe400000010ff */
[----:B------:R-:W-:Y:S02]  /*154a0*/  F2FP.BF16.F32.PACK_AB R162, R37, R162 ;  /* 0x000000a225a2723e */ /* 0x000fe400000010ff */
[----:B------:R-:W1:Y:S01]  /*154b0*/  MUFU.EX2 R169, R169 ;  /* 0x000000a900a97308 */ /* 0x000e620000000800 */
[----:B0-----:R-:W-:Y:S01]  /*154c0*/  FADD.FTZ R3, R175, R20 ;  /* 0x00000014af037221 */ /* 0x001fe20000010000 */
[----:B------:R-:W-:-:S02]  /*154d0*/  F2FP.BF16.F32.PACK_AB R156, R40, R156 ;  /* 0x0000009c289c723e */ /* 0x000fc400000010ff */
[----:B------:R-:W-:Y:S02]  /*154e0*/  F2FP.BF16.F32.PACK_AB R158, R41, R158 ;  /* 0x0000009e299e723e */ /* 0x000fe400000010ff */
[----:B------:R-:W-:Y:S02]  /*154f0*/  F2FP.BF16.F32.PACK_AB R181, R26, R181 ;  /* 0x000000b51ab5723e */ /* 0x000fe400000010ff */
[----:B------:R-:W0:Y:S01]  /*15500*/  MUFU.EX2 R12, R51 ;  /* 0x00000033000c7308 */ /* 0x000e220000000800 */
[----:B--2---:R-:W-:Y:S01]  /*15510*/  FADD.FTZ R20, R34, R3 ;  /* 0x0000000322147221 */ /* 0x004fe20000010000 */
[----:B------:R-:W-:Y:S02]  /*15520*/  F2FP.BF16.F32.PACK_AB R183, R27, R183 ;  /* 0x000000b71bb7723e */ /* 0x000fe400000010ff */
[----:B------:R-:W-:Y:S02]  /*15530*/  F2FP.BF16.F32.PACK_AB R177, R30, R177 ;  /* 0x000000b11eb1723e */ /* 0x000fe400000010ff */
[----:B------:R-:W-:-:S02]  /*15540*/  F2FP.BF16.F32.PACK_AB R173, R31, R173 ;  /* 0x000000ad1fad723e */ /* 0x000fc400000010ff */
[----:B------:R-:W2:Y:S01]  /*15550*/  MUFU.EX2 R171, R171 ;  /* 0x000000ab00ab7308 */ /* 0x000ea20000000800 */
[----:B-1----:R-:W-:Y:S01]  /*15560*/  FADD.FTZ R3, R169, R20 ;  /* 0x00000014a9037221 */ /* 0x002fe20000010000 */
[----:B------:R-:W-:-:S06]  /*15570*/  F2FP.BF16.F32.PACK_AB R175, R34, R175 ;  /* 0x000000af22af723e */ /* 0x000fcc00000010ff */
        /* <DEDUP_REMOVED lines=44> */
[C---:B-1----:R-:W-:Y:S01]  /*15840*/  FADD.FTZ R5, R44.reuse, R5 ;  /* 0x000000052c057221 */ /* 0x042fe20000010000 */
[----:B------:R-:W-:-:S06]  /*15850*/  F2FP.BF16.F32.PACK_AB R152, R44, R152 ;  /* 0x000000982c98723e */ /* 0x000fcc00000010ff */
[----:B------:R-:W1:Y:S01]  /*15860*/  MUFU.EX2 R48, R48 ;  /* 0x0000003000307308 */ /* 0x000e620000000800 */
[----:B0-----:R-:W-:-:S07]  /*15870*/  FADD.FTZ R0, R155, R0 ;  /* 0x000000009b007221 */ /* 0x001fce0000010000 */
[----:B------:R-:W0:Y:S01]  /*15880*/  MUFU.EX2 R45, R85 ;  /* 0x00000055002d7308 */ /* 0x000e220000000800 */
[----:B--2---:R-:W-:Y:S01]  /*15890*/  FADD.FTZ R24, R154, R5 ;  /* 0x000000059a187221 */ /* 0x004fe20000010000 */
[C---:B-1----:R-:W-:Y:S01]  /*158a0*/  FADD.FTZ R3, R48.reuse, R0 ;  /* 0x0000000030037221 */ /* 0x042fe20000010000 */
[----:B------:R-:W-:Y:S01]  /*158b0*/  F2FP.BF16.F32.PACK_AB R155, R48, R155 ;  /* 0x0000009b309b723e */ /* 0x000fe200000010ff */
[----:B------:R-:W-:Y:S02]  /*158c0*/  IMAD.MOV.U32 R0, RZ, RZ, R10 ;  /* 0x000000ffff007224 */ /* 0x000fe400078e000a */
[C---:B0-----:R-:W-:Y:S01]  /*158d0*/  FADD.FTZ R5, R45.reuse, R24 ;  /* 0x000000182d057221 */ /* 0x041fe20000010000 */
[----:B------:R-:W-:Y:S01]  /*158e0*/  F2FP.BF16.F32.PACK_AB R154, R45, R154 ;  /* 0x0000009a2d9a723e */ /* 0x000fe200000010ff */
[----:B------:R-:W-:Y:S06]  /*158f0*/  @P4 BRA `(.L_x_1690) ;  /* 0xffffffcc00804947 */ /* 0x000fec000383ffff */
[----:B------:R-:W-:Y:S02]  /*15900*/  IMAD.MOV.U32 R8, RZ, RZ, R11 ;  /* 0x000000ffff087224 */ /* 0x000fe400078e000b */
[----:B------:R-:W-:Y:S02]  /*15910*/  IMAD.MOV.U32 R0, RZ, RZ, R10 ;  /* 0x000000ffff007224 */ /* 0x000fe400078e000a */
[----:B------:R-:W-:Y:S02]  /*15920*/  IMAD.MOV.U32 R22, RZ, RZ, R14 ;  /* 0x000000ffff167224 */ /* 0x000fe400078e000e */
[----:B------:R-:W-:-:S07]  /*15930*/  IMAD.MOV.U32 R186, RZ, RZ, R15 ;  /* 0x000000ffffba7224 */ /* 0x000fce00078e000f */
.L_x_1672:
[----:B------:R-:W0:Y:S01]  /*15940*/  LDC R9, c[0x0][0x448] ;  /* 0x00011200ff097b82 */ /* 0x000e220000000800 */
[----:B------:R-:W-:-:S07]  /*15950*/  IADD3 R12, R189, 0x1, -R187 ;  /* 0x00000001bd0c7810 */ /* 0x000fce0007ffe8bb */
[----:B------:R-:W1:Y:S01]  /*15960*/  LDC R14, c[0x0][0x9e4] ;  /* 0x00027900ff0e7b82 */ /* 0x000e620000000800 */
[----:B0-----:R-:W-:Y:S01]  /*15970*/  ISETP.NE.AND P4, PT, R9, 0x1, PT ;  /* 0x000000010900780c */ /* 0x001fe20003f85270 */
[----:B------:R-:W-:Y:S01]  /*15980*/  VIADD R9, R192, 0x7f ;  /* 0x0000007fc0097836 */ /* 0x000fe20000000000 */
[----:B-1----:R-:W-:-:S11]  /*15990*/  ISETP.GE.AND P5, PT, R14, 0x1, PT ;  /* 0x000000010e00780c */ /* 0x002fd60003fa6270 */
[----:B------:R-:W0:Y:S08]  /*159a0*/  @P4 LDC R10, c[0x0][0x44c] ;  /* 0x00011300ff0a4b82 */ /* 0x000e300000000800 */
[----:B------:R-:W1:Y:S01]  /*159b0*/  @P4 LDC R11, c[0x0][0x450] ;  /* 0x00011400ff0b4b82 */ /* 0x000e620000000800 */
[----:B0-----:R-:W-:-:S05]  /*159c0*/  @P4 IMAD.HI.U32 R10, R9, R10, RZ ;  /* 0x0000000a090a4227 */ /* 0x001fca00078e00ff */
[----:B-1----:R-:W-:-:S05]  /*159d0*/  @P4 SHF.R.U32.HI R9, RZ, R11, R10 ;  /* 0x0000000bff094219 */ /* 0x002fca000001160a */
[----:B------:R-:W-:-:S04]  /*159e0*/  IMAD.IADD R9, R12, 0x1, R9 ;  /* 0x000000010c097824 */ /* 0x000fc800078e0209 */
[----:B------:R-:W-:Y:S01]  /*159f0*/  IMAD.IADD R6, R9, 0x1, -R6 ;  /* 0x0000000109067824 */ /* 0x000fe200078e0a06 */
        /* <DEDUP_REMOVED lines=11> */
.L_x_1693:
[----:B------:R-:W-:-:S13]  /*15ab0*/  ISETP.NE.AND P2, PT, R14, 0x1, PT ;  /* 0x000000010e00780c */ /* 0x000fda0003f45270 */
[----:B------:R-:W0:Y:S02]  /*15ac0*/  @P2 LDC.64 R10, c[0x0][0x9e8] ;  /* 0x00027a00ff0a2b82 */ /* 0x000e240000000a00 */
[----:B0-----:R-:W-:-:S05]  /*15ad0*/  @P2 IMAD.HI.U32 R10, R9, R10, RZ ;  /* 0x0000000a090a2227 */ /* 0x001fca00078e00ff */
[----:B------:R-:W-:-:S07]  /*15ae0*/  @P2 SHF.R.U32.HI R9, RZ, R11, R10 ;  /* 0x0000000bff092219 */ /* 0x000fce000001160a */
.L_x_1694:
[----:B------:R-:W-:Y:S05]  /*15af0*/  BSYNC B0 ;  /* 0x0000000000007941 */ /* 0x000fea0003800000 */
.L_x_1692:
[----:B------:R-:W-:-:S05]  /*15b00*/  IMAD R9, R9, R14, RZ ;  /* 0x0000000e09097224 */ /* 0x000fca00078e02ff */
[----:B------:R-:W-:-:S07]  /*15b10*/  VIMNMX R6, R6, R9, !PT ;  /* 0x0000000906067248 */ /* 0x000fce0007fe0100 */
.L_x_1691:
[----:B------:R-:W-:-:S05]  /*15b20*/  VIADD R6, R6, 0x7f ;  /* 0x0000007f06067836 */ /* 0x000fca0000000000 */
[----:B------:R-:W-:-:S04]  /*15b30*/  SHF.R.S32.HI R9, RZ, 0x1f, R6 ;  /* 0x0000001fff097819 */ /* 0x000fc80000011406 */
[----:B------:R-:W-:-:S04]  /*15b40*/  LEA.HI R9, R9, R6, RZ, 0x7 ;  /* 0x0000000609097211 */ /* 0x000fc800078f38ff */
[----:B------:R-:W-:-:S04]  /*15b50*/  SHF.R.S32.HI R9, RZ, 0x7, R9 ;  /* 0x00000007ff097819 */ /* 0x000fc80000011409 */
[----:B------:R-:W-:-:S04]  /*15b60*/  VIMNMX R13, R194, R9, !PT ;  /* 0x00000009c20d7248 */ /* 0x000fc80007fe0100 */
[----:B------:R-:W-:-:S13]  /*15b70*/  ISETP.GE.AND P2, PT, R4, R13, PT ;  /* 0x0000000d0400720c */ /* 0x000fda0003f46270 */
[----:B------:R-:W-:Y:S05]  /*15b80*/  @!P2 BRA `(.L_x_1695) ;  /* 0x000000200074a947 */ /* 0x000fea0003800000 */
[----:B------:R-:W-:Y:S02]  /*15b90*/  IMAD.MOV.U32 R12, RZ, RZ, R8 ;  /* 0x000000ffff0c7224 */ /* 0x000fe400078e0008 */
[----:B------:R-:W-:Y:S02]  /*15ba0*/  IMAD.MOV.U32 R6, RZ, RZ, R0 ;  /* 0x000000ffff067224 */ /* 0x000fe400078e0000 */
[----:B------:R-:W-:Y:S02]  /*15bb0*/  IMAD.MOV.U32 R9, RZ, RZ, R186 ;  /* 0x000000ffff097224 */ /* 0x000fe400078e00ba */
[----:B------:R-:W-:-:S07]  /*15bc0*/  IMAD.MOV.U32 R14, RZ, RZ, R22 ;  /* 0x000000ffff0e7224 */ /* 0x000fce00078e0016 */
.L_x_1705:
        /* <DEDUP_REMOVED lines=10> */
.L_x_1697:
[----:B------:R-:W-:Y:S01]  /*15c70*/  IMAD R0, R22, 0x8, R2 ;  /* 0x0000000816007824 */ /* 0x000fe200078e0202 */
[----:B------:R-:W-:-:S04]  /*15c80*/  SHF.L.U32 R11, R186, 0x1f, RZ ;  /* 0x0000001fba0b7819 */ /* 0x000fc800000006ff */
[----:B------:R0:W1:Y:S01]  /*15c90*/  SYNCS.PHASECHK.TRANS64.TRYWAIT P3, [R0+URZ+0x28830], R11 ;  /* 0x0288300b000075a7 */ /* 0x000062000806017f */
[----:B------:R-:W-:Y:S05]  /*15ca0*/  @!P0 BRA `(.L_x_1698) ;  /* 0x0000000000048947 */ /* 0x000fea0003800000 */
[----:B------:R-:W-:Y:S01]  /*15cb0*/  BPT.TRAP 0x1 ;  /* 0x000000040000795c */ /* 0x000fe20000300000 */
.L_x_1698:
[----:B------:R-:W-:Y:S04]  /*15cc0*/  BSSY B0, `(.L_x_1696) ;  /* 0x0000004000007945 */ /* 0x000fe80003800000 */
[----:B-1----:R-:W-:Y:S05]  /*15cd0*/  @P3 BRA `(.L_x_1699) ;  /* 0x0000000000083947 */ /* 0x002fea0003800000 */
[----:B------:R-:W1:Y:S02]  /*15ce0*/  SYNCS.PHASECHK.TRANS64.TRYWAIT P3, [R0+URZ+0x28830], R11 ;  /* 0x0288300b000075a7 */ /* 0x000e64000806017f */
[----:B-1----:R-:W-:Y:S05]  /*15cf0*/  @!P3 BRA `(.L_x_1700) ;  /* 0x0000012c006cb947 */ /* 0x002fea0003800000 */
.L_x_1699:
[----:B------:R-:W-:Y:S05]  /*15d00*/  BSYNC B0 ;  /* 0x0000000000007941 */ /* 0x000fea0003800000 */
.L_x_1696:
[----:B01----:R-:W0:Y:S01]  /*15d10*/  S2R R0, SR_TID.X ;  /* 0x0000000000007919 */ /* 0x003e220000002100 */
[----:B------:R-:W-:Y:S05]  /*15d20*/  WARPSYNC.ALL ;  /* 0x0000000000007948 */ /* 0x000fea0003800000 */
[----:B------:R-:W-:Y:S02]  /*15d30*/  IMAD R10, R22, 0x800, R7 ;  /* 0x00000800160a7824 */ /* 0x000fe400078e0207 */
[----:B------:R-:W-:Y:S02]  /*15d40*/  IMAD.MOV.U32 R11, RZ, RZ, 0x40000040 ;  /* 0x40000040ff0b7424 */ /* 0x000fe400078e00ff */
[C---:B------:R-:W-:Y:S01]  /*15d50*/  VIADD R24, R10.reuse, 0x2 ;  /* 0x000000020a187836 */ /* 0x040fe20000000000 */
[C---:B------:R-:W-:Y:S01]  /*15d60*/  R2UR UR14, R10.reuse ;  /* 0x000000000a0e72ca */ /* 0x040fe200000e0000 */
[----:B------:R-:W-:Y:S01]  /*15d70*/  VIADD R26, R10, 0x4 ;  /* 0x000000040a1a7836 */ /* 0x000fe20000000000 */
[----:B------:R-:W-:Y:S01]  /*15d80*/  R2UR UR15, R11 ;  /* 0x000000000b0f72ca */ /* 0x000fe200000e0000 */
[----:B------:R-:W-:Y:S01]  /*15d90*/  IMAD.MOV.U32 R25, RZ, RZ, 0x40000040 ;  /* 0x40000040ff197424 */ /* 0x000fe200078e00ff */
[----:B------:R-:W-:Y:S01]  /*15da0*/  R2UR UR10, R24 ;  /* 0x00000000180a72ca */ /* 0x000fe200000e0000 */
[----:B------:R-:W-:Y:S01]  /*15db0*/  IMAD.MOV.U32 R27, RZ, RZ, 0x40000040 ;  /* 0x40000040ff1b7424 */ /* 0x000fe200078e00ff */
[----:B------:R-:W-:Y:S01]  /*15dc0*/  R2UR UR6, R26 ;  /* 0x000000001a0672ca */ /* 0x000fe200000e0000 */
[C---:B------:R-:W-:Y:S01]  /*15dd0*/  VIADD R24, R10.reuse, 0x400 ;  /* 0x000004000a187836 */ /* 0x040fe20000000000 */
[----:B------:R-:W-:Y:S01]  /*15de0*/  R2UR UR11, R25 ;  /* 0x00000000190b72ca */ /* 0x000fe200000e0000 */
[C---:B------:R-:W-:Y:S01]  /*15df0*/  VIADD R26, R10.reuse, 0x404 ;  /* 0x000004040a1a7836 */ /* 0x040fe20000000000 */
[----:B------:R-:W-:Y:S01]  /*15e00*/  R2UR UR7, R27 ;  /* 0x000000001b0772ca */ /* 0x000fe200000e0000 */
[----:B------:R-:W-:Y:S01]  /*15e10*/  VIADD R20, R10, 0x6 ;  /* 0x000000060a147836 */ /* 0x000fe20000000000 */
[----:B------:R-:W-:Y:S01]  /*15e20*/  R2UR UR22, R24 ;  /* 0x00000000181672ca */ /* 0x000fe200000e0000 */
[----:B------:R-:W-:Y:S01]  /*15e30*/  IMAD.MOV.U32 R21, RZ, RZ, 0x40000040 ;  /* 0x40000040ff157424 */ /* 0x000fe200078e00ff */
[----:B------:R-:W-:-:S02]  /*15e40*/  R2UR UR23, R25 ;  /* 0x00000000191772ca */ /* 0x000fc400000e0000 */
[----:B------:R-:W-:Y:S02]  /*15e50*/  R2UR UR30, R26 ;  /* 0x000000001a1e72ca */ /* 0x000fe400000e0000 */
[----:B------:R-:W-:Y:S02]  /*15e60*/  R2UR UR31, R27 ;  /* 0x000000001b1f72ca */ /* 0x000fe400000e0000 */
[----:B------:R-:W-:Y:S01]  /*15e70*/  R2UR UR18, R20 ;  /* 0x00000000141272ca */ /* 0x000fe200000e0000 */
[C---:B------:R-:W-:Y:S01]  /*15e80*/  VIADD R20, R10.reuse, 0x402 ;  /* 0x000004020a147836 */ /* 0x040fe20000000000 */
[----:B0-----:R-:W-:Y:S01]  /*15e90*/  SHF.R.U32.HI R0, RZ, 0x7, R0 ;  /* 0x00000007ff007819 */ /* 0x001fe20000011600 */
[----:B------:R-:W-:Y:S01]  /*15ea0*/  VIADD R10, R10, 0x406 ;  /* 0x000004060a0a7836 */ /* 0x000fe20000000000 */
[C---:B------:R-:W-:Y:S02]  /*15eb0*/  R2UR UR19, R21.reuse ;  /* 0x00000000151372ca */ /* 0x040fe400000e0000 */
        /* <DEDUP_REMOVED lines=33> */
.L_x_1702:
[----:B------:R-:W-:Y:S01]  /*160d0*/  SHF.L.U32 R0, R9, 0x1f, RZ ;  /* 0x0000001f09007819 */ /* 0x000fe200000006ff */
[----:B------:R-:W-:-:S04]  /*160e0*/  IMAD R8, R14, 0x8, R2 ;  /* 0x000000080e087824 */ /* 0x000fc800078e0202 */
[----:B------:R0:W1:Y:S01]  /*160f0*/  SYNCS.PHASECHK.TRANS64.TRYWAIT P2, [R8+URZ+0x28850], R0 ;  /* 0x02885000080075a7 */ /* 0x000062000804017f */
[----:B------:R-:W-:Y:S05]  /*16100*/  @!P0 BRA `(.L_x_1703) ;  /* 0x0000000000048947 */ /* 0x000fea0003800000 */
[----:B------:R-:W-:Y:S01]  /*16110*/  BPT.TRAP 0x1 ;  /* 0x000000040000795c */ /* 0x000fe20000300000 */
.L_x_1703:
[----:B-1----:R-:W-:Y:S05]  /*16120*/  @P2 BRA `(.L_x_1701) ;  /* 0x0000000000082947 */ /* 0x002fea0003800000 */
[----:B------:R-:W1:Y:S02]  /*16130*/  SYNCS.PHASECHK.TRANS64.TRYWAIT P2, [R8+URZ+0x28850], R0 ;  /* 0x02885000080075a7 */ /* 0x000e64000804017f */
[----:B-1----:R-:W-:Y:S05]  /*16140*/  @!P2 BRA `(.L_x_1704) ;  /* 0x00000128006ca947 */ /* 0x002fea0003800000 */
.L_x_1701:
[----:B01----:R-:W-:Y:S01]  /*16150*/  VIADD R0, R2, 0x400 ;  /* 0x0000040002007836 */ /* 0x003fe20000000000 */
[----:B------:R-:W-:Y:S05]  /*16160*/  WARPSYNC.ALL ;  /* 0x0000000000007948 */ /* 0x000fea0003800000 */
[----:B------:R-:W-:-:S04]  /*16170*/  SHF.R.U32.HI R0, RZ, 0x4, R0 ;  /* 0x00000004ff007819 */ /* 0x000fc80000011600 */
[----:B------:R-:W-:-:S04]  /*16180*/  LOP3.LUT R0, R0, 0x3fff, RZ, 0xc0, !PT ;  /* 0x00003fff00007812 */ /* 0x000fc800078ec0ff */
[----:B------:R-:W-:-:S05]  /*16190*/  LOP3.LUT R10, R0, 0x4000000, RZ, 0xfc, !PT ;  /* 0x04000000000a7812 */ /* 0x000fca00078efcff */
[----:B------:R-:W-:Y:S01]  /*161a0*/  IMAD R10, R14, 0x800, R10 ;  /* 0x000008000e0a7824 */ /* 0x000fe200078e020a */
[----:B------:R-:W-:Y:S01]  /*161b0*/  WARPGROUP.ARRIVE ;  /* 0x00000000000079c5 */ /* 0x000fe20000000000 */
[----:B------:R-:W-:Y:S01]  /*161c0*/  IMAD.MOV.U32 R11, RZ, RZ, 0x40000040 ;  /* 0x40000040ff0b7424 */ /* 0x000fe200078e00ff */
[----:B------:R-:W-:Y:S01]  /*161d0*/  FMNMX.FTZ R0, R24, R6, !PT ;  /* 0x0000000618007209 */ /* 0x000fe20007810000 */
[C---:B------:R-:W-:Y:S01]  /*161e0*/  VIADD R8, R10.reuse, 0x80 ;  /* 0x000000800a087836 */ /* 0x040fe20000000000 */
[----:B------:R-:W-:Y:S01]  /*161f0*/  R2UR UR6, R10 ;  /* 0x000000000a0672ca */ /* 0x000fe200000e0000 */
[----:B------:R-:W-:Y:S01]  /*16200*/  IMAD.MOV.U32 R9, RZ, RZ, 0x40000040 ;  /* 0x40000040ff097424 */ /* 0x000fe200078e00ff */
[----:B------:R-:W-:Y:S01]  /*16210*/  R2UR UR7, R11 ;  /* 0x000000000b0772ca */ /* 0x000fe200000e0000 */
[----:B------:R-:W-:Y:S01]  /*16220*/  UMOV UR46, UR49 ;  /* 0x00000031002e7c82 */ /* 0x000fe20008000000 */
[----:B------:R-:W-:Y:S02]  /*16230*/  FMNMX.FTZ R0, R25, R0, !PT ;  /* 0x0000000019007209 */ /* 0x000fe40007810000 */
[C---:B------:R-:W-:Y:S01]  /*16240*/  ISETP.GT.AND P2, PT, R4.reuse, R13, PT ;  /* 0x0000000d0400720c */ /* 0x040fe20003f44270 */
[----:B------:R-:W-:Y:S01]  /*16250*/  VIADD R4, R4, 0xffffffff ;  /* 0xffffffff04047836 */ /* 0x000fe20000000000 */
        /* <DEDUP_REMOVED lines=45> */
[----:B------:R-:W-:Y:S02]  /*16530*/  R2UR UR6, R8 ;  /* 0x00000000080672ca */ /* 0x000fe400000e0000 */
[----:B------:R-:W-:Y:S01]  /*16540*/  R2UR UR7, R9 ;  /* 0x00000000090772ca */ /* 0x000fe200000e0000 */
[----:B------:R-:W0:Y:S01]  /*16550*/  SHFL.BFLY PT, R8, R0, 0x2, 0x1f ;  /* 0x0c401f0000087f89 */ /* 0x000e2200000e0000 */
[----:B------:R-:W-:Y:S01]  /*16560*/  IMAD.MOV.U32 R9, RZ, RZ, 0x40000040 ;  /* 0x40000040ff097424 */ /* 0x000fe200078e00ff */
[----:B0-----:R-:W-:Y:S01]  /*16570*/  FMNMX.FTZ R0, R0, R8, !PT ;  /* 0x0000000800007209 */ /* 0x001fe20007810000 */
[----:B------:R-:W-:-:S04]  /*16580*/  VIADD R8, R10, 0x200 ;  /* 0x000002000a087836 */ /* 0x000fc80000000000 */
[----:B------:R-:W0:Y:S02]  /*16590*/  SHFL.BFLY PT, R11, R0, 0x1, 0x1f ;  /* 0x0c201f00000b7f89 */ /* 0x000e2400000e0000 */
        /* <DEDUP_REMOVED lines=36> */
[----:B------:R-:W-:Y:S01]  /*167e0*/  MUFU.EX2 R25, R25 ;  /* 0x0000001900197308 */ /* 0x000fe20000000800 */
[----:B------:R-:W-:Y:S01]  /*167f0*/  HGMMA.64x128x16.F32.BF16 R88, R168, gdesc[UR4].tnspB, R88, gsb0 ;  /* 0x41e00004a8587df0 */ /* 0x000fe20008001858 */
[----:B------:R-:W-:Y:S01]  /*16800*/  R2UR UR6, R8 ;  /* 0x00000000080672ca */ /* 0x000fe200000e0000 */
[----:B------:R-:W-:Y:S01]  /*16810*/  VIADD R8, R10, 0x280 ;  /* 0x000002800a087836 */ /* 0x000fe20000000000 */
[----:B------:R-:W-:Y:S01]  /*16820*/  R2UR UR7, R9 ;  /* 0x00000000090772ca */ /* 0x000fe200000e0000 */
[----:B------:R-:W-:-:S03]  /*16830*/  IMAD.MOV.U32 R9, RZ, RZ, 0x40000040 ;  /* 0x40000040ff097424 */ /* 0x000fc600078e00ff */
        /* <DEDUP_REMOVED lines=18> */
[----:B------:R-:W-:Y:S02]  /*16960*/  FFMA.FTZ R52, R81, UR46, -R11 ;  /* 0x0000002e51347c23 */ /* 0x000fe4000801080b */
[----:B------:R-:W-:Y:S01]  /*16970*/  HGMMA.64x128x16.F32.BF16 R88, R164, gdesc[UR4].tnspB, R88, gsb0 ;  /* 0x41e00004a4587df0 */ /* 0x000fe20008001858 */
[----:B------:R-:W-:Y:S01]  /*16980*/  R2UR UR6, R8 ;  /* 0x00000000080672ca */ /* 0x000fe200000e0000 */
[----:B------:R-:W-:Y:S01]  /*16990*/  MUFU.EX2 R168, R168 ;  /* 0x000000a800a87308 */ /* 0x000fe20000000800 */
[----:B------:R-:W-:Y:S02]  /*169a0*/  FMNMX.FTZ R8, R26, R12, !PT ;  /* 0x0000000c1a087209 */ /* 0x000fe40007810000 */
[----:B------:R-:W-:-:S02]  /*169b0*/  R2UR UR7, R9 ;  /* 0x00000000090772ca */ /* 0x000fc400000e0000 */
        /* <DEDUP_REMOVED lines=33> */
[----:B------:R-:W-:Y:S01]  /*16bd0*/  IMAD.MOV.U32 R9, RZ, RZ, 0x40000040 ;  /* 0x40000040ff097424 */ /* 0x000fe200078e00ff */
[----:B------:R-:W-:Y:S02]  /*16be0*/  WARPGROUP.DEPBAR.LE gsb0, 0x0 ;  /* 0x00008000000079c5 */ /* 0x000fe40000010000 */
[----:B------:R-:W-:Y:S01]  /*16bf0*/  WARPGROUP.ARRIVE ;  /* 0x00000000000079c5 */ /* 0x000fe20000000000 */
[--C-:B------:R-:W-:Y:S01]  /*16c00*/  FFMA.FTZ R164, R29, UR46, -R11.reuse ;  /* 0x0000002e1da47c23 */ /* 0x100fe2000801080b */
[--C-:B------:R-:W-:Y:S01]  /*16c10*/  FFMA.FTZ R29, R53, UR46, -R11.reuse ;  /* 0x0000002e351d7c23 */ /* 0x100fe2000801080b */
[----:B------:R-:W-:Y:S01]  /*16c20*/  FMNMX.FTZ R53, R87, R8, !PT ;  /* 0x0000000857357209 */ /* 0x000fe20007810000 */
[--C-:B------:R-:W-:Y:S02]  /*16c30*/  FFMA.FTZ R166, R60, UR46, -R11.reuse ;  /* 0x0000002e3ca67c23 */ /* 0x100fe4000801080b */
[----:B------:R-:W3:Y:S01]  /*16c40*/  S2R R167, SR_TID.X ;  /* 0x0000000000a77919 */ /* 0x000ee20000002100 */
[----:B------:R-:W-:Y:S01]  /*16c50*/  HGMMA.64x128x16.F32.BF16 R88, R160, gdesc[UR4].tnspB, R88, gsb0 ;  /* 0x41e00004a0587df0 */ /* 0x000fe20008001858 */
[----:B------:R-:W-:Y:S01]  /*16c60*/  R2UR UR7, R9 ;  /* 0x00000000090772ca */ /* 0x000fe200000e0000 */
[----:B------:R-:W-:Y:S01]  /*16c70*/  FFMA.FTZ R9, R84, UR46, -R11 ;  /* 0x0000002e54097c23 */ /* 0x000fe2000801080b */
[----:B------:R-:W4:Y:S01]  /*16c80*/  SHFL.BFLY PT, R8, R53, 0x2, 0x1f ;  /* 0x0c401f0035087f89 */ /* 0x000f2200000e0000 */
[----:B------:R-:W5:Y:S08]  /*16c90*/  MUFU.EX2 R164, R164 ;  /* 0x000000a400a47308 */ /* 0x000f700000000800 */
[----:B------:R-:W-:Y:S08]  /*16ca0*/  MUFU.EX2 R29, R29 ;  /* 0x0000001d001d7308 */ /* 0x000ff00000000800 */
[----:B------:R-:W-:Y:S01]  /*16cb0*/  MUFU.EX2 R166, R166 ;  /* 0x000000a600a67308 */ /* 0x000fe20000000800 */
[----:B----4-:R-:W-:Y:S01]  /*16cc0*/  FMNMX.FTZ R53, R53, R8, !PT ;  /* 0x0000000835357209 */ /* 0x010fe20007810000 */
[----:B------:R-:W-:-:S06]  /*16cd0*/  VIADD R8, R10, 0x300 ;  /* 0x000003000a087836 */ /* 0x000fcc0000000000 */
[----:B------:R-:W-:Y:S01]  /*16ce0*/  MUFU.EX2 R9, R9 ;  /* 0x0000000900097308 */ /* 0x000fe20000000800 */
[----:B------:R-:W-:Y:S01]  /*16cf0*/  VIADD R10, R10, 0x380 ;  /* 0x000003800a0a7836 */ /* 0x000fe20000000000 */
[----:B---3--:R-:W-:Y:S01]  /*16d00*/  SHF.R.U32.HI R167, RZ, 0x7, R167 ;  /* 0x00000007ffa77819 */ /* 0x008fe200000116a7 */
[----:B------:R-:W3:Y:S01]  /*16d10*/  SHFL.BFLY PT, R56, R53, 0x1, 0x1f ;  /* 0x0c201f0035387f89 */ /* 0x000ee200000e0000 */
[----:B------:R-:W-:Y:S02]  /*16d20*/  R2UR UR6, R8 ;  /* 0x00000000080672ca */ /* 0x000fe400000e0000 */
[----:B---3--:R-:W-:-:S05]  /*16d30*/  FMNMX.FTZ R8, R53, R56, !PT ;  /* 0x0000003835087209 */ /* 0x008fca0007810000 */
[----:B------:R-:W-:-:S04]  /*16d40*/  FMUL.FTZ R56, R8, UR46 ;  /* 0x0000002e08387c20 */ /* 0x000fc80008410000 */
[--C-:B------:R-:W-:Y:S01]  /*16d50*/  FFMA.FTZ R181, R26, UR46, -R56.reuse ;  /* 0x0000002e1ab57c23 */ /* 0x100fe20008010838 */
[--C-:B------:R-:W-:Y:S01]  /*16d60*/  FFMA.FTZ R26, R27, UR46, -R56.reuse ;  /* 0x0000002e1b1a7c23 */ /* 0x100fe20008010838 */
[--C-:B------:R-:W-:Y:S01]  /*16d70*/  FFMA.FTZ R183, R30, UR46, -R56.reuse ;  /* 0x0000002e1eb77c23 */ /* 0x100fe20008010838 */
[--C-:B------:R-:W-:Y:S01]  /*16d80*/  FFMA.FTZ R27, R31, UR46, -R56.reuse ;  /* 0x0000002e1f1b7c23 */ /* 0x100fe20008010838 */
[--C-:B------:R-:W-:Y:S01]  /*16d90*/  FFMA.FTZ R177, R34, UR46, -R56.reuse ;  /* 0x0000002e22b17c23 */ /* 0x100fe20008010838 */
[--C-:B------:R-:W-:Y:S01]  /*16da0*/  FFMA.FTZ R31, R43, UR46, -R56.reuse ;  /* 0x0000002e2b1f7c23 */ /* 0x100fe20008010838 */
[----:B------:R-:W-:Y:S01]  /*16db0*/  MUFU.EX2 R181, R181 ;  /* 0x000000b500b57308 */ /* 0x000fe20000000800 */
[--C-:B------:R-:W-:Y:S01]  /*16dc0*/  FFMA.FTZ R179, R38, UR46, -R56.reuse ;  /* 0x0000002e26b37c23 */ /* 0x100fe20008010838 */
[----:B------:R-:W-:Y:S01]  /*16dd0*/  IADD3 R43, -R167, 0xb, RZ ;  /* 0x0000000ba72b7810 */ /* 0x000fe20007ffe1ff */
[--C-:B------:R-:W-:Y:S01]  /*16de0*/  FFMA.FTZ R38, R39, UR46, -R56.reuse ;  /* 0x0000002e27267c23 */ /* 0x100fe20008010838 */
[--C-:B------:R-:W-:Y:S01]  /*16df0*/  FFMA.FTZ R30, R35, UR46, -R56.reuse ;  /* 0x0000002e231e7c23 */ /* 0x100fe20008010838 */
[----:B------:R-:W-:Y:S01]  /*16e00*/  FFMA.FTZ R173, R42, UR46, -R56 ;  /* 0x0000002e2aad7c23 */ /* 0x000fe20008010838 */
[----:B0-----:R-:W-:Y:S01]  /*16e10*/  FFMA.FTZ R42, R6, R5, R180 ;  /* 0x00000005062a7223 */ /* 0x001fe200000100b4 */
[--C-:B------:R-:W-:Y:S01]  /*16e20*/  FFMA.FTZ R175, R46, UR46, -R56.reuse ;  /* 0x0000002e2eaf7c23 */ /* 0x100fe20008010838 */
[----:B------:R-:W-:Y:S01]  /*16e30*/  MUFU.EX2 R26, R26 ;  /* 0x0000001a001a7308 */ /* 0x000fe20000000800 */
[----:B------:R-:W-:Y:S01]  /*16e40*/  FFMA.FTZ R34, R47, UR46, -R56 ;  /* 0x0000002e2f227c23 */ /* 0x000fe20008010838 */
[----:B-1----:R-:W-:Y:S01]  /*16e50*/  FADD.FTZ R5, R15, R42 ;  /* 0x0000002a0f057221 */ /* 0x002fe20000010000 */
[--C-:B------:R-:W-:Y:S01]  /*16e60*/  FFMA.FTZ R169, R50, UR46, -R56.reuse ;  /* 0x0000002e32a97c23 */ /* 0x100fe20008010838 */
[--C-:B------:R-:W-:Y:S01]  /*16e70*/  FFMA.FTZ R35, R51, UR46, -R56.reuse ;  /* 0x0000002e33237c23 */ /* 0x100fe20008010838 */
[--C-:B------:R-:W-:Y:S01]  /*16e80*/  FFMA.FTZ R171, R54, UR46, -R56.reuse ;  /* 0x0000002e36ab7c23 */ /* 0x100fe20008010838 */
[----:B--2---:R-:W-:Y:S01]  /*16e90*/  FADD.FTZ R5, R182, R5 ;  /* 0x00000005b6057221 */ /* 0x004fe20000010000 */
[--C-:B------:R-:W-:Y:S01]  /*16ea0*/  FFMA.FTZ R165, R58, UR46, -R56.reuse ;  /* 0x0000002e3aa57c23 */ /* 0x100fe20008010838 */
[----:B------:R-:W-:Y:S01]  /*16eb0*/  MUFU.EX2 R183, R183 ;  /* 0x000000b700b77308 */ /* 0x000fe20000000800 */
[--C-:B------:R-:W-:Y:S01]  /*16ec0*/  FFMA.FTZ R59, R59, UR46, -R56.reuse ;  /* 0x0000002e3b3b7c23 */ /* 0x100fe20008010838 */
[----:B-----5:R-:W-:Y:S01]  /*16ed0*/  FADD.FTZ R5, R164, R5 ;  /* 0x00000005a4057221 */ /* 0x020fe20000010000 */
[--C-:B------:R-:W-:Y:S01]  /*16ee0*/  FFMA.FTZ R167, R62, UR46, -R56.reuse ;  /* 0x0000002e3ea77c23 */ /* 0x100fe20008010838 */
[----:B------:R-:W-:Y:S01]  /*16ef0*/  F2FP.BF16.F32.PACK_AB R180, R15, R180 ;  /* 0x000000b40fb4723e */ /* 0x000fe200000010ff */
[--C-:B------:R-:W-:Y:S01]  /*16f00*/  FFMA.FTZ R75, R75, UR46, -R56.reuse ;  /* 0x0000002e4b4b7c23 */ /* 0x100fe20008010838 */
[--C-:B------:R-:W-:Y:S01]  /*16f10*/  FFMA.FTZ R78, R78, UR46, -R56.reuse ;  /* 0x0000002e4e4e7c23 */ /* 0x100fe20008010838 */
[--C-:B------:R-:W-:Y:S01]  /*16f20*/  FFMA.FTZ R79, R79, UR46, -R56.reuse ;  /* 0x0000002e4f4f7c23 */ /* 0x100fe20008010838 */
[----:B------:R-:W-:Y:S01]  /*16f30*/  MUFU.EX2 R27, R27 ;  /* 0x0000001b001b7308 */ /* 0x000fe20000000800 */
[--C-:B------:R-:W-:Y:S01]  /*16f40*/  FFMA.FTZ R82, R82, UR46, -R56.reuse ;  /* 0x0000002e52527c23 */ /* 0x100fe20008010838 */
[--C-:B------:R-:W-:Y:S01]  /*16f50*/  FFMA.FTZ R83, R83, UR46, -R56.reuse ;  /* 0x0000002e53537c23 */ /* 0x100fe20008010838 */
[----:B------:R-:W-:Y:S01]  /*16f60*/  FFMA.FTZ R86, R86, UR46, -R56 ;  /* 0x0000002e56567c23 */ /* 0x000fe20008010838 */
[----:B------:R-:W-:-:S02]  /*16f70*/  F2FP.BF16.F32.PACK_AB R182, R164, R182 ;  /* 0x000000b6a4b6723e */ /* 0x000fc400000010ff */
[----:B------:R-:W-:Y:S02]  /*16f80*/  F2FP.BF16.F32.PACK_AB R164, R36, R32 ;  /* 0x0000002024a4723e */ /* 0x000fe400000010ff */
        /* <DEDUP_REMOVED lines=9> */
[----:B------:R-:W-:Y:S02]  /*17020*/  FADD.FTZ R11, -R8, R12 ;  /* 0x0000000c080b7221 */ /* 0x000fe40000010100 */
[----:B------:R-:W-:Y:S01]  /*17030*/  MUFU.EX2 R31, R31 ;  /* 0x0000001f001f7308 */ /* 0x000fe20000000800 */
[--C-:B------:R-:W-:Y:S01]  /*17040*/  FFMA.FTZ R161, R66, UR46, -R56.reuse ;  /* 0x0000002e42a17c23 */ /* 0x100fe20008010838 */
[----:B------:R-:W-:Y:S01]  /*17050*/  HGMMA.64x128x16.F32.BF16 R88, R156, gdesc[UR4].tnspB, R88, gsb0 ;  /* 0x41e000049c587df0 */ /* 0x000fe20008001858 */
[----:B------:R-:W-:Y:S01]  /*17060*/  FMUL.FTZ R11, R11, UR46 ;  /* 0x0000002e0b0b7c20 */ /* 0x000fe20008410000 */
[----:B------:R-:W-:Y:S01]  /*17070*/  R2UR UR6, R10 ;  /* 0x000000000a0672ca */ /* 0x000fe200000e0000 */
[--C-:B------:R-:W-:Y:S01]  /*17080*/  FFMA.FTZ R10, R55, UR46, -R56.reuse ;  /* 0x0000002e370a7c23 */ /* 0x100fe20008010838 */
[----:B------:R-:W-:-:S02]  /*17090*/  FFMA.FTZ R163, R70, UR46, -R56 ;  /* 0x0000002e46a37c23 */ /* 0x000fc40008010838 */
[----:B------:R0:W1:Y:S08]  /*170a0*/  MUFU.EX2 R53, R11 ;  /* 0x0000000b00357308 */ /* 0x0000700000000800 */
[----:B------:R-:W-:Y:S01]  /*170b0*/  MUFU.EX2 R175, R175 ;  /* 0x000000af00af7308 */ /* 0x000fe20000000800 */
[----:B0-----:R-:W-:-:S05]  /*170c0*/  IMAD.MOV.U32 R11, RZ, RZ, 0x40000040 ;  /* 0x40000040ff0b7424 */ /* 0x001fca00078e00ff */
[----:B------:R-:W-:Y:S01]  /*170d0*/  R2UR UR7, R11 ;  /* 0x000000000b0772ca */ /* 0x000fe200000e0000 */
[----:B------:R-:W-:Y:S01]  /*170e0*/  @!P1 IMAD R11, R22, 0x8, R2 ;  /* 0x00000008160b9824 */ /* 0x000fe200078e0202 */
[----:B------:R-:W-:Y:S01]  /*170f0*/  MUFU.EX2 R34, R34 ;  /* 0x0000002200227308 */ /* 0x000fe20000000800 */
[----:B-1----:R-:W-:Y:S01]  /*17100*/  FFMA.FTZ R3, R53, R3, R181 ;  /* 0x0000000335037223 */ /* 0x002fe200000100b5 */
[----:B------:R-:W-:Y:S01]  /*17110*/  F2FP.BF16.F32.PACK_AB R181, R26, R181 ;  /* 0x000000b51ab5723e */ /* 0x000fe200000010ff */
[----:B------:R-:W-:-:S05]  /*17120*/  @!P1 VIADD R11, R11, 0x28840 ;  /* 0x000288400b0b9836 */ /* 0x000fca0000000000 */
[----:B------:R-:W-:Y:S01]  /*17130*/  @!P1 PRMT R39, RZ, 0x654, R11 ;  /* 0x00000654ff279816 */ /* 0x000fe2000000000b */
        /* <DEDUP_REMOVED lines=13> */
[----:B------:R-:W-:Y:S01]  /*17210*/  MUFU.EX2 R82, R82 ;  /* 0x0000005200527308 */ /* 0x000fe20000000800 */
[----:B------:R-:W-:-:S02]  /*17220*/  WARPGROUP.DEPBAR.LE gsb0, 0x0 ;  /* 0x00008000000079c5 */ /* 0x000fc40000010000 */
[----:B------:R-:W-:Y:S01]  /*17230*/  WARPGROUP.ARRIVE ;  /* 0x00000000000079c5 */ /* 0x000fe20000000000 */
[----:B------:R-:W-:-:S04]  /*17240*/  FFMA.FTZ R157, R74, UR46, -R56 ;  /* 0x0000002e4a9d7c23 */ /* 0x000fc80008010838 */
[----:B------:R-:W-:Y:S01]  /*17250*/  MUFU.EX2 R83, R83 ;  /* 0x0000005300537308 */ /* 0x000fe20000000800 */
[----:B------:R-:W-:Y:S02]  /*17260*/  F2FP.BF16.F32.PACK_AB R156, R41, R33 ;  /* 0x00000021299c723e */ /* 0x000fe400000010ff */
[----:B------:R-:W-:Y:S01]  /*17270*/  F2FP.BF16.F32.PACK_AB R158, R48, R45 ;  /* 0x0000002d309e723e */ /* 0x000fe200000010ff */
[----:B------:R-:W-:Y:S01]  /*17280*/  HGMMA.64x128x16.F32.BF16 R88, R152, gdesc[UR4].tnspB, R88, gsb0 ;  /* 0x41e0000498587df0 */ /* 0x000fe20008001858 */
[----:B0-----:R-:W-:-:S03]  /*17290*/  F2FP.BF16.F32.PACK_AB R159, R79, R78 ;  /* 0x0000004e4f9f723e */ /* 0x001fc600000010ff */
[----:B------:R-:W-:Y:S08]  /*172a0*/  MUFU.EX2 R157, R157 ;  /* 0x0000009d009d7308 */ /* 0x000ff00000000800 */
[----:B------:R-:W-:Y:S08]  /*172b0*/  MUFU.EX2 R86, R86 ;  /* 0x0000005600567308 */ /* 0x000ff00000000800 */
[----:B------:R-:W0:Y:S01]  /*172c0*/  MUFU.EX2 R12, R85 ;  /* 0x00000055000c7308 */ /* 0x000e220000000800 */
[----:B------:R-:W-:-:S02]  /*172d0*/  WARPGROUP.DEPBAR.LE gsb0, 0x0 ;  /* 0x00008000000079c5 */ /* 0x000fc40000010000 */
[----:B------:R1:W-:Y:S06]  /*172e0*/  BAR.ARV R43, 0x100 ;  /* 0x0004002b0000751d */ /* 0x0003ec0000002000 */
[----:B------:R2:W-:Y:S01]  /*172f0*/  @!P1 SYNCS.ARRIVE.TRANS64.RED.A1T0 RZ, [R39+URZ], RZ ;  /* 0x000000ff27ff99a7 */ /* 0x0005e2000810043f */
[----:B0-----:R-:W-:Y:S01]  /*17300*/  F2FP.BF16.F32.PACK_AB R154, R12, R9 ;  /* 0x000000090c9a723e */ /* 0x001fe200000010ff */
[-C--:B------:R-:W-:Y:S01]  /*17310*/  FMUL.FTZ R88, R88, R6.reuse ;  /* 0x0000000658587220 */ /* 0x080fe20000410000 */
[-C--:B------:R-:W-:Y:S01]  /*17320*/  FMUL.FTZ R89, R89, R6.reuse ;  /* 0x0000000659597220 */ /* 0x080fe20000410000 */
[-C--:B------:R-:W-:Y:S01]  /*17330*/  FMUL.FTZ R92, R92, R6.reuse ;  /* 0x000000065c5c7220 */ /* 0x080fe20000410000 */
[-C--:B------:R-:W-:Y:S01]  /*17340*/  FMUL.FTZ R93, R93, R6.reuse ;  /* 0x000000065d5d7220 */ /* 0x080fe20000410000 */
[-C--:B------:R-:W-:Y:S01]  /*17350*/  FMUL.FTZ R96, R96, R6.reuse ;  /* 0x0000000660607220 */ /* 0x080fe20000410000 */
[----:B------:R-:W-:Y:S01]  /*17360*/  FMUL.FTZ R97, R97, R6 ;  /* 0x0000000661617220 */ /* 0x000fe20000410000 */
[----:B--2---:R-:W-:-:S02]  /*17370*/  @!P1 IMAD R39, R14, 0x8, R2 ;  /* 0x000000080e279824 */ /* 0x004fc400078e0202 */
[----:B------:R-:W-:Y:S01]  /*17380*/  FADD.FTZ R14, R26, R3 ;  /* 0x000000031a0e7221 */ /* 0x000fe20000010000 */
[----:B------:R-:W-:Y:S01]  /*17390*/  FFMA.FTZ R3, R63, UR46, -R56 ;  /* 0x0000002e3f037c23 */ /* 0x000fe20008010838 */
[-C--:B------:R-:W-:Y:S01]  /*173a0*/  FMUL.FTZ R100, R100, R6.reuse ;  /* 0x0000000664647220 */ /* 0x080fe20000410000 */
[----:B------:R-:W-:Y:S02]  /*173b0*/  @!P1 VIADD R39, R39, 0x28860 ;  /* 0x0002886027279836 */ /* 0x000fe40000000000 */
[----:B------:R-:W-:Y:S01]  /*173c0*/  FADD.FTZ R14, R183, R14 ;  /* 0x0000000eb70e7221 */ /* 0x000fe20000010000 */
[----:B------:R-:W-:Y:S01]  /*173d0*/  F2FP.BF16.F32.PACK_AB R183, R27, R183 ;  /* 0x000000b71bb7723e */ /* 0x000fe200000010ff */
[-C--:B------:R-:W-:Y:S01]  /*173e0*/  FMUL.FTZ R101, R101, R6.reuse ;  /* 0x0000000665657220 */ /* 0x080fe20000410000 */
[----:B------:R-:W0:Y:S01]  /*173f0*/  MUFU.EX2 R3, R3 ;  /* 0x0000000300037308 */ /* 0x000e220000000800 */
[----:B------:R-:W-:Y:S01]  /*17400*/  @!P1 PRMT R39, RZ, 0x654, R39 ;  /* 0x00000654ff279816 */ /* 0x000fe20000000027 */
[----:B------:R-:W-:Y:S01]  /*17410*/  FADD.FTZ R14, R27, R14 ;  /* 0x0000000e1b0e7221 */ /* 0x000fe20000010000 */
[-C--:B------:R-:W-:Y:S01]  /*17420*/  FMUL.FTZ R104, R104, R6.reuse ;  /* 0x0000000668687220 */ /* 0x080fe20000410000 */
[-C--:B------:R-:W-:Y:S01]  /*17430*/  FMUL.FTZ R105, R105, R6.reuse ;  /* 0x0000000669697220 */ /* 0x080fe20000410000 */
[----:B------:R2:W-:Y:S01]  /*17440*/  @!P1 SYNCS.ARRIVE.TRANS64.RED.A1T0 RZ, [R39+URZ], RZ ;  /* 0x000000ff27ff99a7 */ /* 0x0005e2000810043f */
[----:B-1----:R-:W-:Y:S01]  /*17450*/  FADD.FTZ R43, R177, R14 ;  /* 0x0000000eb12b7221 */ /* 0x002fe20000010000 */
[----:B------:R-:W-:Y:S01]  /*17460*/  FFMA.FTZ R14, R71, UR46, -R56 ;  /* 0x0000002e470e7c23 */ /* 0x000fe20008010838 */
[-C--:B------:R-:W-:Y:S01]  /*17470*/  FMUL.FTZ R108, R108, R6.reuse ;  /* 0x000000066c6c7220 */ /* 0x080fe20000410000 */
[-C--:B------:R-:W-:Y:S01]  /*17480*/  FMUL.FTZ R109, R109, R6.reuse ;  /* 0x000000066d6d7220 */ /* 0x080fe20000410000 */
[----:B------:R-:W-:Y:S01]  /*17490*/  FADD.FTZ R42, R30, R43 ;  /* 0x0000002b1e2a7221 */ /* 0x000fe20000010000 */
[-C--:B------:R-:W-:Y:S01]  /*174a0*/  FMUL.FTZ R112, R112, R6.reuse ;  /* 0x0000000670707220 */ /* 0x080fe20000410000 */
[----:B------:R-:W-:Y:S01]  /*174b0*/  FMUL.FTZ R113, R113, R6 ;  /* 0x0000000671717220 */ /* 0x000fe20000410000 */
[----:B--2---:R-:W-:Y:S01]  /*174c0*/  FADD.FTZ R39, R176, R5 ;  /* 0x00000005b0277221 */ /* 0x004fe20000010000 */
[----:B------:R-:W-:Y:S01]  /*174d0*/  FADD.FTZ R43, R179, R42 ;  /* 0x0000002ab32b7221 */ /* 0x000fe20000010000 */
[--C-:B------:R-:W-:Y:S01]  /*174e0*/  FFMA.FTZ R5, R67, UR46, -R56.reuse ;  /* 0x0000002e43057c23 */ /* 0x100fe20008010838 */
[----:B------:R-:W-:Y:S01]  /*174f0*/  MUFU.EX2 R14, R14 ;  /* 0x0000000e000e7308 */ /* 0x000fe20000000800 */
[----:B------:R-:W-:Y:S01]  /*17500*/  FADD.FTZ R39, R20, R39 ;  /* 0x0000002714277221 */ /* 0x000fe20000010000 */
[----:B------:R-:W-:Y:S01]  /*17510*/  FADD.FTZ R42, R38, R43 ;  /* 0x0000002b262a7221 */ /* 0x000fe20000010000 */
[----:B------:R-:W-:Y:S01]  /*17520*/  F2FP.BF16.F32.PACK_AB R176, R20, R176 ;  /* 0x000000b014b0723e */ /* 0x000fe200000010ff */
[----:B------:R-:W-:Y:S01]  /*17530*/  FFMA.FTZ R56, R87, UR46, -R56 ;  /* 0x0000002e57387c23 */ /* 0x000fe20008010838 */
[----:B------:R-:W-:Y:S01]  /*17540*/  FADD.FTZ R39, R178, R39 ;  /* 0x00000027b2277221 */ /* 0x000fe20000010000 */
[----:B------:R-:W-:Y:S01]  /*17550*/  FADD.FTZ R42, R173, R42 ;  /* 0x0000002aad2a7221 */ /* 0x000fe20000010000 */
[C---:B------:R-:W-:Y:S01]  /*17560*/  F2FP.BF16.F32.PACK_AB R178, R24.reuse, R178 ;  /* 0x000000b218b2723e */ /* 0x040fe200000010ff */
[----:B------:R-:W1:Y:S01]  /*17570*/  MUFU.EX2 R5, R5 ;  /* 0x0000000500057308 */ /* 0x000e620000000800 */
[----:B------:R-:W-:Y:S01]  /*17580*/  FADD.FTZ R39, R24, R39 ;  /* 0x0000002718277221 */ /* 0x000fe20000010000 */
[----:B------:R-:W-:Y:S01]  /*17590*/  FADD.FTZ R42, R31, R42 ;  /* 0x0000002a1f2a7221 */ /* 0x000fe20000010000 */
[-C--:B------:R-:W-:Y:S01]  /*175a0*/  FMUL.FTZ R116, R116, R6.reuse ;  /* 0x0000000674747220 */ /* 0x080fe20000410000 */
[-C--:B------:R-:W-:Y:S01]  /*175b0*/  FMUL.FTZ R117, R117, R6.reuse ;  /* 0x0000000675757220 */ /* 0x080fe20000410000 */
[----:B------:R-:W-:Y:S01]  /*175c0*/  FADD.FTZ R46, R172, R39 ;  /* 0x00000027ac2e7221 */ /* 0x000fe20000010000 */
[-C--:B------:R-:W-:Y:S01]  /*175d0*/  FMUL.FTZ R120, R120, R6.reuse ;  /* 0x0000000678787220 */ /* 0x080fe20000410000 */
[-C--:B------:R-:W-:Y:S01]  /*175e0*/  FMUL.FTZ R121, R121, R6.reuse ;  /* 0x0000000679797220 */ /* 0x080fe20000410000 */
[----:B------:R-:W2:Y:S01]  /*175f0*/  MUFU.EX2 R20, R75 ;  /* 0x0000004b00147308 */ /* 0x000ea20000000800 */
[----:B------:R-:W-:Y:S01]  /*17600*/  FADD.FTZ R39, R25, R46 ;  /* 0x0000002e19277221 */ /* 0x000fe20000010000 */
[-C--:B------:R-:W-:Y:S01]  /*17610*/  FMUL.FTZ R124, R124, R6.reuse ;  /* 0x000000067c7c7220 */ /* 0x080fe20000410000 */
[-C--:B------:R-:W-:Y:S01]  /*17620*/  FMUL.FTZ R125, R125, R6.reuse ;  /* 0x000000067d7d7220 */ /* 0x080fe20000410000 */
[----:B------:R-:W-:Y:S01]  /*17630*/  FMUL.FTZ R128, R128, R6 ;  /* 0x0000000680807220 */ /* 0x000fe20000410000 */
[----:B------:R-:W-:Y:S01]  /*17640*/  FADD.FTZ R46, R174, R39 ;  /* 0x00000027ae2e7221 */ /* 0x000fe20000010000 */
[----:B------:R-:W-:Y:S01]  /*17650*/  FADD.FTZ R39, R175, R42 ;  /* 0x0000002aaf277221 */ /* 0x000fe20000010000 */
[C---:B------:R-:W-:Y:S01]  /*17660*/  F2FP.BF16.F32.PACK_AB R174, R21.reuse, R174 ;  /* 0x000000ae15ae723e */ /* 0x040fe200000010ff */
[----:B------:R-:W3:Y:S01]  /*17670*/  MUFU.EX2 R56, R56 ;  /* 0x0000003800387308 */ /* 0x000ee20000000800 */
        /* <DEDUP_REMOVED lines=26> */
[----:B------:R-:W-:Y:S01]  /*17820*/  FMUL.FTZ R149, R149, R6 ;  /* 0x0000000695957220 */ /* 0x000fe20000410000 */
[----:B------:R-:W-:Y:S01]  /*17830*/  F2FP.BF16.F32.PACK_AB R177, R30, R177 ;  /* 0x000000b11eb1723e */ /* 0x000fe200000010ff */
[----:B------:R-:W-:Y:S01]  /*17840*/  FADD.FTZ R24, R166, R27 ;  /* 0x0000001ba6187221 */ /* 0x000fe20000010000 */
[----:B------:R-:W-:Y:S01]  /*17850*/  FADD.FTZ R26, R167, R26 ;  /* 0x0000001aa71a7221 */ /* 0x000fe20000010000 */
[----:B0-----:R-:W-:Y:S01]  /*17860*/  F2FP.BF16.F32.PACK_AB R167, R3, R167 ;  /* 0x000000a703a7723e */ /* 0x001fe200000010ff */
[----:B------:R-:W-:Y:S01]  /*17870*/  FMUL.FTZ R90, R90, R53 ;  /* 0x000000355a5a7220 */ /* 0x000fe20000410000 */
[----:B------:R-:W-:Y:S01]  /*17880*/  FADD.FTZ R15, R37, R24 ;  /* 0x00000018250f7221 */ /* 0x000fe20000010000 */
[----:B------:R-:W-:Y:S01]  /*17890*/  FADD.FTZ R26, R3, R26 ;  /* 0x0000001a031a7221 */ /* 0x000fe20000010000 */
[----:B------:R-:W-:Y:S01]  /*178a0*/  F2FP.BF16.F32.PACK_AB R179, R38, R179 ;  /* 0x000000b326b3723e */ /* 0x000fe200000010ff */
[----:B------:R-:W-:Y:S01]  /*178b0*/  FMUL.FTZ R91, R91, R53 ;  /* 0x000000355b5b7220 */ /* 0x000fe20000410000 */
[----:B------:R-:W-:Y:S01]  /*178c0*/  FADD.FTZ R15, R160, R15 ;  /* 0x0000000fa00f7221 */ /* 0x000fe20000010000 */
[----:B------:R-:W-:Y:S01]  /*178d0*/  FADD.FTZ R26, R161, R26 ;  /* 0x0000001aa11a7221 */ /* 0x000fe20000010000 */
[C---:B-1----:R-:W-:Y:S01]  /*178e0*/  F2FP.BF16.F32.PACK_AB R161, R5.reuse, R161 ;  /* 0x000000a105a1723e */ /* 0x042fe200000010ff */
        /* <DEDUP_REMOVED lines=18> */
[----:B--2---:R-:W-:Y:S01]  /*17a10*/  FADD.FTZ R11, R20, R11 ;  /* 0x0000000b140b7221 */ /* 0x004fe20000010000 */
        /* <DEDUP_REMOVED lines=23> */
[----:B------:R-:W-:Y:S01]  /*17b90*/  F2FP.BF16.F32.PACK_AB R157, R20, R157 ;  /* 0x0000009d149d723e */ /* 0x000fe200000010ff */
[----:B---3--:R-:W-:Y:S01]  /*17ba0*/  FADD.FTZ R3, R56, R3 ;  /* 0x0000000338037221 */ /* 0x008fe20000010000 */
[----:B------:R-:W-:Y:S01]  /*17bb0*/  F2FP.BF16.F32.PACK_AB R152, R52, R49 ;  /* 0x000000313498723e */ /* 0x000fe200000010ff */
[-C--:B------:R-:W-:Y:S01]  /*17bc0*/  FMUL.FTZ R115, R115, R53.reuse ;  /* 0x0000003573737220 */ /* 0x080fe20000410000 */
[----:B------:R-:W-:Y:S01]  /*17bd0*/  F2FP.BF16.F32.PACK_AB R153, R83, R82 ;  /* 0x000000525399723e */ /* 0x000fe200000010ff */
[-C--:B------:R-:W-:Y:S01]  /*17be0*/  FMUL.FTZ R118, R118, R53.reuse ;  /* 0x0000003576767220 */ /* 0x080fe20000410000 */
[----:B------:R-:W-:Y:S01]  /*17bf0*/  F2FP.BF16.F32.PACK_AB R155, R56, R86 ;  /* 0x00000056389b723e */ /* 0x000fe200000010ff */
        /* <DEDUP_REMOVED lines=18> */
[----:B------:R-:W-:Y:S02]  /*17d20*/  IMAD.MOV.U32 R14, RZ, RZ, R22 ;  /* 0x000000ffff0e7224 */ /* 0x000fe400078e0016 */
[----:B------:R-:W-:Y:S02]  /*17d30*/  IMAD.MOV.U32 R12, RZ, RZ, R8 ;  /* 0x000000ffff0c7224 */ /* 0x000fe400078e0008 */
[----:B------:R-:W-:Y:S01]  /*17d40*/  IMAD.MOV.U32 R6, RZ, RZ, R0 ;  /* 0x000000ffff067224 */ /* 0x000fe200078e0000 */
[----:B------:R-:W-:Y:S06]  /*17d50*/  @P2 BRA `(.L_x_1705) ;  /* 0xffffffdc009c2947 */ /* 0x000fec000383ffff */
.L_x_1695:
[----:B------:R-:W-:-:S13]  /*17d60*/  ISETP.GE.AND P2, PT, R4, R194, PT ;  /* 0x000000c20400720c */ /* 0x000fda0003f46270 */
[----:B------:R-:W-:Y:S05]  /*17d70*/  @!P2 BRA `(.L_x_1706) ;  /* 0x00000030008ca947 */ /* 0x000fea0003800000 */
[----:B------:R-:W-:Y:S02]  /*17d80*/  IMAD.MOV.U32 R6, RZ, RZ, R8 ;  /* 0x000000ffff067224 */ /* 0x000fe400078e0008 */
[----:B------:R-:W-:Y:S02]  /*17d90*/  IMAD.MOV.U32 R12, RZ, RZ, R0 ;  /* 0x000000ffff0c7224 */ /* 0x000fe400078e0000 */
[----:B------:R-:W-:Y:S02]  /*17da0*/  IMAD.MOV.U32 R9, RZ, RZ, R186 ;  /* 0x000000ffff097224 */ /* 0x000fe400078e00ba */
[----:B------:R-:W-:-:S07]  /*17db0*/  IMAD.MOV.U32 R13, RZ, RZ, R22 ;  /* 0x000000ffff0d7224 */ /* 0x000fce00078e0016 */
.L_x_1724:
        /* <DEDUP_REMOVED lines=10> */
.L_x_1708:
[----:B------:R-:W-:Y:S01]  /*17e60*/  IMAD R0, R22, 0x8, R2 ;  /* 0x0000000816007824 */ /* 0x000fe200078e0202 */
[----:B------:R-:W-:-:S04]  /*17e70*/  SHF.L.U32 R11, R186, 0x1f, RZ ;  /* 0x0000001fba0b7819 */ /* 0x000fc800000006ff */
[----:B------:R0:W1:Y:S01]  /*17e80*/  SYNCS.PHASECHK.TRANS64.TRYWAIT P3, [R0+URZ+0x28830], R11 ;  /* 0x0288300b000075a7 */ /* 0x000062000806017f */
[----:B------:R-:W-:Y:S05]  /*17e90*/  @!P0 BRA `(.L_x_1709) ;  /* 0x0000000000048947 */ /* 0x000fea0003800000 */
[----:B------:R-:W-:Y:S01]  /*17ea0*/  BPT.TRAP 0x1 ;  /* 0x000000040000795c */ /* 0x000fe20000300000 */
.L_x_1709:
[----:B------:R-:W-:Y:S04]  /*17eb0*/  BSSY B0, `(.L_x_1707) ;  /* 0x0000004000007945 */ /* 0x000fe80003800000 */
[----:B-1----:R-:W-:Y:S05]  /*17ec0*/  @P3 BRA `(.L_x_1710) ;  /* 0x0000000000083947 */ /* 0x002fea0003800000 */
[----:B------:R-:W1:Y:S02]  /*17ed0*/  SYNCS.PHASECHK.TRANS64.TRYWAIT P3, [R0+URZ+0x28830], R11 ;  /* 0x0288300b000075a7 */ /* 0x000e64000806017f */
[----:B-1----:R-:W-:Y:S05]  /*17ee0*/  @!P3 BRA `(.L_x_1711) ;  /* 0x0000010c0018b947 */ /* 0x002fea0003800000 */
.L_x_1710:
[----:B------:R-:W-:Y:S05]  /*17ef0*/  BSYNC B0 ;  /* 0x0000000000007941 */ /* 0x000fea0003800000 */
.L_x_1707:
        /* <DEDUP_REMOVED lines=60> */
.L_x_1713:
[----:B------:R-:W-:Y:S01]  /*182c0*/  SHF.L.U32 R0, R9, 0x1f, RZ ;  /* 0x0000001f09007819 */ /* 0x000fe200000006ff */
[----:B------:R-:W-:-:S04]  /*182d0*/  IMAD R8, R13, 0x8, R2 ;  /* 0x000000080d087824 */ /* 0x000fc800078e0202 */
[----:B------:R0:W1:Y:S01]  /*182e0*/  SYNCS.PHASECHK.TRANS64.TRYWAIT P2, [R8+URZ+0x28850], R0 ;  /* 0x02885000080075a7 */ /* 0x000062000804017f */
[----:B------:R-:W-:Y:S05]  /*182f0*/  @!P0 BRA `(.L_x_1714) ;  /* 0x0000000000048947 */ /* 0x000fea0003800000 */
[----:B------:R-:W-:Y:S01]  /*18300*/  BPT.TRAP 0x1 ;  /* 0x000000040000795c */ /* 0x000fe20000300000 */
.L_x_1714:
[----:B-1----:R-:W-:Y:S05]  /*18310*/  @P2 BRA `(.L_x_1712) ;  /* 0x0000000000082947 */ /* 0x002fea0003800000 */
[----:B------:R-:W1:Y:S02]  /*18320*/  SYNCS.PHASECHK.TRANS64.TRYWAIT P2, [R8+URZ+0x28850], R0 ;  /* 0x02885000080075a7 */ /* 0x000e64000804017f */
[----:B-1----:R-:W-:Y:S05]  /*18330*/  @!P2 BRA `(.L_x_1715) ;  /* 0x000001080018a947 */ /* 0x002fea0003800000 */
.L_x_1712:
        /* <DEDUP_REMOVED lines=10> */
[----:B------:R-:W-:Y:S01]  /*183e0*/  LOP3.LUT R0, R0, 0x4000000, RZ, 0xfc, !PT ;  /* 0x0400000000007812 */ /* 0x000fe200078efcff */
[----:B------:R-:W-:-:S04]  /*183f0*/  IMAD.IADD R20, R195, 0x1, R192 ;  /* 0x00000001c3147824 */ /* 0x000fc800078e02c0 */
[----:B------:R-:W-:Y:S02]  /*18400*/  IMAD R8, R13, 0x800, R0 ;  /* 0x000008000d087824 */ /* 0x000fe400078e0200 */
[----:B------:R-:W1:Y:S02]  /*18410*/  @P4 LDC R0, c[0x0][0x450] ;  /* 0x00011400ff004b82 */ /* 0x000e640000000800 */
[C---:B------:R-:W-:Y:S01]  /*18420*/  VIADD R10, R8.reuse, 0x80 ;  /* 0x00000080080a7836 */ /* 0x040fe20000000000 */
[----:B------:R-:W-:-:S13]  /*18430*/  R2UR UR6, R8 ;  /* 0x00000000080672ca */ /* 0x000fda00000e0000 */
        /* <DEDUP_REMOVED lines=44> */
[----:B------:R-:W-:Y:S01]  /*18700*/  @!P1 IMAD R8, R22, 0x8, R2 ;  /* 0x0000000816089824 */ /* 0x000fe200078e0202 */
[----:B------:R-:W-:Y:S02]  /*18710*/  R2UR UR7, R9 ;  /* 0x00000000090772ca */ /* 0x000fe400000e0000 */
[----:B------:R-:W0:Y:S01]  /*18720*/  @P4 LDC R9, c[0x0][0x44c] ;  /* 0x00011300ff094b82 */ /* 0x000e220000000800 */
[----:B------:R-:W-:-:S05]  /*18730*/  @!P1 VIADD R10, R8, 0x28840 ;  /* 0x00028840080a9836 */ /* 0x000fca0000000000 */
[----:B------:R-:W-:Y:S01]  /*18740*/  @!P1 PRMT R10, RZ, 0x654, R10 ;  /* 0x00000654ff0a9816 */ /* 0x000fe2000000000a */
[----:B0-----:R-:W-:-:S05]  /*18750*/  @P4 IMAD.HI.U32 R9, R20, R9, RZ ;  /* 0x0000000914094227 */ /* 0x001fca00078e00ff */
[----:B-1----:R-:W-:Y:S01]  /*18760*/  @P4 SHF.R.U32.HI R20, RZ, R0, R9 ;  /* 0x00000000ff144219 */ /* 0x002fe20000011609 */
[----:B------:R-:W-:Y:S01]  /*18770*/  IMAD.SHL.U32 R0, R4, 0x80, RZ ;  /* 0x0000008004007824 */ /* 0x000fe200078e00ff */
[----:B------:R-:W-:-:S04]  /*18780*/  IADD3 R9, -R14, 0xb, RZ ;  /* 0x0000000b0e097810 */ /* 0x000fc80007ffe1ff */
[----:B------:R-:W-:-:S04]  /*18790*/  IADD3 R8, -R188, 0x1, -R0 ;  /* 0x00000001bc087810 */ /* 0x000fc80007ffe900 */
[----:B------:R-:W-:-:S05]  /*187a0*/  IADD3 R8, -R187, R8, R189 ;  /* 0x00000008bb087210 */ /* 0x000fca0007ffe1bd */
[----:B------:R-:W-:Y:S01]  /*187b0*/  VIADD R15, R8, UR53 ;  /* 0x00000035080f7c36 */ /* 0x000fe20008000000 */
[----:B------:R-:W-:Y:S02]  /*187c0*/  WARPGROUP.DEPBAR.LE gsb0, 0x0 ;  /* 0x00008000000079c5 */ /* 0x000fe40000010000 */
[----:B------:R-:W-:-:S06]  /*187d0*/  WARPGROUP.ARRIVE ;  /* 0x00000000000079c5 */ /* 0x000fcc0000000000 */
[----:B------:R-:W-:Y:S01]  /*187e0*/  HGMMA.64x128x16.F32.BF16 R88, R152, gdesc[UR4].tnspB, R88, gsb0 ;  /* 0x41e0000498587df0 */ /* 0x000fe20008001858 */
[----:B------:R-:W-:-:S06]  /*187f0*/  ULOP3.LUT UR6, URZ, UR54, URZ, 0x33, !UPT ;  /* 0x000000363f067292 */ /* 0x000fcc000f8e333f */
[----:B------:R-:W-:Y:S01]  /*18800*/  VIADD R14, R8, UR6 ;  /* 0x00000006080e7c36 */ /* 0x000fe20008000000 */
[----:B------:R-:W-:Y:S02]  /*18810*/  WARPGROUP.DEPBAR.LE gsb0, 0x0 ;  /* 0x00008000000079c5 */ /* 0x000fe40000010000 */
[----:B------:R-:W0:Y:S01]  /*18820*/  SHFL.IDX PT, R152, R20, RZ, 0x1c1f ;  /* 0x001c1fff14987589 */ /* 0x000e2200000e0000 */
[----:B------:R1:W-:Y:S06]  /*18830*/  BAR.ARV R9, 0x100 ;  /* 0x000400090000751d */ /* 0x0003ec0000002000 */
[----:B------:R2:W-:Y:S01]  /*18840*/  @!P1 SYNCS.ARRIVE.TRANS64.RED.A1T0 RZ, [R10+URZ], RZ ;  /* 0x000000ff0aff99a7 */ /* 0x0005e2000810043f */
[----:B0-----:R-:W-:-:S02]  /*18850*/  IMAD.IADD R11, R15, 0x1, R152 ;  /* 0x000000010f0b7824 */ /* 0x001fc400078e0298 */
[----:B--2---:R-:W-:Y:S01]  /*18860*/  IMAD.IADD R10, R14, 0x1, R152 ;  /* 0x000000010e0a7824 */ /* 0x004fe200078e0298 */
        /* <DEDUP_REMOVED lines=13> */
.L_x_1718:
[----:B------:R-:W-:-:S05]  /*18940*/  IMAD.U32 R21, RZ, RZ, UR48 ;  /* 0x00000030ff157e24 */ /* 0x000fca000f8e00ff */
[----:B------:R-:W-:-:S13]  /*18950*/  ISETP.NE.AND P2, PT, R21, 0x1, PT ;  /* 0x000000011500780c */ /* 0x000fda0003f45270 */
[----:B------:R-:W0:Y:S02]  /*18960*/  @P2 LDC.64 R8, c[0x0][0x9e8] ;  /* 0x00027a00ff082b82 */ /* 0x000e240000000a00 */
[----:B0-----:R-:W-:-:S05]  /*18970*/  @P2 IMAD.HI.U32 R8, R153, R8, RZ ;  /* 0x0000000899082227 */ /* 0x001fca00078e00ff */
[----:B------:R-:W-:-:S07]  /*18980*/  @P2 SHF.R.U32.HI R153, RZ, R9, R8 ;  /* 0x00000009ff992219 */ /* 0x000fce0000011608 */
.L_x_1719:
[----:B------:R-:W-:Y:S05]  /*18990*/  BSYNC B0 ;  /* 0x0000000000007941 */ /* 0x000fea0003800000 */
.L_x_1717:
[----:B------:R-:W-:-:S04]  /*189a0*/  IMAD R153, R153, R21, -R0 ;  /* 0x0000001599997224 */ /* 0x000fc800078e0a00 */
[----:B------:R-:W-:-:S05]  /*189b0*/  IMAD.IADD R8, R153, 0x1, -R188 ;  /* 0x0000000199087824 */ /* 0x000fca00078e0abc */
[----:B------:R-:W-:Y:S02]  /*189c0*/  VIADDMNMX R11, R8, R21, R11, PT ;  /* 0x00000015080b7246 */ /* 0x000fe4000380010b */
[----:B------:R-:W-:-:S07]  /*189d0*/  VIMNMX R10, R10, R8, !PT ;  /* 0x000000080a0a7248 */ /* 0x000fce0007fe0100 */
.L_x_1716:
        /* <DEDUP_REMOVED lines=113> */
.L_x_1722:
[----:B------:R-:W-:-:S05]  /*190f0*/  IMAD.U32 R10, RZ, RZ, UR48 ;  /* 0x00000030ff0a7e24 */ /* 0x000fca000f8e00ff */
[----:B------:R-:W-:-:S13]  /*19100*/  ISETP.NE.AND P3, PT, R10, 0x1, PT ;  /* 0x000000010a00780c */ /* 0x000fda0003f65270 */
[----:B------:R-:W0:Y:S02]  /*19110*/  @P3 LDC.64 R8, c[0x0][0x9e8] ;  /* 0x00027a00ff083b82 */ /* 0x000e240000000a00 */
[----:B0-----:R-:W-:-:S05]  /*19120*/  @P3 IMAD.HI.U32 R8, R11, R8, RZ ;  /* 0x000000080b083227 */ /* 0x001fca00078e00ff */
[----:B------:R-:W-:-:S07]  /*19130*/  @P3 SHF.R.U32.HI R11, RZ, R9, R8 ;  /* 0x00000009ff0b3219 */ /* 0x000fce0000011608 */
.L_x_1723:
[----:B------:R-:W-:Y:S05]  /*19140*/  BSYNC B0 ;  /* 0x0000000000007941 */ /* 0x000fea0003800000 */
.L_x_1721:
[----:B------:R-:W-:-:S04]  /*19150*/  IMAD R11, R11, R10, -R0 ;  /* 0x0000000a0b0b7224 */ /* 0x000fc800078e0a00 */
[----:B------:R-:W-:-:S05]  /*19160*/  IMAD.IADD R11, R11, 0x1, -R188 ;  /* 0x000000010b0b7824 */ /* 0x000fca00078e0abc */
[----:B------:R-:W-:Y:S02]  /*19170*/  VIADDMNMX R15, R11, R10, R15, PT ;  /* 0x0000000a0b0f7246 */ /* 0x000fe4000380010f */
[----:B------:R-:W-:-:S07]  /*19180*/  VIMNMX R14, R14, R11, !PT ;  /* 0x0000000b0e0e7248 */ /* 0x000fce0007fe0100 */
.L_x_1720:
[----:B------:R-:W-:Y:S01]  /*19190*/  ISETP.GT.AND P3, PT, R14, 0x1, P2 ;  /* 0x000000010e00780c */ /* 0x000fe20001764270 */
[----:B------:R-:W-:Y:S01]  /*191a0*/  UMOV UR46, UR47 ;  /* 0x0000002f002e7c82 */ /* 0x000fe20008000000 */
[----:B------:R-:W-:Y:S01]  /*191b0*/  FMNMX.FTZ R0, R24, R12, !PT ;  /* 0x0000000c18007209 */ /* 0x000fe20007810000 */
[----:B------:R-:W-:Y:S01]  /*191c0*/  @!P1 IMAD R13, R13, 0x8, R2 ;  /* 0x000000080d0d9824 */ /* 0x000fe200078e0202 */
[----:B------:R-:W-:Y:S02]  /*191d0*/  ISETP.LT.OR P3, PT, R15, 0x2, P3 ;  /* 0x000000020f00780c */ /* 0x000fe40001f61670 */
[----:B------:R-:W-:Y:S01]  /*191e0*/  FMNMX.FTZ R9, R25, R0, !PT ;  /* 0x0000000019097209 */ /* 0x000fe20007810000 */
[----:B------:R-:W-:Y:S01]  /*191f0*/  @!P1 VIADD R13, R13, 0x28860 ;  /* 0x000288600d0d9836 */ /* 0x000fe20000000000 */
        /* <DEDUP_REMOVED lines=171> */
[----:B------:R-:W-:-:S03]  /*19cb0*/  FFMA.FTZ R85, R85, UR46, -R8 ;  /* 0x0000002e55557c23 */ /* 0x000fc60008010808 */
[----:B------:R-:W-:Y:S02]  /*19cc0*/  FMNMX.FTZ R20, R50, R21, !PT ;  /* 0x0000001532147209 */ /* 0x000fe40007810000 */
[----:B------:R-:W-:Y:S02]  /*19cd0*/  MUFU.EX2 R180, R180 ;  /* 0x000000b400b47308 */ /* 0x000fe40000000800 */
[----:B------:R-:W-:Y:S01]  /*19ce0*/  FMNMX.FTZ R21, R51, R20, !PT ;  /* 0x0000001433157209 */ /* 0x000fe20007810000 */
[----:B------:R-:W-:-:S03]  /*19cf0*/  FFMA.FTZ R20, R45, UR46, -R8 ;  /* 0x0000002e2d147c23 */ /* 0x000fc60008010808 */
        /* <DEDUP_REMOVED lines=26> */
[----:B------:R-:W-:Y:S01]  /*19ea0*/  FMNMX.FTZ R32, R86, R29, !PT ;  /* 0x0000001d56207209 */ /* 0x000fe20007810000 */
[--C-:B------:R-:W-:Y:S01]  /*19eb0*/  FFMA.FTZ R29, R65, UR46, -R8.reuse ;  /* 0x0000002e411d7c23 */ /* 0x100fe20008010808 */
[----:B------:R-:W-:Y:S02]  /*19ec0*/  MUFU.EX2 R20, R20 ;  /* 0x0000001400147308 */ /* 0x000fe40000000800 */
[----:B0-----:R-:W-:Y:S01]  /*19ed0*/  FMNMX.FTZ R33, R87, R32, !PT ;  /* 0x0000002057217209 */ /* 0x001fe20007810000 */
[----:B------:R-:W-:-:S04]  /*19ee0*/  FFMA.FTZ R32, R69, UR46, -R8 ;  /* 0x0000002e45207c23 */ /* 0x000fc80008010808 */
[----:B------:R-:W0:Y:S01]  /*19ef0*/  SHFL.BFLY PT, R40, R33, 0x2, 0x1f ;  /* 0x0c401f0021287f89 */ /* 0x000e2200000e0000 */
[----:B------:R-:W-:Y:S08]  /*19f00*/  MUFU.EX2 R168, R168 ;  /* 0x000000a800a87308 */ /* 0x000ff00000000800 */
[----:B------:R-:W-:Y:S08]  /*19f10*/  MUFU.EX2 R21, R49 ;  /* 0x0000003100157308 */ /* 0x000ff00000000800 */
[----:B------:R-:W-:Y:S01]  /*19f20*/  MUFU.EX2 R170, R170 ;  /* 0x000000aa00aa7308 */ /* 0x000fe20000000800 */
[----:B0-----:R-:W-:-:S07]  /*19f30*/  FMNMX.FTZ R40, R33, R40, !PT ;  /* 0x0000002821287209 */ /* 0x001fce0007810000 */
[----:B------:R-:W-:Y:S01]  /*19f40*/  MUFU.EX2 R24, R24 ;  /* 0x0000001800187308 */ /* 0x000fe20000000800 */
[----:B-1----:R-:W0:Y:S07]  /*19f50*/  SHFL.BFLY PT, R41, R40, 0x1, 0x1f ;  /* 0x0c201f0028297f89 */ /* 0x002e2e00000e0000 */
[----:B------:R-:W-:Y:S08]  /*19f60*/  MUFU.EX2 R164, R164 ;  /* 0x000000a400a47308 */ /* 0x000ff00000000800 */
[----:B------:R-:W-:Y:S08]  /*19f70*/  MUFU.EX2 R25, R57 ;  /* 0x0000003900197308 */ /* 0x000ff00000000800 */
[----:B------:R-:W-:Y:S01]  /*19f80*/  MUFU.EX2 R166, R166 ;  /* 0x000000a600a67308 */ /* 0x000fe20000000800 */
[----:B0-----:R-:W-:-:S02]  /*19f90*/  FMNMX.FTZ R8, R40, R41, !PT ;  /* 0x0000002928087209 */ /* 0x001fc40007810000 */
[----:B------:R-:W-:Y:S02]  /*19fa0*/  FSEL R41, R0, RZ, P3 ;  /* 0x000000ff00297208 */ /* 0x000fe40001800000 */
[C---:B------:R-:W-:Y:S01]  /*19fb0*/  FSETP.NEU.FTZ.AND P2, PT, R8.reuse, -INF , PT ;  /* 0xff8000000800780b */ /* 0x040fe20003f5d000 */
[----:B------:R-:W-:Y:S02]  /*19fc0*/  FMUL.FTZ R44, R8, UR46 ;  /* 0x0000002e082c7c20 */ /* 0x000fe40008410000 */
[----:B------:R-:W-:Y:S01]  /*19fd0*/  MUFU.EX2 R28, R28 ;  /* 0x0000001c001c7308 */ /* 0x000fe20000000800 */
[----:B------:R-:W-:-:S04]  /*19fe0*/  FADD.FTZ R41, -R41, R12 ;  /* 0x0000000c29297221 */ /* 0x000fc80000010100 */
[----:B------:R-:W-:Y:S01]  /*19ff0*/  FMUL.FTZ R12, R41, UR46 ;  /* 0x0000002e290c7c20 */ /* 0x000fe20008410000 */
[----:B------:R-:W-:Y:S02]  /*1a000*/  FSEL R41, R44, RZ, P2 ;  /* 0x000000ff2c297208 */ /* 0x000fe40001000000 */
[----:B------:R-:W-:Y:S03]  /*1a010*/  MUFU.EX2 R160, R160 ;  /* 0x000000a000a07308 */ /* 0x000fe60000000800 */
        /* <DEDUP_REMOVED lines=8> */
[--C-:B------:R-:W-:Y:S01]  /*1a0a0*/  FFMA.FTZ R177, R34, UR46, -R41.reuse ;  /* 0x0000002e22b17c23 */ /* 0x100fe20008010829 */
[----:B------:R-:W-:Y:S01]  /*1a0b0*/  FFMA.FTZ R30, R35, UR46, -R41 ;  /* 0x0000002e231e7c23 */ /* 0x000fe20008010829 */
[----:B------:R-:W-:Y:S01]  /*1a0c0*/  @!P1 PRMT R34, RZ, 0x654, R13 ;  /* 0x00000654ff229816 */ /* 0x000fe2000000000d */
[--C-:B------:R-:W-:Y:S01]  /*1a0d0*/  FFMA.FTZ R13, R43, UR46, -R41.reuse ;  /* 0x0000002e2b0d7c23 */ /* 0x100fe20008010829 */
[--C-:B------:R-:W-:Y:S01]  /*1a0e0*/  FFMA.FTZ R175, R46, UR46, -R41.reuse ;  /* 0x0000002e2eaf7c23 */ /* 0x100fe20008010829 */
[----:B------:R-:W-:Y:S01]  /*1a0f0*/  MUFU.EX2 R181, R181 ;  /* 0x000000b500b57308 */ /* 0x000fe20000000800 */
[----:B------:R1:W-:Y:S01]  /*1a100*/  @!P1 SYNCS.ARRIVE.TRANS64.RED.A1T0 RZ, [R34+URZ], RZ ;  /* 0x000000ff22ff99a7 */ /* 0x0003e2000810043f */
[--C-:B------:R-:W-:Y:S01]  /*1a110*/  FFMA.FTZ R169, R50, UR46, -R41.reuse ;  /* 0x0000002e32a97c23 */ /* 0x100fe20008010829 */
[--C-:B------:R-:W-:Y:S01]  /*1a120*/  FFMA.FTZ R35, R51, UR46, -R41.reuse ;  /* 0x0000002e33237c23 */ /* 0x100fe20008010829 */
[--C-:B------:R-:W-:Y:S01]  /*1a130*/  FFMA.FTZ R171, R54, UR46, -R41.reuse ;  /* 0x0000002e36ab7c23 */ /* 0x100fe20008010829 */
[--C-:B------:R-:W-:Y:S01]  /*1a140*/  FFMA.FTZ R165, R58, UR46, -R41.reuse ;  /* 0x0000002e3aa57c23 */ /* 0x100fe20008010829 */
[--C-:B------:R-:W-:Y:S01]  /*1a150*/  FFMA.FTZ R59, R59, UR46, -R41.reuse ;  /* 0x0000002e3b3b7c23 */ /* 0x100fe20008010829 */
[--C-:B------:R-:W-:Y:S01]  /*1a160*/  FFMA.FTZ R167, R62, UR46, -R41.reuse ;  /* 0x0000002e3ea77c23 */ /* 0x100fe20008010829 */
[----:B------:R-:W-:Y:S01]  /*1a170*/  MUFU.EX2 R26, R26 ;  /* 0x0000001a001a7308 */ /* 0x000fe20000000800 */
[----:B0-----:R-:W-:Y:S01]  /*1a180*/  FFMA.FTZ R38, R12, R5, R180 ;  /* 0x000000050c267223 */ /* 0x001fe200000100b4 */
[--C-:B-1----:R-:W-:Y:S01]  /*1a190*/  FFMA.FTZ R34, R47, UR46, -R41.reuse ;  /* 0x0000002e2f227c23 */ /* 0x102fe20008010829 */
[----:B------:R-:W-:Y:S01]  /*1a1a0*/  F2FP.BF16.F32.PACK_AB R180, R9, R180 ;  /* 0x000000b409b4723e */ /* 0x000fe200000010ff */
[--C-:B------:R-:W-:Y:S01]  /*1a1b0*/  FFMA.FTZ R63, R63, UR46, -R41.reuse ;  /* 0x0000002e3f3f7c23 */ /* 0x100fe20008010829 */
[----:B------:R-:W-:Y:S01]  /*1a1c0*/  FADD.FTZ R5, R9, R38 ;  /* 0x0000002609057221 */ /* 0x000fe20000010000 */
[--C-:B------:R-:W-:Y:S01]  /*1a1d0*/  FFMA.FTZ R38, R55, UR46, -R41.reuse ;  /* 0x0000002e37267c23 */ /* 0x100fe20008010829 */
[----:B------:R-:W-:Y:S01]  /*1a1e0*/  FFMA.FTZ R66, R66, UR46, -R41 ;  /* 0x0000002e42427c23 */ /* 0x000fe20008010829 */
[----:B------:R-:W-:Y:S01]  /*1a1f0*/  MUFU.EX2 R183, R183 ;  /* 0x000000b700b77308 */ /* 0x000fe20000000800 */
[----:B------:R-:W-:Y:S01]  /*1a200*/  FADD.FTZ R5, R182, R5 ;  /* 0x00000005b6057221 */ /* 0x000fe20000010000 */
[----:B------:R-:W-:Y:S01]  /*1a210*/  F2FP.BF16.F32.PACK_AB R182, R10, R182 ;  /* 0x000000b60ab6723e */ /* 0x000fe200000010ff */
[--C-:B------:R-:W-:Y:S01]  /*1a220*/  FFMA.FTZ R67, R67, UR46, -R41.reuse ;  /* 0x0000002e43437c23 */ /* 0x100fe20008010829 */
[----:B------:R-:W-:Y:S01]  /*1a230*/  FFMA.FTZ R70, R70, UR46, -R41 ;  /* 0x0000002e46467c23 */ /* 0x000fe20008010829 */
[----:B------:R-:W-:Y:S01]  /*1a240*/  FADD.FTZ R5, R10, R5 ;  /* 0x000000050a057221 */ /* 0x000fe20000010000 */
[--C-:B------:R-:W-:Y:S01]  /*1a250*/  FFMA.FTZ R71, R71, UR46, -R41.reuse ;  /* 0x0000002e47477c23 */ /* 0x100fe20008010829 */
[----:B------:R-:W-:Y:S01]  /*1a260*/  FFMA.FTZ R74, R74, UR46, -R41 ;  /* 0x0000002e4a4a7c23 */ /* 0x000fe20008010829 */
[----:B------:R-:W-:Y:S01]  /*1a270*/  MUFU.EX2 R29, R29 ;  /* 0x0000001d001d7308 */ /* 0x000fe20000000800 */
[----:B------:R-:W-:Y:S01]  /*1a280*/  FADD.FTZ R42, R176, R5 ;  /* 0x00000005b02a7221 */ /* 0x000fe20000010000 */
[----:B------:R-:W-:Y:S01]  /*1a290*/  F2FP.BF16.F32.PACK_AB R176, R11, R176 ;  /* 0x000000b00bb0723e */ /* 0x000fe200000010ff */
[--C-:B------:R-:W-:Y:S01]  /*1a2a0*/  FFMA.FTZ R75, R75, UR46, -R41.reuse ;  /* 0x0000002e4b4b7c23 */ /* 0x100fe20008010829 */
        /* <DEDUP_REMOVED lines=10> */
[----:B------:R-:W-:Y:S01]  /*1a350*/  FFMA.FTZ R41, R87, UR46, -R41 ;  /* 0x0000002e57297c23 */ /* 0x000fe20008010829 */
[-C--:B------:R-:W-:Y:S01]  /*1a360*/  FMUL.FTZ R88, R88, R12.reuse ;  /* 0x0000000c58587220 */ /* 0x080fe20000410000 */
[----:B------:R-:W-:Y:S01]  /*1a370*/  MUFU.EX2 R162, R162 ;  /* 0x000000a200a27308 */ /* 0x000fe20000000800 */
        /* <DEDUP_REMOVED lines=9> */
[----:B------:R-:W-:Y:S01]  /*1a410*/  FSEL R5, R8, RZ, P2 ;  /* 0x000000ff08057208 */ /* 0x000fe20001000000 */
[----:B------:R-:W-:Y:S01]  /*1a420*/  FMUL.FTZ R100, R100, R12 ;  /* 0x0000000c64647220 */ /* 0x000fe20000410000 */
[----:B------:R-:W-:Y:S01]  /*1a430*/  ISETP.GT.AND P2, PT, R4, R194, PT ;  /* 0x000000c20400720c */ /* 0x000fe20003f44270 */
        /* <DEDUP_REMOVED lines=48> */
[----:B------:R-:W-:Y:S01]  /*1a740*/  FADD.FTZ R39, R32, R39 ;  /* 0x0000002720277221 */ /* 0x000fe20000010000 */
[----:B-1----:R-:W-:Y:S01]  /*1a750*/  FADD.FTZ R10, R30, R5 ;  /* 0x000000051e0a7221 */ /* 0x002fe20000010000 */
[-C--:B------:R-:W-:Y:S01]  /*1a760*/  FMUL.FTZ R148, R148, R12.reuse ;  /* 0x0000000c94947220 */ /* 0x080fe20000410000 */
[----:B------:R-:W1:Y:S01]  /*1a770*/  MUFU.EX2 R31, R31 ;  /* 0x0000001f001f7308 */ /* 0x000e620000000800 */
[----:B--2---:R-:W-:Y:S01]  /*1a780*/  FADD.FTZ R14, R156, R39 ;  /* 0x000000279c0e7221 */ /* 0x004fe20000010000 */
[----:B0-----:R-:W-:Y:S01]  /*1a790*/  FADD.FTZ R10, R179, R10 ;  /* 0x0000000ab30a7221 */ /* 0x001fe20000010000 */
[----:B------:R-:W-:Y:S01]  /*1a7a0*/  FMUL.FTZ R149, R149, R12 ;  /* 0x0000000c95957220 */ /* 0x000fe20000410000 */
[-C--:B------:R-:W-:Y:S01]  /*1a7b0*/  FMUL.FTZ R90, R90, R6.reuse ;  /* 0x000000065a5a7220 */ /* 0x080fe20000410000 */
[-C--:B------:R-:W-:Y:S01]  /*1a7c0*/  FMUL.FTZ R91, R91, R6.reuse ;  /* 0x000000065b5b7220 */ /* 0x080fe20000410000 */
[-C--:B------:R-:W-:Y:S01]  /*1a7d0*/  FMUL.FTZ R94, R94, R6.reuse ;  /* 0x000000065e5e7220 */ /* 0x080fe20000410000 */
[-C--:B------:R-:W-:Y:S01]  /*1a7e0*/  FMUL.FTZ R95, R95, R6.reuse ;  /* 0x000000065f5f7220 */ /* 0x080fe20000410000 */
        /* <DEDUP_REMOVED lines=37> */
[----:B------:R-:W-:Y:S01]  /*1aa40*/  FMUL.FTZ R151, R151, R6 ;  /* 0x0000000697977220 */ /* 0x000fe20000410000 */
[----:B------:R-:W-:Y:S01]  /*1aa50*/  F2FP.BF16.F32.PACK_AB R172, R15, R172 ;  /* 0x000000ac0fac723e */ /* 0x000fe200000010ff */
[----:B------:R-:W-:Y:S01]  /*1aa60*/  VIADD R4, R4, 0xffffffff ;  /* 0xffffffff04047836 */ /* 0x000fe20000000000 */
[----:B------:R-:W1:Y:S01]  /*1aa70*/  MUFU.EX2 R175, R175 ;  /* 0x000000af00af7308 */ /* 0x000e620000000800 */
[C---:B0-----:R-:W-:Y:S01]  /*1aa80*/  FADD.FTZ R10, R13.reuse, R10 ;  /* 0x0000000a0d0a7221 */ /* 0x041fe20000010000 */
[----:B------:R-:W-:Y:S01]  /*1aa90*/  F2FP.BF16.F32.PACK_AB R173, R13, R173 ;  /* 0x000000ad0dad723e */ /* 0x000fe200000010ff */
[----:B------:R-:W-:Y:S01]  /*1aaa0*/  IMAD.MOV.U32 R13, RZ, RZ, R22 ;  /* 0x000000ffff0d7224 */ /* 0x000fe200078e0016 */
[----:B------:R-:W-:Y:S01]  /*1aab0*/  F2FP.BF16.F32.PACK_AB R174, R20, R174 ;  /* 0x000000ae14ae723e */ /* 0x000fe200000010ff */
[----:B------:R-:W-:Y:S01]  /*1aac0*/  IMAD.MOV.U32 R12, RZ, RZ, R0 ;  /* 0x000000ffff0c7224 */ /* 0x000fe200078e0000 */
[----:B------:R-:W-:Y:S01]  /*1aad0*/  F2FP.BF16.F32.PACK_AB R168, R21, R168 ;  /* 0x000000a815a8723e */ /* 0x000fe200000010ff */
[----:B------:R-:W-:Y:S01]  /*1aae0*/  IMAD.MOV.U32 R6, RZ, RZ, R8 ;  /* 0x000000ffff067224 */ /* 0x000fe200078e0008 */
[----:B------:R-:W0:Y:S01]  /*1aaf0*/  MUFU.EX2 R34, R34 ;  /* 0x0000002200227308 */ /* 0x000e220000000800 */
[----:B--2---:R-:W-:Y:S01]  /*1ab00*/  FADD.FTZ R14, R152, R5 ;  /* 0x00000005980e7221 */ /* 0x004fe20000010000 */
[----:B------:R-:W-:-:S02]  /*1ab10*/  F2FP.BF16.F32.PACK_AB R170, R24, R170 ;  /* 0x000000aa18aa723e */ /* 0x000fc400000010ff */
[----:B------:R-:W-:Y:S02]  /*1ab20*/  F2FP.BF16.F32.PACK_AB R164, R25, R164 ;  /* 0x000000a419a4723e */ /* 0x000fe400000010ff */
[----:B------:R-:W-:Y:S02]  /*1ab30*/  F2FP.BF16.F32.PACK_AB R166, R28, R166 ;  /* 0x000000a61ca6723e */ /* 0x000fe400000010ff */
[----:B------:R-:W2:Y:S01]  /*1ab40*/  MUFU.EX2 R37, R37 ;  /* 0x0000002500257308 */ /* 0x000ea20000000800 */
[----:B-1----:R-:W-:Y:S01]  /*1ab50*/  FADD.FTZ R5, R175, R10 ;  /* 0x0000000aaf057221 */ /* 0x002fe20000010000 */
[----:B------:R-:W-:Y:S02]  /*1ab60*/  F2FP.BF16.F32.PACK_AB R160, R29, R160 ;  /* 0x000000a01da0723e */ /* 0x000fe400000010ff */
[----:B------:R-:W-:Y:S02]  /*1ab70*/  F2FP.BF16.F32.PACK_AB R162, R32, R162 ;  /* 0x000000a220a2723e */ /* 0x000fe400000010ff */
[----:B------:R-:W-:-:S02]  /*1ab80*/  F2FP.BF16.F32.PACK_AB R156, R33, R156 ;  /* 0x0000009c219c723e */ /* 0x000fc400000010ff */
[----:B------:R-:W1:Y:S01]  /*1ab90*/  MUFU.EX2 R169, R169 ;  /* 0x000000a900a97308 */ /* 0x000e620000000800 */
[----:B0-----:R-:W-:Y:S01]  /*1aba0*/  FADD.FTZ R10, R34, R5 ;  /* 0x00000005220a7221 */ /* 0x001fe20000010000 */
[----:B------:R-:W-:Y:S02]  /*1abb0*/  F2FP.BF16.F32.PACK_AB R158, R36, R158 ;  /* 0x0000009e249e723e */ /* 0x000fe400000010ff */
[----:B------:R-:W-:Y:S02]  /*1abc0*/  F2FP.BF16.F32.PACK_AB R181, R26, R181 ;  /* 0x000000b51ab5723e */ /* 0x000fe400000010ff */
[----:B------:R-:W-:Y:S02]  /*1abd0*/  F2FP.BF16.F32.PACK_AB R183, R27, R183 ;  /* 0x000000b71bb7723e */ /* 0x000fe400000010ff */
[----:B------:R-:W0:Y:S01]  /*1abe0*/  MUFU.EX2 R154, R154 ;  /* 0x0000009a009a7308 */ /* 0x000e220000000800 */
[C---:B--2---:R-:W-:Y:S01]  /*1abf0*/  FADD.FTZ R11, R37.reuse, R14 ;  /* 0x0000000e250b7221 */ /* 0x044fe20000010000 */
[----:B------:R-:W-:-:S02]  /*1ac00*/  F2FP.BF16.F32.PACK_AB R152, R37, R152 ;  /* 0x000000982598723e */ /* 0x000fc400000010ff */
[----:B------:R-:W-:Y:S02]  /*1ac10*/  F2FP.BF16.F32.PACK_AB R177, R30, R177 ;  /* 0x000000b11eb1723e */ /* 0x000fe400000010ff */
[----:B------:R-:W-:Y:S02]  /*1ac20*/  F2FP.BF16.F32.PACK_AB R179, R31, R179 ;  /* 0x000000b31fb3723e */ /* 0x000fe400000010ff */
[----:B------:R-:W2:Y:S01]  /*1ac30*/  MUFU.EX2 R35, R35 ;  /* 0x0000002300237308 */ /* 0x000ea20000000800 */
[----:B-1----:R-:W-:Y:S01]  /*1ac40*/  FADD.FTZ R10, R169, R10 ;  /* 0x0000000aa90a7221 */ /* 0x002fe20000010000 */
        /* <DEDUP_REMOVED lines=18> */
[----:B------:R-:W-:Y:S01]  /*1ad70*/  F2FP.BF16.F32.PACK_AB R165, R9, R165 ;  /* 0x000000a509a5723e */ /* 0x000fe200000010ff */
[----:B------:R-:W-:-:S05]  /*1ad80*/  IMAD.MOV.U32 R9, RZ, RZ, R186 ;  /* 0x000000ffff097224 */ /* 0x000fca00078e00ba */
        /* <DEDUP_REMOVED lines=29> */
[----:B------:R-:W-:-:S03]  /*1af60*/  F2FP.BF16.F32.PACK_AB R153, R83, R82 ;  /* 0x000000525399723e */ /* 0x000fc600000010ff */
[----:B--2---:R-:W-:-:S04]  /*1af70*/  FADD.FTZ R11, R86, R11 ;  /* 0x0000000b560b7221 */ /* 0x004fc80000010000 */
[C---:B-1----:R-:W-:Y:S01]  /*1af80*/  FADD.FTZ R3, R41.reuse, R11 ;  /* 0x0000000b29037221 */ /* 0x042fe20000010000 */
[----:B------:R-:W-:Y:S01]  /*1af90*/  F2FP.BF16.F32.PACK_AB R155, R41, R86 ;  /* 0x00000056299b723e */ /* 0x000fe200000010ff */
[----:B------:R-:W-:Y:S06]  /*1afa0*/  @P2 BRA `(.L_x_1724) ;  /* 0xffffffcc00842947 */ /* 0x000fec000383ffff */
.L_x_1706:
[----:B------:R-:W-:Y:S05]  /*1afb0*/  WARPSYNC.ALL ;  /* 0x0000000000007948 */ /* 0x000fea0003800000 */
[----:B------:R-:W-:Y:S06]  /*1afc0*/  BAR.ARV 0x8, 0x180 ;  /* 0x0206000000007b1d */ /* 0x000fec0000002000 */
[----:B------:R-:W-:Y:S05]  /*1afd0*/  @!P0 BRA `(.L_x_1725) ;  /* 0x0000000000048947 */ /* 0x000fea0003800000 */
[----:B------:R-:W-:Y:S01]  /*1afe0*/  BPT.TRAP 0x1 ;  /* 0x000000040000795c */ /* 0x000fe20000300000 */
.L_x_1725:
[----:B------:R-:W-:Y:S01]  /*1aff0*/  IMAD R13, R22, 0x8, R2 ;  /* 0x00000008160d7824 */ /* 0x000fe200078e0202 */
[----:B------:R-:W-:-:S04]  /*1b000*/  SHF.L.U32 R4, R186, 0x1f, RZ ;  /* 0x0000001fba047819 */ /* 0x000fc800000006ff */
[----:B------:R0:W1:Y:S01]  /*1b010*/  SYNCS.PHASECHK.TRANS64.TRYWAIT P2, [R13+URZ+0x28850], R4 ;  /* 0x028850040d0075a7 */ /* 0x000062000804017f */
[----:B------:R-:W-:Y:S05]  /*1b020*/  @!P0 BRA `(.L_x_1726) ;  /* 0x0000000000048947 */ /* 0x000fea0003800000 */
[----:B------:R-:W-:Y:S01]  /*1b030*/  BPT.TRAP 0x1 ;  /* 0x000000040000795c */ /* 0x000fe20000300000 */
.L_x_1726:
[----:B------:R-:W-:-:S05]  /*1b040*/  VIADD R2, R2, 0x400 ;  /* 0x0000040002027836 */ /* 0x000fca0000000000 */
[----:B------:R-:W-:-:S04]  /*1b050*/  SHF.R.U32.HI R2, RZ, 0x4, R2 ;  /* 0x00000004ff027819 */ /* 0x000fc80000011602 */
[----:B------:R-:W-:-:S04]  /*1b060*/  LOP3.LUT R2, R2, 0x3fff, RZ, 0xc0, !PT ;  /* 0x00003fff02027812 */ /* 0x000fc800078ec0ff */
[----:B------:R-:W-:Y:S01]  /*1b070*/  LOP3.LUT R7, R2, 0x4000000, RZ, 0xfc, !PT ;  /* 0x0400000002077812 */ /* 0x000fe200078efcff */
[----:B-1----:R-:W-:Y:S06]  /*1b080*/  @P2 BRA `(.L_x_1727) ;  /* 0x0000000000082947 */ /* 0x002fec0003800000 */
[----:B------:R-:W1:Y:S02]  /*1b090*/  SYNCS.PHASECHK.TRANS64.TRYWAIT P0, [R13+URZ+0x28850], R4 ;  /* 0x028850040d0075a7 */ /* 0x000e64000800017f */
[----:B-1----:R-:W-:Y:S05]  /*1b0a0*/  @!P0 BRA `(.L_x_1728) ;  /* 0x000000d800d08947 */ /* 0x002fea0003800000 */
.L_x_1727:
[----:B------:R-:W-:Y:S01]  /*1b0b0*/  IMAD R6, R22, 0x800, R7 ;  /* 0x0000080016067824 */ /* 0x000fe200078e0207 */
[----:B------:R-:W-:Y:S05]  /*1b0c0*/  WARPSYNC.ALL ;  /* 0x0000000000007948 */ /* 0x000fea0003800000 */
[----:B------:R-:W-:Y:S01]  /*1b0d0*/  IMAD.MOV.U32 R7, RZ, RZ, 0x40000040 ;  /* 0x40000040ff077424 */ /* 0x000fe200078e00ff */
[C---:B------:R-:W-:Y:S01]  /*1b0e0*/  R2UR UR6, R6.reuse ;  /* 0x00000000060672ca */ /* 0x040fe200000e0000 */
[----:B------:R-:W-:Y:S01]  /*1b0f0*/  WARPGROUP.ARRIVE ;  /* 0x00000000000079c5 */ /* 0x000fe20000000000 */
[----:B------:R-:W-:Y:S01]  /*1b100*/  VIADD R10, R6, 0x80 ;  /* 0x00000080060a7836 */ /* 0x000fe20000000000 */
[----:B------:R-:W2:Y:S01]  /*1b110*/  SHFL.BFLY PT, R2, R5, 0x2, 0x1f ;  /* 0x0c401f0005027f89 */ /* 0x000ea200000e0000 */
[----:B------:R-:W-:Y:S01]  /*1b120*/  R2UR UR7, R7 ;  /* 0x00000000070772ca */ /* 0x000fe200000e0000 */
[----:B------:R-:W-:-:S02]  /*1b130*/  IMAD.MOV.U32 R11, RZ, RZ, 0x40000040 ;  /* 0x40000040ff0b7424 */ /* 0x000fc400078e00ff */
[----:B------:R-:W-:Y:S01]  /*1b140*/  IMAD.MOV.U32 R7, RZ, RZ, 0x40000040 ;  /* 0x40000040ff077424 */ /* 0x000fe200078e00ff */
[----:B01----:R-:W0:Y:S01]  /*1b150*/  SHFL.BFLY PT, R4, R3, 0x2, 0x1f ;  /* 0x0c401f0003047f89 */ /* 0x003e2200000e0000 */
[----:B------:R-:W-:Y:S02]  /*1b160*/  VIADD R22, R22, 0x1 ;  /* 0x0000000116167836 */ /* 0x000fe40000000000 */
[----:B------:R-:W-:Y:S02]  /*1b170*/  IMAD.U32 R12, RZ, RZ, UR46 ;  /* 0x0000002eff0c7e24 */ /* 0x000fe4000f8e00ff */
[----:B------:R-:W-:Y:S01]  /*1b180*/  IMAD.MOV.U32 R40, RZ, RZ, -0x800000 ;  /* 0xff800000ff287424 */ /* 0x000fe200078e00ff */
[----:B------:R-:W-:Y:S01]  /*1b190*/  ISETP.NE.AND P2, PT, R22, 0x2, PT ;  /* 0x000000021600780c */ /* 0x000fe20003f45270 */
[----:B------:R-:W-:Y:S02]  /*1b1a0*/  VIADD R213, R213, 0x1 ;  /* 0x00000001d5d57836 */ /* 0x000fe40000000000 */
[----:B------:R-:W-:Y:S01]  /*1b1b0*/  HGMMA.64x128x16.F32.BF16 R88, R180, gdesc[UR4].tnspB, R88, gsb0 ;  /* 0x41e00004b4587df0 */ /* 0x000fe20008001858 */
[----:B------:R-:W-:Y:S01]  /*1b1c0*/  R2UR UR6, R10 ;  /* 0x000000000a0672ca */ /* 0x000fe200000e0000 */
[----:B------:R-:W-:Y:S01]  /*1b1d0*/  VIADD R10, R6, 0x100 ;  /* 0x00000100060a7836 */ /* 0x000fe20000000000 */
[----:B------:R-:W-:Y:S01]  /*1b1e0*/  R2UR UR7, R11 ;  /* 0x000000000b0772ca */ /* 0x000fe200000e0000 */
[----:B------:R-:W-:Y:S01]  /*1b1f0*/  IMAD.MOV.U32 R11, RZ, RZ, 0x40000040 ;  /* 0x40000040ff0b7424 */ /* 0x000fe200078e00ff */
[----:B------:R-:W-:Y:S01]  /*1b200*/  SEL R22, R22, RZ, P2 ;  /* 0x000000ff16167207 */ /* 0x000fe20001000000 */
[----:B--2---:R-:W-:Y:S01]  /*1b210*/  FADD.FTZ R2, R2, R5 ;  /* 0x0000000502027221 */ /* 0x004fe20000010000 */
[----:B------:R-:W-:-:S02]  /*1b220*/  IMAD.MOV.U32 R5, RZ, RZ, RZ ;  /* 0x000000ffff057224 */ /* 0x000fc400078e00ff */
[----:B0-----:R-:W-:Y:S01]  /*1b230*/  FADD.FTZ R4, R4, R3 ;  /* 0x0000000304047221 */ /* 0x001fe20000010000 */
[----:B------:R-:W-:-:S04]  /*1b240*/  SEL R3, RZ, 0x1, P2 ;  /* 0x00000001ff037807 */ /* 0x000fc80001000000 */
[----:B------:R-:W0:Y:S01]  /*1b250*/  SHFL.BFLY PT, R9, R4, 0x1, 0x1f ;  /* 0x0c201f0004097f89 */ /* 0x000e2200000e0000 */
[----:B------:R-:W-:Y:S01]  /*1b260*/  LOP3.LUT R186, R186, R3, RZ, 0x3c, !PT ;  /* 0x00000003baba7212 */ /* 0x000fe200078e3cff */
[----:B------:R-:W-:Y:S01]  /*1b270*/  IMAD.MOV.U32 R3, RZ, RZ, -0x800000 ;  /* 0xff800000ff037424 */ /* 0x000fe200078e00ff */
        /* <DEDUP_REMOVED lines=34> */
[----:B0-----:R-:W-:Y:S01]  /*1b4a0*/  FADD.FTZ R11, R4, R9 ;  /* 0x00000009040b7221 */ /* 0x001fe20000010000 */
[----:B------:R-:W-:-:S04]  /*1b4b0*/  @!P1 VIADD R4, R13, 0x28860 ;  /* 0x000288600d049836 */ /* 0x000fc80000000000 */
[----:B------:R-:W-:Y:S02]  /*1b4c0*/  FSETP.NE.FTZ.AND P3, PT, R11, RZ, PT ;  /* 0x000000ff0b00720b */ /* 0x000fe40003f75000 */
[----:B------:R-:W-:-:S11]  /*1b4d0*/  @!P1 PRMT R4, RZ, 0x654, R4 ;  /* 0x00000654ff049816 */ /* 0x000fd60000000004 */
[----:B------:R-:W0:Y:S01]  /*1b4e0*/  @P3 MUFU.LG2 R9, R11 ;  /* 0x0000000b00093308 */ /* 0x000e220000000c00 */
[----:B------:R-:W-:Y:S01]  /*1b4f0*/  @P3 FMUL.FTZ R12, R12, 0.69314718246459960938 ;  /* 0x3f3172180c0c3820 */ /* 0x000fe20000410000 */
[----:B0-----:R-:W-:-:S04]  /*1b500*/  @P3 FMUL.FTZ R9, R9, 0.69314718246459960938 ;  /* 0x3f31721809093820 */ /* 0x001fc80000410000 */
[----:B------:R-:W-:Y:S01]  /*1b510*/  @P3 FFMA.FTZ R3, R12, R8, R9 ;  /* 0x000000080c033223 */ /* 0x000fe20000010009 */
[----:B------:R-:W-:Y:S02]  /*1b520*/  WARPGROUP.DEPBAR.LE gsb0, 0x0 ;  /* 0x00008000000079c5 */ /* 0x000fe40000010000 */
[----:B------:R-:W-:-:S06]  /*1b530*/  WARPGROUP.ARRIVE ;  /* 0x00000000000079c5 */ /* 0x000fcc0000000000 */
[----:B------:R-:W-:Y:S01]  /*1b540*/  HGMMA.64x128x16.F32.BF16 R88, R156, gdesc[UR4].tnspB, R88, gsb0 ;  /* 0x41e000049c587df0 */ /* 0x000fe20008001858 */
[----:B------:R-:W-:Y:S02]  /*1b550*/  R2UR UR6, R6 ;  /* 0x00000000060672ca */ /* 0x000fe400000e0000 */
[----:B------:R-:W-:Y:S02]  /*1b560*/  R2UR UR7, R7 ;  /* 0x00000000070772ca */ /* 0x000fe400000e0000 */
[----:B------:R-:W0:Y:S02]  /*1b570*/  SHFL.BFLY PT, R7, R2, 0x1, 0x1f ;  /* 0x0c201f0002077f89 */ /* 0x000e2400000e0000 */
[----:B0-----:R-:W-:Y:S01]  /*1b580*/  FADD.FTZ R10, R2, R7 ;  /* 0x00000007020a7221 */ /* 0x001fe20000010000 */
[----:B------:R-:W-:Y:S02]  /*1b590*/  IMAD.MOV.U32 R2, RZ, RZ, RZ ;  /* 0x000000ffff027224 */ /* 0x000fe400078e00ff */
[----:B------:R-:W-:-:S02]  /*1b5a0*/  IMAD.U32 R7, RZ, RZ, UR46 ;  /* 0x0000002eff077e24 */ /* 0x000fc4000f8e00ff */
[----:B------:R-:W-:Y:S02]  /*1b5b0*/  FSETP.NE.FTZ.AND P0, PT, R10, RZ, PT ;  /* 0x000000ff0a00720b */ /* 0x000fe40003f15000 */
[----:B------:R-:W-:Y:S11]  /*1b5c0*/  @P3 MUFU.RCP R2, R11 ;  /* 0x0000000b00023308 */ /* 0x000ff60000001000 */
[----:B------:R-:W0:Y:S01]  /*1b5d0*/  @P0 MUFU.LG2 R6, R10 ;  /* 0x0000000a00060308 */ /* 0x000e220000000c00 */
[----:B------:R-:W-:-:S07]  /*1b5e0*/  @P0 FMUL.FTZ R7, R7, 0.69314718246459960938 ;  /* 0x3f31721807070820 */ /* 0x000fce0000410000 */
        /* <DEDUP_REMOVED lines=73> */
.L_x_1602:
        /* <DEDUP_REMOVED lines=11> */
[----:B------:R-:W-:Y:S01]  /*1bb30*/  ULDC UR4, c[0x0][0xad4] ;  /* 0x0002b50000047ab9 */ /* 0x000fe20000000800 */
[----:B------:R-:W-:Y:S01]  /*1bb40*/  F2FP.BF16.F32.PACK_AB R34, R133, R132 ;  /* 0x000000848522723e */ /* 0x000fe200000010ff */
[----:B------:R-:W3:Y:S01]  /*1bb50*/  S2R R5, SR_SWINHI ;  /* 0x0000000000057919 */ /* 0x000ee20000002f00 */
[----:B------:R-:W-:Y:S02]  /*1bb60*/  MOV R42, R2 ;  /* 0x00000002002a7202 */ /* 0x000fe40000000f00 */
[----:B---3--:R-:W-:-:S03]  /*1bb70*/  MOV R43, R5 ;  /* 0x00000005002b7202 */ /* 0x008fc60000000f00 */
[----:B--2---:R-:W-:-:S03]  /*1bb80*/  IMAD.WIDE R4, R0, 0x2, R42 ;  /* 0x0000000200047825 */ /* 0x004fc600078e022a */
[C---:B------:R-:W-:Y:S02]  /*1bb90*/  IADD3 R41, P0, R4.reuse, 0x40, RZ ;  /* 0x0000004004297810 */ /* 0x040fe40007f1e0ff */
[C---:B------:R-:W-:Y:S02]  /*1bba0*/  LOP3.LUT R7, R4.reuse, 0x380, RZ, 0xc0, !PT ;  /* 0x0000038004077812 */ /* 0x040fe400078ec0ff */
[----:B------:R-:W-:Y:S01]  /*1bbb0*/  IADD3 R35, P5, R4, 0x20, RZ ;  /* 0x0000002004237810 */ /* 0x000fe20007fbe0ff */
[--C-:B------:R-:W-:Y:S01]  /*1bbc0*/  IMAD.X R11, RZ, RZ, R5.reuse, P0 ;  /* 0x000000ffff0b7224 */ /* 0x100fe200000e0605 */
[----:B------:R-:W-:Y:S02]  /*1bbd0*/  ISETP.NE.AND P0, PT, R208, RZ, PT ;  /* 0x000000ffd000720c */ /* 0x000fe40003f05270 */
[----:B------:R-:W-:Y:S01]  /*1bbe0*/  IADD3 R12, P1, R4, 0x60, RZ ;  /* 0x00000060040c7810 */ /* 0x000fe20007f3e0ff */
[--C-:B------:R-:W-:Y:S01]  /*1bbf0*/  IMAD.X R9, RZ, RZ, R5.reuse, P5 ;  /* 0x000000ffff097224 */ /* 0x100fe200028e0605 */
[----:B------:R-:W-:Y:S01]  /*1bc00*/  SEL R208, R208, UR4, P0 ;  /* 0x00000004d0d07c07 */ /* 0x000fe20008000000 */
[----:B------:R-:W-:Y:S05]  /*1bc10*/  WARPSYNC.ALL ;  /* 0x0000000000007948 */ /* 0x000fea0003800000 */
[----:B------:R-:W-:Y:S01]  /*1bc20*/  SHF.R.U64 R7, R7, 0x3, RZ ;  /* 0x0000000307077819 */ /* 0x000fe200000012ff */
[----:B------:R-:W-:Y:S01]  /*1bc30*/  IMAD.X R13, RZ, RZ, R5, P1 ;  /* 0x000000ffff0d7224 */ /* 0x000fe200008e0605 */
[----:B------:R-:W-:Y:S01]  /*1bc40*/  LOP3.LUT R0, R35, 0x380, RZ, 0xc0, !PT ;  /* 0x0000038023007812 */ /* 0x000fe200078ec0ff */
[----:B------:R-:W-:Y:S01]  /*1bc50*/  ULDC.64 UR4, c[0x0][0xc00] ;  /* 0x0003000000047ab9 */ /* 0x000fe20000000a00 */
[----:B------:R-:W-:Y:S01]  /*1bc60*/  LOP3.LUT R6, R41, 0x380, RZ, 0xc0, !PT ;  /* 0x0000038029067812 */ /* 0x000fe200078ec0ff */
[----:B------:R-:W-:Y:S01]  /*1bc70*/  ULDC.64 UR6, c[0x0][0xc08] ;  /* 0x0003020000067ab9 */ /* 0x000fe20000000a00 */
[----:B------:R-:W-:-:S02]  /*1bc80*/  LOP3.LUT R8, R12, 0x380, RZ, 0xc0, !PT ;  /* 0x000003800c087812 */ /* 0x000fc400078ec0ff */
[C---:B------:R-:W-:Y:S02]  /*1bc90*/  IADD3 R45, P2, R4.reuse, 0x4000, RZ ;  /* 0x00004000042d7810 */ /* 0x040fe40007f5e0ff */
[C---:B------:R-:W-:Y:S02]  /*1bca0*/  IADD3 R47, P3, R4.reuse, 0x4020, RZ ;  /* 0x00004020042f7810 */ /* 0x040fe40007f7e0ff */
[C---:B-1----:R-:W-:Y:S01]  /*1bcb0*/  IADD3 R24, P4, R4.reuse, 0x4040, RZ ;  /* 0x0000404004187810 */ /* 0x042fe20007f9e0ff */
[--C-:B------:R-:W-:Y:S01]  /*1bcc0*/  IMAD.X R15, RZ, RZ, R5.reuse, P2 ;  /* 0x000000ffff0f7224 */ /* 0x100fe200010e0605 */
[----:B------:R-:W-:Y:S01]  /*1bcd0*/  BAR.SYNC.DEFER_BLOCKING 0x1, 0x100 ;  /* 0x0044000000007b1d */ /* 0x000fe20000010000 */
[----:B------:R-:W-:Y:S01]  /*1bce0*/  IADD3 R49, P5, R4, 0x4060, RZ ;  /* 0x0000406004317810 */ /* 0x000fe20007fbe0ff */
[--C-:B------:R-:W-:Y:S01]  /*1bcf0*/  IMAD.X R29, RZ, RZ, R5.reuse, P3 ;  /* 0x000000ffff1d7224 */ /* 0x100fe200018e0605 */
[----:B------:R-:W-:Y:S01]  /*1bd00*/  LOP3.LUT R4, R7, R4, RZ, 0x3c, !PT ;  /* 0x0000000407047212 */ /* 0x000fe200078e3cff */
[--C-:B------:R-:W-:Y:S01]  /*1bd10*/  IMAD.X R31, RZ, RZ, R5.reuse, P4 ;  /* 0x000000ffff1f7224 */ /* 0x100fe200020e0605 */
[----:B------:R-:W-:Y:S01]  /*1bd20*/  SHF.R.U64 R0, R0, 0x3, RZ ;  /* 0x0000000300007819 */ /* 0x000fe200000012ff */
[----:B------:R-:W-:Y:S01]  /*1bd30*/  IMAD.X R33, RZ, RZ, R5, P5 ;  /* 0x000000ffff217224 */ /* 0x000fe200028e0605 */
[----:B------:R-:W-:-:S02]  /*1bd40*/  SHF.R.U64 R6, R6, 0x3, RZ ;  /* 0x0000000306067819 */ /* 0x000fc400000012ff */
[----:B------:R-:W-:Y:S02]  /*1bd50*/  SHF.R.U64 R7, R8, 0x3, RZ ;  /* 0x0000000308077819 */ /* 0x000fe400000012ff */
[----:B------:R-:W-:Y:S02]  /*1bd60*/  LOP3.LUT R8, R0, R35, RZ, 0x3c, !PT ;  /* 0x0000002300087212 */ /* 0x000fe400078e3cff */
[----:B------:R-:W-:Y:S02]  /*1bd70*/  LOP3.LUT R10, R6, R41, RZ, 0x3c, !PT ;  /* 0x00000029060a7212 */ /* 0x000fe400078e3cff */
[----:B------:R-:W-:Y:S02]  /*1bd80*/  LOP3.LUT R12, R7, R12, RZ, 0x3c, !PT ;  /* 0x0000000c070c7212 */ /* 0x000fe400078e3cff */
[----:B------:R-:W-:Y:S02]  /*1bd90*/  LOP3.LUT R0, R45, 0x380, RZ, 0xc0, !PT ;  /* 0x000003802d007812 */ /* 0x000fe400078ec0ff */
[----:B------:R-:W-:-:S02]  /*1bda0*/  LOP3.LUT R6, R47, 0x380, RZ, 0xc0, !PT ;  /* 0x000003802f067812 */ /* 0x000fc400078ec0ff */
[----:B------:R-:W-:Y:S02]  /*1bdb0*/  LOP3.LUT R7, R24, 0x380, RZ, 0xc0, !PT ;  /* 0x0000038018077812 */ /* 0x000fe400078ec0ff */
[----:B------:R-:W-:Y:S02]  /*1bdc0*/  SHF.R.U64 R0, R0, 0x3, RZ ;  /* 0x0000000300007819 */ /* 0x000fe400000012ff */
[----:B------:R-:W-:Y:S02]  /*1bdd0*/  SHF.R.U64 R6, R6, 0x3, RZ ;  /* 0x0000000306067819 */ /* 0x000fe400000012ff */
[----:B------:R-:W-:Y:S02]  /*1bde0*/  SHF.R.U64 R7, R7, 0x3, RZ ;  /* 0x0000000307077819 */ /* 0x000fe400000012ff */
[----:B------:R-:W-:Y:S02]  /*1bdf0*/  LOP3.LUT R32, R49, 0x380, RZ, 0xc0, !PT ;  /* 0x0000038031207812 */ /* 0x000fe400078ec0ff */
[----:B------:R-:W-:-:S02]  /*1be00*/  LOP3.LUT R14, R0, R45, RZ, 0x3c, !PT ;  /* 0x0000002d000e7212 */ /* 0x000fc400078e3cff */
[----:B------:R-:W-:Y:S01]  /*1be10*/  LOP3.LUT R28, R6, R47, RZ, 0x3c, !PT ;  /* 0x0000002f061c7212 */ /* 0x000fe200078e3cff */
[----:B------:R-:W1:Y:S01]  /*1be20*/  LDC.64 R44, c[0x0][0xc00] ;  /* 0x00030000ff2c7b82 */ /* 0x000e620000000a00 */
[----:B------:R-:W-:Y:S02]  /*1be30*/  LOP3.LUT R30, R7, R24, RZ, 0x3c, !PT ;  /* 0x00000018071e7212 */ /* 0x000fe400078e3cff */
[----:B------:R-:W-:Y:S02]  /*1be40*/  MOV R0, R4 ;  /* 0x0000000400007202 */ /* 0x000fe40000000f00 */
[----:B------:R-:W-:Y:S02]  /*1be50*/  F2FP.BF16.F32.PACK_AB R4, R21, R20 ;  /* 0x000000141504723e */ /* 0x000fe400000010ff */
[----:B------:R-:W-:Y:S02]  /*1be60*/  F2FP.BF16.F32.PACK_AB R5, R91, R90 ;  /* 0x0000005a5b05723e */ /* 0x000fe400000010ff */
[----:B------:R-:W-:-:S02]  /*1be70*/  F2FP.BF16.F32.PACK_AB R6, R93, R92 ;  /* 0x0000005c5d06723e */ /* 0x000fc400000010ff */
[----:B------:R-:W-:Y:S02]  /*1be80*/  F2FP.BF16.F32.PACK_AB R7, R95, R94 ;  /* 0x0000005e5f07723e */ /* 0x000fe400000010ff */
[----:B------:R-:W-:Y:S02]  /*1be90*/  SHF.R.U64 R32, R32, 0x3, RZ ;  /* 0x0000000320207819 */ /* 0x000fe400000012ff */
[----:B------:R-:W-:Y:S01]  /*1bea0*/  MOV R48, R10 ;  /* 0x0000000a00307202 */ /* 0x000fe20000000f00 */
[----:B------:R2:W-:Y:S01]  /*1beb0*/  STSM.16.M88.4 [R0], R4 ;  /* 0x0000000400007844 */ /* 0x0005e20000000200 */
[----:B------:R-:W-:Y:S02]  /*1bec0*/  LOP3.LUT R32, R32, R49, RZ, 0x3c, !PT ;  /* 0x0000003120207212 */ /* 0x000fe400078e3cff */
[----:B------:R-:W-:Y:S02]  /*1bed0*/  MOV R49, R8 ;  /* 0x0000000800317202 */ /* 0x000fe40000000f00 */
[----:B------:R-:W-:-:S02]  /*1bee0*/  F2FP.BF16.F32.PACK_AB R8, R105, R104 ;  /* 0x000000686908723e */ /* 0x000fc400000010ff */
[----:B------:R-:W-:Y:S02]  /*1bef0*/  F2FP.BF16.F32.PACK_AB R9, R107, R106 ;  /* 0x0000006a6b09723e */ /* 0x000fe400000010ff */
[----:B------:R-:W-:Y:S02]  /*1bf00*/  F2FP.BF16.F32.PACK_AB R10, R109, R108 ;  /* 0x0000006c6d0a723e */ /* 0x000fe400000010ff */
[----:B------:R-:W-:Y:S02]  /*1bf10*/  F2FP.BF16.F32.PACK_AB R11, R111, R110 ;  /* 0x0000006e6f0b723e */ /* 0x000fe400000010ff */
[----:B------:R-:W-:Y:S02]  /*1bf20*/  MOV R47, R12 ;  /* 0x0000000c002f7202 */ /* 0x000fe40000000f00 */
[----:B------:R-:W-:Y:S02]  /*1bf30*/  MOV R46, R14 ;  /* 0x0000000e002e7202 */ /* 0x000fe40000000f00 */
[----:B--2---:R-:W-:-:S02]  /*1bf40*/  F2FP.BF16.F32.PACK_AB R4, R97, R96 ;  /* 0x000000606104723e */ /* 0x004fc400000010ff */
[----:B------:R-:W-:Y:S02]  /*1bf50*/  F2FP.BF16.F32.PACK_AB R5, R99, R98 ;  /* 0x000000626305723e */ /* 0x000fe400000010ff */
[----:B------:R-:W-:Y:S02]  /*1bf60*/  F2FP.BF16.F32.PACK_AB R6, R101, R100 ;  /* 0x000000646506723e */ /* 0x000fe400000010ff */
[----:B------:R-:W-:Y:S02]  /*1bf70*/  F2FP.BF16.F32.PACK_AB R7, R103, R102 ;  /* 0x000000666707723e */ /* 0x000fe400000010ff */
[----:B------:R-:W-:Y:S02]  /*1bf80*/  MOV R41, R28 ;  /* 0x0000001c00297202 */ /* 0x000fe40000000f00 */
[----:B------:R-:W-:Y:S01]  /*1bf90*/  MOV R24, R30 ;  /* 0x0000001e00187202 */ /* 0x000fe20000000f00 */
[----:B------:R2:W-:Y:S01]  /*1bfa0*/  STSM.16.M88.4 [R49], R4 ;  /* 0x0000000431007844 */ /* 0x0005e20000000200 */
[----:B------:R-:W-:-:S02]  /*1bfb0*/  F2FP.BF16.F32.PACK_AB R12, R37, R36 ;  /* 0x00000024250c723e */ /* 0x000fc400000010ff */
[----:B------:R-:W-:Y:S01]  /*1bfc0*/  F2FP.BF16.F32.PACK_AB R13, R115, R114 ;  /* 0x00000072730d723e */ /* 0x000fe200000010ff */
[----:B------:R-:W-:Y:S01]  /*1bfd0*/  STSM.16.M88.4 [R48], R8 ;  /* 0x0000000830007844 */ /* 0x000fe20000000200 */
[----:B------:R-:W-:Y:S02]  /*1bfe0*/  F2FP.BF16.F32.PACK_AB R14, R117, R116 ;  /* 0x00000074750e723e */ /* 0x000fe400000010ff */
[----:B------:R-:W-:Y:S02]  /*1bff0*/  F2FP.BF16.F32.PACK_AB R15, R119, R118 ;  /* 0x00000076770f723e */ /* 0x000fe400000010ff */
[----:B------:R-:W-:Y:S02]  /*1c000*/  F2FP.BF16.F32.PACK_AB R28, R121, R120 ;  /* 0x00000078791c723e */ /* 0x000fe400000010ff */
[----:B------:R-:W-:Y:S01]  /*1c010*/  F2FP.BF16.F32.PACK_AB R29, R123, R122 ;  /* 0x0000007a7b1d723e */ /* 0x000fe200000010ff */
[----:B------:R3:W-:Y:S01]  /*1c020*/  STSM.16.M88.4 [R47], R12 ;  /* 0x0000000c2f007844 */ /* 0x0007e20000000200 */
[----:B------:R-:W-:-:S02]  /*1c030*/  F2FP.BF16.F32.PACK_AB R30, R125, R124 ;  /* 0x0000007c7d1e723e */ /* 0x000fc400000010ff */
[----:B------:R-:W-:Y:S02]  /*1c040*/  F2FP.BF16.F32.PACK_AB R31, R39, R38 ;  /* 0x00000026271f723e */ /* 0x000fe400000010ff */
[----:B------:R-:W-:Y:S02]  /*1c050*/  MOV R0, R32 ;  /* 0x0000002000007202 */ /* 0x000fe40000000f00 */
[----:B------:R-:W-:Y:S01]  /*1c060*/  F2FP.BF16.F32.PACK_AB R32, R129, R128 ;  /* 0x000000808120723e */ /* 0x000fe200000010ff */
[----:B------:R-:W-:Y:S01]  /*1c070*/  STSM.16.M88.4 [R46], R28 ;  /* 0x0000001c2e007844 */ /* 0x000fe20000000200 */
[----:B------:R-:W-:Y:S02]  /*1c080*/  F2FP.BF16.F32.PACK_AB R33, R131, R130 ;  /* 0x000000828321723e */ /* 0x000fe400000010ff */
[----:B------:R-:W-:Y:S02]  /*1c090*/  F2FP.BF16.F32.PACK_AB R35, R135, R134 ;  /* 0x000000868723723e */ /* 0x000fe400000010ff */
[----:B--2---:R-:W-:-:S02]  /*1c0a0*/  F2FP.BF16.F32.PACK_AB R4, R137, R136 ;  /* 0x000000888904723e */ /* 0x004fc400000010ff */
[----:B------:R-:W-:Y:S01]  /*1c0b0*/  F2FP.BF16.F32.PACK_AB R5, R139, R138 ;  /* 0x0000008a8b05723e */ /* 0x000fe200000010ff */
[----:B------:R-:W-:Y:S01]  /*1c0c0*/  STSM.16.M88.4 [R41], R32 ;  /* 0x0000002029007844 */ /* 0x000fe20000000200 */
[----:B------:R-:W-:Y:S01]  /*1c0d0*/  F2FP.BF16.F32.PACK_AB R6, R141, R140 ;  /* 0x0000008c8d06723e */ /* 0x000fe200000010ff */
[----:B---3--:R-:W-:Y:S01]  /*1c0e0*/  IMAD.MOV.U32 R15, RZ, RZ, RZ ;  /* 0x000000ffff0f7224 */ /* 0x008fe200078e00ff */
[----:B------:R-:W-:Y:S01]  /*1c0f0*/  F2FP.BF16.F32.PACK_AB R7, R143, R142 ;  /* 0x0000008e8f07723e */ /* 0x000fe200000010ff */
[----:B-1----:R-:W-:Y:S01]  /*1c100*/  IMAD.WIDE R12, R209, 0x4, R44 ;  /* 0x00000004d10c7825 */ /* 0x002fe200078e022c */
[----:B------:R-:W-:Y:S02]  /*1c110*/  F2FP.BF16.F32.PACK_AB R8, R145, R144 ;  /* 0x000000909108723e */ /* 0x000fe400000010ff */
[----:B------:R-:W-:Y:S01]  /*1c120*/  F2FP.BF16.F32.PACK_AB R9, R147, R146 ;  /* 0x000000929309723e */ /* 0x000fe200000010ff */
[----:B------:R-:W-:Y:S01]  /*1c130*/  STSM.16.M88.4 [R24], R4 ;  /* 0x0000000418007844 */ /* 0x000fe20000000200 */
[----:B------:R-:W-:-:S02]  /*1c140*/  F2FP.BF16.F32.PACK_AB R10, R149, R148 ;  /* 0x00000094950a723e */ /* 0x000fc400000010ff */
[----:B------:R-:W-:Y:S02]  /*1c150*/  F2FP.BF16.F32.PACK_AB R11, R151, R150 ;  /* 0x00000096970b723e */ /* 0x000fe400000010ff */
[----:B------:R-:W-:-:S03]  /*1c160*/  ISETP.NE.U32.AND P3, PT, RZ, UR4, PT ;  /* 0x00000004ff007c0c */ /* 0x000fc6000bf65070 */
[----:B------:R1:W-:Y:S01]  /*1c170*/  STSM.16.M88.4 [R0], R8 ;  /* 0x0000000800007844 */ /* 0x0003e20000000200 */
[----:B------:R-:W-:Y:S01]  /*1c180*/  BAR.SYNC.DEFER_BLOCKING 0x1, 0x100 ;  /* 0x0044000000007b1d */ /* 0x000fe20000010000 */
[----:B------:R-:W-:Y:S02]  /*1c190*/  ISETP.NE.AND.EX P3, PT, RZ, UR5, PT, P3 ;  /* 0x00000005ff007c0c */ /* 0x000fe4000bf65330 */
[----:B------:R-:W-:Y:S02]  /*1c1a0*/  ISETP.NE.U32.AND P0, PT, RZ, UR6, PT ;  /* 0x00000006ff007c0c */ /* 0x000fe4000bf05070 */
[----:B------:R-:W-:Y:S01]  /*1c1b0*/  ISETP.GT.AND P1, PT, R208, 0x1, PT ;  /* 0x00000001d000780c */ /* 0x000fe20003f24270 */
[----:B-1----:R-:W-:Y:S02]  /*1c1c0*/  IMAD.MOV.U32 R10, RZ, RZ, 0x9b8 ;  /* 0x000009b8ff0a7424 */ /* 0x002fe400078e00ff */
[----:B------:R-:W1:Y:S06]  /*1c1d0*/  LDC R0, c[0x0][0xbe8] ;  /* 0x0002fa00ff007b82 */ /* 0x000e6c0000000800 */
[----:B------:R-:W5:Y:S01]  /*1c1e0*/  @P3 LDG.E R15, desc[UR42][R12.64] ;  /* 0x0000002a0c0f3981 */ /* 0x000f62000c1e1900 */
[----:B------:R-:W-:Y:S01]  /*1c1f0*/  ISETP.NE.AND.EX P0, PT, RZ, UR7, PT, P0 ;  /* 0x00000007ff007c0c */ /* 0x000fe2000bf05300 */
[----:B------:R-:W-:-:S02]  /*1c200*/  ULDC UR6, c[0x0][0xa88] ;  /* 0x0002a20000067ab9 */ /* 0x000fc40000000800 */
[----:B------:R-:W-:-:S10]  /*1c210*/  IMAD.U32 R29, RZ, RZ, UR6 ;  /* 0x00000006ff1d7e24 */ /* 0x000fd4000f8e00ff */
[----:B------:R-:W2:Y:S01]  /*1c220*/  @P0 LDC.64 R4, c[0x0][0xc08] ;  /* 0x00030200ff040b82 */ /* 0x000ea20000000a00 */
[----:B------:R-:W-:-:S07]  /*1c230*/  SEL R10, R10, 0x978, P1 ;  /* 0x000009780a0a7807 */ /* 0x000fce0000800000 */
[----:B------:R3:W4:Y:S08]  /*1c240*/  LDC.64 R6, c[0x0][R10+0x218] ;  /* 0x000086000a067b82 */ /* 0x0007300000000a00 */
[----:B------:R3:W0:Y:S01]  /*1c250*/  LDC.64 R8, c[0x0][R10+0x228] ;  /* 0x00008a000a087b82 */ /* 0x0006220000000a00 */
[----:B--2---:R-:W-:-:S05]  /*1c260*/  @P0 IMAD.WIDE R4, R209, 0x4, R4 ;  /* 0x00000004d1040825 */ /* 0x004fca00078e0204 */
[----:B------:R2:W5:Y:S01]  /*1c270*/  @P0 LDG.E R29, desc[UR42][R4.64] ;  /* 0x0000002a041d0981 */ /* 0x000562000c1e1900 */
[----:B-1----:R-:W-:Y:S01]  /*1c280*/  ISETP.NE.AND P2, PT, R0, 0x1, PT ;  /* 0x000000010000780c */ /* 0x002fe20003f45270 */
[----:B--2---:R3:W1:Y:S01]  /*1c290*/  LDC.64 R4, c[0x0][R10+0x220] ;  /* 0x000088000a047b82 */ /* 0x0046620000000a00 */
[----:B0---4-:R-:W-:Y:S11]  /*1c2a0*/  @P0 BRA `(.L_x_1731) ;  /* 0x0000000000100947 */ /* 0x011ff60003800000 */
[----:B------:R-:W-:Y:S05]  /*1c2b0*/  @!P3 BRA `(.L_x_1731) ;  /* 0x00000000000cb947 */ /* 0x000fea0003800000 */
[----:B------:R-:W2:Y:S04]  /*1c2c0*/  LDG.E R14, desc[UR42][R12.64] ;  /* 0x0000002a0c0e7981 */ /* 0x000ea8000c1e1900 */
[----:B-----5:R-:W2:Y:S02]  /*1c2d0*/  LDG.E R29, desc[UR42][R12.64+0x4] ;  /* 0x0000042a0c1d7981 */ /* 0x020ea4000c1e1900 */
[----:B--2---:R-:W-:-:S07]  /*1c2e0*/  IMAD.IADD R29, R29, 0x1, -R14 ;  /* 0x000000011d1d7824 */ /* 0x004fce00078e0a0e */
.L_x_1731:
[----:B------:R-:W2:Y:S01]  /*1c2f0*/  LDL R28, [R1+0x48] ;  /* 0x00004800011c7983 */ /* 0x000ea20000100800 */
[----:B---3--:R-:W0:Y:S01]  /*1c300*/  LDC.64 R10, c[0x0][R10+0x210] ;  /* 0x000084000a0a7b82 */ /* 0x008e220000000a00 */
[----:B------:R-:W-:Y:S01]  /*1c310*/  ISETP.NE.U32.AND P0, PT, RZ, UR4, PT ;  /* 0x00000004ff007c0c */ /* 0x000fe2000bf05070 */
[-C--:B------:R-:W-:Y:S01]  /*1c320*/  IMAD R33, R7, R206.reuse, RZ ;  /* 0x000000ce07217224 */ /* 0x080fe200078e02ff */
[----:B------:R-:W-:Y:S01]  /*1c330*/  SHF.R.S32.HI R14, RZ, 0x1f, R209 ;  /* 0x0000001fff0e7819 */ /* 0x000fe200000114d1 */
[----:B------:R-:W-:Y:S01]  /*1c340*/  IMAD.WIDE.U32 R6, R6, R206, RZ ;  /* 0x000000ce06067225 */ /* 0x000fe200078e00ff */
[----:B------:R-:W-:-:S03]  /*1c350*/  ISETP.NE.AND.EX P0, PT, RZ, UR5, PT, P0 ;  /* 0x00000005ff007c0c */ /* 0x000fc6000bf05300 */
[----:B------:R-:W3:Y:S01]  /*1c360*/  @P2 LDC R24, c[0x0][0xbec] ;  /* 0x0002fb00ff182b82 */ /* 0x000ee20000000800 */
[----:B------:R-:W-:Y:S01]  /*1c370*/  SEL R57, R209, RZ, !P0 ;  /* 0x000000ffd1397207 */ /* 0x000fe20004000000 */
[----:B------:R-:W-:Y:S01]  /*1c380*/  IMAD.IADD R45, R195, 0x1, R192 ;  /* 0x00000001c32d7824 */ /* 0x000fe200078e02c0 */
[----:B------:R-:W-:Y:S01]  /*1c390*/  SEL R31, R14, RZ, !P0 ;  /* 0x000000ff0e1f7207 */ /* 0x000fe20004000000 */
[----:B------:R-:W-:Y:S01]  /*1c3a0*/  IMAD.IADD R7, R7, 0x1, R33 ;  /* 0x0000000107077824 */ /* 0x000fe200078e0221 */
[----:B-----5:R-:W-:Y:S01]  /*1c3b0*/  SHF.R.S32.HI R14, RZ, 0x1f, R15 ;  /* 0x0000001fff0e7819 */ /* 0x020fe2000001140f */
[----:B-1----:R-:W-:Y:S02]  /*1c3c0*/  IMAD R5, R5, R57, RZ ;  /* 0x0000003905057224 */ /* 0x002fe400078e02ff */
[----:B------:R-:W1:Y:S02]  /*1c3d0*/  @P2 LDC R41, c[0x0][0xbf0] ;  /* 0x0002fc00ff292b82 */ /* 0x000e640000000800 */
[C---:B------:R-:W-:Y:S01]  /*1c3e0*/  IMAD R35, R4.reuse, R31, R5 ;  /* 0x0000001f04237224 */ /* 0x040fe200078e0205 */
[----:B------:R-:W-:Y:S01]  /*1c3f0*/  SEL R31, R215, RZ, P1 ;  /* 0x000000ffd71f7207 */ /* 0x000fe20000800000 */
[----:B------:R-:W-:-:S04]  /*1c400*/  IMAD.WIDE.U32 R4, R4, R57, RZ ;  /* 0x0000003904047225 */ /* 0x000fc800078e00ff */
[----:B------:R-:W4:Y:S01]  /*1c410*/  LDC.64 R12, c[0x0][0xba8] ;  /* 0x0002ea00ff0c7b82 */ /* 0x000f220000000a00 */
[----:B------:R-:W-:Y:S01]  /*1c420*/  IADD3 R6, P0, P3, R4, R6, R15 ;  /* 0x0000000604067210 */ /* 0x000fe20007b1e00f */
[----:B------:R-:W-:Y:S02]  /*1c430*/  IMAD.IADD R35, R5, 0x1, R35 ;  /* 0x0000000105237824 */ /* 0x000fe400078e0223 */
[----:B------:R-:W-:Y:S02]  /*1c440*/  IMAD.MOV.U32 R5, RZ, RZ, R45 ;  /* 0x000000ffff057224 */ /* 0x000fe400078e002d */
[----:B------:R-:W-:Y:S01]  /*1c450*/  IMAD R33, R9, R31, RZ ;  /* 0x0000001f09217224 */ /* 0x000fe200078e02ff */
[----:B------:R-:W-:Y:S01]  /*1c460*/  IADD3.X R7, R35, R7, R14, P0, P3 ;  /* 0x0000000723077210 */ /* 0x000fe200007e640e */
[----:B---3--:R-:W-:-:S04]  /*1c470*/  @P2 IMAD.HI.U32 R4, R45, R24, RZ ;  /* 0x000000182d042227 */ /* 0x008fc800078e00ff */
[----:B------:R-:W-:Y:S01]  /*1c480*/  IMAD.WIDE.U32 R8, R8, R31, RZ ;  /* 0x0000001f08087225 */ /* 0x000fe200078e00ff */
[----:B-1----:R-:W-:-:S03]  /*1c490*/  @P2 SHF.R.U32.HI R5, RZ, R41, R4 ;  /* 0x00000029ff052219 */ /* 0x002fc60000011604 */
[----:B------:R-:W-:Y:S01]  /*1c4a0*/  IMAD.IADD R33, R9, 0x1, R33 ;  /* 0x0000000109217824 */ /* 0x000fe200078e0221 */
[----:B------:R-:W-:Y:S01]  /*1c4b0*/  IADD3 R8, P0, P3, R5, R6, R8 ;  /* 0x0000000605087210 */ /* 0x000fe20007b1e008 */
[--C-:B------:R-:W-:Y:S01]  /*1c4c0*/  IMAD.MOV R31, RZ, RZ, -R5.reuse ;  /* 0x000000ffff1f7224 */ /* 0x100fe200078e0a05 */
[----:B------:R-:W-:Y:S01]  /*1c4d0*/  SHF.R.S32.HI R4, RZ, 0x1f, R5 ;  /* 0x0000001fff047819 */ /* 0x000fe20000011405 */
[----:B----4-:R-:W1:Y:S02]  /*1c4e0*/  @!P1 LDC R12, c[0x0][0xb50] ;  /* 0x0002d400ff0c9b82 */ /* 0x010e640000000800 */
[----:B------:R-:W-:Y:S01]  /*1c4f0*/  IMAD R5, R0, R31, R45 ;  /* 0x0000001f00057224 */ /* 0x000fe200078e022d */
[----:B------:R-:W-:-:S03]  /*1c500*/  IADD3.X R9, R4, R7, R33, P0, P3 ;  /* 0x0000000704097210 */ /* 0x000fc600007e6421 */
[-C--:B0-----:R-:W-:Y:S01]  /*1c510*/  IMAD R4, R11, R5.reuse, RZ ;  /* 0x000000050b047224 */ /* 0x081fe200078e02ff */
[----:B------:R-:W-:Y:S01]  /*1c520*/  SHF.R.S32.HI R7, RZ, 0x1f, R5 ;  /* 0x0000001fff077819 */ /* 0x000fe20000011405 */
[C---:B------:R-:W-:Y:S01]  /*1c530*/  IMAD.WIDE.U32 R8, R10.reuse, R5, R8 ;  /* 0x000000050a087225 */ /* 0x040fe200078e0008 */
[----:B------:R-:W0:Y:S03]  /*1c540*/  @!P1 LDC R13, c[0x0][0xb54] ;  /* 0x0002d500ff0d9b82 */ /* 0x000e260000000800 */
[----:B------:R-:W-:-:S04]  /*1c550*/  IMAD R7, R10, R7, R4 ;  /* 0x000000070a077224 */ /* 0x000fc800078e0204 */
[----:B------:R-:W-:Y:S02]  /*1c560*/  IMAD.IADD R4, R9, 0x1, R7 ;  /* 0x0000000109047824 */ /* 0x000fe400078e0207 */
[----:B------:R-:W-:Y:S01]  /*1c570*/  IMAD R9, R29, R0, RZ ;  /* 0x000000001d097224 */ /* 0x000fe200078e02ff */
[----:B-1----:R-:W-:-:S05]  /*1c580*/  LEA R12, P0, R8, R12, 0x2 ;  /* 0x0000000c080c7211 */ /* 0x002fca00078010ff */
[----:B------:R-:W-:Y:S01]  /*1c590*/  SHFL.IDX PT, R6, R12, 0x1, 0x1c1f ;  /* 0x003c1f000c067f89 */ /* 0x000fe200000e0000 */
[----:B0-----:R-:W-:-:S03]  /*1c5a0*/  LEA.HI.X R13, R8, R13, R4, 0x2, P0 ;  /* 0x0000000d080d7211 */ /* 0x001fc600000f1404 */
[----:B------:R-:W-:Y:S01]  /*1c5b0*/  SHFL.IDX PT, R4, R12, RZ, 0x1c1f ;  /* 0x001c1fff0c047589 */ /* 0x000fe200000e0000 */
[----:B------:R-:W-:-:S03]  /*1c5c0*/  LOP3.LUT P0, RZ, R233, 0x3, RZ, 0xc0, !PT ;  /* 0x00000003e9ff7812 */ /* 0x000fc6000780c0ff */
[----:B------:R-:W0:Y:S04]  /*1c5d0*/  SHFL.IDX PT, R5, R13, RZ, 0x1c1f ;  /* 0x001c1fff0d057589 */ /* 0x000e2800000e0000 */
[----:B------:R-:W1:Y:S01]  /*1c5e0*/  SHFL.IDX PT, R7, R13, 0x1, 0x1c1f ;  /* 0x003c1f000d077f89 */ /* 0x000e6200000e0000 */
[----:B--2---:R-:W-:-:S04]  /*1c5f0*/  IMAD.IADD R10, R28, 0x1, R192 ;  /* 0x000000011c0a7824 */ /* 0x004fc800078e02c0 */
[C---:B------:R-:W-:Y:S01]  /*1c600*/  VIADD R8, R10.reuse, 0x8 ;  /* 0x000000080a087836 */ /* 0x040fe20000000000 */
[----:B------:R-:W-:-:S04]  /*1c610*/  ISETP.GE.OR P3, PT, R10, R9, P0 ;  /* 0x000000090a00720c */ /* 0x000fc80000766670 */
[----:B------:R-:W-:-:S09]  /*1c620*/  ISETP.GE.OR P0, PT, R8, R9, P0 ;  /* 0x000000090800720c */ /* 0x000fd20000706670 */
[----:B0-----:R0:W-:Y:S04]  /*1c630*/  @!P3 ST.E desc[UR42][R4.64], R40 ;  /* 0x000000280400b985 */ /* 0x0011e8000c10192a */
[----:B-1----:R0:W-:Y:S01]  /*1c640*/  @!P0 ST.E desc[UR42][R6.64], R3 ;  /* 0x0000000306008985 */ /* 0x0021e2000c10192a */
[----:B------:R-:W-:Y:S05]  /*1c650*/  @P1 BRA `(.L_x_1732) ;  /* 0x0000000800a41947 */ /* 0x000fea0003800000 */
[----:B------:R-:W-:Y:S01]  /*1c660*/  IMAD.SHL.U32 R28, R23, 0x40, RZ ;  /* 0x00000040171c7824 */ /* 0x000fe200078e00ff */
[----:B------:R-:W-:Y:S01]  /*1c670*/  ULDC.64 UR4, c[0x0][0xaa0] ;  /* 0x0002a80000047ab9 */ /* 0x000fe20000000a00 */
[----:B------:R-:W1:Y:S02]  /*1c680*/  @P2 LDC R13, c[0x0][0xbec] ;  /* 0x0002fb00ff0d2b82 */ /* 0x000e640000000800 */
[----:B0-----:R-:W-:-:S04]  /*1c690*/  IMAD.IADD R3, R16, 0x1, R28 ;  /* 0x0000000110037824 */ /* 0x001fc800078e021c */
[----:B------:R-:W-:-:S03]  /*1c6a0*/  IMAD.WIDE R42, R3, 0x2, R42 ;  /* 0x00000002032a7825 */ /* 0x000fc600078e022a */
[C---:B------:R-:W-:Y:S02]  /*1c6b0*/  IADD3 R33, P0, R42.reuse, 0x2000, RZ ;  /* 0x000020002a217810 */ /* 0x040fe40007f1e0ff */
[----:B------:R-:W-:Y:S02]  /*1c6c0*/  IADD3 R29, P5, R42, 0x1000, RZ ;  /* 0x000010002a1d7810 */ /* 0x000fe40007fbe0ff */
[----:B------:R-:W-:Y:S02]  /*1c6d0*/  LOP3.LUT R32, R33, 0x380, RZ, 0xc0, !PT ;  /* 0x0000038021207812 */ /* 0x000fe400078ec0ff */
[----:B------:R-:W-:Y:S02]  /*1c6e0*/  LOP3.LUT R28, R29, 0x380, RZ, 0xc0, !PT ;  /* 0x000003801d1c7812 */ /* 0x000fe400078ec0ff */
[----:B------:R-:W-:Y:S01]  /*1c6f0*/  SHF.R.U64 R32, R32, 0x3, RZ ;  /* 0x0000000320207819 */ /* 0x000fe200000012ff */
[----:B------:R-:W-:Y:S01]  /*1c700*/  IMAD R14, R14, UR4, RZ ;  /* 0x000000040e0e7c24 */ /* 0x000fe2000f8e02ff */
[----:B------:R-:W-:-:S02]  /*1c710*/  SHF.R.U64 R28, R28, 0x3, RZ ;  /* 0x000000031c1c7819 */ /* 0x000fc400000012ff */
[----:B------:R-:W-:Y:S01]  /*1c720*/  LOP3.LUT R32, R32, R33, RZ, 0x3c, !PT ;  /* 0x0000002120207212 */ /* 0x000fe200078e3cff */
[--C-:B------:R-:W-:Y:S01]  /*1c730*/  IMAD.X R33, RZ, RZ, R43.reuse, P0 ;  /* 0x000000ffff217224 */ /* 0x100fe200000e062b */
[----:B------:R-:W-:Y:S02]  /*1c740*/  IADD3 R6, P0, R42, 0x7000, RZ ;  /* 0x000070002a067810 */ /* 0x000fe40007f1e0ff */
[----:B------:R-:W-:Y:S01]  /*1c750*/  LOP3.LUT R28, R28, R29, RZ, 0x3c, !PT ;  /* 0x0000001d1c1c7212 */ /* 0x000fe200078e3cff */
[--C-:B------:R-:W-:Y:S01]  /*1c760*/  IMAD.X R29, RZ, RZ, R43.reuse, P5 ;  /* 0x000000ffff1d7224 */ /* 0x100fe200028e062b */
[----:B------:R-:W-:Y:S01]  /*1c770*/  LOP3.LUT R3, R6, 0x380, RZ, 0xc0, !PT ;  /* 0x0000038006037812 */ /* 0x000fe200078ec0ff */
[----:B------:R-:W-:Y:S01]  /*1c780*/  IMAD.WIDE.U32 R10, R15, UR4, RZ ;  /* 0x000000040f0a7c25 */ /* 0x000fe2000f8e00ff */
[C---:B------:R-:W-:Y:S01]  /*1c790*/  IADD3 R37, P1, R42.reuse, 0x3000, RZ ;  /* 0x000030002a257810 */ /* 0x040fe20007f3e0ff */
[----:B------:R-:W5:Y:S01]  /*1c7a0*/  LD.E.128 R32, desc[UR42][R32.64] ;  /* 0x0000002a20207980 */ /* 0x000f62000c101d00 */
[----:B------:R-:W-:Y:S01]  /*1c7b0*/  SHF.R.U64 R3, R3, 0x3, RZ ;  /* 0x0000000303037819 */ /* 0x000fe200000012ff */
[----:B------:R-:W-:Y:S01]  /*1c7c0*/  IMAD.X R53, RZ, RZ, R43, P0 ;  /* 0x000000ffff357224 */ /* 0x000fe200000e062b */
[C---:B------:R-:W-:Y:S01]  /*1c7d0*/  IADD3 R41, P3, R42.reuse, 0x4000, RZ ;  /* 0x000040002a297810 */ /* 0x040fe20007f7e0ff */
[----:B------:R-:W5:Y:S01]  /*1c7e0*/  LD.E.128 R28, desc[UR42][R28.64] ;  /* 0x0000002a1c1c7980 */ /* 0x000f62000c101d00 */
[----:B------:R-:W-:Y:S01]  /*1c7f0*/  LOP3.LUT R52, R3, R6, RZ, 0x3c, !PT ;  /* 0x0000000603347212 */ /* 0x000fe200078e3cff */
[----:B------:R-:W-:Y:S01]  /*1c800*/  IMAD R3, R15, UR5, R14 ;  /* 0x000000050f037c24 */ /* 0x000fe2000f8e020e */
[C---:B------:R-:W-:Y:S01]  /*1c810*/  IADD3 R45, P4, R42.reuse, 0x5000, RZ ;  /* 0x000050002a2d7810 */ /* 0x040fe20007f9e0ff */
[----:B------:R-:W0:Y:S01]  /*1c820*/  @P2 LDC R14, c[0x0][0xbf0] ;  /* 0x0002fc00ff0e2b82 */ /* 0x000e220000000800 */
[----:B------:R-:W-:Y:S01]  /*1c830*/  IADD3 R49, P5, R42, 0x6000, RZ ;  /* 0x000060002a317810 */ /* 0x000fe20007fbe0ff */
[----:B------:R-:W-:Y:S01]  /*1c840*/  ULDC.64 UR4, c[0x0][0xae8] ;  /* 0x0002ba0000047ab9 */ /* 0x000fe20000000a00 */
[----:B------:R-:W-:Y:S01]  /*1c850*/  LOP3.LUT R36, R37, 0x380, RZ, 0xc0, !PT ;  /* 0x0000038025247812 */ /* 0x000fe200078ec0ff */
[----:B------:R-:W5:Y:S01]  /*1c860*/  LD.E.128 R52, desc[UR42][R52.64] ;  /* 0x0000002a34347980 */ /* 0x000f62000c101d00 */
[----:B------:R-:W-:-:S02]  /*1c870*/  LOP3.LUT R40, R41, 0x380, RZ, 0xc0, !PT ;  /* 0x0000038029287812 */ /* 0x000fc400078ec0ff */
[----:B------:R-:W-:Y:S02]  /*1c880*/  LOP3.LUT R44, R45, 0x380, RZ, 0xc0, !PT ;  /* 0x000003802d2c7812 */ /* 0x000fe400078ec0ff */
[----:B------:R-:W-:Y:S02]  /*1c890*/  LOP3.LUT R48, R49, 0x380, RZ, 0xc0, !PT ;  /* 0x0000038031307812 */ /* 0x000fe400078ec0ff */
[----:B------:R-:W-:Y:S01]  /*1c8a0*/  LOP3.LUT R5, R42, 0x380, RZ, 0xc0, !PT ;  /* 0x000003802a057812 */ /* 0x000fe200078ec0ff */
[----:B------:R-:W-:Y:S01]  /*1c8b0*/  IMAD.IADD R11, R11, 0x1, R3 ;  /* 0x000000010b0b7824 */ /* 0x000fe200078e0203 */
[----:B------:R-:W-:Y:S01]  /*1c8c0*/  SHF.R.U64 R36, R36, 0x3, RZ ;  /* 0x0000000324247819 */ /* 0x000fe200000012ff */
[----:B------:R-:W-:Y:S01]  /*1c8d0*/  IMAD R3, R207, 0x20, R23 ;  /* 0x00000020cf037824 */ /* 0x000fe200078e0217 */
[----:B------:R-:W-:Y:S02]  /*1c8e0*/  SHF.R.U64 R40, R40, 0x3, RZ ;  /* 0x0000000328287819 */ /* 0x000fe400000012ff */
[----:B------:R-:W-:-:S02]  /*1c8f0*/  SHF.R.U64 R44, R44, 0x3, RZ ;  /* 0x000000032c2c7819 */ /* 0x000fc400000012ff */
[----:B------:R-:W-:Y:S02]  /*1c900*/  SHF.R.U64 R48, R48, 0x3, RZ ;  /* 0x0000000330307819 */ /* 0x000fe400000012ff */
[----:B------:R-:W-:Y:S01]  /*1c910*/  SHF.R.U64 R5, R5, 0x3, RZ ;  /* 0x0000000305057819 */ /* 0x000fe200000012ff */
[----:B------:R-:W-:Y:S01]  /*1c920*/  IMAD.WIDE.U32 R10, R206, UR4, R10 ;  /* 0x00000004ce0a7c25 */ /* 0x000fe2000f8e000a */
        /* <DEDUP_REMOVED lines=10> */
[----:B------:R-:W-:Y:S01]  /*1c9d0*/  IMAD.MOV.U32 R5, RZ, RZ, R43 ;  /* 0x000000ffff057224 */ /* 0x000fe200078e002b */
[----:B------:R-:W5:Y:S01]  /*1c9e0*/  LD.E.128 R36, desc[UR42][R36.64] ;  /* 0x0000002a24247980 */ /* 0x000f62000c101d00 */
[----:B------:R-:W-:-:S02]  /*1c9f0*/  IMAD.IADD R12, R192, 0x1, R3 ;  /* 0x00000001c00c7824 */ /* 0x000fc400078e0203 */
[----:B------:R-:W-:Y:S01]  /*1ca00*/  IMAD R11, R206, UR5, R11 ;  /* 0x00000005ce0b7c24 */ /* 0x000fe2000f8e020b */
[----:B------:R-:W-:Y:S01]  /*1ca10*/  ULDC.64 UR4, c[0x0][0xaf0] ;  /* 0x0002bc0000047ab9 */ /* 0x000fe20000000a00 */
[----:B-1----:R-:W-:Y:S01]  /*1ca20*/  @P2 IMAD.HI.U32 R3, R12, R13, RZ ;  /* 0x0000000d0c032227 */ /* 0x002fe200078e00ff */
[----:B------:R-:W5:Y:S03]  /*1ca30*/  LD.E.128 R4, desc[UR42][R4.64] ;  /* 0x0000002a04047980 */ /* 0x000f66000c101d00 */
[----:B------:R-:W-:Y:S01]  /*1ca40*/  IMAD R8, R8, UR4, RZ ;  /* 0x0000000408087c24 */ /* 0x000fe2000f8e02ff */
[----:B------:R-:W5:Y:S01]  /*1ca50*/  LD.E.128 R40, desc[UR42][R40.64] ;  /* 0x0000002a28287980 */ /* 0x000f62000c101d00 */
[----:B------:R-:W-:-:S03]  /*1ca60*/  IMAD.MOV.U32 R13, RZ, RZ, R12 ;  /* 0x000000ffff0d7224 */ /* 0x000fc600078e000c */
[----:B------:R-:W5:Y:S01]  /*1ca70*/  LD.E.128 R44, desc[UR42][R44.64] ;  /* 0x0000002a2c2c7980 */ /* 0x000f62000c101d00 */
[----:B------:R-:W-:-:S03]  /*1ca80*/  IMAD R15, R57, UR5, R8 ;  /* 0x00000005390f7c24 */ /* 0x000fc6000f8e0208 */
[----:B------:R-:W5:Y:S01]  /*1ca90*/  LD.E.128 R48, desc[UR42][R48.64] ;  /* 0x0000002a30307980 */ /* 0x000f62000c101d00 */
[----:B------:R-:W-:Y:S01]  /*1caa0*/  IMAD.WIDE.U32 R10, R57, UR4, R10 ;  /* 0x00000004390a7c25 */ /* 0x000fe2000f8e000a */
[----:B0-----:R-:W-:Y:S01]  /*1cab0*/  @P2 SHF.R.U32.HI R13, RZ, R14, R3 ;  /* 0x0000000eff0d2219 */ /* 0x001fe20000011603 */
[----:B------:R-:W-:Y:S01]  /*1cac0*/  ULDC.64 UR4, c[0x0][0xae0] ;  /* 0x0002b80000047ab9 */ /* 0x000fe20000000a00 */
[----:B------:R-:W-:Y:S01]  /*1cad0*/  @!PT LDS RZ, [RZ] ;  /* 0x00000000fffff984 */ /* 0x000fe20000000800 */
[----:B------:R-:W-:Y:S01]  /*1cae0*/  @!PT LDS RZ, [RZ] ;  /* 0x00000000fffff984 */ /* 0x000fe20000000800 */
[----:B------:R-:W-:Y:S01]  /*1caf0*/  @!PT LDS RZ, [RZ] ;  /* 0x00000000fffff984 */ /* 0x000fe20000000800 */
[----:B------:R-:W-:Y:S01]  /*1cb00*/  @!PT LDS RZ, [RZ] ;  /* 0x00000000fffff984 */ /* 0x000fe20000000800 */
[----:B------:R0:W-:Y:S06]  /*1cb10*/  MEMBAR.ALL.CTA ;  /* 0x0000000000007992 */ /* 0x0001ec0000008000 */
[----:B0-----:R-:W0:Y:S01]  /*1cb20*/  FENCE.VIEW.ASYNC.S ;  /* 0x00000000000073c6 */ /* 0x001e220000000000 */
[----:B------:R-:W-:Y:S01]  /*1cb30*/  IMAD.IADD R11, R11, 0x1, R15 ;  /* 0x000000010b0b7824 */ /* 0x000fe200078e020f */
[--C-:B------:R-:W-:Y:S01]  /*1cb40*/  SHF.R.S32.HI R8, RZ, 0x1f, R13.reuse ;  /* 0x0000001fff087819 */ /* 0x100fe2000001140d */
[----:B------:R-:W-:-:S04]  /*1cb50*/  IMAD.MOV R15, RZ, RZ, -R13 ;  /* 0x000000ffff0f7224 */ /* 0x000fc800078e0a0d */
[----:B------:R-:W-:Y:S02]  /*1cb60*/  IMAD R15, R0, R15, R12 ;  /* 0x0000000f000f7224 */ /* 0x000fe400078e020c */
[----:B------:R-:W-:Y:S02]  /*1cb70*/  IMAD R8, R8, UR4, RZ ;  /* 0x0000000408087c24 */ /* 0x000fe4000f8e02ff */
[----:B------:R-:W-:Y:S01]  /*1cb80*/  VIADD R3, R2, 0x28820 ;  /* 0x0002882002037836 */ /* 0x000fe20000000000 */
[----:B------:R-:W-:Y:S01]  /*1cb90*/  SHF.R.S32.HI R0, RZ, 0x1f, R15 ;  /* 0x0000001fff007819 */ /* 0x000fe2000001140f */
[C---:B------:R-:W-:Y:S02]  /*1cba0*/  IMAD R21, R13.reuse, UR5, R8 ;  /* 0x000000050d157c24 */ /* 0x040fe4000f8e0208 */
[----:B------:R-:W-:Y:S01]  /*1cbb0*/  IMAD.WIDE.U32 R10, R13, UR4, R10 ;  /* 0x000000040d0a7c25 */ /* 0x000fe2000f8e000a */
[----:B------:R-:W-:Y:S01]  /*1cbc0*/  ULDC.64 UR4, c[0x0][0xad8] ;  /* 0x0002b60000047ab9 */ /* 0x000fe20000000a00 */
[----:B------:R-:W-:-:S02]  /*1cbd0*/  PRMT R3, RZ, 0x654, R3 ;  /* 0x00000654ff037816 */ /* 0x000fc40000000003 */
[----:B------:R-:W-:Y:S02]  /*1cbe0*/  IMAD.IADD R11, R11, 0x1, R21 ;  /* 0x000000010b0b7824 */ /* 0x000fe400078e0215 */
[----:B------:R-:W-:Y:S02]  /*1cbf0*/  IMAD R0, R0, UR4, RZ ;  /* 0x0000000400007c24 */ /* 0x000fe4000f8e02ff */
[C---:B------:R-:W-:Y:S01]  /*1cc00*/  IMAD.WIDE.U32 R10, R15.reuse, UR4, R10 ;  /* 0x000000040f0a7c25 */ /* 0x040fe2000f8e000a */
[----:B0-----:R0:W-:Y:S03]  /*1cc10*/  SYNCS.ARRIVE.TRANS64.RED.A1T0 RZ, [R3+URZ], RZ ;  /* 0x000000ff03ff79a7 */ /* 0x0011e6000810043f */
[----:B0-----:R-:W-:Y:S01]  /*1cc20*/  IMAD R3, R15, UR5, R0 ;  /* 0x000000050f037c24 */ /* 0x001fe2000f8e0200 */
[----:B------:R-:W-:Y:S02]  /*1cc30*/  ULDC.64 UR4, c[0x0][0xa80] ;  /* 0x0002a00000047ab9 */ /* 0x000fe40000000a00 */
[----:B------:R-:W-:Y:S01]  /*1cc40*/  LEA R0, P0, R10, UR4, 0x1 ;  /* 0x000000040a007c11 */ /* 0x000fe2000f8008ff */
[----:B------:R-:W-:Y:S01]  /*1cc50*/  IMAD.IADD R3, R11, 0x1, R3 ;  /* 0x000000010b037824 */ /* 0x000fe200078e0203 */
[----:B------:R-:W-:Y:S01]  /*1cc60*/  UMOV UR4, 0xffffffff ;  /* 0xffffffff00047882 */ /* 0x000fe20000000000 */
[----:B------:R-:W-:-:S03]  /*1cc70*/  IMAD.IADD R192, R23, 0x1, R192 ;  /* 0x0000000117c07824 */ /* 0x000fc600078e02c0 */
[----:B------:R-:W-:Y:S01]  /*1cc80*/  LEA.HI.X R8, R10, UR5, R3, 0x1, P0 ;  /* 0x000000050a087c11 */ /* 0x000fe200080f0c03 */
[----:B------:R-:W-:Y:S06]  /*1cc90*/  BRA.DIV UR4, `(.L_x_1733) ;  /* 0x000000be04e87947 */ /* 0x000fec000b800000 */
[----:B------:R0:W1:Y:S04]  /*1cca0*/  SHFL.IDX PT, R3, R8, RZ, 0x181f ;  /* 0x00181fff08037589 */ /* 0x00006800000e0000 */
[----:B------:R0:W2:Y:S02]  /*1ccb0*/  SHFL.IDX PT, R14, R0, RZ, 0x181f ;  /* 0x00181fff000e7589 */ /* 0x0000a400000e0000 */
.L_x_1992:
[----:B------:R-:W-:Y:S01]  /*1ccc0*/  ISETP.GE.AND P0, PT, R192, R9, PT ;  /* 0x00000009c000720c */ /* 0x000fe20003f06270 */
[----:B------:R-:W-:-:S12]  /*1ccd0*/  BSSY B1, `(.L_x_1734) ;  /* 0x000000b000017945 */ /* 0x000fd80003800000 */
[----:B------:R-:W-:Y:S05]  /*1cce0*/  @P0 BRA `(.L_x_1735) ;  /* 0x0000000000240947 */ /* 0x000fea0003800000 */
[----:B------:R-:W-:Y:S02]  /*1ccf0*/  ULDC UR4, c[0x0][0xac8] ;  /* 0x0002b20000047ab9 */ /* 0x000fe40000000800 */
[----:B------:R-:W-:Y:S02]  /*1cd00*/  ISETP.GE.AND P0, PT, R16, UR4, PT ;  /* 0x0000000410007c0c */ /* 0x000fe4000bf06270 */
[----:B------:R-:W-:-:S11]  /*1cd10*/  ISETP.GE.AND P1, PT, R190, UR4, PT ;  /* 0x00000004be007c0c */ /* 0x000fd6000bf26270 */
[-C--:B--2---:R-:W-:Y:S02]  /*1cd20*/  @!P0 LEA R10, P2, R16, R14.reuse, 0x1 ;  /* 0x0000000e100a8211 */ /* 0x084fe400078408ff */
[----:B------:R-:W-:Y:S02]  /*1cd30*/  @!P1 LEA R14, P3, R190, R14, 0x1 ;  /* 0x0000000ebe0e9211 */ /* 0x000fe400078608ff */
[-C--:B-1----:R-:W-:Y:S02]  /*1cd40*/  @!P0 LEA.HI.X R11, R16, R3.reuse, R17, 0x1, P2 ;  /* 0x00000003100b8211 */ /* 0x082fe400010f0c11 */
[----:B------:R-:W-:-:S03]  /*1cd50*/  @!P1 LEA.HI.X R15, R190, R3, R214, 0x1, P3 ;  /* 0x00000003be0f9211 */ /* 0x000fc600018f0cd6 */
[----:B-----5:R3:W-:Y:S04]  /*1cd60*/  @!P0 ST.E.128 desc[UR42][R10.64], R4 ;  /* 0x000000040a008985 */ /* 0x0207e8000c101d2a */
[----:B------:R3:W-:Y:S02]  /*1cd70*/  @!P1 ST.E.128 desc[UR42][R14.64], R40 ;  /* 0x000000280e009985 */ /* 0x0007e4000c101d2a */
.L_x_1735:
[----:B------:R-:W-:Y:S05]  /*1cd80*/  BSYNC B1 ;  /* 0x0000000000017941 */ /* 0x000fea0003800000 */
.L_x_1734:
[----:B------:R-:W-:-:S03]  /*1cd90*/  UMOV UR4, 0xffffffff ;  /* 0xffffffff00047882 */ /* 0x000fc60000000000 */
[----:B------:R-:W-:Y:S05]  /*1cda0*/  BRA.DIV UR4, `(.L_x_1736) ;  /* 0x000000be04d87947 */ /* 0x000fea000b800000 */
[----:B-1----:R1:W4:Y:S04]  /*1cdb0*/  SHFL.IDX PT, R3, R8, 0x1, 0x181f ;  /* 0x00381f0008037f89 */ /* 0x00232800000e0000 */
[----:B--23--:R1:W2:Y:S02]  /*1cdc0*/  SHFL.IDX PT, R14, R0, 0x1, 0x181f ;  /* 0x00381f00000e7f89 */ /* 0x00c2a400000e0000 */
.L_x_1996:
[----:B-----5:R-:W-:Y:S01]  /*1cdd0*/  VIADD R4, R192, 0x20 ;  /* 0x00000020c0047836 */ /* 0x020fe20000000000 */
[----:B------:R-:W-:Y:S04]  /*1cde0*/  BSSY B1, `(.L_x_1737) ;  /* 0x000000c000017945 */ /* 0x000fe80003800000 */
[----:B------:R-:W-:-:S13]  /*1cdf0*/  ISETP.GE.AND P0, PT, R4, R9, PT ;  /* 0x000000090400720c */ /* 0x000fda0003f06270 */
[----:B------:R-:W-:Y:S05]  /*1ce00*/  @P0 BRA `(.L_x_1738) ;  /* 0x0000000000240947 */ /* 0x000fea0003800000 */
[----:B------:R-:W-:Y:S02]  /*1ce10*/  ULDC UR4, c[0x0][0xac8] ;  /* 0x0002b20000047ab9 */ /* 0x000fe40000000800 */
[----:B------:R-:W-:Y:S02]  /*1ce20*/  ISETP.GE.AND P2, PT, R16, UR4, PT ;  /* 0x0000000410007c0c */ /* 0x000fe4000bf46270 */
[----:B------:R-:W-:-:S11]  /*1ce30*/  ISETP.GE.AND P3, PT, R190, UR4, PT ;  /* 0x00000004be007c0c */ /* 0x000fd6000bf66270 */
[-C--:B--2---:R-:W-:Y:S02]  /*1ce40*/  @!P2 LEA R4, P0, R16, R14.reuse, 0x1 ;  /* 0x0000000e1004a211 */ /* 0x084fe400078008ff */
[----:B------:R-:W-:Y:S02]  /*1ce50*/  @!P3 LEA R14, P1, R190, R14, 0x1 ;  /* 0x0000000ebe0eb211 */ /* 0x000fe400078208ff */
[-C--:B----4-:R-:W-:Y:S02]  /*1ce60*/  @!P2 LEA.HI.X R5, R16, R3.reuse, R17, 0x1, P0 ;  /* 0x000000031005a211 */ /* 0x090fe400000f0c11 */
[----:B------:R-:W-:-:S03]  /*1ce70*/  @!P3 LEA.HI.X R15, R190, R3, R214, 0x1, P1 ;  /* 0x00000003be0fb211 */ /* 0x000fc600008f0cd6 */
[----:B------:R3:W-:Y:S04]  /*1ce80*/  @!P2 ST.E.128 desc[UR42][R4.64], R28 ;  /* 0x0000001c0400a985 */ /* 0x0007e8000c101d2a */
[----:B------:R3:W-:Y:S02]  /*1ce90*/  @!P3 ST.E.128 desc[UR42][R14.64], R44 ;  /* 0x0000002c0e00b985 */ /* 0x0007e4000c101d2a */
.L_x_1738:
[----:B------:R-:W-:Y:S05]  /*1cea0*/  BSYNC B1 ;  /* 0x0000000000017941 */ /* 0x000fea0003800000 */
.L_x_1737:
[----:B------:R-:W-:-:S03]  /*1ceb0*/  UMOV UR4, 0xffffffff ;  /* 0xffffffff00047882 */ /* 0x000fc60000000000 */
[----:B------:R-:W-:Y:S05]  /*1cec0*/  BRA.DIV UR4, `(.L_x_1739) ;  /* 0x000000be04d87947 */ /* 0x000fea000b800000 */
[----:B----4-:R4:W0:Y:S04]  /*1ced0*/  SHFL.IDX PT, R3, R8, 0x2, 0x181f ;  /* 0x00581f0008037f89 */ /* 0x01082800000e0000 */
[----:B--23--:R4:W2:Y:S02]  /*1cee0*/  SHFL.IDX PT, R14, R0, 0x2, 0x181f ;  /* 0x00581f00000e7f89 */ /* 0x00c8a400000e0000 */
.L_x_2000:
[----:B------:R-:W-:Y:S01]  /*1cef0*/  VIADD R4, R192, 0x40 ;  /* 0x00000040c0047836 */ /* 0x000fe20000000000 */
        /* <DEDUP_REMOVED lines=8> */
[-C--:B0-----:R-:W-:Y:S02]  /*1cf80*/  @!P2 LEA.HI.X R5, R16, R3.reuse, R17, 0x1, P0 ;  /* 0x000000031005a211 */ /* 0x081fe400000f0c11 */
[----:B------:R-:W-:-:S03]  /*1cf90*/  @!P3 LEA.HI.X R15, R190, R3, R214, 0x1, P1 ;  /* 0x00000003be0fb211 */ /* 0x000fc600008f0cd6 */
[----:B------:R3:W-:Y:S04]  /*1cfa0*/  @!P2 ST.E.128 desc[UR42][R4.64], R32 ;  /* 0x000000200400a985 */ /* 0x0007e8000c101d2a */
[----:B------:R3:W-:Y:S02]  /*1cfb0*/  @!P3 ST.E.128 desc[UR42][R14.64], R48 ;  /* 0x000000300e00b985 */ /* 0x0007e4000c101d2a */
.L_x_1741:
[----:B------:R-:W-:Y:S05]  /*1cfc0*/  BSYNC B1 ;  /* 0x0000000000017941 */ /* 0x000fea0003800000 */
.L_x_1740:
[----:B------:R-:W-:-:S03]  /*1cfd0*/  UMOV UR4, 0xffffffff ;  /* 0xffffffff00047882 */ /* 0x000fc60000000000 */
[----:B------:R-:W-:Y:S05]  /*1cfe0*/  BRA.DIV UR4, `(.L_x_1742) ;  /* 0x000000be04d87947 */ /* 0x000fea000b800000 */
[----:B0-----:R0:W0:Y:S04]  /*1cff0*/  SHFL.IDX PT, R3, R8, 0x3, 0x181f ;  /* 0x00781f0008037f89 */ /* 0x00102800000e0000 */
[----:B--23--:R2:W3:Y:S02]  /*1d000*/  SHFL.IDX PT, R14, R0, 0x3, 0x181f ;  /* 0x00781f00000e7f89 */ /* 0x00c4e400000e0000 */
.L_x_2004:
[----:B-12-4-:R-:W-:-:S05]  /*1d010*/  VIADD R0, R192, 0x60 ;  /* 0x00000060c0007836 */ /* 0x016fca0000000000 */
[----:B------:R-:W-:-:S13]  /*1d020*/  ISETP.GE.AND P0, PT, R0, R9, PT ;  /* 0x000000090000720c */ /* 0x000fda0003f06270 */
[----:B------:R-:W-:Y:S05]  /*1d030*/  @P0 BRA `(.L_x_1743) ;  /* 0x0000001800800947 */ /* 0x000fea0003800000 */
[----:B------:R-:W-:Y:S02]  /*1d040*/  ULDC UR4, c[0x0][0xac8] ;  /* 0x0002b20000047ab9 */ /* 0x000fe40000000800 */
[----:B------:R-:W-:-:S13]  /*1d050*/  ISETP.GE.AND P1, PT, R16, UR4, PT ;  /* 0x0000000410007c0c */ /* 0x000fda000bf26270 */
[----:B---3--:R-:W-:-:S04]  /*1d060*/  @!P1 LEA R4, P0, R16, R14, 0x1 ;  /* 0x0000000e10049211 */ /* 0x008fc800078008ff */
[----:B0-----:R-:W-:Y:S02]  /*1d070*/  @!P1 LEA.HI.X R5, R16, R3, R17, 0x1, P0 ;  /* 0x0000000310059211 */ /* 0x001fe400000f0c11 */
[----:B------:R-:W-:-:S03]  /*1d080*/  ISETP.GE.AND P0, PT, R190, UR4, PT ;  /* 0x00000004be007c0c */ /* 0x000fc6000bf06270 */
[----:B------:R0:W-:Y:S10]  /*1d090*/  @!P1 ST.E.128 desc[UR42][R4.64], R36 ;  /* 0x0000002404009985 */ /* 0x0001f4000c101d2a */
[----:B------:R-:W-:Y:S05]  /*1d0a0*/  @P0 BRA `(.L_x_1743) ;  /* 0x0000001800640947 */ /* 0x000fea0003800000 */
[----:B------:R-:W-:-:S04]  /*1d0b0*/  LEA R14, P0, R190, R14, 0x1 ;  /* 0x0000000ebe0e7211 */ /* 0x000fc800078008ff */
[----:B------:R-:W-:-:S05]  /*1d0c0*/  LEA.HI.X R15, R190, R3, R214, 0x1, P0 ;  /* 0x00000003be0f7211 */ /* 0x000fca00000f0cd6 */
[----:B------:R1:W-:Y:S01]  /*1d0d0*/  ST.E.128 desc[UR42][R14.64], R52 ;  /* 0x000000340e007985 */ /* 0x0003e2000c101d2a */
[----:B------:R-:W-:Y:S05]  /*1d0e0*/  BRA `(.L_x_1743) ;  /* 0x0000001800547947 */ /* 0x000fea0003800000 */
.L_x_1732:
[----:B------:R-:W-:Y:S01]  /*1d0f0*/  ULDC.64 UR4, c[0x0][0xb08] ;  /* 0x0002c20000047ab9 */ /* 0x000fe20000000a00 */
[----:B------:R-:W1:Y:S01]  /*1d100*/  @P2 LDC R12, c[0x0][0xbec] ;  /* 0x0002fb00ff0c2b82 */ /* 0x000e620000000800 */
[----:B------:R-:W-:Y:S01]  /*1d110*/  IMAD R14, R14, UR4, RZ ;  /* 0x000000040e0e7c24 */ /* 0x000fe2000f8e02ff */
[----:B0-----:R-:W-:Y:S01]  /*1d120*/  SHF.R.S32.HI R6, RZ, 0x1f, R57 ;  /* 0x0000001fff067819 */ /* 0x001fe20000011439 */
[----:B------:R-:W-:-:S04]  /*1d130*/  IMAD.WIDE.U32 R4, R15, UR4, RZ ;  /* 0x000000040f047c25 */ /* 0x000fc8000f8e00ff */
[----:B------:R-:W-:Y:S01]  /*1d140*/  IMAD R15, R15, UR5, R14 ;  /* 0x000000050f0f7c24 */ /* 0x000fe2000f8e020e */
[----:B------:R-:W0:Y:S01]  /*1d150*/  @P2 LDC R11, c[0x0][0xbf0] ;  /* 0x0002fc00ff0b2b82 */ /* 0x000e220000000800 */
[----:B------:R-:W-:Y:S01]  /*1d160*/  ULDC.64 UR4, c[0x0][0xb38] ;  /* 0x0002ce0000047ab9 */ /* 0x000fe20000000a00 */
[----:B------:R-:W-:Y:S02]  /*1d170*/  IMAD.MOV.U32 R3, RZ, RZ, R45 ;  /* 0x000000ffff037224 */ /* 0x000fe400078e002d */
[----:B------:R-:W-:Y:S02]  /*1d180*/  IMAD.IADD R5, R5, 0x1, R15 ;  /* 0x0000000105057824 */ /* 0x000fe400078e020f */
[----:B------:R-:W-:-:S04]  /*1d190*/  IMAD.WIDE.U32 R4, R206, UR4, R4 ;  /* 0x00000004ce047c25 */ /* 0x000fc8000f8e0004 */
[----:B------:R-:W-:Y:S01]  /*1d1a0*/  IMAD R5, R206, UR5, R5 ;  /* 0x00000005ce057c24 */ /* 0x000fe2000f8e0205 */
[----:B------:R-:W-:Y:S02]  /*1d1b0*/  ULDC.64 UR4, c[0x0][0xb40] ;  /* 0x0002d00000047ab9 */ /* 0x000fe40000000a00 */
[----:B------:R-:W-:Y:S02]  /*1d1c0*/  IMAD R6, R6, UR4, RZ ;  /* 0x0000000406067c24 */ /* 0x000fe4000f8e02ff */
[----:B-1----:R-:W-:-:S04]  /*1d1d0*/  @P2 IMAD.HI.U32 R12, R45, R12, RZ ;  /* 0x0000000c2d0c2227 */ /* 0x002fc800078e00ff */
[C---:B------:R-:W-:Y:S02]  /*1d1e0*/  IMAD R7, R57.reuse, UR5, R6 ;  /* 0x0000000539077c24 */ /* 0x040fe4000f8e0206 */
[----:B------:R-:W-:Y:S01]  /*1d1f0*/  IMAD.WIDE.U32 R4, R57, UR4, R4 ;  /* 0x0000000439047c25 */ /* 0x000fe2000f8e0004 */
[----:B0-----:R-:W-:Y:S01]  /*1d200*/  @P2 SHF.R.U32.HI R3, RZ, R11, R12 ;  /* 0x0000000bff032219 */ /* 0x001fe2000001160c */
[----:B------:R-:W-:Y:S02]  /*1d210*/  ULDC.64 UR4, c[0x0][0xb48] ;  /* 0x0002d20000047ab9 */ /* 0x000fe40000000a00 */
[----:B------:R-:W-:Y:S01]  /*1d220*/  IMAD.IADD R5, R5, 0x1, R7 ;  /* 0x0000000105057824 */ /* 0x000fe200078e0207 */
[--C-:B------:R-:W-:Y:S01]  /*1d230*/  SHF.R.S32.HI R6, RZ, 0x1f, R3.reuse ;  /* 0x0000001fff067819 */ /* 0x100fe20000011403 */
[----:B------:R-:W-:Y:S02]  /*1d240*/  IMAD.MOV R7, RZ, RZ, -R3 ;  /* 0x000000ffff077224 */ /* 0x000fe400078e0a03 */
[----:B------:R-:W-:-:S04]  /*1d250*/  IMAD.WIDE.U32 R4, R215, UR4, R4 ;  /* 0x00000004d7047c25 */ /* 0x000fc8000f8e0004 */
[----:B------:R-:W-:Y:S02]  /*1d260*/  VIADD R11, R2, 0x28820 ;  /* 0x00028820020b7836 */ /* 0x000fe40000000000 */
[----:B------:R-:W-:Y:S01]  /*1d270*/  IMAD R5, R215, UR5, R5 ;  /* 0x00000005d7057c24 */ /* 0x000fe2000f8e0205 */
[----:B------:R-:W-:Y:S01]  /*1d280*/  ULDC.64 UR4, c[0x0][0xb30] ;  /* 0x0002cc0000047ab9 */ /* 0x000fe20000000a00 */
[----:B------:R-:W-:Y:S01]  /*1d290*/  IMAD R7, R0, R7, R45 ;  /* 0x0000000700077224 */ /* 0x000fe200078e022d */
[----:B------:R-:W-:Y:S01]  /*1d2a0*/  PRMT R0, RZ, 0x654, R11 ;  /* 0x00000654ff007816 */ /* 0x000fe2000000000b */
[----:B------:R-:W-:Y:S02]  /*1d2b0*/  IMAD R6, R6, UR4, RZ ;  /* 0x0000000406067c24 */ /* 0x000fe4000f8e02ff */
[C---:B------:R-:W-:Y:S01]  /*1d2c0*/  IMAD.WIDE.U32 R4, R3.reuse, UR4, R4 ;  /* 0x0000000403047c25 */ /* 0x040fe2000f8e0004 */
[----:B------:R0:W-:Y:S03]  /*1d2d0*/  SYNCS.ARRIVE.TRANS64.RED.A1T0 RZ, [R0+URZ], RZ ;  /* 0x000000ff00ff79a7 */ /* 0x0001e6000810043f */
[----:B------:R-:W-:Y:S01]  /*1d2e0*/  IMAD R11, R3, UR5, R6 ;  /* 0x00000005030b7c24 */ /* 0x000fe2000f8e0206 */
[----:B------:R-:W-:-:S03]  /*1d2f0*/  ULDC.64 UR4, c[0x0][0xb28] ;  /* 0x0002ca0000047ab9 */ /* 0x000fc60000000a00 */
[----:B------:R-:W-:Y:S01]  /*1d300*/  IMAD.IADD R5, R5, 0x1, R11 ;  /* 0x0000000105057824 */ /* 0x000fe200078e020b */
[----:B0-----:R-:W-:Y:S01]  /*1d310*/  SHF.R.S32.HI R0, RZ, 0x1f, R7 ;  /* 0x0000001fff007819 */ /* 0x001fe20000011407 */
[----:B------:R-:W-:-:S04]  /*1d320*/  IMAD.WIDE.U32 R4, R7, UR4, R4 ;  /* 0x0000000407047c25 */ /* 0x000fc8000f8e0004 */
[----:B------:R-:W-:-:S04]  /*1d330*/  IMAD R0, R0, UR4, RZ ;  /* 0x0000000400007c24 */ /* 0x000fc8000f8e02ff */
[----:B------:R-:W-:Y:S01]  /*1d340*/  IMAD R7, R7, UR5, R0 ;  /* 0x0000000507077c24 */ /* 0x000fe2000f8e0200 */
[----:B------:R-:W-:Y:S02]  /*1d350*/  ULDC.64 UR4, c[0x0][0xb00] ;  /* 0x0002c00000047ab9 */ /* 0x000fe40000000a00 */
[----:B------:R-:W-:Y:S01]  /*1d360*/  LEA R3, P0, R4, UR4, 0x2 ;  /* 0x0000000404037c11 */ /* 0x000fe2000f8010ff */
[----:B------:R-:W-:Y:S01]  /*1d370*/  IMAD.IADD R5, R5, 0x1, R7 ;  /* 0x0000000105057824 */ /* 0x000fe200078e0207 */
[----:B------:R-:W-:-:S04]  /*1d380*/  UMOV UR4, 0xffffffff ;  /* 0xffffffff00047882 */ /* 0x000fc80000000000 */
[----:B------:R-:W-:Y:S01]  /*1d390*/  LEA.HI.X R4, R4, UR5, R5, 0x2, P0 ;  /* 0x0000000504047c11 */ /* 0x000fe200080f1405 */
[----:B------:R-:W-:Y:S06]  /*1d3a0*/  BRA.DIV UR4, `(.L_x_1744) ;  /* 0x000000be04307947 */ /* 0x000fec000b800000 */
[----:B------:R0:W1:Y:S04]  /*1d3b0*/  SHFL.IDX PT, R0, R4, RZ, 0x1c1f ;  /* 0x001c1fff04007589 */ /* 0x00006800000e0000 */
[----:B------:R0:W2:Y:S02]  /*1d3c0*/  SHFL.IDX PT, R14, R3, RZ, 0x1c1f ;  /* 0x001c1fff030e7589 */ /* 0x0000a400000e0000 */
.L_x_2007:
[----:B------:R-:W-:Y:S01]  /*1d3d0*/  ISETP.GE.AND P0, PT, R10, R9, PT ;  /* 0x000000090a00720c */ /* 0x000fe20003f06270 */
[----:B------:R-:W-:-:S12]  /*1d3e0*/  BSSY B1, `(.L_x_1745) ;  /* 0x000004f000017945 */ /* 0x000fd80003800000 */
[----:B------:R-:W-:Y:S05]  /*1d3f0*/  @P0 BRA `(.L_x_1746) ;  /* 0x0000000400340947 */ /* 0x000fea0003800000 */
[----:B------:R-:W-:Y:S01]  /*1d400*/  ULDC UR4, c[0x0][0xac8] ;  /* 0x0002b20000047ab9 */ /* 0x000fe20000000800 */
[----:B------:R-:W-:Y:S02]  /*1d410*/  SHF.R.S32.HI R12, RZ, 0x1f, R188 ;  /* 0x0000001fff0c7819 */ /* 0x000fe400000114bc */
[----:B------:R-:W-:Y:S02]  /*1d420*/  ISETP.GE.AND P0, PT, R188, UR4, PT ;  /* 0x00000004bc007c0c */ /* 0x000fe4000bf06270 */
[----:B------:R-:W-:Y:S02]  /*1d430*/  ISETP.GE.AND P2, PT, R231, UR4, PT ;  /* 0x00000004e7007c0c */ /* 0x000fe4000bf46270 */
[----:B------:R-:W-:Y:S02]  /*1d440*/  ISETP.GE.AND P3, PT, R230, UR4, PT ;  /* 0x00000004e6007c0c */ /* 0x000fe4000bf66270 */
[----:B------:R-:W-:Y:S02]  /*1d450*/  ISETP.GE.AND P1, PT, R229, UR4, PT ;  /* 0x00000004e5007c0c */ /* 0x000fe4000bf26270 */
[----:B------:R-:W-:-:S02]  /*1d460*/  SHF.R.S32.HI R5, RZ, 0x1f, R231 ;  /* 0x0000001fff057819 */ /* 0x000fc400000114e7 */
[----:B------:R-:W-:-:S03]  /*1d470*/  SHF.R.S32.HI R15, RZ, 0x1f, R230 ;  /* 0x0000001fff0f7819 */ /* 0x000fc600000114e6 */
[CC--:B--2---:R-:W-:Y:S02]  /*1d480*/  @!P0 LEA R10, P4, R188.reuse, R14.reuse, 0x2 ;  /* 0x0000000ebc0a8211 */ /* 0x0c4fe400078810ff */
[C---:B------:R-:W-:Y:S02]  /*1d490*/  @!P2 LEA R6, P5, R231.reuse, R14, 0x2 ;  /* 0x0000000ee706a211 */ /* 0x040fe400078a10ff */
[-C--:B-1----:R-:W-:Y:S02]  /*1d4a0*/  @!P0 LEA.HI.X R11, R188, R0.reuse, R12, 0x2, P4 ;  /* 0x00000000bc0b8211 */ /* 0x082fe400020f140c */
[----:B------:R-:W-:Y:S02]  /*1d4b0*/  @!P2 LEA.HI.X R7, R231, R0, R5, 0x2, P5 ;  /* 0x00000000e707a211 */ /* 0x000fe400028f1405 */
[----:B------:R-:W-:Y:S01]  /*1d4c0*/  @!P3 LEA R12, P4, R230, R14, 0x2 ;  /* 0x0000000ee60cb211 */ /* 0x000fe200078810ff */
[----:B------:R1:W-:Y:S01]  /*1d4d0*/  @!P0 ST.E.64 desc[UR42][R10.64], R20 ;  /* 0x000000140a008985 */ /* 0x0003e2000c101b2a */
[----:B------:R-:W-:-:S02]  /*1d4e0*/  ISETP.GE.AND P0, PT, R228, UR4, PT ;  /* 0x00000004e4007c0c */ /* 0x000fc4000bf06270 */
[----:B------:R-:W-:Y:S01]  /*1d4f0*/  SHF.R.S32.HI R5, RZ, 0x1f, R229 ;  /* 0x0000001fff057819 */ /* 0x000fe200000114e5 */
[----:B------:R2:W-:Y:S01]  /*1d500*/  @!P2 ST.E.64 desc[UR42][R6.64], R92 ;  /* 0x0000005c0600a985 */ /* 0x0005e2000c101b2a */
[----:B------:R-:W-:Y:S02]  /*1d510*/  @!P1 LEA R28, P5, R229, R14, 0x2 ;  /* 0x0000000ee51c9211 */ /* 0x000fe400078a10ff */
[----:B------:R-:W-:Y:S02]  /*1d520*/  ISETP.GE.AND P2, PT, R227, UR4, PT ;  /* 0x00000004e3007c0c */ /* 0x000fe4000bf46270 */
[-C--:B------:R-:W-:Y:S02]  /*1d530*/  @!P3 LEA.HI.X R13, R230, R0.reuse, R15, 0x2, P4 ;  /* 0x00000000e60db211 */ /* 0x080fe400020f140f */
[----:B------:R-:W-:Y:S02]  /*1d540*/  @!P1 LEA.HI.X R29, R229, R0, R5, 0x2, P5 ;  /* 0x00000000e51d9211 */ /* 0x000fe400028f1405 */
[----:B------:R-:W-:Y:S01]  /*1d550*/  ISETP.GE.AND P4, PT, R226, UR4, PT ;  /* 0x00000004e2007c0c */ /* 0x000fe2000bf86270 */
[----:B------:R3:W-:Y:S01]  /*1d560*/  @!P3 ST.E.64 desc[UR42][R12.64], R96 ;  /* 0x000000600c00b985 */ /* 0x0007e2000c101b2a */
[----:B------:R-:W-:-:S02]  /*1d570*/  @!P0 LEA R30, P3, R228, R14, 0x2 ;  /* 0x0000000ee41e8211 */ /* 0x000fc400078610ff */
[----:B------:R-:W-:Y:S01]  /*1d580*/  SHF.R.S32.HI R15, RZ, 0x1f, R228 ;  /* 0x0000001fff0f7819 */ /* 0x000fe200000114e4 */
[----:B------:R4:W-:Y:S01]  /*1d590*/  @!P1 ST.E.64 desc[UR42][R28.64], R100 ;  /* 0x000000641c009985 */ /* 0x0009e2000c101b2a */
[----:B------:R-:W-:Y:S02]  /*1d5a0*/  ISETP.GE.AND P1, PT, R225, UR4, PT ;  /* 0x00000004e1007c0c */ /* 0x000fe4000bf26270 */
[----:B------:R-:W-:Y:S02]  /*1d5b0*/  SHF.R.S32.HI R5, RZ, 0x1f, R227 ;  /* 0x0000001fff057819 */ /* 0x000fe400000114e3 */
[C---:B-1----:R-:W-:Y:S02]  /*1d5c0*/  @!P2 LEA R10, P5, R227.reuse, R14, 0x2 ;  /* 0x0000000ee30aa211 */ /* 0x042fe400078a10ff */
[-C--:B------:R-:W-:Y:S02]  /*1d5d0*/  @!P0 LEA.HI.X R31, R228, R0.reuse, R15, 0x2, P3 ;  /* 0x00000000e41f8211 */ /* 0x080fe400018f140f */
[----:B------:R-:W-:-:S02]  /*1d5e0*/  @!P2 LEA.HI.X R11, R227, R0, R5, 0x2, P5 ;  /* 0x00000000e30ba211 */ /* 0x000fc400028f1405 */
[----:B------:R-:W-:Y:S01]  /*1d5f0*/  ISETP.GE.AND P3, PT, R224, UR4, PT ;  /* 0x00000004e0007c0c */ /* 0x000fe2000bf66270 */
[----:B------:R-:W-:Y:S01]  /*1d600*/  @!P0 ST.E.64 desc[UR42][R30.64], R104 ;  /* 0x000000681e008985 */ /* 0x000fe2000c101b2a */
[-C--:B--2---:R-:W-:Y:S02]  /*1d610*/  @!P4 LEA R6, P0, R226, R14.reuse, 0x2 ;  /* 0x0000000ee206c211 */ /* 0x084fe400078010ff */
[----:B------:R-:W-:Y:S01]  /*1d620*/  SHF.R.S32.HI R15, RZ, 0x1f, R226 ;  /* 0x0000001fff0f7819 */ /* 0x000fe200000114e2 */
[----:B------:R1:W-:Y:S01]  /*1d630*/  @!P2 ST.E.64 desc[UR42][R10.64], R108 ;  /* 0x0000006c0a00a985 */ /* 0x0003e2000c101b2a */
[----:B------:R-:W-:Y:S02]  /*1d640*/  SHF.R.S32.HI R5, RZ, 0x1f, R225 ;  /* 0x0000001fff057819 */ /* 0x000fe400000114e1 */
[----:B---3--:R-:W-:Y:S02]  /*1d650*/  @!P1 LEA R12, P5, R225, R14, 0x2 ;  /* 0x0000000ee10c9211 */ /* 0x008fe400078a10ff */
[----:B------:R-:W-:-:S02]  /*1d660*/  ISETP.GE.AND P2, PT, R223, UR4, PT ;  /* 0x00000004df007c0c */ /* 0x000fc4000bf46270 */
[-C--:B------:R-:W-:Y:S02]  /*1d670*/  @!P4 LEA.HI.X R7, R226, R0.reuse, R15, 0x2, P0 ;  /* 0x00000000e207c211 */ /* 0x080fe400000f140f */
[----:B------:R-:W-:Y:S02]  /*1d680*/  ISETP.GE.AND P0, PT, R222, UR4, PT ;  /* 0x00000004de007c0c */ /* 0x000fe4000bf06270 */
[----:B------:R-:W-:Y:S01]  /*1d690*/  @!P1 LEA.HI.X R13, R225, R0, R5, 0x2, P5 ;  /* 0x00000000e10d9211 */ /* 0x000fe200028f1405 */
[----:B------:R2:W-:Y:S01]  /*1d6a0*/  @!P4 ST.E.64 desc[UR42][R6.64], R36 ;  /* 0x000000240600c985 */ /* 0x0005e2000c101b2a */
[----:B------:R-:W-:Y:S02]  /*1d6b0*/  @!P3 LEA R20, P5, R224, R14, 0x2 ;  /* 0x0000000ee014b211 */ /* 0x000fe400078a10ff */
[----:B------:R-:W-:Y:S01]  /*1d6c0*/  SHF.R.S32.HI R5, RZ, 0x1f, R224 ;  /* 0x0000001fff057819 */ /* 0x000fe200000114e0 */
[----:B------:R3:W-:Y:S01]  /*1d6d0*/  @!P1 ST.E.64 desc[UR42][R12.64], R116 ;  /* 0x000000740c009985 */ /* 0x0007e2000c101b2a */
[----:B------:R-:W-:-:S02]  /*1d6e0*/  ISETP.GE.AND P1, PT, R221, UR4, PT ;  /* 0x00000004dd007c0c */ /* 0x000fc4000bf26270 */
[----:B------:R-:W-:Y:S02]  /*1d6f0*/  @!P3 LEA.HI.X R21, R224, R0, R5, 0x2, P5 ;  /* 0x00000000e015b211 */ /* 0x000fe400028f1405 */
[CC--:B----4-:R-:W-:Y:S02]  /*1d700*/  @!P2 LEA R28, P4, R223.reuse, R14.reuse, 0x2 ;  /* 0x0000000edf1ca211 */ /* 0x0d0fe400078810ff */
[----:B------:R-:W-:Y:S01]  /*1d710*/  SHF.R.S32.HI R15, RZ, 0x1f, R223 ;  /* 0x0000001fff0f7819 */ /* 0x000fe200000114df */
[----:B------:R4:W-:Y:S01]  /*1d720*/  @!P3 ST.E.64 desc[UR42][R20.64], R120 ;  /* 0x000000781400b985 */ /* 0x0009e2000c101b2a */
[----:B-1----:R-:W-:Y:S02]  /*1d730*/  @!P0 LEA R10, P5, R222, R14, 0x2 ;  /* 0x0000000ede0a8211 */ /* 0x002fe400078a10ff */
[----:B------:R-:W-:Y:S02]  /*1d740*/  SHF.R.S32.HI R5, RZ, 0x1f, R222 ;  /* 0x0000001fff057819 */ /* 0x000fe400000114de */
[----:B------:R-:W-:-:S02]  /*1d750*/  @!P2 LEA.HI.X R29, R223, R0, R15, 0x2, P4 ;  /* 0x00000000df1da211 */ /* 0x000fc400020f140f */
[----:B------:R-:W-:Y:S02]  /*1d760*/  ISETP.GE.AND P3, PT, R220, UR4, PT ;  /* 0x00000004dc007c0c */ /* 0x000fe4000bf66270 */
[----:B------:R-:W-:Y:S01]  /*1d770*/  @!P0 LEA.HI.X R11, R222, R0, R5, 0x2, P5 ;  /* 0x00000000de0b8211 */ /* 0x000fe200028f1405 */
[----:B------:R1:W-:Y:S01]  /*1d780*/  @!P2 ST.E.64 desc[UR42][R28.64], R124 ;  /* 0x0000007c1c00a985 */ /* 0x0003e2000c101b2a */
[----:B------:R-:W-:Y:S02]  /*1d790*/  ISETP.GE.AND P4, PT, R219, UR4, PT ;  /* 0x00000004db007c0c */ /* 0x000fe4000bf86270 */
[----:B------:R-:W-:Y:S01]  /*1d7a0*/  SHF.R.S32.HI R5, RZ, 0x1f, R221 ;  /* 0x0000001fff057819 */ /* 0x000fe200000114dd */
[----:B------:R0:W-:Y:S01]  /*1d7b0*/  @!P0 ST.E.64 desc[UR42][R10.64], R128 ;  /* 0x000000800a008985 */ /* 0x0001e2000c101b2a */
[----:B--2---:R-:W-:Y:S02]  /*1d7c0*/  @!P1 LEA R6, P5, R221, R14, 0x2 ;  /* 0x0000000edd069211 */ /* 0x004fe400078a10ff */
[----:B------:R-:W-:-:S02]  /*1d7d0*/  ISETP.GE.AND P2, PT, R218, UR4, PT ;  /* 0x00000004da007c0c */ /* 0x000fc4000bf46270 */
[----:B------:R-:W-:Y:S02]  /*1d7e0*/  ISETP.GE.AND P0, PT, R217, UR4, PT ;  /* 0x00000004d9007c0c */ /* 0x000fe4000bf06270 */
[----:B------:R-:W-:Y:S02]  /*1d7f0*/  @!P1 LEA.HI.X R7, R221, R0, R5, 0x2, P5 ;  /* 0x00000000dd079211 */ /* 0x000fe400028f1405 */
[----:B---3--:R-:W-:-:S03]  /*1d800*/  @!P3 LEA R12, P5, R220, R14, 0x2 ;  /* 0x0000000edc0cb211 */ /* 0x008fc600078a10ff */
[----:B------:R0:W-:Y:S01]  /*1d810*/  @!P1 ST.E.64 desc[UR42][R6.64], R132 ;  /* 0x0000008406009985 */ /* 0x0001e2000c101b2a */
[C---:B----4-:R-:W-:Y:S02]  /*1d820*/  @!P4 LEA R20, P1, R219.reuse, R14, 0x2 ;  /* 0x0000000edb14c211 */ /* 0x050fe400078210ff */
[----:B------:R-:W-:Y:S02]  /*1d830*/  @!P3 LEA.HI.X R13, R220, R0, R237, 0x2, P5 ;  /* 0x00000000dc0db211 */ /* 0x000fe400028f14ed */
[C---:B-1----:R-:W-:Y:S02]  /*1d840*/  @!P2 LEA R28, P5, R218.reuse, R14, 0x2 ;  /* 0x0000000eda1ca211 */ /* 0x042fe400078a10ff */
[----:B------:R-:W-:Y:S01]  /*1d850*/  @!P4 LEA.HI.X R21, R219, R0, R236, 0x2, P1 ;  /* 0x00000000db15c211 */ /* 0x000fe200008f14ec */
[----:B------:R0:W-:Y:S01]  /*1d860*/  @!P3 ST.E.64 desc[UR42][R12.64], R136 ;  /* 0x000000880c00b985 */ /* 0x0001e2000c101b2a */
[C---:B------:R-:W-:Y:S02]  /*1d870*/  @!P0 LEA R14, P1, R217.reuse, R14, 0x2 ;  /* 0x0000000ed90e8211 */ /* 0x040fe400078210ff */
[-C--:B------:R-:W-:Y:S01]  /*1d880*/  @!P2 LEA.HI.X R29, R218, R0.reuse, R235, 0x2, P5 ;  /* 0x00000000da1da211 */ /* 0x080fe200028f14eb */
[----:B------:R0:W-:Y:S01]  /*1d890*/  @!P4 ST.E.64 desc[UR42][R20.64], R140 ;  /* 0x0000008c1400c985 */ /* 0x0001e2000c101b2a */
[----:B------:R-:W-:-:S03]  /*1d8a0*/  @!P0 LEA.HI.X R15, R217, R0, R234, 0x2, P1 ;  /* 0x00000000d90f8211 */ /* 0x000fc600008f14ea */
[----:B------:R0:W-:Y:S04]  /*1d8b0*/  @!P2 ST.E.64 desc[UR42][R28.64], R144 ;  /* 0x000000901c00a985 */ /* 0x0001e8000c101b2a */
[----:B------:R0:W-:Y:S02]  /*1d8c0*/  @!P0 ST.E.64 desc[UR42][R14.64], R148 ;  /* 0x000000940e008985 */ /* 0x0001e4000c101b2a */
.L_x_1746:
[----:B------:R-:W-:Y:S05]  /*1d8d0*/  BSYNC B1 ;  /* 0x0000000000017941 */ /* 0x000fea0003800000 */
.L_x_1745:
[----:B------:R-:W-:-:S03]  /*1d8e0*/  UMOV UR4, 0xffffffff ;  /* 0xffffffff00047882 */ /* 0x000fc60000000000 */
[----:B------:R-:W-:Y:S05]  /*1d8f0*/  BRA.DIV UR4, `(.L_x_1747) ;  /* 0x000000ba04107947 */ /* 0x000fea000b800000 */
[----:B-1----:R1:W3:Y:S04]  /*1d900*/  SHFL.IDX PT, R0, R4, 0x1, 0x1c1f ;  /* 0x003c1f0004007f89 */ /* 0x0022e800000e0000 */
[----:B0-2---:R1:W0:Y:S02]  /*1d910*/  SHFL.IDX PT, R14, R3, 0x1, 0x1c1f ;  /* 0x003c1f00030e7f89 */ /* 0x00522400000e0000 */
.L_x_2011:
[----:B------:R-:W-:-:S13]  /*1d920*/  ISETP.GE.AND P0, PT, R8, R9, PT ;  /* 0x000000090800720c */ /* 0x000fda0003f06270 */
[----:B------:R-:W-:Y:S05]  /*1d930*/  @P0 BRA `(.L_x_1743) ;  /* 0x0000001000400947 */ /* 0x000fea0003800000 */
[----:B------:R-:W-:Y:S01]  /*1d940*/  ULDC UR4, c[0x0][0xac8] ;  /* 0x0002b20000047ab9 */ /* 0x000fe20000000800 */
[----:B-1----:R-:W-:Y:S02]  /*1d950*/  SHF.R.S32.HI R3, RZ, 0x1f, R188 ;  /* 0x0000001fff037819 */ /* 0x002fe400000114bc */
[----:B------:R-:W-:Y:S02]  /*1d960*/  ISETP.GE.AND P2, PT, R188, UR4, PT ;  /* 0x00000004bc007c0c */ /* 0x000fe4000bf46270 */
[----:B------:R-:W-:Y:S02]  /*1d970*/  ISETP.GE.AND P3, PT, R231, UR4, PT ;  /* 0x00000004e7007c0c */ /* 0x000fe4000bf66270 */
[----:B------:R-:W-:Y:S02]  /*1d980*/  ISETP.GE.AND P1, PT, R230, UR4, PT ;  /* 0x00000004e6007c0c */ /* 0x000fe4000bf26270 */
[----:B------:R-:W-:Y:S02]  /*1d990*/  SHF.R.S32.HI R10, RZ, 0x1f, R231 ;  /* 0x0000001fff0a7819 */ /* 0x000fe400000114e7 */
[----:B------:R-:W-:-:S05]  /*1d9a0*/  SHF.R.S32.HI R15, RZ, 0x1f, R229 ;  /* 0x0000001fff0f7819 */ /* 0x000fca00000114e5 */
[CC--:B0-----:R-:W-:Y:S02]  /*1d9b0*/  @!P2 LEA R4, P0, R188.reuse, R14.reuse, 0x2 ;  /* 0x0000000ebc04a211 */ /* 0x0c1fe400078010ff */
[----:B------:R-:W-:Y:S02]  /*1d9c0*/  @!P3 LEA R6, P4, R231, R14, 0x2 ;  /* 0x0000000ee706b211 */ /* 0x000fe400078810ff */
[----:B---3--:R-:W-:Y:S02]  /*1d9d0*/  @!P2 LEA.HI.X R5, R188, R0, R3, 0x2, P0 ;  /* 0x00000000bc05a211 */ /* 0x008fe400000f1403 */
[----:B------:R-:W-:Y:S02]  /*1d9e0*/  ISETP.GE.AND P0, PT, R229, UR4, PT ;  /* 0x00000004e5007c0c */ /* 0x000fe4000bf06270 */
[----:B------:R-:W-:Y:S01]  /*1d9f0*/  SHF.R.S32.HI R3, RZ, 0x1f, R230 ;  /* 0x0000001fff037819 */ /* 0x000fe200000114e6 */
[----:B------:R0:W-:Y:S01]  /*1da00*/  @!P2 ST.E.64 desc[UR42][R4.64], R90 ;  /* 0x0000005a0400a985 */ /* 0x0001e2000c101b2a */
[----:B------:R-:W-:-:S02]  /*1da10*/  ISETP.GE.AND P2, PT, R228, UR4, PT ;  /* 0x00000004e4007c0c */ /* 0x000fc4000bf46270 */
[C---:B------:R-:W-:Y:S02]  /*1da20*/  @!P1 LEA R8, P5, R230.reuse, R14, 0x2 ;  /* 0x0000000ee6089211 */ /* 0x040fe400078a10ff */
[-C--:B------:R-:W-:Y:S02]  /*1da30*/  @!P3 LEA.HI.X R7, R231, R0.reuse, R10, 0x2, P4 ;  /* 0x00000000e707b211 */ /* 0x080fe400020f140a */
[----:B------:R-:W-:Y:S02]  /*1da40*/  ISETP.GE.AND P4, PT, R227, UR4, PT ;  /* 0x00000004e3007c0c */ /* 0x000fe4000bf86270 */
[----:B------:R-:W-:Y:S01]  /*1da50*/  @!P1 LEA.HI.X R9, R230, R0, R3, 0x2, P5 ;  /* 0x00000000e6099211 */ /* 0x000fe200028f1403 */
[----:B------:R1:W-:Y:S01]  /*1da60*/  @!P3 ST.E.64 desc[UR42][R6.64], R94 ;  /* 0x0000005e0600b985 */ /* 0x0003e2000c101b2a */
[----:B------:R-:W-:Y:S02]  /*1da70*/  @!P0 LEA R10, P5, R229, R14, 0x2 ;  /* 0x0000000ee50a8211 */ /* 0x000fe400078a10ff */
[----:B------:R-:W-:Y:S01]  /*1da80*/  ISETP.GE.AND P3, PT, R226, UR4, PT ;  /* 0x00000004e2007c0c */ /* 0x000fe2000bf66270 */
[----:B------:R2:W-:Y:S01]  /*1da90*/  @!P1 ST.E.64 desc[UR42][R8.64], R98 ;  /* 0x0000006208009985 */ /* 0x0005e2000c101b2a */
[----:B------:R-:W-:-:S02]  /*1daa0*/  SHF.R.S32.HI R3, RZ, 0x1f, R228 ;  /* 0x0000001fff037819 */ /* 0x000fc400000114e4 */
[C---:B------:R-:W-:Y:S02]  /*1dab0*/  @!P2 LEA R12, P1, R228.reuse, R14, 0x2 ;  /* 0x0000000ee40ca211 */ /* 0x040fe400078210ff */
[-C--:B------:R-:W-:Y:S02]  /*1dac0*/  @!P0 LEA.HI.X R11, R229, R0.reuse, R15, 0x2, P5 ;  /* 0x00000000e50b8211 */ /* 0x080fe400028f140f */
[----:B------:R-:W-:Y:S02]  /*1dad0*/  @!P2 LEA.HI.X R13, R228, R0, R3, 0x2, P1 ;  /* 0x00000000e40da211 */ /* 0x000fe400008f1403 */
[----:B------:R-:W-:Y:S01]  /*1dae0*/  ISETP.GE.AND P1, PT, R225, UR4, PT ;  /* 0x00000004e1007c0c */ /* 0x000fe2000bf26270 */
[----:B------:R3:W-:Y:S01]  /*1daf0*/  @!P0 ST.E.64 desc[UR42][R10.64], R102 ;  /* 0x000000660a008985 */ /* 0x0007e2000c101b2a */
[----:B0-----:R-:W-:Y:S02]  /*1db00*/  @!P4 LEA R4, P0, R227, R14, 0x2 ;  /* 0x0000000ee304c211 */ /* 0x001fe400078010ff */
[----:B------:R-:W-:Y:S01]  /*1db10*/  SHF.R.S32.HI R15, RZ, 0x1f, R227 ;  /* 0x0000001fff0f7819 */ /* 0x000fe200000114e3 */
[----:B------:R0:W-:Y:S01]  /*1db20*/  @!P2 ST.E.64 desc[UR42][R12.64], R106 ;  /* 0x0000006a0c00a985 */ /* 0x0001e2000c101b2a */
[----:B------:R-:W-:-:S02]  /*1db30*/  SHF.R.S32.HI R3, RZ, 0x1f, R226 ;  /* 0x0000001fff037819 */ /* 0x000fc400000114e2 */
[----:B-1----:R-:W-:Y:S02]  /*1db40*/  @!P3 LEA R6, P5, R226, R14, 0x2 ;  /* 0x0000000ee206b211 */ /* 0x002fe400078a10ff */
[----:B------:R-:W-:Y:S02]  /*1db50*/  ISETP.GE.AND P2, PT, R224, UR4, PT ;  /* 0x00000004e0007c0c */ /* 0x000fe4000bf46270 */
[-C--:B------:R-:W-:Y:S02]  /*1db60*/  @!P4 LEA.HI.X R5, R227, R0.reuse, R15, 0x2, P0 ;  /* 0x00000000e305c211 */ /* 0x080fe400000f140f */
[----:B------:R-:W-:Y:S02]  /*1db70*/  ISETP.GE.AND P0, PT, R223, UR4, PT ;  /* 0x00000004df007c0c */ /* 0x000fe4000bf06270 */
[----:B------:R-:W-:Y:S01]  /*1db80*/  @!P3 LEA.HI.X R7, R226, R0, R3, 0x2, P5 ;  /* 0x00000000e207b211 */ /* 0x000fe200028f1403 */
[----:B------:R1:W-:Y:S01]  /*1db90*/  @!P4 ST.E.64 desc[UR42][R4.64], R110 ;  /* 0x0000006e0400c985 */ /* 0x0003e2000c101b2a */
[----:B--2---:R-:W-:-:S02]  /*1dba0*/  @!P1 LEA R8, P5, R225, R14, 0x2 ;  /* 0x0000000ee1089211 */ /* 0x004fc400078a10ff */
[----:B------:R-:W-:Y:S01]  /*1dbb0*/  SHF.R.S32.HI R3, RZ, 0x1f, R225 ;  /* 0x0000001fff037819 */ /* 0x000fe200000114e1 */
[----:B------:R2:W-:Y:S01]  /*1dbc0*/  @!P3 ST.E.64 desc[UR42][R6.64], R114 ;  /* 0x000000720600b985 */ /* 0x0005e2000c101b2a */
[----:B------:R-:W-:Y:S02]  /*1dbd0*/  ISETP.GE.AND P3, PT, R222, UR4, PT ;  /* 0x00000004de007c0c */ /* 0x000fe4000bf66270 */
[----:B------:R-:W-:Y:S02]  /*1dbe0*/  @!P1 LEA.HI.X R9, R225, R0, R3, 0x2, P5 ;  /* 0x00000000e1099211 */ /* 0x000fe400028f1403 */
[-C--:B---3--:R-:W-:Y:S02]  /*1dbf0*/  @!P2 LEA R10, P4, R224, R14.reuse, 0x2 ;  /* 0x0000000ee00aa211 */ /* 0x088fe400078810ff */
[----:B------:R-:W-:Y:S01]  /*1dc00*/  SHF.R.S32.HI R15, RZ, 0x1f, R224 ;  /* 0x0000001fff0f7819 */ /* 0x000fe200000114e0 */
[----:B------:R3:W-:Y:S01]  /*1dc10*/  @!P1 ST.E.64 desc[UR42][R8.64], R118 ;  /* 0x0000007608009985 */ /* 0x0007e2000c101b2a */
[----:B0-----:R-:W-:-:S02]  /*1dc20*/  @!P0 LEA R12, P5, R223, R14, 0x2 ;  /* 0x0000000edf0c8211 */ /* 0x001fc400078a10ff */
[----:B------:R-:W-:Y:S02]  /*1dc30*/  SHF.R.S32.HI R3, RZ, 0x1f, R223 ;  /* 0x0000001fff037819 */ /* 0x000fe400000114df */
[-C--:B------:R-:W-:Y:S02]  /*1dc40*/  @!P2 LEA.HI.X R11, R224, R0.reuse, R15, 0x2, P4 ;  /* 0x00000000e00ba211 */ /* 0x080fe400020f140f */
[----:B------:R-:W-:Y:S02]  /*1dc50*/  ISETP.GE.AND P1, PT, R221, UR4, PT ;  /* 0x00000004dd007c0c */ /* 0x000fe4000bf26270 */
[----:B------:R-:W-:Y:S01]  /*1dc60*/  @!P0 LEA.HI.X R13, R223, R0, R3, 0x2, P5 ;  /* 0x00000000df0d8211 */ /* 0x000fe200028f1403 */
[----:B------:R0:W-:Y:S01]  /*1dc70*/  @!P2 ST.E.64 desc[UR42][R10.64], R122 ;  /* 0x0000007a0a00a985 */ /* 0x0001e2000c101b2a */
[----:B------:R-:W-:Y:S02]  /*1dc80*/  ISETP.GE.AND P4, PT, R220, UR4, PT ;  /* 0x00000004dc007c0c */ /* 0x000fe4000bf86270 */
[----:B------:R-:W-:Y:S01]  /*1dc90*/  SHF.R.S32.HI R3, RZ, 0x1f, R222 ;  /* 0x0000001fff037819 */ /* 0x000fe200000114de */
[----:B------:R4:W-:Y:S01]  /*1dca0*/  @!P0 ST.E.64 desc[UR42][R12.64], R38 ;  /* 0x000000260c008985 */ /* 0x0009e2000c101b2a */
[----:B-1----:R-:W-:-:S02]  /*1dcb0*/  @!P3 LEA R4, P5, R222, R14, 0x2 ;  /* 0x0000000ede04b211 */ /* 0x002fc400078a10ff */
[----:B------:R-:W-:Y:S02]  /*1dcc0*/  ISETP.GE.AND P2, PT, R219, UR4, PT ;  /* 0x00000004db007c0c */ /* 0x000fe4000bf46270 */
[----:B------:R-:W-:Y:S02]  /*1dcd0*/  ISETP.GE.AND P0, PT, R218, UR4, PT ;  /* 0x00000004da007c0c */ /* 0x000fe4000bf06270 */
[----:B------:R-:W-:Y:S02]  /*1dce0*/  @!P3 LEA.HI.X R5, R222, R0, R3, 0x2, P5 ;  /* 0x00000000de05b211 */ /* 0x000fe400028f1403 */
[----:B------:R-:W-:Y:S02]  /*1dcf0*/  SHF.R.S32.HI R3, RZ, 0x1f, R221 ;  /* 0x0000001fff037819 */ /* 0x000fe400000114dd */
[-C--:B--2---:R-:W-:Y:S01]  /*1dd00*/  @!P1 LEA R6, P5, R221, R14.reuse, 0x2 ;  /* 0x0000000edd069211 */ /* 0x084fe200078a10ff */
[----:B------:R4:W-:Y:S01]  /*1dd10*/  @!P3 ST.E.64 desc[UR42][R4.64], R130 ;  /* 0x000000820400b985 */ /* 0x0009e2000c101b2a */
[----:B---3--:R-:W-:-:S02]  /*1dd20*/  @!P4 LEA R8, P3, R220, R14, 0x2 ;  /* 0x0000000edc08c211 */ /* 0x008fc400078610ff */
[----:B------:R-:W-:Y:S02]  /*1dd30*/  @!P1 LEA.HI.X R7, R221, R0, R3, 0x2, P5 ;  /* 0x00000000dd079211 */ /* 0x000fe400028f1403 */
[C---:B0-----:R-:W-:Y:S02]  /*1dd40*/  @!P2 LEA R10, P5, R219.reuse, R14, 0x2 ;  /* 0x0000000edb0aa211 */ /* 0x041fe400078a10ff */
[----:B------:R-:W-:Y:S01]  /*1dd50*/  @!P4 LEA.HI.X R9, R220, R0, R237, 0x2, P3 ;  /* 0x00000000dc09c211 */ /* 0x000fe200018f14ed */
[----:B------:R4:W-:Y:S01]  /*1dd60*/  @!P1 ST.E.64 desc[UR42][R6.64], R134 ;  /* 0x0000008606009985 */ /* 0x0009e2000c101b2a */
[C---:B------:R-:W-:Y:S02]  /*1dd70*/  @!P0 LEA R20, P3, R218.reuse, R14, 0x2 ;  /* 0x0000000eda148211 */ /* 0x040fe400078610ff */
[-C--:B------:R-:W-:Y:S01]  /*1dd80*/  @!P2 LEA.HI.X R11, R219, R0.reuse, R236, 0x2, P5 ;  /* 0x00000000db0ba211 */ /* 0x080fe200028f14ec */
[----:B------:R4:W-:Y:S01]  /*1dd90*/  @!P4 ST.E.64 desc[UR42][R8.64], R138 ;  /* 0x0000008a0800c985 */ /* 0x0009e2000c101b2a */
[----:B------:R-:W-:-:S03]  /*1dda0*/  @!P0 LEA.HI.X R21, R218, R0, R235, 0x2, P3 ;  /* 0x00000000da158211 */ /* 0x000fc600018f14eb */
[----:B------:R4:W-:Y:S04]  /*1ddb0*/  @!P2 ST.E.64 desc[UR42][R10.64], R142 ;  /* 0x0000008e0a00a985 */ /* 0x0009e8000c101b2a */
[----:B------:R4:W-:Y:S01]  /*1ddc0*/  @!P0 ST.E.64 desc[UR42][R20.64], R146 ;  /* 0x0000009214008985 */ /* 0x0009e2000c101b2a */
[----:B------:R-:W-:-:S13]  /*1ddd0*/  ISETP.GE.AND P0, PT, R217, UR4, PT ;  /* 0x00000004d9007c0c */ /* 0x000fda000bf06270 */
[----:B----4-:R-:W-:Y:S05]  /*1dde0*/  @P0 BRA `(.L_x_1743) ;  /* 0x0000000c00140947 */ /* 0x010fea0003800000 */
[----:B------:R-:W-:-:S04]  /*1ddf0*/  LEA R14, P0, R217, R14, 0x2 ;  /* 0x0000000ed90e7211 */ /* 0x000fc800078010ff */
[----:B------:R-:W-:-:S05]  /*1de00*/  LEA.HI.X R15, R217, R0, R234, 0x2, P0 ;  /* 0x00000000d90f7211 */ /* 0x000fca00000f14ea */
[----:B------:R4:W-:Y:S01]  /*1de10*/  ST.E.64 desc[UR42][R14.64], R150 ;  /* 0x000000960e007985 */ /* 0x0009e2000c101b2a */
[----:B------:R-:W-:Y:S05]  /*1de20*/  BRA `(.L_x_1743) ;  /* 0x0000000c00047947 */ /* 0x000fea0003800000 */
.L_x_1730:
[----:B------:R-:W-:Y:S01]  /*1de30*/  ULDC.64 UR4, c[0x0][0xc08] ;  /* 0x0003020000047ab9 */ /* 0x000fe20000000a00 */
[----:B------:R-:W2:Y:S01]  /*1de40*/  LDC.64 R4, c[0x0][0xc00] ;  /* 0x00030000ff047b82 */ /* 0x000ea20000000a00 */
[----:B------:R-:W-:Y:S01]  /*1de50*/  ISETP.NE.U32.AND P0, PT, RZ, UR4, PT ;  /* 0x00000004ff007c0c */ /* 0x000fe2000bf05070 */
[----:B------:R-:W-:-:S03]  /*1de60*/  IMAD.MOV.U32 R3, RZ, RZ, RZ ;  /* 0x000000ffff037224 */ /* 0x000fc600078e00ff */
[----:B------:R-:W-:Y:S01]  /*1de70*/  ISETP.NE.AND.EX P1, PT, RZ, UR5, PT, P0 ;  /* 0x00000005ff007c0c */ /* 0x000fe2000bf25300 */
[----:B------:R-:W-:Y:S02]  /*1de80*/  ULDC.64 UR4, c[0x0][0xc00] ;  /* 0x0003000000047ab9 */ /* 0x000fe40000000a00 */
[----:B------:R-:W-:-:S04]  /*1de90*/  ISETP.NE.U32.AND P0, PT, RZ, UR4, PT ;  /* 0x00000004ff007c0c */ /* 0x000fc8000bf05070 */
[----:B------:R-:W-:-:S06]  /*1dea0*/  ISETP.NE.AND.EX P0, PT, RZ, UR5, PT, P0 ;  /* 0x00000005ff007c0c */ /* 0x000fcc000bf05300 */
[----:B------:R-:W3:Y:S01]  /*1deb0*/  @P1 LDC.64 R6, c[0x0][0xc08] ;  /* 0x00030200ff061b82 */ /* 0x000ee20000000a00 */
[----:B------:R-:W-:Y:S02]  /*1dec0*/  ULDC UR4, c[0x0][0xa88] ;  /* 0x0002a20000047ab9 */ /* 0x000fe40000000800 */
[----:B------:R-:W-:Y:S02]  /*1ded0*/  IMAD.U32 R20, RZ, RZ, UR4 ;  /* 0x00000004ff147e24 */ /* 0x000fe4000f8e00ff */
[----:B--2---:R-:W-:-:S05]  /*1dee0*/  IMAD.WIDE R4, R209, 0x4, R4 ;  /* 0x00000004d1047825 */ /* 0x004fca00078e0204 */
[----:B------:R2:W5:Y:S01]  /*1def0*/  @P0 LDG.E R3, desc[UR42][R4.64] ;  /* 0x0000002a04030981 */ /* 0x000562000c1e1900 */
[----:B------:R-:W4:Y:S01]  /*1df00*/  S2R R0, SR_TID.X ;  /* 0x0000000000007919 */ /* 0x000f220000002100 */
[----:B---3--:R-:W-:-:S05]  /*1df10*/  @P1 IMAD.WIDE R6, R209, 0x4, R6 ;  /* 0x00000004d1061825 */ /* 0x008fca00078e0206 */
[----:B------:R2:W5:Y:S01]  /*1df20*/  @P1 LDG.E R20, desc[UR42][R6.64] ;  /* 0x0000002a06141981 */ /* 0x000562000c1e1900 */
[----:B------:R-:W-:-:S13]  /*1df30*/  ISETP.NE.AND P2, PT, R208, RZ, PT ;  /* 0x000000ffd000720c */ /* 0x000fda0003f45270 */
[----:B------:R-:W3:Y:S01]  /*1df40*/  @!P2 LDC R208, c[0x0][0xad4] ;  /* 0x0002b500ffd0ab82 */ /* 0x000ee20000000800 */
[----:B----4-:R-:W-:Y:S01]  /*1df50*/  VIADD R0, R0, 0xffffff80 ;  /* 0xffffff8000007836 */ /* 0x010fe20000000000 */
[----:B------:R-:W-:-:S04]  /*1df60*/  SHF.R.S32.HI R30, RZ, 0x1f, R209 ;  /* 0x0000001fff1e7819 */ /* 0x000fc800000114d1 */
[----:B------:R-:W-:Y:S02]  /*1df70*/  ISETP.GT.AND P3, PT, R0, 0x7f, PT ;  /* 0x0000007f0000780c */ /* 0x000fe40003f64270 */
[----:B---3--:R-:W-:Y:S01]  /*1df80*/  ISETP.GT.AND P2, PT, R208, 0x1, PT ;  /* 0x00000001d000780c */ /* 0x008fe20003f44270 */
[----:B--2---:R-:W-:-:S12]  /*1df90*/  @P1 BRA `(.L_x_1748) ;  /* 0x0000000000101947 */ /* 0x004fd80003800000 */
[----:B------:R-:W-:Y:S05]  /*1dfa0*/  @!P0 BRA `(.L_x_1748) ;  /* 0x00000000000c8947 */ /* 0x000fea0003800000 */
[----:B------:R-:W2:Y:S04]  /*1dfb0*/  LDG.E R7, desc[UR42][R4.64] ;  /* 0x0000002a04077981 */ /* 0x000ea8000c1e1900 */
[----:B-----5:R-:W2:Y:S02]  /*1dfc0*/  LDG.E R20, desc[UR42][R4.64+0x4] ;  /* 0x0000042a04147981 */ /* 0x020ea4000c1e1900 */
[----:B--2---:R-:W-:-:S07]  /*1dfd0*/  IMAD.IADD R20, R20, 0x1, -R7 ;  /* 0x0000000114147824 */ /* 0x004fce00078e0a07 */
.L_x_1748:
[----:B------:R-:W-:Y:S01]  /*1dfe0*/  BSSY B1, `(.L_x_1749) ;  /* 0x0000036000017945 */ /* 0x000fe20003800000 */
[----:B------:R-:W-:Y:S02]  /*1dff0*/  SEL R31, R209, RZ, !P0 ;  /* 0x000000ffd11f7207 */ /* 0x000fe40004000000 */
[----:B------:R-:W-:Y:S02]  /*1e000*/  SEL R30, R30, RZ, !P0 ;  /* 0x000000ff1e1e7207 */ /* 0x000fe40004000000 */
[----:B-----5:R-:W-:Y:S01]  /*1e010*/  SHF.R.S32.HI R28, RZ, 0x1f, R3 ;  /* 0x0000001fff1c7819 */ /* 0x020fe20000011403 */
[----:B------:R-:W-:Y:S06]  /*1e020*/  @P3 BRA `(.L_x_1750) ;  /* 0x0000000000c43947 */ /* 0x000fec0003800000 */
[----:B------:R-:W2:Y:S01]  /*1e030*/  S2R R33, SR_TID.X ;  /* 0x0000000000217919 */ /* 0x000ea20000002100 */
[----:B------:R-:W3:Y:S02]  /*1e040*/  LDC R35, c[0x0][0xbe8] ;  /* 0x0002fa00ff237b82 */ /* 0x000ee40000000800 */
[----:B---3--:R-:W-:Y:S01]  /*1e050*/  IMAD R0, R20, R35, RZ ;  /* 0x0000002314007224 */ /* 0x008fe200078e02ff */
[----:B--2---:R-:W-:-:S04]  /*1e060*/  IADD3 R33, R192, -0x80, R33 ;  /* 0xffffff80c0217810 */ /* 0x004fc80007ffe021 */
[----:B------:R-:W-:-:S13]  /*1e070*/  ISETP.GE.AND P0, PT, R33, R0, PT ;  /* 0x000000002100720c */ /* 0x000fda0003f06270 */
[----:B------:R-:W-:Y:S05]  /*1e080*/  @P0 BRA `(.L_x_1750) ;  /* 0x0000000000ac0947 */ /* 0x000fea0003800000 */
[----:B-1----:R-:W-:Y:S01]  /*1e090*/  IMAD.MOV.U32 R24, RZ, RZ, 0x9b8 ;  /* 0x000009b8ff187424 */ /* 0x002fe200078e00ff */
[----:B------:R-:W-:Y:S01]  /*1e0a0*/  ISETP.GT.AND P0, PT, R208, 0x1, PT ;  /* 0x00000001d000780c */ /* 0x000fe20003f04270 */
[----:B------:R-:W1:Y:S01]  /*1e0b0*/  LDC.64 R4, c[0x0][0xba8] ;  /* 0x0002ea00ff047b82 */ /* 0x000e620000000a00 */
[----:B------:R-:W-:Y:S01]  /*1e0c0*/  ISETP.NE.AND P1, PT, R35, 0x1, PT ;  /* 0x000000012300780c */ /* 0x000fe20003f25270 */
[----:B------:R-:W-:Y:S01]  /*1e0d0*/  IMAD.MOV.U32 R21, RZ, RZ, R33 ;  /* 0x000000ffff157224 */ /* 0x000fe200078e0021 */
[----:B------:R-:W-:Y:S02]  /*1e0e0*/  SEL R24, R24, 0x978, P0 ;  /* 0x0000097818187807 */ /* 0x000fe40000000000 */
[----:B------:R-:W-:-:S03]  /*1e0f0*/  SEL R215, R215, RZ, P0 ;  /* 0x000000ffd7d77207 */ /* 0x000fc60000000000 */
[----:B------:R-:W2:Y:S08]  /*1e100*/  LDC.64 R8, c[0x0][R24+0x220] ;  /* 0x0000880018087b82 */ /* 0x000eb00000000a00 */
[----:B------:R-:W3:Y:S08]  /*1e110*/  LDC.64 R6, c[0x0][R24+0x218] ;  /* 0x0000860018067b82 */ /* 0x000ef00000000a00 */
[----:B------:R-:W4:Y:S08]  /*1e120*/  LDC.64 R10, c[0x0][R24+0x228] ;  /* 0x00008a00180a7b82 */ /* 0x000f300000000a00 */
[----:B------:R-:W5:Y:S08]  /*1e130*/  LDC.64 R12, c[0x0][R24+0x210] ;  /* 0x00008400180c7b82 */ /* 0x000f700000000a00 */
[----:B------:R-:W0:Y:S08]  /*1e140*/  @P1 LDC R0, c[0x0][0xbec] ;  /* 0x0002fb00ff001b82 */ /* 0x000e300000000800 */
[----:B------:R-:W4:Y:S01]  /*1e150*/  @P1 LDC R37, c[0x0][0xbf0] ;  /* 0x0002fc00ff251b82 */ /* 0x000f220000000800 */
[----:B--2---:R-:W-:-:S07]  /*1e160*/  IMAD R9, R9, R31, RZ ;  /* 0x0000001f09097224 */ /* 0x004fce00078e02ff */
[----:B-1----:R-:W1:Y:S01]  /*1e170*/  @!P0 LDC R4, c[0x0][0xb50] ;  /* 0x0002d400ff048b82 */ /* 0x002e620000000800 */
[----:B------:R-:W-:-:S04]  /*1e180*/  IMAD.WIDE.U32 R14, R8, R31, RZ ;  /* 0x0000001f080e7225 */ /* 0x000fc800078e00ff */
[----:B------:R-:W-:Y:S02]  /*1e190*/  IMAD R9, R8, R30, R9 ;  /* 0x0000001e08097224 */ /* 0x000fe400078e0209 */
[----:B0-----:R-:W-:Y:S01]  /*1e1a0*/  @P1 IMAD.HI.U32 R0, R33, R0, RZ ;  /* 0x0000000021001227 */ /* 0x001fe200078e00ff */
[----:B------:R-:W0:Y:S03]  /*1e1b0*/  @!P0 LDC R5, c[0x0][0xb54] ;  /* 0x0002d500ff058b82 */ /* 0x000e260000000800 */
[-C--:B---3--:R-:W-:Y:S02]  /*1e1c0*/  IMAD R29, R7, R206.reuse, RZ ;  /* 0x000000ce071d7224 */ /* 0x088fe400078e02ff */
[----:B------:R-:W-:Y:S01]  /*1e1d0*/  IMAD.WIDE.U32 R6, R6, R206, RZ ;  /* 0x000000ce06067225 */ /* 0x000fe200078e00ff */
[----:B----4-:R-:W-:-:S03]  /*1e1e0*/  @P1 SHF.R.U32.HI R21, RZ, R37, R0 ;  /* 0x00000025ff151219 */ /* 0x010fc60000011600 */
[----:B------:R-:W-:Y:S01]  /*1e1f0*/  IMAD.IADD R29, R7, 0x1, R29 ;  /* 0x00000001071d7824 */ /* 0x000fe200078e021d */
[----:B------:R-:W-:Y:S01]  /*1e200*/  IADD3 R0, P1, P3, R14, R6, R3 ;  /* 0x000000060e007210 */ /* 0x000fe20007b3e003 */
[----:B------:R-:W-:Y:S02]  /*1e210*/  IMAD.IADD R14, R15, 0x1, R9 ;  /* 0x000000010f0e7824 */ /* 0x000fe400078e0209 */
[----:B------:R-:W-:Y:S02]  /*1e220*/  IMAD.MOV R8, RZ, RZ, -R21 ;  /* 0x000000ffff087224 */ /* 0x000fe400078e0a15 */
[----:B------:R-:W-:-:S04]  /*1e230*/  IMAD.WIDE.U32 R6, R10, R215, RZ ;  /* 0x000000d70a067225 */ /* 0x000fc800078e00ff */
[----:B------:R-:W-:Y:S02]  /*1e240*/  IMAD R11, R11, R215, RZ ;  /* 0x000000d70b0b7224 */ /* 0x000fe400078e02ff */
[----:B------:R-:W-:Y:S01]  /*1e250*/  IMAD R9, R35, R8, R33 ;  /* 0x0000000823097224 */ /* 0x000fe200078e0221 */
[----:B------:R-:W-:Y:S01]  /*1e260*/  IADD3.X R8, R14, R29, R28, P1, P3 ;  /* 0x0000001d0e087210 */ /* 0x000fe20000fe641c */
[----:B------:R-:W-:Y:S01]  /*1e270*/  IMAD.IADD R11, R7, 0x1, R11 ;  /* 0x00000001070b7824 */ /* 0x000fe200078e020b */
[----:B------:R-:W-:Y:S01]  /*1e280*/  IADD3 R6, P0, P1, R21, R0, R6 ;  /* 0x0000000015067210 */ /* 0x000fe2000791e006 */
[----:B-----5:R-:W-:Y:S01]  /*1e290*/  IMAD R0, R13, R9, RZ ;  /* 0x000000090d007224 */ /* 0x020fe200078e02ff */
        /* <DEDUP_REMOVED lines=8> */
[----:B0-----:R-:W-:-:S05]  /*1e320*/  LEA.HI.X R5, R6, R5, R0, 0x2, P0 ;  /* 0x0000000506057211 */ /* 0x001fca00000f1400 */
[----:B------:R2:W-:Y:S02]  /*1e330*/  STG.E desc[UR42][R4.64], R7 ;  /* 0x0000000704007986 */ /* 0x0005e4000c10192a */
.L_x_1750:
[----:B------:R-:W-:Y:S05]  /*1e340*/  BSYNC B1 ;  /* 0x0000000000017941 */ /* 0x000fea0003800000 */
.L_x_1749:
[----:B------:R-:W-:Y:S05]  /*1e350*/  @P2 BRA `(.L_x_1743) ;  /* 0x0000000400b82947 */ /* 0x000fea0003800000 */
[----:B------:R-:W3:Y:S01]  /*1e360*/  LDC R21, c[0x0][0xbe8] ;  /* 0x0002fa00ff157b82 */ /* 0x000ee20000000800 */
[----:B------:R-:W-:Y:S01]  /*1e370*/  ULDC.64 UR4, c[0x0][0xaa0] ;  /* 0x0002a80000047ab9 */ /* 0x000fe20000000a00 */
[----:B------:R-:W-:Y:S01]  /*1e380*/  ULDC.64 UR6, c[0x0][0xaf0] ;  /* 0x0002bc0000067ab9 */ /* 0x000fe20000000a00 */
[----:B------:R-:W-:Y:S02]  /*1e390*/  IMAD R0, R28, UR4, RZ ;  /* 0x000000041c007c24 */ /* 0x000fe4000f8e02ff */
[----:B--2---:R-:W-:-:S04]  /*1e3a0*/  IMAD.WIDE.U32 R4, R3, UR4, RZ ;  /* 0x0000000403047c25 */ /* 0x004fc8000f8e00ff */
[----:B------:R-:W-:Y:S01]  /*1e3b0*/  IMAD R7, R3, UR5, R0 ;  /* 0x0000000503077c24 */ /* 0x000fe2000f8e0200 */
[----:B------:R-:W-:Y:S01]  /*1e3c0*/  ULDC.64 UR4, c[0x0][0xae8] ;  /* 0x0002ba0000047ab9 */ /* 0x000fe20000000a00 */
[----:B------:R-:W-:Y:S02]  /*1e3d0*/  IMAD R3, R207, 0x20, R23 ;  /* 0x00000020cf037824 */ /* 0x000fe400078e0217 */
[----:B------:R-:W-:Y:S02]  /*1e3e0*/  IMAD.IADD R5, R5, 0x1, R7 ;  /* 0x0000000105057824 */ /* 0x000fe400078e0207 */
[----:B------:R-:W-:Y:S02]  /*1e3f0*/  IMAD.IADD R8, R192, 0x1, R3 ;  /* 0x00000001c0087824 */ /* 0x000fe400078e0203 */
[----:B------:R-:W-:-:S04]  /*1e400*/  IMAD.WIDE.U32 R4, R206, UR4, R4 ;  /* 0x00000004ce047c25 */ /* 0x000fc8000f8e0004 */
[----:B------:R-:W-:Y:S02]  /*1e410*/  IMAD.MOV.U32 R3, RZ, RZ, R8 ;  /* 0x000000ffff037224 */ /* 0x000fe400078e0008 */
[----:B------:R-:W-:Y:S01]  /*1e420*/  IMAD R6, R30, UR6, RZ ;  /* 0x000000061e067c24 */ /* 0x000fe2000f8e02ff */
[----:B---3--:R-:W-:Y:S01]  /*1e430*/  ISETP.NE.AND P0, PT, R21, 0x1, PT ;  /* 0x000000011500780c */ /* 0x008fe20003f05270 */
[----:B------:R-:W-:Y:S01]  /*1e440*/  IMAD R5, R206, UR5, R5 ;  /* 0x00000005ce057c24 */ /* 0x000fe2000f8e0205 */
[----:B------:R-:W-:Y:S01]  /*1e450*/  ULDC.64 UR4, c[0x0][0xae0] ;  /* 0x0002b80000047ab9 */ /* 0x000fe20000000a00 */
[----:B------:R-:W-:Y:S02]  /*1e460*/  IMAD.IADD R192, R23, 0x1, R192 ;  /* 0x0000000117c07824 */ /* 0x000fe400078e02c0 */
[----:B------:R-:W-:-:S08]  /*1e470*/  IMAD.WIDE.U32 R4, R31, UR6, R4 ;  /* 0x000000061f047c25 */ /* 0x000fd0000f8e0004 */
[----:B------:R-:W2:Y:S08]  /*1e480*/  @P0 LDC R9, c[0x0][0xbec] ;  /* 0x0002fb00ff090b82 */ /* 0x000eb00000000800 */
[----:B------:R-:W3:Y:S01]  /*1e490*/  @P0 LDC R11, c[0x0][0xbf0] ;  /* 0x0002fc00ff0b0b82 */ /* 0x000ee20000000800 */
[----:B--2---:R-:W-:-:S04]  /*1e4a0*/  @P0 IMAD.HI.U32 R0, R8, R9, RZ ;  /* 0x0000000908000227 */ /* 0x004fc800078e00ff */
[----:B------:R-:W-:Y:S01]  /*1e4b0*/  IMAD R9, R31, UR7, R6 ;  /* 0x000000071f097c24 */ /* 0x000fe2000f8e0206 */
[----:B---3--:R-:W-:-:S03]  /*1e4c0*/  @P0 SHF.R.U32.HI R3, RZ, R11, R0 ;  /* 0x0000000bff030219 */ /* 0x008fc60000011600 */
[----:B------:R-:W-:Y:S01]  /*1e4d0*/  IMAD.IADD R5, R5, 0x1, R9 ;  /* 0x0000000105057824 */ /* 0x000fe200078e0209 */
[--C-:B------:R-:W-:Y:S01]  /*1e4e0*/  SHF.R.S32.HI R0, RZ, 0x1f, R3.reuse ;  /* 0x0000001fff007819 */ /* 0x100fe20000011403 */
[----:B------:R-:W-:Y:S02]  /*1e4f0*/  IMAD.MOV R7, RZ, RZ, -R3 ;  /* 0x000000ffff077224 */ /* 0x000fe400078e0a03 */
[----:B------:R-:W-:-:S04]  /*1e500*/  IMAD.WIDE.U32 R4, R3, UR4, R4 ;  /* 0x0000000403047c25 */ /* 0x000fc8000f8e0004 */
[----:B------:R-:W-:Y:S02]  /*1e510*/  IMAD R7, R21, R7, R8 ;  /* 0x0000000715077224 */ /* 0x000fe400078e0208 */
[----:B------:R-:W-:-:S04]  /*1e520*/  IMAD R0, R0, UR4, RZ ;  /* 0x0000000400007c24 */ /* 0x000fc8000f8e02ff */
[----:B------:R-:W-:Y:S01]  /*1e530*/  IMAD R9, R3, UR5, R0 ;  /* 0x0000000503097c24 */ /* 0x000fe2000f8e0200 */
[----:B------:R-:W-:Y:S01]  /*1e540*/  SHF.R.S32.HI R0, RZ, 0x1f, R7 ;  /* 0x0000001fff007819 */ /* 0x000fe20000011407 */
[----:B------:R-:W-:Y:S02]  /*1e550*/  ULDC.64 UR4, c[0x0][0xad8] ;  /* 0x0002b60000047ab9 */ /* 0x000fe40000000a00 */
[----:B------:R-:W-:Y:S02]  /*1e560*/  IMAD.IADD R5, R5, 0x1, R9 ;  /* 0x0000000105057824 */ /* 0x000fe400078e0209 */
[----:B------:R-:W-:Y:S02]  /*1e570*/  IMAD R0, R0, UR4, RZ ;  /* 0x0000000400007c24 */ /* 0x000fe4000f8e02ff */
[----:B------:R-:W-:-:S04]  /*1e580*/  IMAD.WIDE.U32 R4, R7, UR4, R4 ;  /* 0x0000000407047c25 */ /* 0x000fc8000f8e0004 */
[----:B------:R-:W-:Y:S01]  /*1e590*/  IMAD R3, R7, UR5, R0 ;  /* 0x0000000507037c24 */ /* 0x000fe2000f8e0200 */
[----:B------:R-:W-:Y:S02]  /*1e5a0*/  ULDC.64 UR4, c[0x0][0xa80] ;  /* 0x0002a00000047ab9 */ /* 0x000fe40000000a00 */
[----:B------:R-:W-:Y:S01]  /*1e5b0*/  LEA R0, P0, R4, UR4, 0x1 ;  /* 0x0000000404007c11 */ /* 0x000fe2000f8008ff */
[----:B------:R-:W-:Y:S01]  /*1e5c0*/  IMAD.IADD R3, R5, 0x1, R3 ;  /* 0x0000000105037824 */ /* 0x000fe200078e0203 */
[----:B------:R-:W-:-:S04]  /*1e5d0*/  UMOV UR4, 0xffffffff ;  /* 0xffffffff00047882 */ /* 0x000fc80000000000 */
[----:B------:R-:W-:Y:S01]  /*1e5e0*/  LEA.HI.X R4, R4, UR5, R3, 0x1, P0 ;  /* 0x0000000504047c11 */ /* 0x000fe200080f0c03 */
[----:B------:R-:W-:Y:S06]  /*1e5f0*/  BRA.DIV UR4, `(.L_x_1751) ;  /* 0x000000ae04187947 */ /* 0x000fec000b800000 */
[----:B------:R2:W3:Y:S04]  /*1e600*/  SHFL.IDX PT, R3, R4, RZ, 0x181f ;  /* 0x00181fff04037589 */ /* 0x0004e800000e0000 */
[----:B------:R2:W4:Y:S02]  /*1e610*/  SHFL.IDX PT, R14, R0, RZ, 0x181f ;  /* 0x00181fff000e7589 */ /* 0x00052400000e0000 */
.L_x_2014:
[----:B------:R-:W-:Y:S01]  /*1e620*/  IMAD R20, R20, R21, RZ ;  /* 0x0000001514147224 */ /* 0x000fe200078e02ff */
[----:B------:R-:W-:Y:S04]  /*1e630*/  BSSY B1, `(.L_x_1752) ;  /* 0x000000c000017945 */ /* 0x000fe80003800000 */
[----:B------:R-:W-:-:S13]  /*1e640*/  ISETP.GE.AND P0, PT, R192, R20, PT ;  /* 0x00000014c000720c */ /* 0x000fda0003f06270 */
[----:B------:R-:W-:Y:S05]  /*1e650*/  @P0 BRA `(.L_x_1753) ;  /* 0x0000000000240947 */ /* 0x000fea0003800000 */
[----:B------:R-:W-:Y:S02]  /*1e660*/  ULDC UR4, c[0x0][0xac8] ;  /* 0x0002b20000047ab9 */ /* 0x000fe40000000800 */
[----:B------:R-:W-:Y:S02]  /*1e670*/  ISETP.GE.AND P2, PT, R16, UR4, PT ;  /* 0x0000000410007c0c */ /* 0x000fe4000bf46270 */
[----:B------:R-:W-:-:S11]  /*1e680*/  ISETP.GE.AND P3, PT, R190, UR4, PT ;  /* 0x00000004be007c0c */ /* 0x000fd6000bf66270 */
[-C--:B----4-:R-:W-:Y:S02]  /*1e690*/  @!P2 LEA R6, P0, R16, R14.reuse, 0x1 ;  /* 0x0000000e1006a211 */ /* 0x090fe400078008ff */
[----:B------:R-:W-:Y:S02]  /*1e6a0*/  @!P3 LEA R14, P1, R190, R14, 0x1 ;  /* 0x0000000ebe0eb211 */ /* 0x000fe400078208ff */
[-C--:B---3--:R-:W-:Y:S02]  /*1e6b0*/  @!P2 LEA.HI.X R7, R16, R3.reuse, R17, 0x1, P0 ;  /* 0x000000031007a211 */ /* 0x088fe400000f0c11 */
[----:B------:R-:W-:-:S03]  /*1e6c0*/  @!P3 LEA.HI.X R15, R190, R3, R214, 0x1, P1 ;  /* 0x00000003be0fb211 */ /* 0x000fc600008f0cd6 */
[----:B------:R3:W-:Y:S04]  /*1e6d0*/  @!P2 ST.E.128 desc[UR42][R6.64], RZ ;  /* 0x000000ff0600a985 */ /* 0x0007e8000c101d2a */
[----:B------:R3:W-:Y:S02]  /*1e6e0*/  @!P3 ST.E.128 desc[UR42][R14.64], RZ ;  /* 0x000000ff0e00b985 */ /* 0x0007e4000c101d2a */
.L_x_1753:
[----:B------:R-:W-:Y:S05]  /*1e6f0*/  BSYNC B1 ;  /* 0x0000000000017941 */ /* 0x000fea0003800000 */
.L_x_1752:
[----:B------:R-:W-:-:S03]  /*1e700*/  UMOV UR4, 0xffffffff ;  /* 0xffffffff00047882 */ /* 0x000fc60000000000 */
[----:B------:R-:W-:Y:S05]  /*1e710*/  BRA.DIV UR4, `(.L_x_1754) ;  /* 0x000000ae04047947 */ /* 0x000fea000b800000 */
[----:B---3--:R3:W0:Y:S04]  /*1e720*/  SHFL.IDX PT, R3, R4, 0x1, 0x181f ;  /* 0x00381f0004037f89 */ /* 0x00862800000e0000 */
[----:B----4-:R3:W4:Y:S02]  /*1e730*/  SHFL.IDX PT, R14, R0, 0x1, 0x181f ;  /* 0x00381f00000e7f89 */ /* 0x01072400000e0000 */
.L_x_2018:
[----:B------:R-:W-:Y:S01]  /*1e740*/  VIADD R5, R192, 0x20 ;  /* 0x00000020c0057836 */ /* 0x000fe20000000000 */
        /* <DEDUP_REMOVED lines=8> */
[-C--:B0-----:R-:W-:Y:S02]  /*1e7d0*/  @!P2 LEA.HI.X R7, R16, R3.reuse, R17, 0x1, P0 ;  /* 0x000000031007a211 */ /* 0x081fe400000f0c11 */
[----:B------:R-:W-:-:S03]  /*1e7e0*/  @!P3 LEA.HI.X R15, R190, R3, R214, 0x1, P1 ;  /* 0x00000003be0fb211 */ /* 0x000fc600008f0cd6 */
[----:B------:R0:W-:Y:S04]  /*1e7f0*/  @!P2 ST.E.128 desc[UR42][R6.64], RZ ;  /* 0x000000ff0600a985 */ /* 0x0001e8000c101d2a */
[----:B------:R0:W-:Y:S02]  /*1e800*/  @!P3 ST.E.128 desc[UR42][R14.64], RZ ;  /* 0x000000ff0e00b985 */ /* 0x0001e4000c101d2a */
.L_x_1756:
[----:B------:R-:W-:Y:S05]  /*1e810*/  BSYNC B1 ;  /* 0x0000000000017941 */ /* 0x000fea0003800000 */
.L_x_1755:
[----:B------:R-:W-:-:S03]  /*1e820*/  UMOV UR4, 0xffffffff ;  /* 0xffffffff00047882 */ /* 0x000fc60000000000 */
[----:B------:R-:W-:Y:S05]  /*1e830*/  BRA.DIV UR4, `(.L_x_1757) ;  /* 0x000000ae04047947 */ /* 0x000fea000b800000 */
[----:B0-----:R0:W0:Y:S04]  /*1e840*/  SHFL.IDX PT, R3, R4, 0x2, 0x181f ;  /* 0x00581f0004037f89 */ /* 0x00102800000e0000 */
[----:B----4-:R4:W0:Y:S02]  /*1e850*/  SHFL.IDX PT, R14, R0, 0x2, 0x181f ;  /* 0x00581f00000e7f89 */ /* 0x01082400000e0000 */
.L_x_2022:
[----:B------:R-:W-:Y:S01]  /*1e860*/  VIADD R5, R192, 0x40 ;  /* 0x00000040c0057836 */ /* 0x000fe20000000000 */
[----:B------:R-:W-:Y:S04]  /*1e870*/  BSSY B1, `(.L_x_1758) ;  /* 0x000000c000017945 */ /* 0x000fe80003800000 */
[----:B------:R-:W-:-:S13]  /*1e880*/  ISETP.GE.AND P0, PT, R5, R20, PT ;  /* 0x000000140500720c */ /* 0x000fda0003f06270 */
[----:B------:R-:W-:Y:S05]  /*1e890*/  @P0 BRA `(.L_x_1759) ;  /* 0x0000000000240947 */ /* 0x000fea0003800000 */
[----:B------:R-:W-:Y:S02]  /*1e8a0*/  ULDC UR4, c[0x0][0xac8] ;  /* 0x0002b20000047ab9 */ /* 0x000fe40000000800 */
[----:B------:R-:W-:Y:S02]  /*1e8b0*/  ISETP.GE.AND P2, PT, R16, UR4, PT ;  /* 0x0000000410007c0c */ /* 0x000fe4000bf46270 */
[----:B------:R-:W-:-:S11]  /*1e8c0*/  ISETP.GE.AND P3, PT, R190, UR4, PT ;  /* 0x00000004be007c0c */ /* 0x000fd6000bf66270 */
[-C--:B0-----:R-:W-:Y:S02]  /*1e8d0*/  @!P2 LEA R6, P0, R16, R14.reuse, 0x1 ;  /* 0x0000000e1006a211 */ /* 0x081fe400078008ff */
[----:B------:R-:W-:Y:S02]  /*1e8e0*/  @!P3 LEA R14, P1, R190, R14, 0x1 ;  /* 0x0000000ebe0eb211 */ /* 0x000fe400078208ff */
[-C--:B------:R-:W-:Y:S02]  /*1e8f0*/  @!P2 LEA.HI.X R7, R16, R3.reuse, R17, 0x1, P0 ;  /* 0x000000031007a211 */ /* 0x080fe400000f0c11 */
[----:B------:R-:W-:-:S03]  /*1e900*/  @!P3 LEA.HI.X R15, R190, R3, R214, 0x1, P1 ;  /* 0x00000003be0fb211 */ /* 0x000fc600008f0cd6 */
[----:B------:R0:W-:Y:S04]  /*1e910*/  @!P2 ST.E.128 desc[UR42][R6.64], RZ ;  /* 0x000000ff0600a985 */ /* 0x0001e8000c101d2a */
[----:B------:R0:W-:Y:S02]  /*1e920*/  @!P3 ST.E.128 desc[UR42][R14.64], RZ ;  /* 0x000000ff0e00b985 */ /* 0x0001e4000c101d2a */
.L_x_1759:
[----:B------:R-:W-:Y:S05]  /*1e930*/  BSYNC B1 ;  /* 0x0000000000017941 */ /* 0x000fea0003800000 */
.L_x_1758:
[----:B------:R-:W-:-:S03]  /*1e940*/  UMOV UR4, 0xffffffff ;  /* 0xffffffff00047882 */ /* 0x000fc60000000000 */
[----:B------:R-:W-:Y:S05]  /*1e950*/  BRA.DIV UR4, `(.L_x_1760) ;  /* 0x000000ae04047947 */ /* 0x000fea000b800000 */
[----:B0-----:R0:W0:Y:S04]  /*1e960*/  SHFL.IDX PT, R3, R4, 0x3, 0x181f ;  /* 0x00781f0004037f89 */ /* 0x00102800000e0000 */
[----:B------:R0:W0:Y:S02]  /*1e970*/  SHFL.IDX PT, R14, R0, 0x3, 0x181f ;  /* 0x00781f00000e7f89 */ /* 0x00002400000e0000 */
.L_x_2026:
[----:B0-234-:R-:W-:-:S05]  /*1e980*/  VIADD R0, R192, 0x60 ;  /* 0x00000060c0007836 */ /* 0x01dfca0000000000 */
[----:B------:R-:W-:-:S13]  /*1e990*/  ISETP.GE.AND P0, PT, R0, R20, PT ;  /* 0x000000140000720c */ /* 0x000fda0003f06270 */
[----:B------:R-:W-:Y:S05]  /*1e9a0*/  @P0 BRA `(.L_x_1743) ;  /* 0x0000000000240947 */ /* 0x000fea0003800000 */
[----:B------:R-:W-:Y:S02]  /*1e9b0*/  ULDC UR4, c[0x0][0xac8] ;  /* 0x0002b20000047ab9 */ /* 0x000fe40000000800 */
[----:B------:R-:W-:Y:S02]  /*1e9c0*/  ISETP.GE.AND P2, PT, R16, UR4, PT ;  /* 0x0000000410007c0c */ /* 0x000fe4000bf46270 */
[----:B------:R-:W-:-:S11]  /*1e9d0*/  ISETP.GE.AND P3, PT, R190, UR4, PT ;  /* 0x00000004be007c0c */ /* 0x000fd6000bf66270 */
[-C--:B------:R-:W-:Y:S02]  /*1e9e0*/  @!P2 LEA R4, P0, R16, R14.reuse, 0x1 ;  /* 0x0000000e1004a211 */ /* 0x080fe400078008ff */
[----:B------:R-:W-:Y:S02]  /*1e9f0*/  @!P3 LEA R14, P1, R190, R14, 0x1 ;  /* 0x0000000ebe0eb211 */ /* 0x000fe400078208ff */
[-C--:B------:R-:W-:Y:S02]  /*1ea00*/  @!P2 LEA.HI.X R5, R16, R3.reuse, R17, 0x1, P0 ;  /* 0x000000031005a211 */ /* 0x080fe400000f0c11 */
[----:B------:R-:W-:-:S03]  /*1ea10*/  @!P3 LEA.HI.X R15, R190, R3, R214, 0x1, P1 ;  /* 0x00000003be0fb211 */ /* 0x000fc600008f0cd6 */
[----:B------:R3:W-:Y:S04]  /*1ea20*/  @!P2 ST.E.128 desc[UR42][R4.64], RZ ;  /* 0x000000ff0400a985 */ /* 0x0007e8000c101d2a */
[----:B------:R3:W-:Y:S02]  /*1ea30*/  @!P3 ST.E.128 desc[UR42][R14.64], RZ ;  /* 0x000000ff0e00b985 */ /* 0x0007e4000c101d2a */
.L_x_1743:
[----:B------:R-:W-:Y:S05]  /*1ea40*/  BSYNC B0 ;  /* 0x0000000000007941 */ /* 0x000fea0003800000 */
.L_x_1729:
[----:B------:R-:W-:Y:S02]  /*1ea50*/  ULDC UR4, c[0x0][0xc3c] ;  /* 0x00030f0000047ab9 */ /* 0x000fe40000000800 */
[----:B-1----:R-:W-:-:S13]  /*1ea60*/  ISETP.GE.AND P0, PT, R27, UR4, PT ;  /* 0x000000041b007c0c */ /* 0x002fda000bf06270 */
[----:B------:R-:W-:Y:S05]  /*1ea70*/  @!P0 BRA `(.L_x_1761) ;  /* 0xfffffe2800648947 */ /* 0x000fea000383ffff */
[----:B------:R-:W-:Y:S05]  /*1ea80*/  BRA `(.L_x_1486) ;  /* 0x0000008800707947 */ /* 0x000fea0003800000 */
.L_x_1484:
        /* <DEDUP_REMOVED lines=20> */
.L_x_1762:
        /* <DEDUP_REMOVED lines=43> */
.L_x_1766:
        /* <DEDUP_REMOVED lines=39> */
.L_x_1764:
        /* <DEDUP_REMOVED lines=12> */
.L_x_1767:
        /* <DEDUP_REMOVED lines=63> */
.L_x_1768:
        /* <DEDUP_REMOVED lines=61> */
.L_x_1769:
[----:B01----:R-:W-:-:S05]  /*1f970*/  LOP3.LUT R3, RZ, R2, RZ, 0x33, !PT ;  /* 0x00000002ff037212 */ /* 0x003fca00078e33ff */
[----:B------:R-:W-:-:S05]  /*1f980*/  IMAD.IADD R2, R4, 0x1, R3 ;  /* 0x0000000104027824 */ /* 0x000fca00078e0203 */
[----:B------:R1:W-:Y:S01]  /*1f990*/  STL [R1+0x4], R2 ;  /* 0x0000040201007387 */ /* 0x0003e20000100800 */
[----:B------:R-:W-:Y:S05]  /*1f9a0*/  BRA `(.L_x_1770) ;  /* 0x0000000000107947 */ /* 0x000fea0003800000 */
.L_x_1765:
[----:B------:R-:W-:Y:S01]  /*1f9b0*/  IMAD.U32 R2, RZ, RZ, UR6 ;  /* 0x00000006ff027e24 */ /* 0x000fe2000f8e00ff */
[----:B------:R0:W-:Y:S04]  /*1f9c0*/  STL [R1+0x4], RZ ;  /* 0x000004ff01007387 */ /* 0x0001e80000100800 */
[----:B------:R0:W-:Y:S04]  /*1f9d0*/  STL [R1+0x8], RZ ;  /* 0x000008ff01007387 */ /* 0x0001e80000100800 */
[----:B------:R0:W-:Y:S02]  /*1f9e0*/  STL [R1], R2 ;  /* 0x0000000201007387 */ /* 0x0001e40000100800 */
.L_x_1770:
        /* <DEDUP_REMOVED lines=10> */
.L_x_1763:
        /* <DEDUP_REMOVED lines=31> */
[----:B------:R0:W-:Y:S04]  /*1fc80*/  STL [R1+0x20], R2 ;  /* 0x0000200201007387 */ /* 0x0001e80000100800 */
[----:B------:R0:W-:Y:S04]  /*1fc90*/  STL [R1+0x1c], RZ ;  /* 0x00001cff01007387 */ /* 0x0001e80000100800 */
[----:B------:R0:W-:Y:S02]  /*1fca0*/  STL [R1+0x14], R2 ;  /* 0x0000140201007387 */ /* 0x0001e40000100800 */
.L_x_1926:
[----:B------:R-:W2:Y:S01]  /*1fcb0*/  LDL R14, [R1+0xc] ;  /* 0x00000c00010e7983 */ /* 0x000ea20000100800 */
[----:B------:R-:W-:Y:S05]  /*1fcc0*/  YIELD ;  /* 0x0000000000007946 */ /* 0x000fea0003800000 */
[----:B------:R-:W-:Y:S01]  /*1fcd0*/  ULDC.64 UR4, c[0x0][0xa28] ;  /* 0x00028a0000047ab9 */ /* 0x000fe20000000a00 */
[----:B01----:R-:W-:Y:S02]  /*1fce0*/  CS2R R6, SRZ ;  /* 0x0000000000067805 */ /* 0x003fe4000001ff00 */
[----:B------:R-:W-:Y:S01]  /*1fcf0*/  ISETP.NE.U32.AND P0, PT, RZ, UR4, PT ;  /* 0x00000004ff007c0c */ /* 0x000fe2000bf05070 */
[----:B------:R-:W1:Y:S01]  /*1fd00*/  LDC.64 R12, c[0x0][0xa00] ;  /* 0x00028000ff0c7b82 */ /* 0x000e620000000a00 */
[----:B------:R-:W-:Y:S01]  /*1fd10*/  ULDC.64 UR6, c[0x0][0xa08] ;  /* 0x0002820000067ab9 */ /* 0x000fe20000000a00 */
[----:B------:R-:W-:Y:S01]  /*1fd20*/  ULDC.64 UR8, c[0x0][0xa10] ;  /* 0x0002840000087ab9 */ /* 0x000fe20000000a00 */
[----:B------:R-:W-:Y:S01]  /*1fd30*/  ISETP.NE.AND.EX P0, PT, RZ, UR5, PT, P0 ;  /* 0x00000005ff007c0c */ /* 0x000fe2000bf05300 */
[----:B------:R-:W-:-:S04]  /*1fd40*/  ULDC.64 UR4, c[0x0][0xa18] ;  /* 0x0002860000047ab9 */ /* 0x000fc80000000a00 */
[----:B------:R-:W4:Y:S08]  /*1fd50*/  LDC.64 R4, c[0x0][0xa08] ;  /* 0x00028200ff047b82 */ /* 0x000f300000000a00 */
        /* <DEDUP_REMOVED lines=8> */
[----:B------:R-:W-:Y:S01]  /*1fde0*/  ISETP.NE.U32.AND P4, PT, RZ, UR8, PT ;  /* 0x00000008ff007c0c */ /* 0x000fe2000bf85070 */
[----:B---3--:R-:W-:Y:S01]  /*1fdf0*/  IMAD.MOV.U32 R8, RZ, RZ, RZ ;  /* 0x000000ffff087224 */ /* 0x008fe200078e00ff */
[----:B------:R-:W-:Y:S01]  /*1fe00*/  ISETP.NE.U32.AND P1, PT, RZ, UR4, PT ;  /* 0x00000004ff007c0c */ /* 0x000fe2000bf25070 */
[----:B0-----:R-:W0:Y:S01]  /*1fe10*/  LDC.64 R2, c[0x0][0xa10] ;  /* 0x00028400ff027b82 */ /* 0x001e220000000a00 */
[----:B------:R-:W-:-:S02]  /*1fe20*/  IMAD.MOV.U32 R0, RZ, RZ, RZ ;  /* 0x000000ffff007224 */ /* 0x000fc400078e00ff */
[----:B------:R-:W-:Y:S01]  /*1fe30*/  ISETP.NE.AND.EX P3, PT, RZ, UR5, PT, P1 ;  /* 0x00000005ff007c0c */ /* 0x000fe2000bf65310 */
[----:B----4-:R-:W-:-:S04]  /*1fe40*/  IMAD.WIDE R4, R14, 0x4, R4 ;  /* 0x000000040e047825 */ /* 0x010fc800078e0204 */
[----:B------:R-:W1:Y:S01]  /*1fe50*/  @P0 LDC.64 R10, c[0x0][0xa18] ;  /* 0x00028600ff0a0b82 */ /* 0x000e620000000a00 */
[----:B------:R-:W-:Y:S01]  /*1fe60*/  ULDC UR4, c[0x0][0x288] ;  /* 0x0000a20000047ab9 */ /* 0x000fe20000000800 */
[----:B------:R-:W-:Y:S02]  /*1fe70*/  ISETP.NE.AND.EX P1, PT, RZ, UR7, PT, P2 ;  /* 0x00000007ff007c0c */ /* 0x000fe4000bf25320 */
[----:B------:R-:W-:-:S04]  /*1fe80*/  ISETP.NE.AND.EX P2, PT, RZ, UR9, PT, P4 ;  /* 0x00000009ff007c0c */ /* 0x000fc8000bf45340 */
[----:B------:R-:W2:Y:S07]  /*1fe90*/  @P3 LDG.E R7, desc[UR42][R12.64] ;  /* 0x0000002a0c073981 */ /* 0x000eae000c1e1900 */
[----:B------:R3:W5:Y:S01]  /*1fea0*/  @P1 LDG.E R8, desc[UR42][R4.64] ;  /* 0x0000002a04081981 */ /* 0x000762000c1e1900 */
[----:B0-----:R-:W-:-:S05]  /*1feb0*/  IMAD.WIDE R2, R14, 0x4, R2 ;  /* 0x000000040e027825 */ /* 0x001fca00078e0202 */
[----:B------:R3:W5:Y:S01]  /*1fec0*/  @P2 LDG.E R0, desc[UR42][R2.64] ;  /* 0x0000002a02002981 */ /* 0x000762000c1e1900 */
[----:B-1----:R-:W-:-:S03]  /*1fed0*/  @P0 IMAD.WIDE R10, R14, 0x4, R10 ;  /* 0x000000040e0a0825 */ /* 0x002fc600078e020a */
[----:B--2---:R0:W-:Y:S02]  /*1fee0*/  STL [R1+0x48], R7 ;  /* 0x0000480701007387 */ /* 0x0041e40000100800 */
[----:B0-----:R-:W-:Y:S01]  /*1fef0*/  IMAD.U32 R7, RZ, RZ, UR4 ;  /* 0x00000004ff077e24 */ /* 0x001fe2000f8e00ff */
[----:B------:R-:W-:-:S05]  /*1ff00*/  ULDC.64 UR4, c[0x0][0x418] ;  /* 0x0001060000047ab9 */ /* 0x000fca0000000a00 */
[----:B------:R-:W2:Y:S01]  /*1ff10*/  @P0 LDG.E R7, desc[UR42][R10.64] ;  /* 0x0000002a0a070981 */ /* 0x000ea2000c1e1900 */
[----:B------:R-:W-:-:S03]  /*1ff20*/  UISETP.NE.U32.AND UP0, UPT, UR4, URZ, UPT ;  /* 0x0000003f0400728c */ /* 0x000fc6000bf05070 */
[----:B------:R-:W-:Y:S01]  /*1ff30*/  ULDC UR4, c[0x0][0x424] ;  /* 0x0001090000047ab9 */ /* 0x000fe20000000800 */
[----:B------:R-:W-:-:S03]  /*1ff40*/  UISETP.NE.AND.EX UP0, UPT, UR5, URZ, UPT, UP0 ;  /* 0x0000003f0500728c */ /* 0x000fc6000bf05300 */
[----:B------:R-:W-:Y:S01]  /*1ff50*/  ULDC UR5, c[0x0][0x2f0] ;  /* 0x0000bc0000057ab9 */ /* 0x000fe20000000800 */
[----:B------:R-:W-:Y:S01]  /*1ff60*/  USEL UR4, UR4, 0x1, UP0 ;  /* 0x0000000104047887 */ /* 0x000fe20008000000 */
[----:B--2---:R0:W-:Y:S04]  /*1ff70*/  STL [R1+0x38], R7 ;  /* 0x0000380701007387 */ /* 0x0041e80000100800 */
[----:B------:R3:W5:Y:S01]  /*1ff80*/  LDL R15, [R1+0x38] ;  /* 0x00003800010f7983 */ /* 0x0007620000100800 */
[----:B------:R-:W-:-:S03]  /*1ff90*/  UIMAD UR4, UR4, UR5, URZ ;  /* 0x00000005040472a4 */ /* 0x000fc6000f8e023f */
[----:B------:R-:W-:Y:S02]  /*1ffa0*/  ULDC UR5, c[0x0][0x348] ;  /* 0x0000d20000057ab9 */ /* 0x000fe40000000800 */
[----:B------:R-:W-:Y:S02]  /*1ffb0*/  IMAD.U32 R10, RZ, RZ, UR5 ;  /* 0x00000005ff0a7e24 */ /* 0x000fe4000f8e00ff */
[----:B0-----:R-:W-:Y:S01]  /*1ffc0*/  IMAD.U32 R7, RZ, RZ, UR4 ;  /* 0x00000004ff077e24 */ /* 0x001fe2000f8e00ff */
[----:B---3--:R-:W-:Y:S06]  /*1ffd0*/  @P0 BRA `(.L_x_1772) ;  /* 0x0000000000140947 */ /* 0x008fec0003800000 */
[----:B------:R-:W-:Y:S05]  /*1ffe0*/  @!P3 BRA `(.L_x_1772) ;  /* 0x000000000010b947 */ /* 0x000fea0003800000 */
[----:B------:R-:W2:Y:S04]  /*1fff0*/  LDG.E R9, desc[UR42][R12.64] ;  /* 0x0000002a0c097981 */ /* 0x000ea8000c1e1900 */
[----:B------:R-:W2:Y:S02]  /*20000*/  LDG.E R12, desc[UR42][R12.64+0x4] ;  /* 0x0000042a0c0c7981 */ /* 0x000ea4000c1e1900 */
[----:B--2--5:R-:W-:-:S05]  /*20010*/  IMAD.IADD R15, R12, 0x1, -R9 ;  /* 0x000000010c0f7824 */ /* 0x024fca00078e0a09 */
[----:B------:R0:W-:Y:S02]  /*20020*/  STL [R1+0x38], R15 ;  /* 0x0000380f01007387 */ /* 0x0001e40000100800 */
.L_x_1772:
[----:B------:R-:W2:Y:S01]  /*20030*/  LDL.LU R12, [R1+0x8] ;  /* 0x00000800010c7983 */ /* 0x000ea20000300800 */
[----:B-----5:R-:W-:Y:S01]  /*20040*/  IMAD.IADD R8, R8, 0x1, R6 ;  /* 0x0000000108087824 */ /* 0x020fe200078e0206 */
[----:B------:R-:W-:Y:S02]  /*20050*/  ULDC.64 UR4, c[0x0][0xa20] ;  /* 0x0002880000047ab9 */ /* 0x000fe40000000a00 */
[----:B------:R-:W-:Y:S02]  /*20060*/  ISETP.NE.U32.AND P0, PT, RZ, UR4, PT ;  /* 0x00000004ff007c0c */ /* 0x000fe4000bf05070 */
[----:B------:R1:W-:Y:S02]  /*20070*/  STL [R1+0x18], R8 ;  /* 0x0000180801007387 */ /* 0x0003e40000100800 */
[----:B------:R-:W-:Y:S02]  /*20080*/  ISETP.NE.AND.EX P0, PT, RZ, UR5, PT, P0 ;  /* 0x00000005ff007c0c */ /* 0x000fe4000bf05300 */
[----:B--2---:R-:W-:-:S02]  /*20090*/  LOP3.LUT R11, R12, 0xff000000, RZ, 0xc0, !PT ;  /* 0xff0000000c0b7812 */ /* 0x004fc400078ec0ff */
[C---:B------:R-:W-:Y:S02]  /*200a0*/  LOP3.LUT R9, R12.reuse, 0xff0000, RZ, 0xc0, !PT ;  /* 0x00ff00000c097812 */ /* 0x040fe400078ec0ff */
[----:B------:R-:W-:Y:S02]  /*200b0*/  SHF.R.U32.HI R11, RZ, 0x8, R11 ;  /* 0x00000008ff0b7819 */ /* 0x000fe4000001160b */
[----:B------:R-:W-:Y:S02]  /*200c0*/  LOP3.LUT R16, R12, 0xffff, RZ, 0xc0, !PT ;  /* 0x0000ffff0c107812 */ /* 0x000fe400078ec0ff */
[----:B------:R-:W-:-:S03]  /*200d0*/  LEA.HI R11, R9, R11, RZ, 0x10 ;  /* 0x0000000b090b7211 */ /* 0x000fc600078f80ff */
[----:B-1----:R-:W-:Y:S05]  /*200e0*/  @!P0 BRA `(.L_x_1773) ;  /* 0x0000000000108947 */ /* 0x002fea0003800000 */
[----:B------:R-:W1:Y:S02]  /*200f0*/  LDC.64 R4, c[0x0][0xa20] ;  /* 0x00028800ff047b82 */ /* 0x000e640000000a00 */
[----:B-1----:R-:W-:-:S05]  /*20100*/  IMAD.WIDE R4, R14, 0x4, R4 ;  /* 0x000000040e047825 */ /* 0x002fca00078e0204 */
[----:B------:R1:W5:Y:S01]  /*20110*/  LDG.E R7, desc[UR42][R4.64] ;  /* 0x0000002a04077981 */ /* 0x000362000c1e1900 */
[----:B------:R-:W-:Y:S05]  /*20120*/  BRA `(.L_x_1774) ;  /* 0x0000000000107947 */ /* 0x000fea0003800000 */
.L_x_1773:
[----:B------:R-:W-:Y:S05]  /*20130*/  @!P1 BRA `(.L_x_1774) ;  /* 0x00000000000c9947 */ /* 0x000fea0003800000 */
[----:B------:R-:W2:Y:S04]  /*20140*/  LDG.E R7, desc[UR42][R4.64] ;  /* 0x0000002a04077981 */ /* 0x000ea8000c1e1900 */
[----:B------:R-:W2:Y:S02]  /*20150*/  LDG.E R4, desc[UR42][R4.64+0x4] ;  /* 0x0000042a04047981 */ /* 0x000ea4000c1e1900 */
[----:B--2---:R-:W-:-:S07]  /*20160*/  IMAD.IADD R7, R4, 0x1, -R7 ;  /* 0x0000000104077824 */ /* 0x004fce00078e0a07 */
.L_x_1774:
[----:B------:R-:W2:Y:S04]  /*20170*/  LDL.LU R8, [R1+0x4] ;  /* 0x0000040001087983 */ /* 0x000ea80000300800 */
[----:B-1----:R-:W3:Y:S04]  /*20180*/  @P2 LDG.E R4, desc[UR42][R2.64] ;  /* 0x0000002a02042981 */ /* 0x002ee8000c1e1900 */
[----:B------:R1:W3:Y:S01]  /*20190*/  @P2 LDG.E R2, desc[UR42][R2.64+0x4] ;  /* 0x0000042a02022981 */ /* 0x0002e2000c1e1900 */
[----:B-----5:R-:W-:Y:S01]  /*201a0*/  IMAD.IADD R9, R7, 0x1, -R6 ;  /* 0x0000000107097824 */ /* 0x020fe200078e0a06 */
[----:B-1----:R-:W1:Y:S02]  /*201b0*/  LDC R3, c[0x0][0x448] ;  /* 0x00011200ff037b82 */ /* 0x002e640000000800 */
[----:B-1----:R-:W-:-:S13]  /*201c0*/  ISETP.NE.AND P1, PT, R3, 0x1, PT ;  /* 0x000000010300780c */ /* 0x002fda0003f25270 */
[----:B------:R-:W1:Y:S08]  /*201d0*/  @P1 LDC R3, c[0x0][0x44c] ;  /* 0x00011300ff031b82 */ /* 0x000e700000000800 */
[----:B------:R-:W4:Y:S01]  /*201e0*/  @P1 LDC R5, c[0x0][0x450] ;  /* 0x00011400ff051b82 */ /* 0x000f220000000800 */
[----:B--2---:R-:W-:-:S04]  /*201f0*/  IMAD.SHL.U32 R13, R8, 0x80, RZ ;  /* 0x00000080080d7824 */ /* 0x004fc800078e00ff */
[----:B------:R-:W-:Y:S01]  /*20200*/  VIADD R7, R13, 0x7f ;  /* 0x0000007f0d077836 */ /* 0x000fe20000000000 */
[----:B------:R2:W-:Y:S01]  /*20210*/  STL [R1+0x30], R13 ;  /* 0x0000300d01007387 */ /* 0x0005e20000100800 */
[----:B---3--:R-:W-:Y:S02]  /*20220*/  @P2 IMAD.IADD R10, R2, 0x1, -R4 ;  /* 0x00000001020a2824 */ /* 0x008fe400078e0a04 */
[----:B-1----:R-:W-:-:S04]  /*20230*/  @P1 IMAD.HI.U32 R2, R7, R3, RZ ;  /* 0x0000000307021227 */ /* 0x002fc800078e00ff */
[----:B------:R-:W-:Y:S01]  /*20240*/  IMAD.IADD R6, R9, 0x1, R10 ;  /* 0x0000000109067824 */ /* 0x000fe200078e020a */
[----:B----4-:R-:W-:-:S03]  /*20250*/  @P1 SHF.R.U32.HI R7, RZ, R5, R2 ;  /* 0x00000005ff071219 */ /* 0x010fc60000011602 */
[C---:B------:R-:W-:Y:S01]  /*20260*/  VIADD R2, R6.reuse, 0x7f ;  /* 0x0000007f06027836 */ /* 0x040fe20000000000 */
[----:B------:R-:W-:-:S04]  /*20270*/  IADD3 R20, R6, 0x1, -R15 ;  /* 0x0000000106147810 */ /* 0x000fc80007ffe80f */
[----:B------:R-:W-:Y:S01]  /*20280*/  SHF.R.S32.HI R3, RZ, 0x1f, R2 ;  /* 0x0000001fff037819 */ /* 0x000fe20000011402 */
[----:B------:R-:W-:-:S03]  /*20290*/  IMAD.IADD R7, R20, 0x1, R7 ;  /* 0x0000000114077824 */ /* 0x000fc600078e0207 */
[----:B------:R-:W-:Y:S02]  /*202a0*/  LEA.HI R4, R3, R2, RZ, 0x7 ;  /* 0x0000000203047211 */ /* 0x000fe400078f38ff */
[----:B------:R-:W1:Y:S02]  /*202b0*/  LDC.64 R2, c[0x0][0x9e0] ;  /* 0x00027800ff027b82 */ /* 0x000e640000000a00 */
[----:B------:R-:W-:-:S05]  /*202c0*/  SHF.R.S32.HI R12, RZ, 0x7, R4 ;  /* 0x00000007ff0c7819 */ /* 0x000fca0000011404 */
[----:B------:R2:W-:Y:S01]  /*202d0*/  STL [R1+0x5c], R12 ;  /* 0x00005c0c01007387 */ /* 0x0005e20000100800 */
[----:B-1----:R-:W-:Y:S01]  /*202e0*/  ISETP.GE.AND P3, PT, R3, 0x1, PT ;  /* 0x000000010300780c */ /* 0x002fe20003f66270 */
        /* <DEDUP_REMOVED lines=8> */
[----:B------:R-:W1:Y:S02]  /*20370*/  @P0 LDC.64 R4, c[0x0][0x9e8] ;  /* 0x00027a00ff040b82 */ /* 0x000e640000000a00 */
[----:B-1----:R-:W-:-:S05]  /*20380*/  @P0 IMAD.HI.U32 R4, R2, R4, RZ ;  /* 0x0000000402040227 */ /* 0x002fca00078e00ff */
[----:B------:R-:W-:-:S04]  /*20390*/  @P0 SHF.R.U32.HI R2, RZ, R5, R4 ;  /* 0x00000005ff020219 */ /* 0x000fc80000011604 */
[----:B------:R-:W-:Y:S01]  /*203a0*/  LOP3.LUT R2, RZ, R2, RZ, 0x33, !PT ;  /* 0x00000002ff027212 */ /* 0x000fe200078e33ff */
[----:B------:R-:W-:Y:S06]  /*203b0*/  BRA `(.L_x_1778) ;  /* 0x0000000000107947 */ /* 0x000fec0003800000 */
.L_x_1777:
[----:B------:R-:W-:-:S13]  /*203c0*/  ISETP.NE.AND P0, PT, R3, 0x1, PT ;  /* 0x000000010300780c */ /* 0x000fda0003f05270 */
[----:B------:R-:W1:Y:S02]  /*203d0*/  @P0 LDC.64 R4, c[0x0][0x9e8] ;  /* 0x00027a00ff040b82 */ /* 0x000e640000000a00 */
[----:B-1----:R-:W-:-:S05]  /*203e0*/  @P0 IMAD.HI.U32 R4, R2, R4, RZ ;  /* 0x0000000402040227 */ /* 0x002fca00078e00ff */
[----:B------:R-:W-:-:S07]  /*203f0*/  @P0 SHF.R.U32.HI R2, RZ, R5, R4 ;  /* 0x00000005ff020219 */ /* 0x000fce0000011604 */
.L_x_1778:
[----:B------:R-:W-:Y:S05]  /*20400*/  BSYNC B0 ;  /* 0x0000000000007941 */ /* 0x000fea0003800000 */
.L_x_1776:
[----:B------:R-:W-:-:S05]  /*20410*/  IMAD R2, R2, R3, R3 ;  /* 0x0000000302027224 */ /* 0x000fca00078e0203 */
[----:B------:R-:W-:-:S07]  /*20420*/  VIMNMX R8, R8, R2, PT ;  /* 0x0000000208087248 */ /* 0x000fce0003fe0100 */
.L_x_1775:
[----:B------:R-:W1:Y:S01]  /*20430*/  @P1 LDC R4, c[0x0][0x44c] ;  /* 0x00011300ff041b82 */ /* 0x000e620000000800 */
[----:B------:R-:W-:Y:S01]  /*20440*/  VIADD R8, R8, 0x7f ;  /* 0x0000007f08087836 */ /* 0x000fe20000000000 */
[----:B------:R-:W-:Y:S01]  /*20450*/  ULDC UR4, c[0x0][0x9dc] ;  /* 0x0002770000047ab9 */ /* 0x000fe20000000800 */
[----:B------:R-:W-:Y:S02]  /*20460*/  IMAD.MOV.U32 R2, RZ, RZ, R13 ;  /* 0x000000ffff027224 */ /* 0x000fe400078e000d */
[----:B------:R-:W-:-:S03]  /*20470*/  IMAD.IADD R17, R6, 0x1, -R15 ;  /* 0x0000000106117824 */ /* 0x000fc600078e0a0f */
[----:B------:R-:W2:Y:S01]  /*20480*/  @P1 LDC R5, c[0x0][0x450] ;  /* 0x00011400ff051b82 */ /* 0x000ea20000000800 */
[----:B-1----:R-:W-:-:S05]  /*20490*/  @P1 IMAD.HI.U32 R4, R13, R4, RZ ;  /* 0x000000040d041227 */ /* 0x002fca00078e00ff */
[----:B--2---:R-:W-:Y:S02]  /*204a0*/  @P1 SHF.R.U32.HI R2, RZ, R5, R4 ;  /* 0x00000005ff021219 */ /* 0x004fe40000011604 */
[----:B------:R-:W-:-:S03]  /*204b0*/  SHF.R.S32.HI R4, RZ, 0x1f, R8 ;  /* 0x0000001fff047819 */ /* 0x000fc60000011408 */
[----:B------:R-:W-:Y:S01]  /*204c0*/  IMAD.IADD R6, R17, 0x1, R2 ;  /* 0x0000000111067824 */ /* 0x000fe200078e0202 */
[----:B------:R-:W-:-:S03]  /*204d0*/  LEA.HI R8, R4, R8, RZ, 0x7 ;  /* 0x0000000804087211 */ /* 0x000fc600078f38ff */
[----:B------:R-:W-:Y:S01]  /*204e0*/  VIADD R2, R6, -UR4 ;  /* 0x8000000406027c36 */ /* 0x000fe20008000000 */
[----:B------:R-:W-:-:S04]  /*204f0*/  SHF.R.S32.HI R8, RZ, 0x7, R8 ;  /* 0x00000007ff087819 */ /* 0x000fc80000011408 */
[----:B------:R-:W-:Y:S01]  /*20500*/  VIMNMX R8, R12, R8, PT ;  /* 0x000000080c087248 */ /* 0x000fe20003fe0100 */
[----:B------:R-:W-:Y:S06]  /*20510*/  @!P3 BRA `(.L_x_1779) ;  /* 0x000000000044b947 */ /* 0x000fec0003800000 */
[----:B------:R-:W-:Y:S01]  /*20520*/  ISETP.GT.AND P0, PT, R6, -0x1, PT ;  /* 0xffffffff0600780c */ /* 0x000fe20003f04270 */
[----:B------:R-:W-:-:S12]  /*20530*/  BSSY B0, `(.L_x_1780) ;  /* 0x000000d000007945 */ /* 0x000fd80003800000 */
[----:B------:R-:W-:Y:S05]  /*20540*/  @P0 BRA `(.L_x_1781) ;  /* 0x00000000001c0947 */ /* 0x000fea0003800000 */
[----:B------:R-:W-:Y:S02]  /*20550*/  ISETP.NE.AND P0, PT, R3, 0x1, PT ;  /* 0x000000010300780c */ /* 0x000fe40003f05270 */
[----:B------:R-:W-:-:S11]  /*20560*/  LOP3.LUT R6, RZ, R6, RZ, 0x33, !PT ;  /* 0x00000006ff067212 */ /* 0x000fd600078e33ff */
[----:B------:R-:W1:Y:S02]  /*20570*/  @P0 LDC.64 R4, c[0x0][0x9e8] ;  /* 0x00027a00ff040b82 */ /* 0x000e640000000a00 */
[----:B-1----:R-:W-:-:S05]  /*20580*/  @P0 IMAD.HI.U32 R4, R6, R4, RZ ;  /* 0x0000000406040227 */ /* 0x002fca00078e00ff */
[----:B------:R-:W-:-:S04]  /*20590*/  @P0 SHF.R.U32.HI R6, RZ, R5, R4 ;  /* 0x00000005ff060219 */ /* 0x000fc80000011604 */
[----:B------:R-:W-:Y:S01]  /*205a0*/  LOP3.LUT R6, RZ, R6, RZ, 0x33, !PT ;  /* 0x00000006ff067212 */ /* 0x000fe200078e33ff */
[----:B------:R-:W-:Y:S06]  /*205b0*/  BRA `(.L_x_1782) ;  /* 0x0000000000107947 */ /* 0x000fec0003800000 */
.L_x_1781:
[----:B------:R-:W-:-:S13]  /*205c0*/  ISETP.NE.AND P0, PT, R3, 0x1, PT ;  /* 0x000000010300780c */ /* 0x000fda0003f05270 */
[----:B------:R-:W1:Y:S02]  /*205d0*/  @P0 LDC.64 R4, c[0x0][0x9e8] ;  /* 0x00027a00ff040b82 */ /* 0x000e640000000a00 */
[----:B-1----:R-:W-:-:S05]  /*205e0*/  @P0 IMAD.HI.U32 R4, R6, R4, RZ ;  /* 0x0000000406040227 */ /* 0x002fca00078e00ff */
[----:B------:R-:W-:-:S07]  /*205f0*/  @P0 SHF.R.U32.HI R6, RZ, R5, R4 ;  /* 0x00000005ff060219 */ /* 0x000fce0000011604 */
.L_x_1782:
[----:B------:R-:W-:Y:S05]  /*20600*/  BSYNC B0 ;  /* 0x0000000000007941 */ /* 0x000fea0003800000 */
.L_x_1780:
[----:B------:R-:W-:-:S05]  /*20610*/  IMAD R3, R6, R3, RZ ;  /* 0x0000000306037224 */ /* 0x000fca00078e02ff */
[----:B------:R-:W-:-:S07]  /*20620*/  VIMNMX R2, R2, R3, !PT ;  /* 0x0000000302027248 */ /* 0x000fce0007fe0100 */
.L_x_1779:
[----:B------:R-:W-:Y:S01]  /*20630*/  SHF.R.S32.HI R5, RZ, 0x1f, R2 ;  /* 0x0000001fff057819 */ /* 0x000fe20000011402 */
[----:B------:R-:W-:Y:S01]  /*20640*/  BSSY B0, `(.L_x_1783) ;  /* 0x0000028000007945 */ /* 0x000fe20003800000 */
[----:B------:R-:W-:Y:S02]  /*20650*/  LOP3.LUT R13, R11, 0xff, RZ, 0xc0, !PT ;  /* 0x000000ff0b0d7812 */ /* 0x000fe400078ec0ff */
[----:B------:R-:W-:Y:S01]  /*20660*/  LEA.HI R5, R5, R2, RZ, 0x7 ;  /* 0x0000000205057211 */ /* 0x000fe200078f38ff */
[----:B------:R-:W-:Y:S01]  /*20670*/  IMAD.MOV.U32 R2, RZ, RZ, RZ ;  /* 0x000000ffff027224 */ /* 0x000fe200078e00ff */
[----:B------:R-:W-:Y:S01]  /*20680*/  SHF.R.U32.HI R4, RZ, 0x10, R11 ;  /* 0x00000010ff047819 */ /* 0x000fe2000001160b */
[----:B------:R1:W-:Y:S01]  /*20690*/  STL [R1+0x50], R13 ;  /* 0x0000500d01007387 */ /* 0x0003e20000100800 */
[----:B------:R-:W-:-:S04]  /*206a0*/  SHF.R.S32.HI R5, RZ, 0x7, R5 ;  /* 0x00000007ff057819 */ /* 0x000fc80000011405 */
[----:B------:R-:W-:-:S04]  /*206b0*/  VIMNMX R5, RZ, R5, !PT ;  /* 0x00000005ff057248 */ /* 0x000fc80007fe0100 */
[----:B------:R-:W-:-:S13]  /*206c0*/  ISETP.GT.AND P0, PT, R8, R5, PT ;  /* 0x000000050800720c */ /* 0x000fda0003f04270 */
[----:B-1----:R-:W-:Y:S05]  /*206d0*/  @!P0 BRA `(.L_x_1784) ;  /* 0x0000000000788947 */ /* 0x002fea0003800000 */
[----:B------:R-:W-:Y:S01]  /*206e0*/  ISETP.NE.AND P0, PT, R4, RZ, PT ;  /* 0x000000ff0400720c */ /* 0x000fe20003f05270 */
[----:B------:R-:W-:-:S03]  /*206f0*/  ULDC UR4, c[0x0][0x9f0] ;  /* 0x00027c0000047ab9 */ /* 0x000fc60000000800 */
[----:B------:R-:W-:-:S04]  /*20700*/  SEL R6, R4, UR4, P0 ;  /* 0x0000000404067c07 */ /* 0x000fc80008000000 */
[----:B------:R-:W-:Y:S02]  /*20710*/  IABS R7, R6 ;  /* 0x0000000600077213 */ /* 0x000fe40000000000 */
[----:B------:R-:W-:Y:S02]  /*20720*/  IADD3 R11, R6, -0x1, R8 ;  /* 0xffffffff060b7810 */ /* 0x000fe40007ffe008 */
[----:B------:R-:W1:Y:S03]  /*20730*/  I2F.RP R2, R7 ;  /* 0x0000000700027306 */ /* 0x000e660000209400 */
[----:B------:R-:W-:-:S05]  /*20740*/  IMAD.IADD R11, R11, 0x1, -R5 ;  /* 0x000000010b0b7824 */ /* 0x000fca00078e0a05 */
        /* <DEDUP_REMOVED lines=10> */
[----:B------:R-:W-:-:S03]  /*207f0*/  IABS R3, R11 ;  /* 0x0000000b00037213 */ /* 0x000fc60000000000 */
        /* <DEDUP_REMOVED lines=12> */
.L_x_1784:
[----:B------:R-:W-:Y:S05]  /*208c0*/  BSYNC B0 ;  /* 0x0000000000007941 */ /* 0x000fea0003800000 */
.L_x_1783:
[-C--:B------:R-:W-:Y:S01]  /*208d0*/  IMAD R5, R13, R2.reuse, R5 ;  /* 0x000000020d057224 */ /* 0x080fe200078e0205 */
[----:B------:R-:W-:Y:S03]  /*208e0*/  BSSY B0, `(.L_x_1785) ;  /* 0x0000122000007945 */ /* 0x000fe60003800000 */
[C---:B------:R-:W-:Y:S01]  /*208f0*/  IMAD R3, R5.reuse, 0x80, -R9 ;  /* 0x0000008005037824 */ /* 0x040fe200078e0a09 */
[----:B------:R-:W-:-:S04]  /*20900*/  VIADDMNMX R2, R5, R2, R8, PT ;  /* 0x0000000205027246 */ /* 0x000fc80003800108 */
[----:B------:R-:W-:Y:S01]  /*20910*/  VIMNMX R3, RZ, R3, !PT ;  /* 0x00000003ff037248 */ /* 0x000fe20007fe0100 */
[----:B------:R-:W-:-:S05]  /*20920*/  IMAD R2, R2, 0x80, -R9 ;  /* 0x0000008002027824 */ /* 0x000fca00078e0a09 */
[----:B------:R-:W-:-:S04]  /*20930*/  VIMNMX R2, R2, R10, PT ;  /* 0x0000000a02027248 */ /* 0x000fc80003fe0100 */
[----:B------:R-:W-:Y:S02]  /*20940*/  ISETP.GT.AND P0, PT, R2, R3, PT ;  /* 0x000000030200720c */ /* 0x000fe40003f04270 */
[----:B------:R-:W-:-:S05]  /*20950*/  SHF.R.U32.HI R3, RZ, 0x7, R3 ;  /* 0x00000007ff037819 */ /* 0x000fca0000011603 */
[----:B------:R-:W-:-:S06]  /*20960*/  IMAD.MOV.U32 R9, RZ, RZ, R3 ;  /* 0x000000ffff097224 */ /* 0x000fcc00078e0003 */
[----:B------:R-:W-:-:S05]  /*20970*/  @P0 VIADD R2, R2, 0x7f ;  /* 0x0000007f02020836 */ /* 0x000fca0000000000 */
[----:B------:R-:W-:-:S04]  /*20980*/  @P0 SHF.R.S32.HI R5, RZ, 0x1f, R2 ;  /* 0x0000001fff050819 */ /* 0x000fc80000011402 */
[----:B------:R-:W-:-:S04]  /*20990*/  @P0 LEA.HI R2, R5, R2, RZ, 0x7 ;  /* 0x0000000205020211 */ /* 0x000fc800078f38ff */
[----:B------:R-:W-:Y:S02]  /*209a0*/  @P0 SHF.R.S32.HI R9, RZ, 0x7, R2 ;  /* 0x00000007ff090819 */ /* 0x000fe40000011402 */
        /* <DEDUP_REMOVED lines=10> */
.L_x_2029:
[----:B--2---:R-:W-:Y:S02]  /*20a50*/  ISETP.NE.AND P0, PT, R14, RZ, PT ;  /* 0x000000ff0e00720c */ /* 0x004fe40003f05270 */
[----:B------:R-:W-:-:S11]  /*20a60*/  PLOP3.LUT P6, PT, PT, PT, PT, 0x8, 0x0 ;  /* 0x000000000000781c */ /* 0x000fd60003fce170 */
[----:B------:R-:W-:Y:S05]  /*20a70*/  @P0 BRA `(.L_x_1788) ;  /* 0x00000000000c0947 */ /* 0x000fea0003800000 */
[----:B------:R-:W-:-:S03]  /*20a80*/  UMOV UR4, 0xffffffff ;  /* 0xffffffff00047882 */ /* 0x000fc60000000000 */
[----:B------:R-:W-:Y:S05]  /*20a90*/  BRA.DIV UR4, `(.L_x_1789) ;  /* 0x0000008e04307947 */ /* 0x000fea000b800000 */
[----:B------:R-:W-:-:S13]  /*20aa0*/  ELECT P6, URZ, PT ;  /* 0x00000000003f782f */ /* 0x000fda00038c0000 */
.L_x_1788:
        /* <DEDUP_REMOVED lines=9> */
.L_x_2032:
[----:B------:R-:W-:Y:S05]  /*20b40*/  BSYNC B1 ;  /* 0x0000000000017941 */ /* 0x000fea0003800000 */
.L_x_1790:
        /* <DEDUP_REMOVED lines=12> */
.L_x_2033:
[----:B------:R-:W-:Y:S05]  /*20c10*/  BSYNC B2 ;  /* 0x0000000000027941 */ /* 0x000fea0003800000 */
.L_x_1794:
        /* <DEDUP_REMOVED lines=9> */
.L_x_1797:
[----:B------:R-:W-:Y:S05]  /*20cb0*/  BSYNC B2 ;  /* 0x0000000000027941 */ /* 0x000fea0003800000 */
.L_x_1796:
        /* <DEDUP_REMOVED lines=11> */
[----:B------:R-:W-:Y:S02]  /*20d70*/  IMAD.SHL.U32 R12, R5, 0x4000, RZ ;  /* 0x00004000050c7824 */ /* 0x000fe400078e00ff */
[----:B------:R-:W-:Y:S02]  /*20d80*/  VIADD R5, R7, 0x28890 ;  /* 0x0002889007057836 */ /* 0x000fe40000000000 */
[----:B------:R-:W-:-:S07]  /*20d90*/  VIADD R8, R10, 0x18400 ;  /* 0x000184000a087836 */ /* 0x000fce0000000000 */
.L_x_1798:
        /* <DEDUP_REMOVED lines=10> */
[----:B------:R-:W-:Y:S01]  /*20e40*/  IMAD.MOV.U32 R14, RZ, RZ, 0x40 ;  /* 0x00000040ff0e7424 */ /* 0x000fe200078e00ff */
[----:B------:R-:W-:Y:S01]  /*20e50*/  PLOP3.LUT P0, PT, PT, PT, PT, 0x80, 0x0 ;  /* 0x000000000000781c */ /* 0x000fe20003f0f070 */
[----:B------:R-:W-:Y:S01]  /*20e60*/  VIADD R8, R10, 0x1c400 ;  /* 0x0001c4000a087836 */ /* 0x000fe20000000000 */
[----:B------:R-:W-:Y:S01]  /*20e70*/  UMOV UR6, 0x0 ;  /* 0x0000000000067882 */ /* 0x000fe20000000000 */
[----:B------:R-:W-:Y:S01]  /*20e80*/  UMOV UR7, 0x12f00000 ;  /* 0x12f0000000077882 */ /* 0x000fe20000000000 */
[----:B------:R-:W-:-:S15]  /*20e90*/  R2UR UR10, R14 ;  /* 0x000000000e0a72ca */ /* 0x000fde00000e0000 */
.L_x_1799:
        /* <DEDUP_REMOVED lines=10> */
[----:B------:R-:W1:Y:S01]  /*20f40*/  SYNCS.PHASECHK.TRANS64.TRYWAIT P0, [R7+URZ+0x288c0], R11 ;  /* 0x0288c00b070075a7 */ /* 0x000e62000800017f */
[----:B------:R-:W-:Y:S04]  /*20f50*/  BSSY B2, `(.L_x_1800) ;  /* 0x0000002000027945 */ /* 0x000fe80003800000 */
[----:B-1----:R-:W-:Y:S05]  /*20f60*/  @!P0 BRA `(.L_x_1801) ;  /* 0x0000008800448947 */ /* 0x002fea0003800000 */
.L_x_2034:
[----:B------:R-:W-:Y:S05]  /*20f70*/  BSYNC B2 ;  /* 0x0000000000027941 */ /* 0x000fea0003800000 */
.L_x_1800:
[----:B------:R-:W-:Y:S01]  /*20f80*/  BSSY B2, `(.L_x_1802) ;  /* 0x000000b000027945 */ /* 0x000fe20003800000 */
[----:B------:R-:W-:Y:S02]  /*20f90*/  IMAD.MOV.U32 R10, RZ, RZ, 0x0 ;  /* 0x00000000ff0a7424 */ /* 0x000fe400078e00ff */
[----:B-12---:R-:W-:Y:S01]  /*20fa0*/  IMAD.MOV.U32 R11, RZ, RZ, 0x12f00000 ;  /* 0x12f00000ff0b7424 */ /* 0x006fe200078e00ff */
        /* <DEDUP_REMOVED lines=8> */
.L_x_1803:
[----:B------:R-:W-:Y:S05]  /*21030*/  BSYNC B2 ;  /* 0x0000000000027941 */ /* 0x000fea0003800000 */
.L_x_1802:
[----:B------:R-:W-:Y:S01]  /*21040*/  R2UR UR10, R13 ;  /* 0x000000000d0a72ca */ /* 0x000fe200000e0000 */
[----:B------:R-:W-:Y:S01]  /*21050*/  IMAD R8, R12, 0x2, R18 ;  /* 0x000000020c087824 */ /* 0x000fe200078e0212 */
[----:B------:R-:W-:Y:S01]  /*21060*/  R2UR UR6, R10 ;  /* 0x000000000a0672ca */ /* 0x000fe200000e0000 */
[----:B------:R-:W-:Y:S01]  /*21070*/  UIADD3 UR4, UP0, UR38, 0x670, URZ ;  /* 0x0000067026047890 */ /* 0x000fe2000ff1e03f */
[----:B------:R-:W-:Y:S01]  /*21080*/  R2UR UR7, R11 ;  /* 0x000000000b0772ca */ /* 0x000fe200000e0000 */
[----:B------:R-:W-:Y:S01]  /*21090*/  VIADD R7, R7, 0x288b0 ;  /* 0x000288b007077836 */ /* 0x000fe20000000000 */
[----:B------:R-:W-:Y:S01]  /*210a0*/  PLOP3.LUT P0, PT, PT, PT, PT, 0x80, 0x0 ;  /* 0x000000000000781c */ /* 0x000fe20003f0f070 */
[----:B------:R-:W-:Y:S01]  /*210b0*/  VIADD R5, R8, 0x400 ;  /* 0x0000040008057836 */ /* 0x000fe20000000000 */
[----:B------:R-:W-:-:S12]  /*210c0*/  UIADD3.X UR5, URZ, UR39, URZ, UP0, !UPT ;  /* 0x000000273f057290 */ /* 0x000fd800087fe43f */
.L_x_1804:
        /* <DEDUP_REMOVED lines=10> */
[----:B------:R-:W-:Y:S01]  /*21170*/  R2UR UR10, R14 ;  /* 0x000000000e0a72ca */ /* 0x000fe200000e0000 */
[----:B------:R-:W-:Y:S01]  /*21180*/  VIADD R5, R8, 0x4400 ;  /* 0x0000440008057836 */ /* 0x000fe20000000000 */
[----:B------:R-:W-:Y:S02]  /*21190*/  R2UR UR6, R10 ;  /* 0x000000000a0672ca */ /* 0x000fe400000e0000 */
[----:B------:R-:W-:Y:S02]  /*211a0*/  R2UR UR7, R11 ;  /* 0x000000000b0772ca */ /* 0x000fe400000e0000 */
[----:B------:R-:W-:-:S13]  /*211b0*/  PLOP3.LUT P0, PT, PT, PT, PT, 0x80, 0x0 ;  /* 0x000000000000781c */ /* 0x000fda0003f0f070 */
.L_x_1805:
        /* <DEDUP_REMOVED lines=10> */
.L_x_1793:
[----:B------:R-:W-:Y:S05]  /*21260*/  BSYNC B1 ;  /* 0x0000000000017941 */ /* 0x000fea0003800000 */
.L_x_1792:
        /* <DEDUP_REMOVED lines=13> */
.L_x_1820:
        /* <DEDUP_REMOVED lines=13> */
.L_x_2035:
[----:B------:R-:W-:Y:S05]  /*21410*/  BSYNC B2 ;  /* 0x0000000000027941 */ /* 0x000fea0003800000 */
.L_x_1808:
        /* <DEDUP_REMOVED lines=9> */
.L_x_1811:
[----:B------:R-:W-:Y:S05]  /*214b0*/  BSYNC B2 ;  /* 0x0000000000027941 */ /* 0x000fea0003800000 */
.L_x_1810:
[----:B------:R-:W2:Y:S01]  /*214c0*/  LDL R5, [R1+0x1c] ;  /* 0x00001c0001057983 */ /* 0x000ea20000100800 */
[----:B------:R-:W-:Y:S01]  /*214d0*/  IMAD.MOV.U32 R14, RZ, RZ, RZ ;  /* 0x000000ffff0e7224 */ /* 0x000fe200078e00ff */
        /* <DEDUP_REMOVED lines=10> */
.L_x_1812:
        /* <DEDUP_REMOVED lines=10> */
[----:B0-----:R-:W-:Y:S01]  /*21620*/  IMAD.MOV.U32 R15, RZ, RZ, 0x40 ;  /* 0x00000040ff0f7424 */ /* 0x001fe200078e00ff */
[----:B------:R-:W-:Y:S01]  /*21630*/  PLOP3.LUT P1, PT, PT, PT, PT, 0x80, 0x0 ;  /* 0x000000000000781c */ /* 0x000fe20003f2f070 */
[----:B------:R-:W-:Y:S01]  /*21640*/  VIADD R11, R7, 0x1c400 ;  /* 0x0001c400070b7836 */ /* 0x000fe20000000000 */
[----:B------:R-:W-:Y:S01]  /*21650*/  UMOV UR6, 0x0 ;  /* 0x0000000000067882 */ /* 0x000fe20000000000 */
[----:B------:R-:W-:Y:S01]  /*21660*/  UMOV UR7, 0x12f00000 ;  /* 0x12f0000000077882 */ /* 0x000fe20000000000 */
[----:B------:R-:W-:-:S15]  /*21670*/  R2UR UR10, R15 ;  /* 0x000000000f0a72ca */ /* 0x000fde00000e0000 */
.L_x_1813:
        /* <DEDUP_REMOVED lines=13> */
.L_x_2036:
[----:B------:R-:W-:Y:S05]  /*21750*/  BSYNC B2 ;  /* 0x0000000000027941 */ /* 0x000fea0003800000 */
.L_x_1814:
        /* <DEDUP_REMOVED lines=11> */
.L_x_1817:
[----:B------:R-:W-:Y:S05]  /*21810*/  BSYNC B2 ;  /* 0x0000000000027941 */ /* 0x000fea0003800000 */
.L_x_1816:
        /* <DEDUP_REMOVED lines=8> */
.L_x_1818:
        /* <DEDUP_REMOVED lines=15> */
.L_x_1819:
        /* <DEDUP_REMOVED lines=10> */
.L_x_1807:
[----:B------:R-:W-:Y:S05]  /*21a30*/  BSYNC B1 ;  /* 0x0000000000017941 */ /* 0x000fea0003800000 */
.L_x_1806:
        /* <DEDUP_REMOVED lines=12> */
.L_x_1786:
[----:B------:R-:W-:Y:S05]  /*21b00*/  BSYNC B0 ;  /* 0x0000000000007941 */ /* 0x000fea0003800000 */
.L_x_1785:
[----:B-12---:R-:W2:Y:S01]  /*21b10*/  LDL R8, [R1+0x30] ;  /* 0x0000300001087983 */ /* 0x006ea20000100800 */
[----:B------:R-:W1:Y:S01]  /*21b20*/  LDC R0, c[0x0][0x448] ;  /* 0x00011200ff007b82 */ /* 0x000e620000000800 */
[----:B------:R-:W-:Y:S07]  /*21b30*/  @!P0 WARPSYNC.ALL ;  /* 0x0000000000008948 */ /* 0x000fee0003800000 */
[----:B------:R-:W-:Y:S01]  /*21b40*/  @!P0 BAR.SYNC.DEFER_BLOCKING 0xc, 0x180 ;  /* 0x0306000000008b1d */ /* 0x000fe20000010000 */
[----:B-1----:R-:W-:-:S13]  /*21b50*/  ISETP.NE.AND P1, PT, R0, 0x1, PT ;  /* 0x000000010000780c */ /* 0x002fda0003f25270 */
[----:B------:R-:W1:Y:S08]  /*21b60*/  @P1 LDC R0, c[0x0][0x44c] ;  /* 0x00011300ff001b82 */ /* 0x000e700000000800 */
[----:B------:R-:W3:Y:S01]  /*21b70*/  @P1 LDC R3, c[0x0][0x450] ;  /* 0x00011400ff031b82 */ /* 0x000ee20000000800 */
[----:B--2---:R-:W-:-:S04]  /*21b80*/  VIADD R2, R8, 0x7f ;  /* 0x0000007f08027836 */ /* 0x004fc80000000000 */
[----:B-1----:R-:W-:-:S05]  /*21b90*/  @P1 IMAD.HI.U32 R0, R2, R0, RZ ;  /* 0x0000000002001227 */ /* 0x002fca00078e00ff */
[----:B---3--:R-:W-:-:S05]  /*21ba0*/  @P1 SHF.R.U32.HI R2, RZ, R3, R0 ;  /* 0x00000003ff021219 */ /* 0x008fca0000011600 */
[----:B------:R-:W-:Y:S02]  /*21bb0*/  IMAD.IADD R0, R20, 0x1, R2 ;  /* 0x0000000114007824 */ /* 0x000fe400078e0202 */
[----:B------:R-:W1:Y:S02]  /*21bc0*/  LDC.64 R2, c[0x0][0x9e0] ;  /* 0x00027800ff027b82 */ /* 0x000e640000000a00 */
[----:B-1----:R-:W-:Y:S01]  /*21bd0*/  ISETP.GE.AND P2, PT, R3, 0x1, PT ;  /* 0x000000010300780c */ /* 0x002fe20003f46270 */
[----:B------:R-:W-:-:S12]  /*21be0*/  IMAD.IADD R2, R0, 0x1, R2 ;  /* 0x0000000100027824 */ /* 0x000fd800078e0202 */
[----:B------:R-:W-:Y:S05]  /*21bf0*/  @!P2 BRA `(.L_x_1821) ;  /* 0x000000000048a947 */ /* 0x000fea0003800000 */
        /* <DEDUP_REMOVED lines=11> */
.L_x_1823:
[----:B------:R-:W-:-:S13]  /*21cb0*/  ISETP.NE.AND P0, PT, R3, 0x1, PT ;  /* 0x000000010300780c */ /* 0x000fda0003f05270 */
[----:B------:R-:W1:Y:S02]  /*21cc0*/  @P0 LDC.64 R6, c[0x0][0x9e8] ;  /* 0x00027a00ff060b82 */ /* 0x000e640000000a00 */
[----:B-1----:R-:W-:-:S05]  /*21cd0*/  @P0 IMAD.HI.U32 R6, R5, R6, RZ ;  /* 0x0000000605060227 */ /* 0x002fca00078e00ff */
[----:B------:R-:W-:-:S07]  /*21ce0*/  @P0 SHF.R.U32.HI R5, RZ, R7, R6 ;  /* 0x00000007ff050219 */ /* 0x000fce0000011606 */
.L_x_1824:
[----:B------:R-:W-:Y:S05]  /*21cf0*/  BSYNC B0 ;  /* 0x0000000000007941 */ /* 0x000fea0003800000 */
.L_x_1822:
[----:B------:R-:W-:-:S05]  /*21d00*/  IMAD R5, R5, R3, R3 ;  /* 0x0000000305057224 */ /* 0x000fca00078e0203 */
[----:B------:R-:W-:-:S07]  /*21d10*/  VIMNMX R2, R2, R5, PT ;  /* 0x0000000502027248 */ /* 0x000fce0003fe0100 */
.L_x_1821:
[----:B------:R-:W2:Y:S01]  /*21d20*/  LDL R7, [R1+0x5c] ;  /* 0x00005c0001077983 */ /* 0x000ea20000100800 */
[----:B------:R-:W1:Y:S01]  /*21d30*/  @P1 LDC R5, c[0x0][0x44c] ;  /* 0x00011300ff051b82 */ /* 0x000e620000000800 */
[----:B------:R-:W-:Y:S01]  /*21d40*/  IMAD.MOV.U32 R0, RZ, RZ, R8 ;  /* 0x000000ffff007224 */ /* 0x000fe200078e0008 */
[----:B------:R-:W-:-:S06]  /*21d50*/  ULDC UR4, c[0x0][0x9dc] ;  /* 0x0002770000047ab9 */ /* 0x000fcc0000000800 */
[----:B------:R-:W3:Y:S01]  /*21d60*/  @P1 LDC R6, c[0x0][0x450] ;  /* 0x00011400ff061b82 */ /* 0x000ee20000000800 */
[----:B-1----:R-:W-:-:S05]  /*21d70*/  @P1 IMAD.HI.U32 R5, R8, R5, RZ ;  /* 0x0000000508051227 */ /* 0x002fca00078e00ff */
[----:B---3--:R-:W-:Y:S01]  /*21d80*/  @P1 SHF.R.U32.HI R0, RZ, R6, R5 ;  /* 0x00000006ff001219 */ /* 0x008fe20000011605 */
[----:B------:R-:W-:-:S04]  /*21d90*/  VIADD R5, R2, 0x7f ;  /* 0x0000007f02057836 */ /* 0x000fc80000000000 */
[----:B------:R-:W-:Y:S01]  /*21da0*/  IMAD.IADD R2, R17, 0x1, R0 ;  /* 0x0000000111027824 */ /* 0x000fe200078e0200 */
[----:B------:R-:W-:-:S04]  /*21db0*/  SHF.R.S32.HI R0, RZ, 0x1f, R5 ;  /* 0x0000001fff007819 */ /* 0x000fc80000011405 */
[----:B------:R-:W-:-:S04]  /*21dc0*/  LEA.HI R0, R0, R5, RZ, 0x7 ;  /* 0x0000000500007211 */ /* 0x000fc800078f38ff */
[----:B------:R-:W-:Y:S01]  /*21dd0*/  SHF.R.S32.HI R8, RZ, 0x7, R0 ;  /* 0x00000007ff087819 */ /* 0x000fe20000011400 */
[----:B------:R-:W-:-:S04]  /*21de0*/  VIADD R0, R2, -UR4 ;  /* 0x8000000402007c36 */ /* 0x000fc80008000000 */
[----:B------:R1:W-:Y:S01]  /*21df0*/  STL [R1+0x60], R8 ;  /* 0x0000600801007387 */ /* 0x0003e20000100800 */
[----:B--2---:R-:W-:Y:S01]  /*21e00*/  VIMNMX R5, R7, R8, PT ;  /* 0x0000000807057248 */ /* 0x004fe20003fe0100 */
[----:B-1----:R-:W-:Y:S06]  /*21e10*/  @!P2 BRA `(.L_x_1825) ;  /* 0x000000000044a947 */ /* 0x002fec0003800000 */
        /* <DEDUP_REMOVED lines=10> */
.L_x_1827:
[----:B------:R-:W-:-:S13]  /*21ec0*/  ISETP.NE.AND P0, PT, R3, 0x1, PT ;  /* 0x000000010300780c */ /* 0x000fda0003f05270 */
[----:B------:R-:W1:Y:S02]  /*21ed0*/  @P0 LDC.64 R6, c[0x0][0x9e8] ;  /* 0x00027a00ff060b82 */ /* 0x000e640000000a00 */
[----:B-1----:R-:W-:-:S05]  /*21ee0*/  @P0 IMAD.HI.U32 R6, R2, R6, RZ ;  /* 0x0000000602060227 */ /* 0x002fca00078e00ff */
[----:B------:R-:W-:-:S07]  /*21ef0*/  @P0 SHF.R.U32.HI R2, RZ, R7, R6 ;  /* 0x00000007ff020219 */ /* 0x000fce0000011606 */
.L_x_1828:
[----:B------:R-:W-:Y:S05]  /*21f00*/  BSYNC B0 ;  /* 0x0000000000007941 */ /* 0x000fea0003800000 */
.L_x_1826:
[----:B------:R-:W-:-:S05]  /*21f10*/  IMAD R2, R2, R3, RZ ;  /* 0x0000000302027224 */ /* 0x000fca00078e02ff */
[----:B------:R-:W-:-:S07]  /*21f20*/  VIMNMX R0, R0, R2, !PT ;  /* 0x0000000200007248 */ /* 0x000fce0007fe0100 */
.L_x_1825:
[----:B------:R-:W-:Y:S01]  /*21f30*/  SHF.R.S32.HI R2, RZ, 0x1f, R0 ;  /* 0x0000001fff027819 */ /* 0x000fe20000011400 */
[----:B------:R-:W-:Y:S01]  /*21f40*/  BSSY B0, `(.L_x_1829) ;  /* 0x0000026000007945 */ /* 0x000fe20003800000 */
[----:B------:R-:W-:Y:S02]  /*21f50*/  ISETP.NE.AND P1, PT, R4, RZ, PT ;  /* 0x000000ff0400720c */ /* 0x000fe40003f25270 */
[----:B------:R-:W-:-:S04]  /*21f60*/  LEA.HI R2, R2, R0, RZ, 0x7 ;  /* 0x0000000002027211 */ /* 0x000fc800078f38ff */
[----:B------:R-:W-:-:S04]  /*21f70*/  SHF.R.S32.HI R2, RZ, 0x7, R2 ;  /* 0x00000007ff027819 */ /* 0x000fc80000011402 */
[----:B------:R-:W-:-:S03]  /*21f80*/  VIMNMX R9, RZ, R2, !PT ;  /* 0x00000002ff097248 */ /* 0x000fc60007fe0100 */
[----:B------:R-:W1:Y:S01]  /*21f90*/  @!P1 LDC R4, c[0x0][0x9f0] ;  /* 0x00027c00ff049b82 */ /* 0x000e620000000800 */
[----:B------:R-:W-:Y:S01]  /*21fa0*/  ISETP.GT.AND P0, PT, R5, R9, PT ;  /* 0x000000090500720c */ /* 0x000fe20003f04270 */
[----:B------:R2:W-:Y:S04]  /*21fb0*/  STL [R1+0x3c], R9 ;  /* 0x00003c0901007387 */ /* 0x0005e80000100800 */
[----:B------:R2:W-:Y:S08]  /*21fc0*/  STL [R1+0x44], RZ ;  /* 0x000044ff01007387 */ /* 0x0005f00000100800 */
[----:B--2---:R-:W-:Y:S05]  /*21fd0*/  @!P0 BRA `(.L_x_1830) ;  /* 0x0000000000708947 */ /* 0x004fea0003800000 */
[----:B-1----:R-:W-:-:S04]  /*21fe0*/  IABS R0, R4 ;  /* 0x0000000400007213 */ /* 0x002fc80000000000 */
[----:B------:R-:W1:Y:S08]  /*21ff0*/  I2F.RP R2, R0 ;  /* 0x0000000000027306 */ /* 0x000e700000209400 */
[----:B-1----:R-:W1:Y:S02]  /*22000*/  MUFU.RCP R2, R2 ;  /* 0x0000000200027308 */ /* 0x002e640000001000 */
[----:B-1----:R-:W-:-:S06]  /*22010*/  VIADD R2, R2, 0xffffffe ;  /* 0x0ffffffe02027836 */ /* 0x002fcc0000000000 */
[----:B------:R-:W1:Y:S02]  /*22020*/  F2I.FTZ.U32.TRUNC.NTZ R3, R2 ;  /* 0x0000000200037305 */ /* 0x000e64000021f000 */
[----:B-1----:R-:W-:-:S04]  /*22030*/  IMAD.MOV R2, RZ, RZ, -R3 ;  /* 0x000000ffff027224 */ /* 0x002fc800078e0a03 */
[----:B------:R-:W-:Y:S02]  /*22040*/  IMAD R6, R2, R0, RZ ;  /* 0x0000000002067224 */ /* 0x000fe400078e02ff */
[----:B------:R-:W-:-:S04]  /*22050*/  IMAD.MOV.U32 R2, RZ, RZ, RZ ;  /* 0x000000ffff027224 */ /* 0x000fc800078e00ff */
[----:B------:R-:W-:Y:S01]  /*22060*/  IMAD.HI.U32 R8, R3, R6, R2 ;  /* 0x0000000603087227 */ /* 0x000fe200078e0002 */
[----:B------:R-:W-:Y:S02]  /*22070*/  IADD3 R6, R4, -0x1, R5 ;  /* 0xffffffff04067810 */ /* 0x000fe40007ffe005 */
[----:B------:R-:W-:-:S03]  /*22080*/  IABS R2, R4 ;  /* 0x0000000400027213 */ /* 0x000fc60000000000 */
[----:B------:R-:W-:Y:S02]  /*22090*/  IMAD.IADD R6, R6, 0x1, -R9 ;  /* 0x0000000106067824 */ /* 0x000fe400078e0a09 */
[----:B------:R-:W-:-:S03]  /*220a0*/  IMAD.MOV R2, RZ, RZ, -R2 ;  /* 0x000000ffff027224 */ /* 0x000fc600078e0a02 */
[----:B------:R-:W-:Y:S01]  /*220b0*/  IABS R3, R6 ;  /* 0x0000000600037213 */ /* 0x000fe20000000000 */
[----:B------:R-:W-:Y:S01]  /*220c0*/  IMAD.MOV.U32 R7, RZ, RZ, R2 ;  /* 0x000000ffff077224 */ /* 0x000fe200078e0002 */
        /* <DEDUP_REMOVED lines=13> */
.L_x_1830:
[----:B------:R-:W-:Y:S05]  /*221a0*/  BSYNC B0 ;  /* 0x0000000000007941 */ /* 0x000fea0003800000 */
.L_x_1829:
[----:B------:R-:W3:Y:S04]  /*221b0*/  LDL R0, [R1+0x44] ;  /* 0x0000440001007983 */ /* 0x000ee80000100800 */
[----:B--2---:R-:W3:Y:S01]  /*221c0*/  LDL R2, [R1+0x50] ;  /* 0x0000500001027983 */ /* 0x004ee20000100800 */
[----:B------:R-:W-:Y:S01]  /*221d0*/  BSSY B7, `(.L_x_1831) ;  /* 0x00003cf000077945 */ /* 0x000fe20003800000 */
[----:B---3--:R-:W-:-:S05]  /*221e0*/  IMAD R2, R2, R0, R9 ;  /* 0x0000000002027224 */ /* 0x008fca00078e0209 */
[----:B------:R-:W-:Y:S01]  /*221f0*/  VIADDMNMX R0, R2, R0, R5, PT ;  /* 0x0000000002007246 */ /* 0x000fe20003800105 */
[----:B------:R2:W-:Y:S03]  /*22200*/  STL [R1+0x28], R2 ;  /* 0x0000280201007387 */ /* 0x0005e60000100800 */
[----:B------:R-:W-:Y:S01]  /*22210*/  ISETP.GT.AND P0, PT, R0, R2, PT ;  /* 0x000000020000720c */ /* 0x000fe20003f04270 */
[----:B------:R2:W-:-:S12]  /*22220*/  STL [R1+0x40], R0 ;  /* 0x0000400001007387 */ /* 0x0005d80000100800 */
[----:B--2---:R-:W-:Y:S05]  /*22230*/  @P0 BRA `(.L_x_1832) ;  /* 0x0000000000480947 */ /* 0x004fea0003800000 */
[----:B------:R-:W2:Y:S02]  /*22240*/  S2R R0, SR_TID.X ;  /* 0x0000000000007919 */ /* 0x000ea40000002100 */
[----:B--2---:R-:W-:-:S04]  /*22250*/  LOP3.LUT R0, R0, 0x7f, RZ, 0xc0, !PT ;  /* 0x0000007f00007812 */ /* 0x004fc800078ec0ff */
[----:B------:R-:W-:-:S13]  /*22260*/  ISETP.NE.AND P0, PT, R0, RZ, PT ;  /* 0x000000ff0000720c */ /* 0x000fda0003f05270 */
[----:B------:R-:W-:Y:S05]  /*22270*/  @P0 BRA `(.L_x_1833) ;  /* 0x0000003c00100947 */ /* 0x000fea0003800000 */
[----:B------:R-:W2:Y:S01]  /*22280*/  S2R R3, SR_LANEID ;  /* 0x0000000000037919 */ /* 0x000ea20000000000 */
[----:B------:R-:W-:Y:S02]  /*22290*/  VOTEU.ANY UR4, UPT, PT ;  /* 0x0000000000047886 */ /* 0x000fe400038e0100 */
[----:B------:R-:W2:Y:S08]  /*222a0*/  FLO.U32 R0, UR4 ;  /* 0x0000000400007d00 */ /* 0x000eb000080e0000 */
[----:B------:R-:W3:Y:S01]  /*222b0*/  POPC R5, UR4 ;  /* 0x0000000400057d09 */ /* 0x000ee20008000000 */
[----:B--2---:R-:W-:-:S02]  /*222c0*/  ISETP.EQ.U32.AND P0, PT, R0, R3, PT ;  /* 0x000000030000720c */ /* 0x004fc40003f02070 */
[----:B------:R-:W3:Y:S11]  /*222d0*/  LDC.64 R2, c[0x0][0xc60] ;  /* 0x00031800ff027b82 */ /* 0x000ef60000000a00 */
[----:B---3--:R-:W2:Y:S01]  /*222e0*/  @P0 ATOMG.E.ADD.STRONG.GPU PT, R3, desc[UR42][R2.64], R5 ;  /* 0x00000005020309a8 */ /* 0x008ea200081ee1ea */
[----:B-1----:R-:W1:Y:S02]  /*222f0*/  S2R R4, SR_LTMASK ;  /* 0x0000000000047919 */ /* 0x002e640000003900 */
[----:B-1----:R-:W-:-:S04]  /*22300*/  LOP3.LUT R4, R4, UR4, RZ, 0xc0, !PT ;  /* 0x0000000404047c12 */ /* 0x002fc8000f8ec0ff */
[----:B------:R-:W1:Y:S01]  /*22310*/  POPC R7, R4 ;  /* 0x0000000400077309 */ /* 0x000e620000000000 */
[----:B--2---:R-:W1:Y:S02]  /*22320*/  SHFL.IDX PT, R0, R3, R0, 0x1f ;  /* 0x00001f0003007589 */ /* 0x004e6400000e0000 */
[----:B-1----:R-:W-:-:S05]  /*22330*/  IADD3 R0, R0, UR36, R7 ;  /* 0x0000002400007c10 */ /* 0x002fca000fffe007 */
[----:B------:R2:W-:Y:S01]  /*22340*/  STL [R1], R0 ;  /* 0x0000000001007387 */ /* 0x0005e20000100800 */
[----:B------:R-:W-:Y:S05]  /*22350*/  BRA `(.L_x_1833) ;  /* 0x0000003800d87947 */ /* 0x000fea0003800000 */
.L_x_1832:
        /* <DEDUP_REMOVED lines=19> */
[----:B01----:R-:W-:Y:S05]  /*22490*/  CALL.ABS.NOINC R2 ;  /* 0x0000000002007343 */ /* 0x003fea0003c00000 */
.L_x_1835:
[----:B------:R-:W-:Y:S05]  /*224a0*/  BSYNC B6 ;  /* 0x0000000000067941 */ /* 0x000fea0003800000 */
.L_x_1834:
        /* <DEDUP_REMOVED lines=8> */
[----:B------:R2:W3:Y:S01]  /*22530*/  LDC.64 R2, c[0x4][R17] ;  /* 0x0100000011027b82 */ /* 0x0004e20000000a00 */
[----:B-1----:R-:W-:Y:S02]  /*22540*/  IMAD.U32 R4, RZ, RZ, UR6 ;  /* 0x00000006ff047e24 */ /* 0x002fe4000f8e00ff */
[----:B------:R-:W-:Y:S02]  /*22550*/  IMAD.U32 R5, RZ, RZ, UR7 ;  /* 0x00000007ff057e24 */ /* 0x000fe4000f8e00ff */
[----:B------:R-:W-:Y:S02]  /*22560*/  IMAD.U32 R6, RZ, RZ, UR8 ;  /* 0x00000008ff067e24 */ /* 0x000fe4000f8e00ff */
[----:B------:R-:W-:-:S02]  /*22570*/  IMAD.U32 R7, RZ, RZ, UR9 ;  /* 0x00000009ff077e24 */ /* 0x000fc4000f8e00ff */
[----:B------:R-:W-:Y:S02]  /*22580*/  IMAD.U32 R10, RZ, RZ, UR4 ;  /* 0x00000004ff0a7e24 */ /* 0x000fe4000f8e00ff */
[----:B------:R-:W-:Y:S02]  /*22590*/  IMAD.U32 R11, RZ, RZ, UR5 ;  /* 0x00000005ff0b7e24 */ /* 0x000fe4000f8e00ff */
[----:B------:R-:W-:Y:S02]  /*225a0*/  IMAD.MOV.U32 R8, RZ, RZ, 0x70 ;  /* 0x00000070ff087424 */ /* 0x000fe400078e00ff */
[----:B------:R-:W-:Y:S02]  /*225b0*/  IMAD.MOV.U32 R12, RZ, RZ, 0x1 ;  /* 0x00000001ff0c7424 */ /* 0x000fe400078e00ff */
[----:B--2---:R-:W-:-:S07]  /*225c0*/  IMAD.MOV.U32 R13, RZ, RZ, RZ ;  /* 0x000000ffff0d7224 */ /* 0x004fce00078e00ff */
[----:B------:R-:W-:-:S07]  /*225d0*/  LEPC R20, `(.L_x_1838) ;  /* 0x000000001014794e */ /* 0x000fce0000000000 */
[----:B0--3--:R-:W-:Y:S05]  /*225e0*/  CALL.ABS.NOINC R2 ;  /* 0x0000000002007343 */ /* 0x009fea0003c00000 */
.L_x_1838:
        /* <DEDUP_REMOVED lines=15> */
.L_x_1837:
[----:B------:R-:W-:Y:S05]  /*226e0*/  BSYNC B6 ;  /* 0x0000000000067941 */ /* 0x000fea0003800000 */
.L_x_1836:
[----:B------:R-:W2:Y:S01]  /*226f0*/  LDL R0, [R1+0xc] ;  /* 0x00000c0001007983 */ /* 0x000ea20000100800 */
[----:B------:R-:W-:Y:S02]  /*22700*/  ULDC.64 UR4, c[0x0][0x9f8] ;  /* 0x00027e0000047ab9 */ /* 0x000fe40000000a00 */
[----:B------:R-:W-:Y:S01]  /*22710*/  ISETP.NE.U32.AND P0, PT, RZ, UR4, PT ;  /* 0x00000004ff007c0c */ /* 0x000fe2000bf05070 */
[----:B------:R-:W3:Y:S03]  /*22720*/  LDL R17, [R1+0x40] ;  /* 0x0000400001117983 */ /* 0x000ee60000100800 */
[----:B------:R-:W-:Y:S01]  /*22730*/  ISETP.NE.AND.EX P0, PT, RZ, UR5, PT, P0 ;  /* 0x00000005ff007c0c */ /* 0x000fe2000bf05300 */
[----:B------:R-:W-:-:S12]  /*22740*/  ULDC.64 UR4, c[0x0][0xa08] ;  /* 0x0002820000047ab9 */ /* 0x000fd80000000a00 */
[----:B------:R-:W4:Y:S01]  /*22750*/  @P0 LDC.64 R2, c[0x0][0x9f8] ;  /* 0x00027e00ff020b82 */ /* 0x000f220000000a00 */
[----:B--2---:R-:W-:Y:S02]  /*22760*/  IMAD.MOV.U32 R7, RZ, RZ, R0 ;  /* 0x000000ffff077224 */ /* 0x004fe400078e0000 */
[----:B----4-:R-:W-:-:S05]  /*22770*/  @P0 IMAD.WIDE R2, R0, 0x4, R2 ;  /* 0x0000000400020825 */ /* 0x010fca00078e0202 */
[----:B------:R2:W4:Y:S01]  /*22780*/  @P0 LDG.E R7, desc[UR42][R2.64] ;  /* 0x0000002a02070981 */ /* 0x000522000c1e1900 */
[----:B---3--:R-:W-:Y:S01]  /*22790*/  VIADD R0, R17, 0xffffffff ;  /* 0xffffffff11007836 */ /* 0x008fe20000000000 */
[----:B--2---:R-:W2:Y:S02]  /*227a0*/  LDC.64 R2, c[0x0][0x418] ;  /* 0x00010600ff027b82 */ /* 0x004ea40000000a00 */
[----:B--2---:R-:W-:Y:S01]  /*227b0*/  LOP3.LUT P0, RZ, R2, UR4, RZ, 0xfc, !PT ;  /* 0x0000000402ff7c12 */ /* 0x004fe2000f80fcff */
[----:B------:R-:W-:-:S03]  /*227c0*/  UMOV UR4, 0xffffffff ;  /* 0xffffffff00047882 */ /* 0x000fc60000000000 */
[----:B------:R-:W-:Y:S02]  /*227d0*/  LOP3.LUT P0, RZ, R3, UR5, RZ, 0xfc, P0 ;  /* 0x0000000503ff7c12 */ /* 0x000fe4000800fcff */
[----:B----4-:R-:W-:Y:S01]  /*227e0*/  SHF.R.S32.HI R8, RZ, 0x1f, R7 ;  /* 0x0000001fff087819 */ /* 0x010fe20000011407 */
        /* <DEDUP_REMOVED lines=8> */
.L_x_2039:
        /* <DEDUP_REMOVED lines=11> */
.L_x_2042:
        /* <DEDUP_REMOVED lines=24> */
.L_x_1842:
[----:B---3--:R-:W3:Y:S01]  /*22aa0*/  LDL R2, [R1+0x14] ;  /* 0x0000140001027983 */ /* 0x008ee20000100800 */
[----:B-1----:R-:W-:Y:S01]  /*22ab0*/  IMAD R0, R19, 0x8, R18 ;  /* 0x0000000813007824 */ /* 0x002fe200078e0212 */
[----:B---3--:R-:W-:-:S04]  /*22ac0*/  SHF.L.U32 R2, R2, 0x1f, RZ ;  /* 0x0000001f02027819 */ /* 0x008fc800000006ff */
[----:B------:R-:W1:Y:S02]  /*22ad0*/  SYNCS.PHASECHK.TRANS64.TRYWAIT P0, [R0+URZ+0x28840], R2 ;  /* 0x02884002000075a7 */ /* 0x000e64000800017f */
[----:B-1----:R-:W-:Y:S05]  /*22ae0*/  @!P0 BRA `(.L_x_1843) ;  /* 0x0000006c00f48947 */ /* 0x002fea0003800000 */
.L_x_2043:
        /* <DEDUP_REMOVED lines=11> */
.L_x_1844:
        /* <DEDUP_REMOVED lines=29> */
.L_x_1840:
        /* <DEDUP_REMOVED lines=23> */
[----:B--2---:R-:W-:-:S02]  /*22ee0*/  IMAD.U32 R7, RZ, RZ, UR7 ;  /* 0x00000007ff077e24 */ /* 0x004fc4000f8e00ff */
[----:B------:R-:W-:Y:S02]  /*22ef0*/  IMAD.U32 R10, RZ, RZ, UR8 ;  /* 0x00000008ff0a7e24 */ /* 0x000fe4000f8e00ff */
[----:B------:R-:W-:Y:S02]  /*22f00*/  IMAD.U32 R11, RZ, RZ, UR9 ;  /* 0x00000009ff0b7e24 */ /* 0x000fe4000f8e00ff */
[----:B------:R-:W-:Y:S02]  /*22f10*/  IMAD.MOV.U32 R8, RZ, RZ, 0x70 ;  /* 0x00000070ff087424 */ /* 0x000fe400078e00ff */
[----:B------:R-:W-:Y:S02]  /*22f20*/  IMAD.MOV.U32 R12, RZ, RZ, 0x1 ;  /* 0x00000001ff0c7424 */ /* 0x000fe400078e00ff */
[----:B------:R-:W-:-:S07]  /*22f30*/  IMAD.MOV.U32 R13, RZ, RZ, RZ ;  /* 0x000000ffff0d7224 */ /* 0x000fce00078e00ff */
[----:B------:R-:W-:-:S07]  /*22f40*/  LEPC R20, `(.L_x_1846) ;  /* 0x000000001014794e */ /* 0x000fce0000000000 */
[----:B01----:R-:W-:Y:S05]  /*22f50*/  CALL.ABS.NOINC R2 ;  /* 0x0000000002007343 */ /* 0x003fea0003c00000 */
.L_x_1846:
[----:B------:R-:W-:Y:S05]  /*22f60*/  BSYNC B6 ;  /* 0x0000000000067941 */ /* 0x000fea0003800000 */
.L_x_1845:
[----:B-1----:R-:W3:Y:S01]  /*22f70*/  LDL.LU R0, [R1+0x54] ;  /* 0x0000540001007983 */ /* 0x002ee20000300800 */
[----:B------:R-:W-:Y:S01]  /*22f80*/  ULDC.64 UR6, c[0x0][0xa00] ;  /* 0x0002800000067ab9 */ /* 0x000fe20000000a00 */
[----:B--2---:R-:W1:Y:S01]  /*22f90*/  LDC R7, c[0x0][0x448] ;  /* 0x00011200ff077b82 */ /* 0x004e620000000800 */
[----:B------:R-:W-:Y:S01]  /*22fa0*/  ULDC.64 UR4, c[0x0][0x2d8] ;  /* 0x0000b60000047ab9 */ /* 0x000fe20000000a00 */
[----:B------:R-:W3:Y:S04]  /*22fb0*/  LDL.LU.64 R2, [R1+0x48] ;  /* 0x0000480001027983 */ /* 0x000ee80000300a00 */
[----:B------:R-:W2:Y:S04]  /*22fc0*/  LDL R5, [R1+0xc] ;  /* 0x00000c0001057983 */ /* 0x000ea80000100800 */
[----:B------:R-:W4:Y:S01]  /*22fd0*/  LDL R8, [R1+0x30] ;  /* 0x0000300001087983 */ /* 0x000f220000100800 */
[----:B------:R-:W-:-:S04]  /*22fe0*/  ISETP.NE.U32.AND P0, PT, RZ, UR6, PT ;  /* 0x00000006ff007c0c */ /* 0x000fc8000bf05070 */
[----:B------:R-:W-:Y:S01]  /*22ff0*/  ISETP.NE.AND.EX P0, PT, RZ, UR7, PT, P0 ;  /* 0x00000007ff007c0c */ /* 0x000fe2000bf05300 */
[----:B------:R-:W0:Y:S01]  /*23000*/  S2R R9, SR_TID.X ;  /* 0x0000000000097919 */ /* 0x000e220000002100 */
[----:B------:R-:W-:Y:S01]  /*23010*/  ULDC.64 UR6, c[0x0][0x280] ;  /* 0x0000a00000067ab9 */ /* 0x000fe20000000a00 */
[----:B0-----:R-:W-:Y:S02]  /*23020*/  IMAD.SHL.U32 R9, R9, 0x10, RZ ;  /* 0x0000001009097824 */ /* 0x001fe400078e00ff */
[----:B---3--:R-:W-:Y:S01]  /*23030*/  IMAD.MOV.U32 R3, RZ, RZ, R0 ;  /* 0x000000ffff037224 */ /* 0x008fe200078e0000 */
[----:B--2---:R-:W-:-:S04]  /*23040*/  SHF.R.S32.HI R0, RZ, 0x1f, R5 ;  /* 0x0000001fff007819 */ /* 0x004fc80000011405 */
[----:B------:R-:W-:Y:S02]  /*23050*/  SEL R4, R0, RZ, !P0 ;  /* 0x000000ff00047207 */ /* 0x000fe40004000000 */
[----:B------:R-:W-:Y:S02]  /*23060*/  SEL R0, R5, RZ, !P0 ;  /* 0x000000ff05007207 */ /* 0x000fe40004000000 */
[----:B------:R-:W0:Y:S01]  /*23070*/  S2R R5, SR_TID.X ;  /* 0x0000000000057919 */ /* 0x000e220000002100 */
[----:B-1----:R-:W-:Y:S01]  /*23080*/  ISETP.NE.AND P0, PT, R7, 0x1, PT ;  /* 0x000000010700780c */ /* 0x002fe20003f05270 */
[----:B------:R-:W-:-:S04]  /*23090*/  IMAD.WIDE.U32 R2, R16, UR4, R2 ;  /* 0x0000000410027c25 */ /* 0x000fc8000f8e0002 */
[----:B------:R-:W-:Y:S01]  /*230a0*/  IMAD R3, R16, UR5, R3 ;  /* 0x0000000510037c24 */ /* 0x000fe2000f8e0203 */
[----:B------:R-:W-:Y:S02]  /*230b0*/  ULDC.64 UR4, c[0x0][0x2e0] ;  /* 0x0000b80000047ab9 */ /* 0x000fe40000000a00 */
[----:B------:R-:W-:-:S05]  /*230c0*/  IMAD R4, R4, UR4, RZ ;  /* 0x0000000404047c24 */ /* 0x000fca000f8e02ff */
[----:B------:R-:W1:Y:S01]  /*230d0*/  @P0 LDC R6, c[0x0][0x450] ;  /* 0x00011400ff060b82 */ /* 0x000e620000000800 */
[----:B0-----:R-:W-:-:S04]  /*230e0*/  LOP3.LUT R5, R5, 0x7f, RZ, 0xc0, !PT ;  /* 0x0000007f05057812 */ /* 0x001fc800078ec0ff */
[----:B------:R-:W-:-:S04]  /*230f0*/  SHF.R.U32.HI R5, RZ, 0x3, R5 ;  /* 0x00000003ff057819 */ /* 0x000fc80000011605 */
[----:B------:R-:W-:Y:S02]  /*23100*/  LOP3.LUT R9, R5, 0x70, R9, 0xf8, !PT ;  /* 0x0000007005097812 */ /* 0x000fe400078ef809 */
[----:B------:R-:W0:Y:S01]  /*23110*/  @P0 LDC R5, c[0x0][0x44c] ;  /* 0x00011300ff050b82 */ /* 0x000e220000000800 */
[----:B------:R-:W-:-:S04]  /*23120*/  IMAD.WIDE.U32 R2, R0, UR4, R2 ;  /* 0x0000000400027c25 */ /* 0x000fc8000f8e0002 */
[----:B------:R-:W-:Y:S01]  /*23130*/  IMAD R0, R0, UR5, R4 ;  /* 0x0000000500007c24 */ /* 0x000fe2000f8e0204 */
[----:B------:R-:W-:Y:S01]  /*23140*/  ULDC.64 UR4, c[0x0][0x2d0] ;  /* 0x0000b40000047ab9 */ /* 0x000fe20000000a00 */
[----:B----4-:R-:W-:Y:S02]  /*23150*/  IMAD.IADD R4, R9, 0x1, R8 ;  /* 0x0000000109047824 */ /* 0x010fe400078e0208 */
[----:B------:R-:W2:Y:S01]  /*23160*/  S2R R9, SR_TID.X ;  /* 0x0000000000097919 */ /* 0x000ea20000002100 */
[----:B------:R-:W-:Y:S02]  /*23170*/  IMAD.IADD R3, R3, 0x1, R0 ;  /* 0x0000000103037824 */ /* 0x000fe400078e0200 */
[----:B------:R-:W-:Y:S02]  /*23180*/  IMAD.MOV.U32 R0, RZ, RZ, R4 ;  /* 0x000000ffff007224 */ /* 0x000fe400078e0004 */
[----:B0-----:R-:W-:-:S05]  /*23190*/  @P0 IMAD.HI.U32 R5, R4, R5, RZ ;  /* 0x0000000504050227 */ /* 0x001fca00078e00ff */
[----:B-1----:R-:W-:-:S05]  /*231a0*/  @P0 SHF.R.U32.HI R0, RZ, R6, R5 ;  /* 0x00000006ff000219 */ /* 0x002fca0000011605 */
        /* <DEDUP_REMOVED lines=107> */
.L_x_2060:
        /* <DEDUP_REMOVED lines=11> */
.L_x_1849:
[----:B------:R-:W-:Y:S05]  /*23910*/  BSYNC B0 ;  /* 0x0000000000007941 */ /* 0x000fea0003800000 */
.L_x_1848:
[----:B------:R-:W-:Y:S01]  /*23920*/  NOP ;  /* 0x0000000000007918 */ /* 0x000fe20000000000 */
[----:B------:R-:W-:Y:S01]  /*23930*/  PLOP3.LUT P0, PT, PT, PT, PT, 0x80, 0x0 ;  /* 0x000000000000781c */ /* 0x000fe20003f0f070 */
[----:B------:R-:W-:-:S12]  /*23940*/  VIADD R11, R18, 0x28800 ;  /* 0x00028800120b7836 */ /* 0x000fd80000000000 */
.L_x_1850:
        /* <DEDUP_REMOVED lines=18> */
.L_x_2061:
[----:B------:R-:W-:Y:S05]  /*23a70*/  BSYNC B0 ;  /* 0x0000000000007941 */ /* 0x000fea0003800000 */
.L_x_1851:
[----:B------:R-:W3:Y:S04]  /*23a80*/  LDL R2, [R1+0x40] ;  /* 0x0000400001027983 */ /* 0x000ee80000100800 */
[----:B0-----:R-:W4:Y:S01]  /*23a90*/  LDL R4, [R1+0x28] ;  /* 0x0000280001047983 */ /* 0x001f220000100800 */
[----:B------:R-:W-:Y:S01]  /*23aa0*/  BSSY B0, `(.L_x_1853) ;  /* 0x00001eb000007945 */ /* 0x000fe20003800000 */
[----:B---3--:R-:W-:-:S05]  /*23ab0*/  VIADD R0, R2, 0xfffffffe ;  /* 0xfffffffe02007836 */ /* 0x008fca0000000000 */
[----:B----4-:R-:W-:-:S13]  /*23ac0*/  ISETP.GE.AND P0, PT, R0, R4, PT ;  /* 0x000000040000720c */ /* 0x010fda0003f06270 */
[----:B------:R-:W-:Y:S05]  /*23ad0*/  @!P0 BRA `(.L_x_1854) ;  /* 0x0000001c009c8947 */ /* 0x000fea0003800000 */
[----:B--2---:R-:W2:Y:S04]  /*23ae0*/  LDL.LU R3, [R1+0x50] ;  /* 0x0000500001037983 */ /* 0x004ea80000300800 */
[----:B------:R-:W3:Y:S04]  /*23af0*/  LDL.LU R7, [R1+0x44] ;  /* 0x0000440001077983 */ /* 0x000ee80000300800 */
[----:B------:R-:W4:Y:S04]  /*23b00*/  LDL.LU R2, [R1+0x60] ;  /* 0x0000600001027983 */ /* 0x000f280000300800 */
[----:B------:R-:W5:Y:S04]  /*23b10*/  LDL.LU R6, [R1+0x3c] ;  /* 0x00003c0001067983 */ /* 0x000f680000300800 */
[----:B-1----:R-:W5:Y:S01]  /*23b20*/  LDL.LU R5, [R1+0x5c] ;  /* 0x00005c0001057983 */ /* 0x002f620000300800 */
[----:B------:R-:W-:Y:S01]  /*23b30*/  LOP3.LUT R10, RZ, R4, RZ, 0x33, !PT ;  /* 0x00000004ff0a7212 */ /* 0x000fe200078e33ff */
[----:B------:R-:W-:Y:S01]  /*23b40*/  BSSY B2, `(.L_x_1855) ;  /* 0x00000aa000027945 */ /* 0x000fe20003800000 */
[----:B--2---:R-:W-:-:S04]  /*23b50*/  VIADD R3, R3, 0x1 ;  /* 0x0000000103037836 */ /* 0x004fc80000000000 */
[----:B---3--:R-:W-:Y:S01]  /*23b60*/  IMAD R3, R3, R7, RZ ;  /* 0x0000000703037224 */ /* 0x008fe200078e02ff */
[----:B----4-:R-:W-:-:S04]  /*23b70*/  LOP3.LUT R2, RZ, R2, RZ, 0x33, !PT ;  /* 0x00000002ff027212 */ /* 0x010fc800078e33ff */
        /* <DEDUP_REMOVED lines=44> */
.L_x_1859:
[----:B------:R-:W-:Y:S01]  /*23e40*/  IMAD R3, R7, 0x8, R18 ;  /* 0x0000000807037824 */ /* 0x000fe200078e0212 */
[----:B------:R-:W-:Y:S01]  /*23e50*/  SHF.L.U32 R2, R9, 0x1f, RZ ;  /* 0x0000001f09027819 */ /* 0x000fe200000006ff */
[----:B------:R-:W-:Y:S03]  /*23e60*/  BSSY B3, `(.L_x_1860) ;  /* 0x0000003000037945 */ /* 0x000fe60003800000 */
[----:B------:R-:W1:Y:S02]  /*23e70*/  SYNCS.PHASECHK.TRANS64.TRYWAIT P0, [R3+URZ+0x28840], R2 ;  /* 0x02884002030075a7 */ /* 0x000e64000800017f */
[----:B-1----:R-:W-:Y:S05]  /*23e80*/  @!P0 BRA `(.L_x_1861) ;  /* 0x0000006400f08947 */ /* 0x002fea0003800000 */
.L_x_2062:
[----:B------:R-:W-:Y:S05]  /*23e90*/  BSYNC B3 ;  /* 0x0000000000037941 */ /* 0x000fea0003800000 */
.L_x_1860:
        /* <DEDUP_REMOVED lines=12> */
.L_x_1863:
[----:B------:R-:W-:Y:S05]  /*23f60*/  BSYNC B3 ;  /* 0x0000000000037941 */ /* 0x000fea0003800000 */
.L_x_1862:
        /* <DEDUP_REMOVED lines=12> */
.L_x_1864:
        /* <DEDUP_REMOVED lines=16> */
.L_x_1865:
        /* <DEDUP_REMOVED lines=16> */
.L_x_2063:
[----:B------:R-:W-:Y:S05]  /*24230*/  BSYNC B3 ;  /* 0x0000000000037941 */ /* 0x000fea0003800000 */
.L_x_1866:
        /* <DEDUP_REMOVED lines=12> */
.L_x_1869:
[----:B------:R-:W-:Y:S05]  /*24300*/  BSYNC B3 ;  /* 0x0000000000037941 */ /* 0x000fea0003800000 */
.L_x_1868:
        /* <DEDUP_REMOVED lines=13> */
.L_x_1870:
        /* <DEDUP_REMOVED lines=15> */
.L_x_1871:
        /* <DEDUP_REMOVED lines=12> */
.L_x_1858:
[----:B------:R-:W-:Y:S05]  /*24590*/  BSYNC B1 ;  /* 0x0000000000017941 */ /* 0x000fea0003800000 */
.L_x_1857:
[----:B0-----:R-:W2:Y:S01]  /*245a0*/  LDL.LU R0, [R1+0x40] ;  /* 0x0000400001007983 */ /* 0x001ea20000300800 */
[----:B------:R-:W-:-:S03]  /*245b0*/  IMAD.MOV.U32 R19, RZ, RZ, R7 ;  /* 0x000000ffff137224 */ /* 0x000fc600078e0007 */
[----:B------:R0:W-:Y:S02]  /*245c0*/  STL [R1+0x14], R9 ;  /* 0x0000140901007387 */ /* 0x0001e40000100800 */
[----:B0-2---:R-:W-:-:S07]  /*245d0*/  VIADD R0, R0, 0xfffffffd ;  /* 0xfffffffd00007836 */ /* 0x005fce0000000000 */
.L_x_1856:
[----:B------:R-:W-:Y:S05]  /*245e0*/  BSYNC B2 ;  /* 0x0000000000027941 */ /* 0x000fea0003800000 */
.L_x_1855:
[----:B------:R-:W-:-:S05]  /*245f0*/  VIADD R10, R10, 0xfffffffe ;  /* 0xfffffffe0a0a7836 */ /* 0x000fca0000000000 */
[----:B------:R-:W-:-:S13]  /*24600*/  ISETP.NE.AND P0, PT, R10, R6, PT ;  /* 0x000000060a00720c */ /* 0x000fda0003f05270 */
[----:B------:R-:W-:Y:S05]  /*24610*/  @!P0 BRA `(.L_x_1854) ;  /* 0x0000001000cc8947 */ /* 0x000fea0003800000 */
[----:B------:R-:W-:-:S07]  /*24620*/  IMAD.MOV.U32 R8, RZ, RZ, R17 ;  /* 0x000000ffff087224 */ /* 0x000fce00078e0011 */
.L_x_1902:
        /* <DEDUP_REMOVED lines=35> */
.L_x_1874:
[----:B------:R-:W-:Y:S01]  /*24860*/  IMAD R3, R4, 0x8, R18 ;  /* 0x0000000804037824 */ /* 0x000fe200078e0212 */
[----:B------:R-:W-:Y:S01]  /*24870*/  SHF.L.U32 R2, R5, 0x1f, RZ ;  /* 0x0000001f05027819 */ /* 0x000fe200000006ff */
[----:B------:R-:W-:Y:S03]  /*24880*/  BSSY B2, `(.L_x_1875) ;  /* 0x0000003000027945 */ /* 0x000fe60003800000 */
[----:B------:R-:W1:Y:S02]  /*24890*/  SYNCS.PHASECHK.TRANS64.TRYWAIT P0, [R3+URZ+0x28840], R2 ;  /* 0x02884002030075a7 */ /* 0x000e64000800017f */
[----:B-1----:R-:W-:Y:S05]  /*248a0*/  @!P0 BRA `(.L_x_1876) ;  /* 0x0000005c00908947 */ /* 0x002fea0003800000 */
.L_x_2064:
[----:B------:R-:W-:Y:S05]  /*248b0*/  BSYNC B2 ;  /* 0x0000000000027941 */ /* 0x000fea0003800000 */
.L_x_1875:
        /* <DEDUP_REMOVED lines=12> */
.L_x_1878:
[----:B------:R-:W-:Y:S05]  /*24980*/  BSYNC B2 ;  /* 0x0000000000027941 */ /* 0x000fea0003800000 */
.L_x_1877:
        /* <DEDUP_REMOVED lines=12> */
.L_x_1879:
        /* <DEDUP_REMOVED lines=16> */
.L_x_1880:
        /* <DEDUP_REMOVED lines=16> */
.L_x_2065:
[----:B------:R-:W-:Y:S05]  /*24c50*/  BSYNC B2 ;  /* 0x0000000000027941 */ /* 0x000fea0003800000 */
.L_x_1881:
        /* <DEDUP_REMOVED lines=11> */
.L_x_1884:
[----:B------:R-:W-:Y:S05]  /*24d10*/  BSYNC B2 ;  /* 0x0000000000027941 */ /* 0x000fea0003800000 */
.L_x_1883:
        /* <DEDUP_REMOVED lines=12> */
.L_x_1885:
        /* <DEDUP_REMOVED lines=15> */
.L_x_1886:
        /* <DEDUP_REMOVED lines=12> */
.L_x_1873:
[----:B------:R-:W-:Y:S05]  /*24f90*/  BSYNC B1 ;  /* 0x0000000000017941 */ /* 0x000fea0003800000 */
.L_x_1872:
        /* <DEDUP_REMOVED lines=35> */
.L_x_1889:
[----:B------:R-:W-:Y:S01]  /*251d0*/  IMAD R2, R19, 0x8, R18 ;  /* 0x0000000813027824 */ /* 0x000fe200078e0212 */
[----:B------:R-:W-:Y:S01]  /*251e0*/  SHF.L.U32 R3, R10, 0x1f, RZ ;  /* 0x0000001f0a037819 */ /* 0x000fe200000006ff */
[----:B------:R-:W-:Y:S03]  /*251f0*/  BSSY B2, `(.L_x_1890) ;  /* 0x0000003000027945 */ /* 0x000fe60003800000 */
[----:B------:R-:W2:Y:S02]  /*25200*/  SYNCS.PHASECHK.TRANS64.TRYWAIT P0, [R2+URZ+0x28840], R3 ;  /* 0x02884003020075a7 */ /* 0x000ea4000800017f */
[----:B--2---:R-:W-:Y:S05]  /*25210*/  @!P0 BRA `(.L_x_1891) ;  /* 0x00000054005c8947 */ /* 0x004fea0003800000 */
.L_x_2066:
[----:B------:R-:W-:Y:S05]  /*25220*/  BSYNC B2 ;  /* 0x0000000000027941 */ /* 0x000fea0003800000 */
.L_x_1890:
        /* <DEDUP_REMOVED lines=12> */
.L_x_1893:
[----:B------:R-:W-:Y:S05]  /*252f0*/  BSYNC B2 ;  /* 0x0000000000027941 */ /* 0x000fea0003800000 */
.L_x_1892:
        /* <DEDUP_REMOVED lines=13> */
.L_x_1894:
        /* <DEDUP_REMOVED lines=16> */
.L_x_1895:
        /* <DEDUP_REMOVED lines=15> */
.L_x_2067:
[----:B------:R-:W-:Y:S05]  /*255c0*/  BSYNC B2 ;  /* 0x0000000000027941 */ /* 0x000fea0003800000 */
.L_x_1896:
        /* <DEDUP_REMOVED lines=11> */
.L_x_1899:
[----:B------:R-:W-:Y:S05]  /*25680*/  BSYNC B2 ;  /* 0x0000000000027941 */ /* 0x000fea0003800000 */
.L_x_1898:
        /* <DEDUP_REMOVED lines=12> */
.L_x_1900:
        /* <DEDUP_REMOVED lines=15> */
.L_x_1901:
        /* <DEDUP_REMOVED lines=12> */
.L_x_1888:
[----:B------:R-:W-:Y:S05]  /*25900*/  BSYNC B1 ;  /* 0x0000000000017941 */ /* 0x000fea0003800000 */
.L_x_1887:
[----:B------:R-:W2:Y:S01]  /*25910*/  LDL R2, [R1+0x28] ;  /* 0x0000280001027983 */ /* 0x000ea20000100800 */
[----:B------:R-:W-:Y:S01]  /*25920*/  VIADD R0, R0, 0xfffffffe ;  /* 0xfffffffe00007836 */ /* 0x000fe20000000000 */
[----:B--2---:R-:W-:-:S13]  /*25930*/  ISETP.GT.AND P0, PT, R6, R2, PT ;  /* 0x000000020600720c */ /* 0x004fda0003f04270 */
[----:B------:R-:W-:Y:S05]  /*25940*/  @P0 BRA `(.L_x_1902) ;  /* 0xffffffec00380947 */ /* 0x000fea000383ffff */
.L_x_1854:
[----:B------:R-:W-:Y:S05]  /*25950*/  BSYNC B0 ;  /* 0x0000000000007941 */ /* 0x000fea0003800000 */
.L_x_1853:
[----:B--2---:R-:W2:Y:S01]  /*25960*/  S2R R3, SR_TID.X ;  /* 0x0000000000037919 */ /* 0x004ea20000002100 */
[----:B------:R-:W-:Y:S01]  /*25970*/  BSSY B0, `(.L_x_1903) ;  /* 0x0000011000007945 */ /* 0x000fe20003800000 */
[----:B--2---:R-:W-:-:S04]  /*25980*/  LOP3.LUT R3, R3, 0x7f, RZ, 0xc0, !PT ;  /* 0x0000007f03037812 */ /* 0x004fc800078ec0ff */
[----:B------:R-:W-:-:S13]  /*25990*/  ISETP.NE.AND P0, PT, R3, RZ, PT ;  /* 0x000000ff0300720c */ /* 0x000fda0003f05270 */
[----:B------:R-:W-:Y:S05]  /*259a0*/  @P0 BRA `(.L_x_1904) ;  /* 0x0000000000340947 */ /* 0x000fea0003800000 */
[----:B------:R-:W2:Y:S01]  /*259b0*/  S2R R2, SR_LANEID ;  /* 0x0000000000027919 */ /* 0x000ea20000000000 */
[----:B------:R-:W-:Y:S01]  /*259c0*/  VOTEU.ANY UR4, UPT, PT ;  /* 0x0000000000047886 */ /* 0x000fe200038e0100 */
[----:B-1----:R-:W1:Y:S01]  /*259d0*/  LDC.64 R4, c[0x0][0xc60] ;  /* 0x00031800ff047b82 */ /* 0x002e620000000a00 */
[----:B------:R-:W2:Y:S02]  /*259e0*/  FLO.U32 R0, UR4 ;  /* 0x0000000400007d00 */ /* 0x000ea400080e0000 */
        /* <DEDUP_REMOVED lines=8> */
[----:B------:R2:W-:Y:S02]  /*25a70*/  STL [R1], R0 ;  /* 0x0000000001007387 */ /* 0x0005e40000100800 */
.L_x_1904:
[----:B------:R-:W-:Y:S05]  /*25a80*/  BSYNC B0 ;  /* 0x0000000000007941 */ /* 0x000fea0003800000 */
.L_x_1903:
        /* <DEDUP_REMOVED lines=11> */
.L_x_2068:
[----:B------:R-:W-:Y:S05]  /*25b40*/  BSYNC B1 ;  /* 0x0000000000017941 */ /* 0x000fea0003800000 */
.L_x_1907:
        /* <DEDUP_REMOVED lines=9> */
.L_x_1910:
[----:B------:R-:W-:Y:S05]  /*25be0*/  BSYNC B1 ;  /* 0x0000000000017941 */ /* 0x000fea0003800000 */
.L_x_1909:
        /* <DEDUP_REMOVED lines=12> */
.L_x_1911:
        /* <DEDUP_REMOVED lines=15> */
.L_x_1912:
        /* <DEDUP_REMOVED lines=10> */
.L_x_1906:
[----:B------:R-:W-:Y:S05]  /*25e40*/  BSYNC B0 ;  /* 0x0000000000007941 */ /* 0x000fea0003800000 */
.L_x_1905:
[----:B------:R-:W2:Y:S01]  /*25e50*/  LDL.LU R4, [R1+0x14] ;  /* 0x0000140001047983 */ /* 0x000ea20000300800 */
[----:B------:R-:W-:-:S05]  /*25e60*/  VIADD R19, R19, 0x1 ;  /* 0x0000000113137836 */ /* 0x000fca0000000000 */
[----:B------:R-:W-:-:S04]  /*25e70*/  ISETP.NE.AND P0, PT, R19, 0x2, PT ;  /* 0x000000021300780c */ /* 0x000fc80003f05270 */
[----:B------:R-:W-:Y:S02]  /*25e80*/  SEL R0, RZ, 0x1, P0 ;  /* 0x00000001ff007807 */ /* 0x000fe40000000000 */
[----:B------:R-:W-:Y:S02]  /*25e90*/  SEL R19, R19, RZ, P0 ;  /* 0x000000ff13137207 */ /* 0x000fe40000000000 */
[----:B--2---:R-:W-:-:S05]  /*25ea0*/  LOP3.LUT R4, R4, R0, RZ, 0x3c, !PT ;  /* 0x0000000004047212 */ /* 0x004fca00078e3cff */
[----:B------:R3:W-:Y:S02]  /*25eb0*/  STL [R1+0x14], R4 ;  /* 0x0000140401007387 */ /* 0x0007e40000100800 */
.L_x_1833:
[----:B------:R-:W-:Y:S05]  /*25ec0*/  BSYNC B7 ;  /* 0x0000000000077941 */ /* 0x000fea0003800000 */
.L_x_1831:
[----:B--2---:R-:W2:Y:S02]  /*25ed0*/  LDL R0, [R1+0x10] ;  /* 0x0000100001007983 */ /* 0x004ea40000100800 */
[----:B--2---:R-:W-:-:S13]  /*25ee0*/  LOP3.LUT P0, RZ, R0, 0x2, RZ, 0xc0, !PT ;  /* 0x0000000200ff7812 */ /* 0x004fda000780c0ff */
[----:B------:R-:W-:Y:S05]  /*25ef0*/  @!P0 BRA `(.L_x_1913) ;  /* 0x00000000002c8947 */ /* 0x000fea0003800000 */
[----:B------:R-:W-:Y:S05]  /*25f00*/  WARPSYNC.ALL ;  /* 0x0000000000007948 */ /* 0x000fea0003800000 */
[----:B------:R-:W2:Y:S08]  /*25f10*/  S2UR UR5, SR_CgaCtaId ;  /* 0x00000000000579c3 */ /* 0x000eb00000008800 */
[----:B------:R-:W-:Y:S06]  /*25f20*/  BAR.SYNC.DEFER_BLOCKING 0x5, 0x180 ;  /* 0x0146000000007b1d */ /* 0x000fec0000010000 */
[----:B------:R-:W-:-:S02]  /*25f30*/  UMOV UR4, 0x400 ;  /* 0x0000040000047882 */ /* 0x000fc40000000000 */
[----:B--2---:R-:W-:-:S06]  /*25f40*/  ULEA UR4, UR5, UR4, 0x18 ;  /* 0x0000000405047291 */ /* 0x004fcc000f8ec03f */
[----:B------:R-:W-:-:S05]  /*25f50*/  IMAD.U32 R18, RZ, RZ, UR4 ;  /* 0x00000004ff127e24 */ /* 0x000fca000f8e00ff */
[----:B-1-3--:R-:W1:Y:S04]  /*25f60*/  LDS.128 R4, [R18+0x288d0] ;  /* 0x0288d00012047984 */ /* 0x00ae680000000c00 */
[----:B-1----:R1:W-:Y:S04]  /*25f70*/  STL.64 [R1], R4 ;  /* 0x0000000401007387 */ /* 0x0023e80000100a00 */
[----:B------:R1:W-:Y:S01]  /*25f80*/  STL.64 [R1+0x8], R6 ;  /* 0x0000080601007387 */ /* 0x0003e20000100a00 */
[----:B------:R-:W-:Y:S06]  /*25f90*/  BAR.ARV 0x4, 0x180 ;  /* 0x0106000000007b1d */ /* 0x000fec0000002000 */
[----:B------:R-:W-:Y:S05]  /*25fa0*/  BRA `(.L_x_1914) ;  /* 0x0000001000347947 */ /* 0x000fea0003800000 */
.L_x_1913:
[----:B------:R-:W2:Y:S01]  /*25fb0*/  S2R R16, SR_TID.X ;  /* 0x0000000000107919 */ /* 0x000ea20000002100 */
[----:B------:R-:W-:Y:S01]  /*25fc0*/  UMOV UR4, 0xffffffff ;  /* 0xffffffff00047882 */ /* 0x000fe20000000000 */
[----:B--2---:R-:W-:-:S04]  /*25fd0*/  LOP3.LUT R16, R16, 0x1f, RZ, 0xc0, !PT ;  /* 0x0000001f10107812 */ /* 0x004fc800078ec0ff */
[----:B------:R-:W-:Y:S01]  /*25fe0*/  ISETP.NE.AND P0, PT, R16, 0x1f, PT ;  /* 0x0000001f1000780c */ /* 0x000fe20003f05270 */
[----:B------:R-:W-:-:S12]  /*25ff0*/  BRA.DIV UR4, `(.L_x_1915) ;  /* 0x0000004a04207947 */ /* 0x000fd8000b800000 */
[----:B------:R-:W0:Y:S01]  /*26000*/  LDL.LU R2, [R1] ;  /* 0x0000000001027983 */ /* 0x000e220000300800 */
[----:B------:R-:W-:-:S03]  /*26010*/  ULDC UR4, c[0x0][0xc3c] ;  /* 0x00030f0000047ab9 */ /* 0x000fc60000000800 */
[----:B------:R-:W2:Y:S01]  /*26020*/  LDL R3, [R1+0xc] ;  /* 0x00000c0001037983 */ /* 0x000ea20000100800 */
[----:B0-----:R-:W-:Y:S02]  /*26030*/  IMAD.MOV.U32 R10, RZ, RZ, R2 ;  /* 0x000000ffff0a7224 */ /* 0x001fe400078e0002 */
[----:B--2---:R-:W-:-:S05]  /*26040*/  IMAD.IADD R0, R3, 0x1, R16 ;  /* 0x0000000103007824 */ /* 0x004fca00078e0210 */
[----:B------:R-:W-:-:S13]  /*26050*/  ISETP.GE.OR P1, PT, R0, UR4, !P0 ;  /* 0x0000000400007c0c */ /* 0x000fda000c726670 */
[----:B------:R-:W0:Y:S08]  /*26060*/  @!P1 LDC.64 R2, c[0x0][0xc80] ;  /* 0x00032000ff029b82 */ /* 0x000e300000000a00 */
[----:B-1----:R-:W1:Y:S01]  /*26070*/  @!P1 LDC.64 R6, c[0x0][0xc78] ;  /* 0x00031e00ff069b82 */ /* 0x002e620000000a00 */
[----:B0-----:R-:W-:-:S05]  /*26080*/  @!P1 IMAD.WIDE R2, R0, 0x4, R2 ;  /* 0x0000000400029825 */ /* 0x001fca00078e0202 */
[----:B------:R1:W2:Y:S02]  /*26090*/  @!P1 LDG.E R8, desc[UR42][R2.64] ;  /* 0x0000002a02089981 */ /* 0x0002a4000c1e1900 */
[----:B-1----:R-:W-:-:S06]  /*260a0*/  @!P1 IMAD.WIDE R2, R0, 0x4, R6 ;  /* 0x0000000400029825 */ /* 0x002fcc00078e0206 */
[----:B------:R-:W4:Y:S01]  /*260b0*/  @!P1 LDG.E R2, desc[UR42][R2.64] ;  /* 0x0000002a02029981 */ /* 0x000f22000c1e1900 */
[----:B---3--:R-:W-:Y:S01]  /*260c0*/  IMAD.MOV.U32 R4, RZ, RZ, RZ ;  /* 0x000000ffff047224 */ /* 0x008fe200078e00ff */
[C---:B------:R-:W-:Y:S01]  /*260d0*/  ISETP.GE.U32.AND P2, PT, R16.reuse, 0x2, PT ;  /* 0x000000021000780c */ /* 0x040fe20003f46070 */
[----:B------:R-:W-:Y:S01]  /*260e0*/  IMAD.MOV.U32 R6, RZ, RZ, RZ ;  /* 0x000000ffff067224 */ /* 0x000fe200078e00ff */
[C---:B------:R-:W-:Y:S01]  /*260f0*/  ISETP.GE.U32.AND P3, PT, R16.reuse, 0x4, PT ;  /* 0x000000041000780c */ /* 0x040fe20003f66070 */
[----:B------:R-:W-:Y:S01]  /*26100*/  SHFL.IDX PT, R0, R10, 0x1, 0x1f ;  /* 0x00201f000a007f89 */ /* 0x000fe200000e0000 */
[C---:B------:R-:W-:Y:S02]  /*26110*/  ISETP.GE.U32.AND P4, PT, R16.reuse, 0x8, PT ;  /* 0x000000081000780c */ /* 0x040fe40003f86070 */
[----:B------:R-:W-:Y:S01]  /*26120*/  ISETP.GE.U32.AND P5, PT, R16, 0x10, PT ;  /* 0x000000101000780c */ /* 0x000fe20003fa6070 */
[----:B--2---:R-:W-:Y:S02]  /*26130*/  @!P1 IMAD.MOV.U32 R4, RZ, RZ, R8 ;  /* 0x000000ffff049224 */ /* 0x004fe400078e0008 */
[----:B------:R-:W-:-:S02]  /*26140*/  IMAD.MOV.U32 R8, RZ, RZ, RZ ;  /* 0x000000ffff087224 */ /* 0x000fc400078e00ff */
[----:B----4-:R-:W-:Y:S01]  /*26150*/  @!P1 IMAD.MOV.U32 R6, RZ, RZ, R2 ;  /* 0x000000ffff069224 */ /* 0x010fe200078e0002 */
[----:B------:R-:W-:-:S03]  /*26160*/  ISETP.NE.AND P1, PT, R16, RZ, PT ;  /* 0x000000ff1000720c */ /* 0x000fc60003f25270 */
[----:B------:R-:W-:-:S05]  /*26170*/  IMAD R2, R6, R4, RZ ;  /* 0x0000000406027224 */ /* 0x000fca00078e02ff */
[----:B------:R-:W0:Y:S02]  /*26180*/  SHFL.UP PT, R3, R2, 0x1, RZ ;  /* 0x0420000002037989 */ /* 0x000e2400000e00ff */
[----:B0-----:R-:W-:-:S05]  /*26190*/  SEL R5, R3, RZ, P1 ;  /* 0x000000ff03057207 */ /* 0x001fca0000800000 */
[----:B------:R-:W-:Y:S02]  /*261a0*/  IMAD.IADD R2, R2, 0x1, R5 ;  /* 0x0000000102027824 */ /* 0x000fe400078e0205 */
[----:B------:R-:W-:Y:S04]  /*261b0*/  SHFL.IDX PT, R5, R10, RZ, 0x1f ;  /* 0x00001fff0a057589 */ /* 0x000fe800000e0000 */
        /* <DEDUP_REMOVED lines=13> */
.L_x_2078:
[----:B------:R-:W-:Y:S02]  /*26290*/  ULDC UR4, c[0x0][0xc38] ;  /* 0x00030e0000047ab9 */ /* 0x000fe40000000800 */
[----:B------:R-:W-:-:S04]  /*262a0*/  IMAD.U32 R2, RZ, RZ, UR4 ;  /* 0x00000004ff027e24 */ /* 0x000fc8000f8e00ff */
[----:B-1----:R-:W-:-:S04]  /*262b0*/  IMAD R9, R9, R2, RZ ;  /* 0x0000000209097224 */ /* 0x002fc800078e02ff */
[----:B------:R-:W-:-:S05]  /*262c0*/  IMAD.IADD R0, R0, 0x1, R9 ;  /* 0x0000000100007824 */ /* 0x000fca00078e0209 */
[----:B------:R-:W-:-:S13]  /*262d0*/  ISETP.GT.AND P6, PT, R0, R5, PT ;  /* 0x000000050000720c */ /* 0x000fda0003fc4270 */
[----:B------:R-:W-:Y:S05]  /*262e0*/  @P6 BRA `(.L_x_1916) ;  /* 0x0000000000ac6947 */ /* 0x000fea0003800000 */
.L_x_1919:
[----:B------:R-:W2:Y:S01]  /*262f0*/  LDL.LU R2, [R1+0xc] ;  /* 0x00000c0001027983 */ /* 0x000ea20000300800 */
[----:B------:R-:W1:Y:S01]  /*26300*/  LDC R3, c[0x0][0xc3c] ;  /* 0x00030f00ff037b82 */ /* 0x000e620000000800 */
[----:B--2---:R-:W-:-:S05]  /*26310*/  VIADD R2, R2, 0x1f ;  /* 0x0000001f02027836 */ /* 0x004fca0000000000 */
[----:B-1----:R-:W-:-:S13]  /*26320*/  ISETP.GE.AND P6, PT, R2, R3, PT ;  /* 0x000000030200720c */ /* 0x002fda0003fc6270 */
[----:B------:R-:W-:Y:S05]  /*26330*/  @P6 BRA `(.L_x_1917) ;  /* 0x0000000800e86947 */ /* 0x000fea0003800000 */
[----:B------:R-:W1:Y:S01]  /*26340*/  S2R R4, SR_TID.X ;  /* 0x0000000000047919 */ /* 0x000e620000002100 */
        /* <DEDUP_REMOVED lines=31> */
.L_x_2086:
[----:B------:R-:W-:Y:S02]  /*26540*/  ULDC UR4, c[0x0][0xc38] ;  /* 0x00030e0000047ab9 */ /* 0x000fe40000000800 */
[----:B------:R-:W-:-:S04]  /*26550*/  IMAD.U32 R2, RZ, RZ, UR4 ;  /* 0x00000004ff027e24 */ /* 0x000fc8000f8e00ff */
[----:B-1----:R-:W-:-:S04]  /*26560*/  IMAD R9, R9, R2, RZ ;  /* 0x0000000209097224 */ /* 0x002fc800078e02ff */
[----:B------:R-:W-:-:S05]  /*26570*/  IMAD.IADD R0, R9, 0x1, R0 ;  /* 0x0000000109007824 */ /* 0x000fca00078e0200 */
[----:B------:R-:W-:-:S13]  /*26580*/  ISETP.GT.AND P6, PT, R0, R5, PT ;  /* 0x000000050000720c */ /* 0x000fda0003fc4270 */
[----:B------:R-:W-:Y:S05]  /*26590*/  @!P6 BRA `(.L_x_1919) ;  /* 0xfffffffc0054e947 */ /* 0x000fea000383ffff */
.L_x_1916:
        /* <DEDUP_REMOVED lines=8> */
[----:B-1----:R1:W3:Y:S04]  /*26620*/  SHFL.IDX PT, R4, R4, R3, 0x1f ;  /* 0x00001f0304047589 */ /* 0x0022e800000e0000 */
[----:B------:R1:W4:Y:S01]  /*26630*/  SHFL.IDX PT, R6, R6, R3, 0x1f ;  /* 0x00001f0306067589 */ /* 0x00032200000e0000 */
[----:B--2---:R-:W-:-:S05]  /*26640*/  IMAD.IADD R10, R3, 0x1, R10 ;  /* 0x00000001030a7824 */ /* 0x004fca00078e020a */
[----:B---34-:R1:W-:Y:S02]  /*26650*/  STL [R1+0xc], R10 ;  /* 0x00000c0a01007387 */ /* 0x0183e40000100800 */
.L_x_2091:
[----:B------:R-:W-:-:S13]  /*26660*/  ISETP.NE.AND P0, PT, R0, RZ, PT ;  /* 0x000000ff0000720c */ /* 0x000fda0003f05270 */
[----:B------:R-:W-:Y:S05]  /*26670*/  @!P0 BRA `(.L_x_1921) ;  /* 0x0000000000148947 */ /* 0x000fea0003800000 */
[----:B------:R-:W-:Y:S01]  /*26680*/  UMOV UR4, 0xffffffff ;  /* 0xffffffff00047882 */ /* 0x000fe20000000000 */
[----:B-1----:R-:W-:Y:S02]  /*26690*/  VIADD R3, R3, 0xffffffff ;  /* 0xffffffff03037836 */ /* 0x002fe40000000000 */
[----:B------:R-:W-:Y:S05]  /*266a0*/  BRA.DIV UR4, `(.L_x_1922) ;  /* 0x0000004e04147947 */ /* 0x000fea000b800000 */
[----:B------:R1:W3:Y:S02]  /*266b0*/  SHFL.IDX PT, R3, R7, R3, 0x1f ;  /* 0x00001f0307037589 */ /* 0x0002e400000e0000 */
.L_x_2094:
[----:B---3--:R-:W-:-:S07]  /*266c0*/  IMAD.MOV.U32 R8, RZ, RZ, R3 ;  /* 0x000000ffff087224 */ /* 0x008fce00078e0003 */
.L_x_1921:
[----:B------:R-:W-:Y:S01]  /*266d0*/  ISETP.NE.AND P0, PT, R6, 0x1, PT ;  /* 0x000000010600780c */ /* 0x000fe20003f05270 */
[----:B------:R-:W-:-:S05]  /*266e0*/  IMAD R0, R8, R2, R9 ;  /* 0x0000000208007224 */ /* 0x000fca00078e0209 */
[----:B------:R3:W-:Y:S02]  /*266f0*/  STL [R1], R0 ;  /* 0x0000000001007387 */ /* 0x0007e40000100800 */
[----:B---3--:R-:W-:-:S05]  /*26700*/  IMAD.IADD R0, R5, 0x1, -R0 ;  /* 0x0000000105007824 */ /* 0x008fca00078e0a00 */
[----:B------:R-:W-:Y:S05]  /*26710*/  @!P0 BRA `(.L_x_1923) ;  /* 0x0000000000e48947 */ /* 0x000fea0003800000 */
[----:B------:R-:W-:-:S04]  /*26720*/  IABS R5, R4 ;  /* 0x0000000400057213 */ /* 0x000fc80000000000 */
[----:B------:R-:W3:Y:S08]  /*26730*/  I2F.RP R2, R5 ;  /* 0x0000000500027306 */ /* 0x000ef00000209400 */
[----:B---3--:R-:W3:Y:S02]  /*26740*/  MUFU.RCP R2, R2 ;  /* 0x0000000200027308 */ /* 0x008ee40000001000 */
[----:B---3--:R-:W-:-:S06]  /*26750*/  VIADD R2, R2, 0xffffffe ;  /* 0x0ffffffe02027836 */ /* 0x008fcc0000000000 */
[----:B-1----:R-:W1:Y:S02]  /*26760*/  F2I.FTZ.U32.TRUNC.NTZ R3, R2 ;  /* 0x0000000200037305 */ /* 0x002e64000021f000 */
[----:B-1----:R-:W-:-:S04]  /*26770*/  IMAD.MOV R2, RZ, RZ, -R3 ;  /* 0x000000ffff027224 */ /* 0x002fc800078e0a03 */
        /* <DEDUP_REMOVED lines=14> */
[----:B------:R-:W1:Y:S07]  /*26860*/  I2F.RP R2, R5 ;  /* 0x0000000500027306 */ /* 0x000e6e0000209400 */
[----:B------:R-:W-:Y:S01]  /*26870*/  @P0 VIADD R8, R8, 0x1 ;  /* 0x0000000108080836 */ /* 0x000fe20000000000 */
[----:B-1----:R-:W1:Y:S02]  /*26880*/  MUFU.RCP R2, R2 ;  /* 0x0000000200027308 */ /* 0x002e640000001000 */
[----:B-1----:R-:W-:-:S06]  /*26890*/  VIADD R2, R2, 0xffffffe ;  /* 0x0ffffffe02027836 */ /* 0x002fcc0000000000 */
[----:B------:R-:W1:Y:S02]  /*268a0*/  F2I.FTZ.U32.TRUNC.NTZ R3, R2 ;  /* 0x0000000200037305 */ /* 0x000e64000021f000 */
[----:B-1----:R-:W-:-:S04]  /*268b0*/  IMAD.MOV R2, RZ, RZ, -R3 ;  /* 0x000000ffff027224 */ /* 0x002fc800078e0a03 */
[----:B0-----:R-:W-:Y:S02]  /*268c0*/  IMAD R7, R2, R5, RZ ;  /* 0x0000000502077224 */ /* 0x001fe400078e02ff */
        /* <DEDUP_REMOVED lines=17> */
[----:B------:R-:W-:-:S04]  /*269e0*/  IMAD.MOV R2, RZ, RZ, -R3 ;  /* 0x000000ffff027224 */ /* 0x000fc800078e0a03 */
[----:B------:R-:W-:Y:S01]  /*269f0*/  IMAD R0, R4, R2, R0 ;  /* 0x0000000204007224 */ /* 0x000fe200078e0200 */
[----:B------:R-:W-:-:S04]  /*26a00*/  LOP3.LUT R2, R3, R6, RZ, 0x3c, !PT ;  /* 0x0000000603027212 */ /* 0x000fc800078e3cff */
[----:B------:R-:W-:-:S03]  /*26a10*/  ISETP.GE.AND P2, PT, R2, RZ, PT ;  /* 0x000000ff0200720c */ /* 0x000fc60003f46270 */
[----:B------:R-:W-:-:S10]  /*26a20*/  @P0 VIADD R7, R7, 0x1 ;  /* 0x0000000107070836 */ /* 0x000fd40000000000 */
        /* <DEDUP_REMOVED lines=8> */
.L_x_1923:
[----:B-1----:R-:W3:Y:S01]  /*26ab0*/  LDL R3, [R1+0xc] ;  /* 0x00000c0001037983 */ /* 0x002ee20000100800 */
[----:B0-----:R-:W3:Y:S02]  /*26ac0*/  LDC.64 R6, c[0x0][0xc90] ;  /* 0x00032400ff067b82 */ /* 0x001ee40000000a00 */
[----:B---3--:R-:W-:-:S05]  /*26ad0*/  IMAD.WIDE R6, R3, 0x4, R6 ;  /* 0x0000000403067825 */ /* 0x008fca00078e0206 */
[----:B------:R-:W3:Y:S02]  /*26ae0*/  LDG.E R3, desc[UR42][R6.64] ;  /* 0x0000002a06037981 */ /* 0x000ee4000c1e1900 */
[----:B---3--:R-:W-:-:S05]  /*26af0*/  IMAD R5, R4, R3, RZ ;  /* 0x0000000304057224 */ /* 0x008fca00078e02ff */
        /* <DEDUP_REMOVED lines=34> */
[----:B------:R0:W1:Y:S02]  /*26d20*/  F2I.FTZ.U32.TRUNC.NTZ R3, R2 ;  /* 0x0000000200037305 */ /* 0x000064000021f000 */
[----:B0-----:R-:W-:Y:S02]  /*26d30*/  IMAD.MOV.U32 R2, RZ, RZ, RZ ;  /* 0x000000ffff027224 */ /* 0x001fe400078e00ff */
[----:B-1----:R-:W-:-:S04]  /*26d40*/  IMAD.MOV R0, RZ, RZ, -R3 ;  /* 0x000000ffff007224 */ /* 0x002fc800078e0a03 */
[----:B------:R-:W-:-:S04]  /*26d50*/  IMAD R0, R0, R9, RZ ;  /* 0x0000000900007224 */ /* 0x000fc800078e02ff */
        /* <DEDUP_REMOVED lines=13> */
[----:B------:R-:W-:-:S04]  /*26e30*/  @P0 VIADD R2, R2, 0x1 ;  /* 0x0000000102020836 */ /* 0x000fc80000000000 */
[----:B------:R-:W-:-:S04]  /*26e40*/  IMAD.MOV.U32 R0, RZ, RZ, R2 ;  /* 0x000000ffff007224 */ /* 0x000fc800078e0002 */
[----:B------:R-:W-:Y:S01]  /*26e50*/  @!P2 IMAD.MOV R0, RZ, RZ, -R0 ;  /* 0x000000ffff00a224 */ /* 0x000fe200078e0a00 */
[----:B------:R-:W-:Y:S01]  /*26e60*/  @!P1 LOP3.LUT R0, RZ, R8, RZ, 0x33, !PT ;  /* 0x00000008ff009212 */ /* 0x000fe200078e33ff */
[----:B------:R-:W-:-:S04]  /*26e70*/  IMAD.MOV R8, RZ, RZ, -R8 ;  /* 0x000000ffff087224 */ /* 0x000fc800078e0a08 */
[----:B------:R-:W-:-:S05]  /*26e80*/  IMAD R2, R0, R8, R7 ;  /* 0x0000000800027224 */ /* 0x000fca00078e0207 */
[----:B------:R0:W-:Y:S02]  /*26e90*/  STL [R1+0x8], R2 ;  /* 0x0000080201007387 */ /* 0x0001e40000100800 */
.L_x_1924:
[----:B------:R-:W-:-:S05]  /*26ea0*/  LOP3.LUT R3, RZ, R0, RZ, 0x33, !PT ;  /* 0x00000000ff037212 */ /* 0x000fca00078e33ff */
[----:B------:R-:W-:-:S05]  /*26eb0*/  IMAD.IADD R0, R4, 0x1, R3 ;  /* 0x0000000104007824 */ /* 0x000fca00078e0203 */
[----:B------:R3:W-:Y:S01]  /*26ec0*/  STL [R1+0x4], R0 ;  /* 0x0000040001007387 */ /* 0x0007e20000100800 */
[----:B------:R-:W-:Y:S05]  /*26ed0*/  BRA `(.L_x_1925) ;  /* 0x0000000000287947 */ /* 0x000fea0003800000 */
.L_x_1917:
[----:B------:R-:W-:Y:S01]  /*26ee0*/  UMOV UR4, URZ ;  /* 0x0000003f00047c82 */ /* 0x000fe20008000000 */
[----:B------:R-:W-:Y:S01]  /*26ef0*/  ULDC UR6, c[0x0][0xc3c] ;  /* 0x00030f0000067ab9 */ /* 0x000fe20000000800 */
[----:B------:R-:W-:Y:S01]  /*26f00*/  UMOV UR5, URZ ;  /* 0x0000003f00057c82 */ /* 0x000fe20008000000 */
[----:B------:R-:W-:Y:S01]  /*26f10*/  IMAD.U32 R3, RZ, RZ, UR4 ;  /* 0x00000004ff037e24 */ /* 0x000fe2000f8e00ff */
[----:B------:R1:W-:Y:S01]  /*26f20*/  STL [R1], R5 ;  /* 0x0000000501007387 */ /* 0x0003e20000100800 */
[----:B------:R-:W-:Y:S02]  /*26f30*/  IMAD.U32 R0, RZ, RZ, UR6 ;  /* 0x00000006ff007e24 */ /* 0x000fe4000f8e00ff */
[----:B------:R-:W-:Y:S01]  /*26f40*/  IMAD.U32 R2, RZ, RZ, UR5 ;  /* 0x00000005ff027e24 */ /* 0x000fe2000f8e00ff */
[----:B------:R1:W-:Y:S04]  /*26f50*/  STL [R1+0x4], R3 ;  /* 0x0000040301007387 */ /* 0x0003e80000100800 */
[----:B------:R1:W-:Y:S04]  /*26f60*/  STL [R1+0xc], R0 ;  /* 0x00000c0001007387 */ /* 0x0003e80000100800 */
[----:B------:R1:W-:Y:S02]  /*26f70*/  STL [R1+0x8], R2 ;  /* 0x0000080201007387 */ /* 0x0003e40000100800 */
.L_x_1925:
[----:B-1----:R-:W4:Y:S04]  /*26f80*/  LDL R3, [R1+0x8] ;  /* 0x0000080001037983 */ /* 0x002f280000100800 */
[----:B0-----:R-:W5:Y:S04]  /*26f90*/  LDL R2, [R1+0xc] ;  /* 0x00000c0001027983 */ /* 0x001f680000100800 */
[----:B------:R-:W2:Y:S04]  /*26fa0*/  LDL R5, [R1+0x4] ;  /* 0x0000040001057983 */ /* 0x000ea80000100800 */
[----:B------:R-:W2:Y:S01]  /*26fb0*/  LDL R4, [R1] ;  /* 0x0000000001047983 */ /* 0x000ea20000100800 */
[----:B---3--:R-:W0:Y:S01]  /*26fc0*/  S2R R0, SR_TID.X ;  /* 0x0000000000007919 */ /* 0x008e220000002100 */
[----:B------:R-:W-:Y:S05]  /*26fd0*/  WARPSYNC.ALL ;  /* 0x0000000000007948 */ /* 0x000fea0003800000 */
[----:B0-----:R-:W-:Y:S01]  /*26fe0*/  LOP3.LUT R0, R0, 0x1f, RZ, 0xc0, !PT ;  /* 0x0000001f00007812 */ /* 0x001fe200078ec0ff */
[----:B------:R-:W-:Y:S03]  /*26ff0*/  BAR.SYNC.DEFER_BLOCKING 0x4, 0x180 ;  /* 0x0106000000007b1d */ /* 0x000fe60000010000 */
[----:B------:R-:W-:-:S13]  /*27000*/  ISETP.NE.AND P0, PT, R0, RZ, PT ;  /* 0x000000ff0000720c */ /* 0x000fda0003f05270 */
[----:B------:R-:W-:Y:S01]  /*27010*/  @!P0 MOV R0, 0x400 ;  /* 0x0000040000008802 */ /* 0x000fe20000000f00 */
[----:B----4-:R-:W-:Y:S02]  /*27020*/  IMAD.MOV.U32 R6, RZ, RZ, R3 ;  /* 0x000000ffff067224 */ /* 0x010fe400078e0003 */
[----:B------:R-:W0:Y:S01]  /*27030*/  @!P0 S2R R3, SR_CgaCtaId ;  /* 0x0000000000038919 */ /* 0x000e220000008800 */
[----:B-----5:R-:W-:Y:S01]  /*27040*/  IMAD.MOV.U32 R7, RZ, RZ, R2 ;  /* 0x000000ffff077224 */ /* 0x020fe200078e0002 */
[----:B0-----:R-:W-:-:S05]  /*27050*/  @!P0 LEA R18, R3, R0, 0x18 ;  /* 0x0000000003128211 */ /* 0x001fca00078ec0ff */
[----:B--2---:R0:W-:Y:S01]  /*27060*/  @!P0 STS.128 [R18+0x288d0], R4 ;  /* 0x0288d00412008388 */ /* 0x0041e20000000c00 */
[----:B------:R-:W-:Y:S06]  /*27070*/  BAR.ARV 0x5, 0x180 ;  /* 0x0146000000007b1d */ /* 0x000fec0000002000 */
.L_x_1914:
[----:B------:R-:W2:Y:S01]  /*27080*/  LDL R0, [R1+0xc] ;  /* 0x00000c0001007983 */ /* 0x000ea20000100800 */
[----:B------:R-:W-:Y:S02]  /*27090*/  ULDC UR4, c[0x0][0xc3c] ;  /* 0x00030f0000047ab9 */ /* 0x000fe40000000800 */
[----:B--2---:R-:W-:-:S13]  /*270a0*/  ISETP.GE.AND P0, PT, R0, UR4, PT ;  /* 0x0000000400007c0c */ /* 0x004fda000bf06270 */
[----:B------:R-:W-:Y:S05]  /*270b0*/  @!P0 BRA `(.L_x_1926) ;  /* 0xffffff8800fc8947 */ /* 0x000fea000383ffff */
[----:B------:R-:W-:Y:S05]  /*270c0*/  BSYNC B8 ;  /* 0x0000000000087941 */ /* 0x000fea0003800000 */
.L_x_1771:
        /* <DEDUP_REMOVED lines=12> */
.L_x_2095:
[----:B------:R-:W-:Y:S05]  /*27190*/  BSYNC B0 ;  /* 0x0000000000007941 */ /* 0x000fea0003800000 */
.L_x_1927:
[----:B------:R-:W-:-:S03]  /*271a0*/  UMOV UR4, 0xffffffff ;  /* 0xffffffff00047882 */ /* 0x000fc60000000000 */
[----:B------:R-:W-:Y:S05]  /*271b0*/  BRA.DIV UR4, `(.L_x_1929) ;  /* 0x0000004204907947 */ /* 0x000fea000b800000 */
[----:B------:R-:W1:Y:S02]  /*271c0*/  S2R R2, SR_TID.X ;  /* 0x0000000000027919 */ /* 0x000e640000002100 */
[----:B-1----:R-:W-:-:S04]  /*271d0*/  SHF.R.U32.HI R2, RZ, 0x5, R2 ;  /* 0x00000005ff027819 */ /* 0x002fc80000011602 */
[----:B------:R-:W-:-:S05]  /*271e0*/  LOP3.LUT R2, R2, 0x3, RZ, 0xc0, !PT ;  /* 0x0000000302027812 */ /* 0x000fca00078ec0ff */
[----:B------:R1:W2:Y:S02]  /*271f0*/  SHFL.IDX PT, R14, R2, RZ, 0x1f ;  /* 0x00001fff020e7589 */ /* 0x0002a400000e0000 */
.L_x_2098:
[----:B--2---:R-:W-:-:S13]  /*27200*/  ISETP.NE.AND P0, PT, R14, RZ, PT ;  /* 0x000000ff0e00720c */ /* 0x004fda0003f05270 */
[----:B------:R-:W-:Y:S05]  /*27210*/  @P0 BRA `(.L_x_1486) ;  /* 0x00000000008c0947 */ /* 0x000fea0003800000 */
[----:B------:R-:W-:-:S03]  /*27220*/  UMOV UR4, 0xffffffff ;  /* 0xffffffff00047882 */ /* 0x000fc60000000000 */
[----:B------:R-:W-:Y:S05]  /*27230*/  BRA.DIV UR4, `(.L_x_1930) ;  /* 0x0000004204a47947 */ /* 0x000fea000b800000 */
[----:B------:R-:W-:-:S13]  /*27240*/  ELECT P6, URZ, PT ;  /* 0x00000000003f782f */ /* 0x000fda00038c0000 */
.L_x_2101:
[----:B------:R-:W-:Y:S05]  /*27250*/  @!P6 BRA `(.L_x_1486) ;  /* 0x00000000007ce947 */ /* 0x000fea0003800000 */
[----:B------:R-:W-:-:S06]  /*27260*/  ULOP3.LUT UR4, UR40, 0x2, URZ, 0xfc, !UPT ;  /* 0x0000000228047892 */ /* 0x000fcc000f8efc3f */
[----:B-1----:R-:W-:-:S05]  /*27270*/  IMAD.U32 R2, RZ, RZ, UR4 ;  /* 0x00000004ff027e24 */ /* 0x002fca000f8e00ff */
[----:B------:R-:W-:-:S13]  /*27280*/  ISETP.NE.AND P2, PT, R2, 0x3, PT ;  /* 0x000000030200780c */ /* 0x000fda0003f45270 */
[----:B------:R-:W-:Y:S05]  /*27290*/  @!P2 BRA `(.L_x_1931) ;  /* 0x000000000004a947 */ /* 0x000fea0003800000 */
[----:B------:R-:W-:Y:S01]  /*272a0*/  BPT.TRAP 0x1 ;  /* 0x000000040000795c */ /* 0x000fe20000300000 */
.L_x_1931:
        /* <DEDUP_REMOVED lines=13> */
.L_x_2102:
[----:B------:R-:W1:Y:S02]  /*27380*/  SYNCS.PHASECHK.TRANS64.TRYWAIT P0, [R7+URZ], R2 ;  /* 0x00000002070075a7 */ /* 0x000e64000800017f */
[----:B-1----:R-:W-:Y:S05]  /*27390*/  @!P0 BRA `(.L_x_1933) ;  /* 0x0000004000808947 */ /* 0x002fea0003800000 */
.L_x_2103:
[----:B------:R-:W-:Y:S05]  /*273a0*/  @!P2 BRA `(.L_x_1934) ;  /* 0x000000000004a947 */ /* 0x000fea0003800000 */
[----:B------:R-:W-:Y:S01]  /*273b0*/  BPT.TRAP 0x1 ;  /* 0x000000040000795c */ /* 0x000fe20000300000 */
.L_x_1934:
[----:B------:R-:W-:-:S04]  /*273c0*/  VIADD R0, R0, 0x28860 ;  /* 0x0002886000007836 */ /* 0x000fc80000000000 */
[----:B------:R-:W-:-:S04]  /*273d0*/  IMAD R4, R19, 0x8, R0 ;  /* 0x0000000813047824 */ /* 0x000fc800078e0200 */
[----:B------:R-:W2:Y:S02]  /*273e0*/  SYNCS.PHASECHK.TRANS64.TRYWAIT P0, [R4+URZ], R5 ;  /* 0x00000005040075a7 */ /* 0x000ea4000800017f */
[----:B--2---:R-:W-:Y:S05]  /*273f0*/  @!P0 BRA `(.L_x_1935) ;  /* 0x00000040007c8947 */ /* 0x004fea0003800000 */
.L_x_2104:
[----:B------:R-:W-:-:S07]  /*27400*/  IMAD R3, R3, 0x8, R0 ;  /* 0x0000000803037824 */ /* 0x000fce00078e0200 */
.L_x_1936:
[----:B----4-:R4:W0:Y:S02]  /*27410*/  SYNCS.PHASECHK.TRANS64.TRYWAIT P0, [R3+URZ], R2 ;  /* 0x00000002030075a7 */ /* 0x010824000800017f */
[----:B0-----:R-:W-:Y:S05]  /*27420*/  @!P0 NANOSLEEP.SYNCS 0x989680 ;  /* 0x009896800000895d */ /* 0x001fea0003900000 */
[----:B------:R-:W0:Y:S02]  /*27430*/  @!P0 SYNCS.PHASECHK.TRANS64 P0, [R3+URZ], R2 ;  /* 0x00000002030085a7 */ /* 0x000e24000800007f */
[----:B0-----:R-:W-:Y:S05]  /*27440*/  @!P0 BRA `(.L_x_1936) ;  /* 0xfffffffc00f08947 */ /* 0x001fea000383ffff */
.L_x_1486:
[----:B------:R-:W-:Y:S05]  /*27450*/  BSYNC B9 ;  /* 0x0000000000097941 */ /* 0x000fea0003800000 */
.L_x_1483:
[----:B------:R-:W-:Y:S05]  /*27460*/  EXIT ;  /* 0x000000000000794d */ /* 0x000fea0003800000 */
.L_x_1518:
[----:B0-----:R0:W1:Y:S02]  /*27470*/  SYNCS.PHASECHK.TRANS64.TRYWAIT P6, [R107+URZ+0x28890], R117 ;  /* 0x028890756b0075a7 */ /* 0x00106400080c017f */
[----:B-1----:R-:W-:Y:S05]  /*27480*/  @!P6 NANOSLEEP.SYNCS 0x989680 ;  /* 0x009896800000e95d */ /* 0x002fea0003900000 */
[----:B------:R-:W1:Y:S02]  /*27490*/  @!P6 SYNCS.PHASECHK.TRANS64 P6, [R107+URZ+0x28890], R117 ;  /* 0x028890756b00e5a7 */ /* 0x000e6400080c007f */
[----:B-1----:R-:W-:Y:S05]  /*274a0*/  @!P6 BRA `(.L_x_1518) ;  /* 0xfffffffc00f0e947 */ /* 0x002fea000383ffff */
[----:B------:R-:W-:Y:S05]  /*274b0*/  BRA `(.L_x_1937) ;  /* 0xfffffdc400707947 */ /* 0x000fea000383ffff */
.L_x_1554:
[----:B0-----:R0:W1:Y:S02]  /*274c0*/  SYNCS.PHASECHK.TRANS64.TRYWAIT P4, [R107+URZ+0x28890], R117 ;  /* 0x028890756b0075a7 */ /* 0x001064000808017f */
[----:B-1----:R-:W-:Y:S05]  /*274d0*/  @!P4 NANOSLEEP.SYNCS 0x989680 ;  /* 0x009896800000c95d */ /* 0x002fea0003900000 */
[----:B------:R-:W1:Y:S02]  /*274e0*/  @!P4 SYNCS.PHASECHK.TRANS64 P4, [R107+URZ+0x28890], R117 ;  /* 0x028890756b00c5a7 */ /* 0x000e64000808007f */
[----:B-1----:R-:W-:Y:S05]  /*274f0*/  @!P4 BRA `(.L_x_1554) ;  /* 0xfffffffc00f0c947 */ /* 0x002fea000383ffff */
[----:B------:R-:W-:Y:S05]  /*27500*/  BRA `(.L_x_1938) ;  /* 0xfffffdec00807947 */ /* 0x000fea000383ffff */
.L_x_1571:
[----:B0-----:R0:W1:Y:S02]  /*27510*/  SYNCS.PHASECHK.TRANS64.TRYWAIT P3, [R107+URZ+0x28890], R117 ;  /* 0x028890756b0075a7 */ /* 0x001064000806017f */
[----:B-1----:R-:W-:Y:S05]  /*27520*/  @!P3 NANOSLEEP.SYNCS 0x989680 ;  /* 0x009896800000b95d */ /* 0x002fea0003900000 */
[----:B------:R-:W1:Y:S02]  /*27530*/  @!P3 SYNCS.PHASECHK.TRANS64 P3, [R107+URZ+0x28890], R117 ;  /* 0x028890756b00b5a7 */ /* 0x000e64000806007f */
[----:B-1----:R-:W-:Y:S05]  /*27540*/  @!P3 BRA `(.L_x_1571) ;  /* 0xfffffffc00f0b947 */ /* 0x002fea000383ffff */
[----:B------:R-:W-:Y:S05]  /*27550*/  BRA `(.L_x_1939) ;  /* 0xfffffe1000307947 */ /* 0x000fea000383ffff */
.L_x_1581:
[----:B--2---:R2:W3:Y:S02]  /*27560*/  SYNCS.PHASECHK.TRANS64.TRYWAIT P0, [R107+URZ+0x288b0], R117 ;  /* 0x0288b0756b0075a7 */ /* 0x0044e4000800017f */
[----:B---3--:R-:W-:Y:S05]  /*27570*/  @!P0 NANOSLEEP.SYNCS 0x989680 ;  /* 0x009896800000895d */ /* 0x008fea0003900000 */
[----:B------:R-:W3:Y:S02]  /*27580*/  @!P0 SYNCS.PHASECHK.TRANS64 P0, [R107+URZ+0x288b0], R117 ;  /* 0x0288b0756b0085a7 */ /* 0x000ee4000800007f */
[----:B---3--:R-:W-:Y:S05]  /*27590*/  @!P0 BRA `(.L_x_1581) ;  /* 0xfffffffc00f08947 */ /* 0x008fea000383ffff */
[----:B------:R-:W-:Y:S05]  /*275a0*/  BRA `(.L_x_1940) ;  /* 0xfffffe1400cc7947 */ /* 0x000fea000383ffff */
.L_x_1603:
[----:B------:R-:W0:Y:S01]  /*275b0*/  S2R R4, SR_TID.X ;  /* 0x0000000000047919 */ /* 0x000e220000002100 */
[----:B------:R-:W-:Y:S01]  /*275c0*/  BSSY B0, `(.L_x_1941) ;  /* 0x000000c000007945 */ /* 0x000fe20003800000 */
[----:B------:R-:W-:Y:S02]  /*275d0*/  IMAD.MOV.U32 R12, RZ, RZ, RZ ;  /* 0x000000ffff0c7224 */ /* 0x000fe400078e00ff */
[----:B------:R-:W-:Y:S02]  /*275e0*/  IMAD.MOV.U32 R11, RZ, RZ, 0x1f ;  /* 0x0000001fff0b7424 */ /* 0x000fe400078e00ff */
[----:B------:R-:W-:Y:S02]  /*275f0*/  IMAD.MOV.U32 R15, RZ, RZ, -0x1 ;  /* 0xffffffffff0f7424 */ /* 0x000fe400078e00ff */
[----:B0-----:R-:W-:-:S05]  /*27600*/  VIADD R4, R4, 0xffffff80 ;  /* 0xffffff8004047836 */ /* 0x001fca0000000000 */
[----:B------:R-:W-:-:S04]  /*27610*/  SHF.R.S32.HI R0, RZ, 0x1f, R4 ;  /* 0x0000001fff007819 */ /* 0x000fc80000011404 */
[----:B------:R-:W-:-:S04]  /*27620*/  LEA.HI R0, R0, R4, RZ, 0x7 ;  /* 0x0000000400007211 */ /* 0x000fc800078f38ff */
[----:B------:R-:W-:-:S05]  /*27630*/  SHF.R.S32.HI R0, RZ, 0x7, R0 ;  /* 0x00000007ff007819 */ /* 0x000fca0000011400 */
[----:B------:R-:W-:-:S07]  /*27640*/  IMAD.MOV.U32 R13, RZ, RZ, R0 ;  /* 0x000000ffff0d7224 */ /* 0x000fce00078e0000 */
[----:B-----5:R-:W-:Y:S05]  /*27650*/  WARPSYNC.COLLECTIVE R15, `(.L_x_1942) ;  /* 0x000000000f087348 */ /* 0x020fea0003c00000 */
[----:B------:R0:W1:Y:S02]  /*27660*/  SHFL.IDX P6, R14, R13, R12, R11 ;  /* 0x0000000c0d0e7389 */ /* 0x00006400000c000b */
[----:B01---5:R-:W-:Y:S01]  /*27670*/  ENDCOLLECTIVE ;  /* 0x000000000000791b */ /* 0x023fe20003800000 */
.L_x_1942:
[----:B------:R-:W-:Y:S05]  /*27680*/  BSYNC B0 ;  /* 0x0000000000007941 */ /* 0x000fea0003800000 */
.L_x_1941:
[----:B------:R-:W-:Y:S01]  /*27690*/  IMAD.MOV.U32 R193, RZ, RZ, R14 ;  /* 0x000000ffffc17224 */ /* 0x000fe200078e000e */
[----:B------:R-:W-:Y:S06]  /*276a0*/  BRA `(.L_x_1943) ;  /* 0xfffffe24008c7947 */ /* 0x000fec000383ffff */
.L_x_1613:
[----:B------:R-:W-:Y:S01]  /*276b0*/  BSSY B1, `(.L_x_1944) ;  /* 0x0000008000017945 */ /* 0x000fe20003800000 */
[----:B------:R-:W-:Y:S02]  /*276c0*/  IMAD.MOV.U32 R13, RZ, RZ, R7 ;  /* 0x000000ffff0d7224 */ /* 0x000fe400078e0007 */
[----:B------:R-:W-:Y:S02]  /*276d0*/  IMAD.MOV.U32 R12, RZ, RZ, RZ ;  /* 0x000000ffff0c7224 */ /* 0x000fe400078e00ff */
[----:B------:R-:W-:Y:S02]  /*276e0*/  IMAD.MOV.U32 R11, RZ, RZ, 0x181f ;  /* 0x0000181fff0b7424 */ /* 0x000fe400078e00ff */
[----:B------:R-:W-:-:S07]  /*276f0*/  IMAD.MOV.U32 R15, RZ, RZ, -0x1 ;  /* 0xffffffffff0f7424 */ /* 0x000fce00078e00ff */
[----:B------:R-:W-:Y:S05]  /*27700*/  WARPSYNC.COLLECTIVE R15, `(.L_x_1945) ;  /* 0x000000000f087348 */ /* 0x000fea0003c00000 */
[----:B------:R0:W1:Y:S02]  /*27710*/  SHFL.IDX P6, R14, R13, R12, R11 ;  /* 0x0000000c0d0e7389 */ /* 0x00006400000c000b */
[----:B01----:R-:W-:Y:S01]  /*27720*/  ENDCOLLECTIVE ;  /* 0x000000000000791b */ /* 0x003fe20003800000 */
.L_x_1945:
[----:B------:R-:W-:Y:S05]  /*27730*/  BSYNC B1 ;  /* 0x0000000000017941 */ /* 0x000fea0003800000 */
.L_x_1944:
        /* <DEDUP_REMOVED lines=8> */
.L_x_1946:
[----:B------:R-:W-:Y:S02]  /*277c0*/  IMAD.MOV.U32 R13, RZ, RZ, R10 ;  /* 0x000000ffff0d7224 */ /* 0x000fe400078e000a */
[----:B------:R-:W-:-:S07]  /*277d0*/  IMAD.MOV.U32 R3, RZ, RZ, R14 ;  /* 0x000000ffff037224 */ /* 0x000fce00078e000e */
[----:B------:R-:W-:Y:S05]  /*277e0*/  WARPSYNC.COLLECTIVE R15, `(.L_x_1947) ;  /* 0x000000000f087348 */ /* 0x000fea0003c00000 */
[----:B------:R0:W1:Y:S02]  /*277f0*/  SHFL.IDX P6, R14, R13, R12, R11 ;  /* 0x0000000c0d0e7389 */ /* 0x00006400000c000b */
[----:B01----:R-:W-:Y:S01]  /*27800*/  ENDCOLLECTIVE ;  /* 0x000000000000791b */ /* 0x003fe20003800000 */
.L_x_1947:
[----:B------:R-:W-:Y:S02]  /*27810*/  IMAD.MOV.U32 R13, RZ, RZ, R5 ;  /* 0x000000ffff0d7224 */ /* 0x000fe400078e0005 */
[----:B------:R-:W-:-:S07]  /*27820*/  IMAD.MOV.U32 R4, RZ, RZ, R14 ;  /* 0x000000ffff047224 */ /* 0x000fce00078e000e */
[----:B------:R-:W-:Y:S05]  /*27830*/  WARPSYNC.COLLECTIVE R15, `(.L_x_1948) ;  /* 0x000000000f087348 */ /* 0x000fea0003c00000 */
[----:B------:R0:W1:Y:S02]  /*27840*/  SHFL.IDX P6, R14, R13, R12, R11 ;  /* 0x0000000c0d0e7389 */ /* 0x00006400000c000b */
[----:B01----:R-:W-:Y:S01]  /*27850*/  ENDCOLLECTIVE ;  /* 0x000000000000791b */ /* 0x003fe20003800000 */
.L_x_1948:
[----:B------:R-:W-:Y:S05]  /*27860*/  BRA `(.L_x_1949) ;  /* 0xfffffe2800dc7947 */ /* 0x000fea000383ffff */
.L_x_1616:
[----:B------:R-:W-:Y:S01]  /*27870*/  BSSY B1, `(.L_x_1950) ;  /* 0x0000008000017945 */ /* 0x000fe20003800000 */
[----:B------:R-:W-:Y:S02]  /*27880*/  IMAD.MOV.U32 R13, RZ, RZ, R7 ;  /* 0x000000ffff0d7224 */ /* 0x000fe400078e0007 */
[----:B------:R-:W-:Y:S02]  /*27890*/  IMAD.MOV.U32 R12, RZ, RZ, 0x1 ;  /* 0x00000001ff0c7424 */ /* 0x000fe400078e00ff */
[----:B------:R-:W-:Y:S02]  /*278a0*/  IMAD.MOV.U32 R11, RZ, RZ, 0x181f ;  /* 0x0000181fff0b7424 */ /* 0x000fe400078e00ff */
[----:B------:R-:W-:-:S07]  /*278b0*/  IMAD.MOV.U32 R15, RZ, RZ, -0x1 ;  /* 0xffffffffff0f7424 */ /* 0x000fce00078e00ff */
[----:B0---4-:R-:W-:Y:S05]  /*278c0*/  WARPSYNC.COLLECTIVE R15, `(.L_x_1951) ;  /* 0x000000000f087348 */ /* 0x011fea0003c00000 */
[----:B----4-:R1:W2:Y:S02]  /*278d0*/  SHFL.IDX P6, R14, R13, R12, R11 ;  /* 0x0000000c0d0e7389 */ /* 0x0102a400000c000b */
[----:B012---:R-:W-:Y:S01]  /*278e0*/  ENDCOLLECTIVE ;  /* 0x000000000000791b */ /* 0x007fe20003800000 */
.L_x_1951:
[----:B------:R-:W-:Y:S05]  /*278f0*/  BSYNC B1 ;  /* 0x0000000000017941 */ /* 0x000fea0003800000 */
.L_x_1950:
        /* <DEDUP_REMOVED lines=8> */
.L_x_1952:
[----:B------:R-:W-:Y:S02]  /*27980*/  IMAD.MOV.U32 R13, RZ, RZ, R10 ;  /* 0x000000ffff0d7224 */ /* 0x000fe400078e000a */
[----:B------:R-:W-:-:S07]  /*27990*/  IMAD.MOV.U32 R3, RZ, RZ, R14 ;  /* 0x000000ffff037224 */ /* 0x000fce00078e000e */
[----:B------:R-:W-:Y:S05]  /*279a0*/  WARPSYNC.COLLECTIVE R15, `(.L_x_1953) ;  /* 0x000000000f087348 */ /* 0x000fea0003c00000 */
[----:B------:R0:W1:Y:S02]  /*279b0*/  SHFL.IDX P6, R14, R13, R12, R11 ;  /* 0x0000000c0d0e7389 */ /* 0x00006400000c000b */
[----:B01----:R-:W-:Y:S01]  /*279c0*/  ENDCOLLECTIVE ;  /* 0x000000000000791b */ /* 0x003fe20003800000 */
.L_x_1953:
[----:B------:R-:W-:Y:S02]  /*279d0*/  IMAD.MOV.U32 R13, RZ, RZ, R5 ;  /* 0x000000ffff0d7224 */ /* 0x000fe400078e0005 */
[----:B------:R-:W-:-:S07]  /*279e0*/  IMAD.MOV.U32 R4, RZ, RZ, R14 ;  /* 0x000000ffff047224 */ /* 0x000fce00078e000e */
[----:B------:R-:W-:Y:S05]  /*279f0*/  WARPSYNC.COLLECTIVE R15, `(.L_x_1954) ;  /* 0x000000000f087348 */ /* 0x000fea0003c00000 */
[----:B------:R0:W1:Y:S02]  /*27a00*/  SHFL.IDX P6, R14, R13, R12, R11 ;  /* 0x0000000c0d0e7389 */ /* 0x00006400000c000b */
[----:B01----:R-:W-:Y:S01]  /*27a10*/  ENDCOLLECTIVE ;  /* 0x000000000000791b */ /* 0x003fe20003800000 */
.L_x_1954:
[----:B------:R-:W-:Y:S05]  /*27a20*/  BRA `(.L_x_1955) ;  /* 0xfffffe2c00487947 */ /* 0x000fea000383ffff */
.L_x_1619:
[----:B------:R-:W-:Y:S01]  /*27a30*/  BSSY B1, `(.L_x_1956) ;  /* 0x0000008000017945 */ /* 0x000fe20003800000 */
[----:B------:R-:W-:Y:S02]  /*27a40*/  IMAD.MOV.U32 R13, RZ, RZ, R7 ;  /* 0x000000ffff0d7224 */ /* 0x000fe400078e0007 */
[----:B------:R-:W-:Y:S02]  /*27a50*/  IMAD.MOV.U32 R12, RZ, RZ, 0x2 ;  /* 0x00000002ff0c7424 */ /* 0x000fe400078e00ff */
[----:B------:R-:W-:Y:S02]  /*27a60*/  IMAD.MOV.U32 R11, RZ, RZ, 0x181f ;  /* 0x0000181fff0b7424 */ /* 0x000fe400078e00ff */
[----:B------:R-:W-:-:S07]  /*27a70*/  IMAD.MOV.U32 R15, RZ, RZ, -0x1 ;  /* 0xffffffffff0f7424 */ /* 0x000fce00078e00ff */
[----:B-1--4-:R-:W-:Y:S05]  /*27a80*/  WARPSYNC.COLLECTIVE R15, `(.L_x_1957) ;  /* 0x000000000f087348 */ /* 0x012fea0003c00000 */
[----:B----4-:R0:W2:Y:S02]  /*27a90*/  SHFL.IDX P6, R14, R13, R12, R11 ;  /* 0x0000000c0d0e7389 */ /* 0x0100a400000c000b */
[----:B012---:R-:W-:Y:S01]  /*27aa0*/  ENDCOLLECTIVE ;  /* 0x000000000000791b */ /* 0x007fe20003800000 */
.L_x_1957:
[----:B------:R-:W-:Y:S05]  /*27ab0*/  BSYNC B1 ;  /* 0x0000000000017941 */ /* 0x000fea0003800000 */
.L_x_1956:
        /* <DEDUP_REMOVED lines=8> */
.L_x_1958:
[----:B------:R-:W-:Y:S02]  /*27b40*/  IMAD.MOV.U32 R13, RZ, RZ, R10 ;  /* 0x000000ffff0d7224 */ /* 0x000fe400078e000a */
[----:B------:R-:W-:-:S07]  /*27b50*/  IMAD.MOV.U32 R3, RZ, RZ, R14 ;  /* 0x000000ffff037224 */ /* 0x000fce00078e000e */
[----:B------:R-:W-:Y:S05]  /*27b60*/  WARPSYNC.COLLECTIVE R15, `(.L_x_1959) ;  /* 0x000000000f087348 */ /* 0x000fea0003c00000 */
[----:B------:R0:W1:Y:S02]  /*27b70*/  SHFL.IDX P6, R14, R13, R12, R11 ;  /* 0x0000000c0d0e7389 */ /* 0x00006400000c000b */
[----:B01----:R-:W-:Y:S01]  /*27b80*/  ENDCOLLECTIVE ;  /* 0x000000000000791b */ /* 0x003fe20003800000 */
.L_x_1959:
[----:B------:R-:W-:Y:S02]  /*27b90*/  IMAD.MOV.U32 R13, RZ, RZ, R5 ;  /* 0x000000ffff0d7224 */ /* 0x000fe400078e0005 */
[----:B------:R-:W-:-:S07]  /*27ba0*/  IMAD.MOV.U32 R4, RZ, RZ, R14 ;  /* 0x000000ffff047224 */ /* 0x000fce00078e000e */
[----:B------:R-:W-:Y:S05]  /*27bb0*/  WARPSYNC.COLLECTIVE R15, `(.L_x_1960) ;  /* 0x000000000f087348 */ /* 0x000fea0003c00000 */
[----:B------:R0:W1:Y:S02]  /*27bc0*/  SHFL.IDX P6, R14, R13, R12, R11 ;  /* 0x0000000c0d0e7389 */ /* 0x00006400000c000b */
[----:B01----:R-:W-:Y:S01]  /*27bd0*/  ENDCOLLECTIVE ;  /* 0x000000000000791b */ /* 0x003fe20003800000 */
.L_x_1960:
[----:B------:R-:W-:Y:S05]  /*27be0*/  BRA `(.L_x_1961) ;  /* 0xfffffe2c00ac7947 */ /* 0x000fea000383ffff */
.L_x_1622:
[----:B------:R-:W-:Y:S01]  /*27bf0*/  BSSY B1, `(.L_x_1962) ;  /* 0x0000008000017945 */ /* 0x000fe20003800000 */
[----:B------:R-:W-:Y:S02]  /*27c00*/  IMAD.MOV.U32 R13, RZ, RZ, R7 ;  /* 0x000000ffff0d7224 */ /* 0x000fe400078e0007 */
[----:B------:R-:W-:Y:S02]  /*27c10*/  IMAD.MOV.U32 R12, RZ, RZ, 0x3 ;  /* 0x00000003ff0c7424 */ /* 0x000fe400078e00ff */
[----:B------:R-:W-:Y:S02]  /*27c20*/  IMAD.MOV.U32 R11, RZ, RZ, 0x181f ;  /* 0x0000181fff0b7424 */ /* 0x000fe400078e00ff */
[----:B------:R-:W-:-:S07]  /*27c30*/  IMAD.MOV.U32 R15, RZ, RZ, -0x1 ;  /* 0xffffffffff0f7424 */ /* 0x000fce00078e00ff */
[----:B-1--4-:R-:W-:Y:S05]  /*27c40*/  WARPSYNC.COLLECTIVE R15, `(.L_x_1963) ;  /* 0x000000000f087348 */ /* 0x012fea0003c00000 */
[----:B------:R0:W2:Y:S02]  /*27c50*/  SHFL.IDX P6, R14, R13, R12, R11 ;  /* 0x0000000c0d0e7389 */ /* 0x0000a400000c000b */
[----:B012-4-:R-:W-:Y:S01]  /*27c60*/  ENDCOLLECTIVE ;  /* 0x000000000000791b */ /* 0x017fe20003800000 */
.L_x_1963:
[----:B------:R-:W-:Y:S05]  /*27c70*/  BSYNC B1 ;  /* 0x0000000000017941 */ /* 0x000fea0003800000 */
.L_x_1962:
        /* <DEDUP_REMOVED lines=8> */
.L_x_1964:
[----:B------:R-:W-:Y:S02]  /*27d00*/  IMAD.MOV.U32 R13, RZ, RZ, R10 ;  /* 0x000000ffff0d7224 */ /* 0x000fe400078e000a */
[----:B------:R-:W-:-:S07]  /*27d10*/  IMAD.MOV.U32 R3, RZ, RZ, R14 ;  /* 0x000000ffff037224 */ /* 0x000fce00078e000e */
[----:B------:R-:W-:Y:S05]  /*27d20*/  WARPSYNC.COLLECTIVE R15, `(.L_x_1965) ;  /* 0x000000000f087348 */ /* 0x000fea0003c00000 */
[----:B------:R0:W1:Y:S02]  /*27d30*/  SHFL.IDX P6, R14, R13, R12, R11 ;  /* 0x0000000c0d0e7389 */ /* 0x00006400000c000b */
[----:B01----:R-:W-:Y:S01]  /*27d40*/  ENDCOLLECTIVE ;  /* 0x000000000000791b */ /* 0x003fe20003800000 */
.L_x_1965:
[----:B------:R-:W-:Y:S02]  /*27d50*/  IMAD.MOV.U32 R13, RZ, RZ, R5 ;  /* 0x000000ffff0d7224 */ /* 0x000fe400078e0005 */
[----:B------:R-:W-:-:S07]  /*27d60*/  IMAD.MOV.U32 R4, RZ, RZ, R14 ;  /* 0x000000ffff047224 */ /* 0x000fce00078e000e */
[----:B------:R-:W-:Y:S05]  /*27d70*/  WARPSYNC.COLLECTIVE R15, `(.L_x_1966) ;  /* 0x000000000f087348 */ /* 0x000fea0003c00000 */
[----:B------:R0:W1:Y:S02]  /*27d80*/  SHFL.IDX P6, R14, R13, R12, R11 ;  /* 0x0000000c0d0e7389 */ /* 0x00006400000c000b */
[----:B01----:R-:W-:Y:S01]  /*27d90*/  ENDCOLLECTIVE ;  /* 0x000000000000791b */ /* 0x003fe20003800000 */
.L_x_1966:
[----:B------:R-:W-:Y:S01]  /*27da0*/  IMAD.MOV.U32 R5, RZ, RZ, R14 ;  /* 0x000000ffff057224 */ /* 0x000fe200078e000e */
[----:B------:R-:W-:Y:S06]  /*27db0*/  BRA `(.L_x_1967) ;  /* 0xfffffe3000147947 */ /* 0x000fec000383ffff */
.L_x_1626:
[----:B0-----:R0:W1:Y:S02]  /*27dc0*/  SYNCS.PHASECHK.TRANS64.TRYWAIT P0, [R2+URZ+0x28800], R77 ;  /* 0x0288004d020075a7 */ /* 0x001064000800017f */
[----:B-1----:R-:W-:Y:S05]  /*27dd0*/  @!P0 NANOSLEEP.SYNCS 0x989680 ;  /* 0x009896800000895d */ /* 0x002fea0003900000 */
[----:B------:R-:W1:Y:S02]  /*27de0*/  @!P0 SYNCS.PHASECHK.TRANS64 P0, [R2+URZ+0x28800], R77 ;  /* 0x0288004d020085a7 */ /* 0x000e64000800007f */
[----:B-1----:R-:W-:Y:S05]  /*27df0*/  @!P0 BRA `(.L_x_1626) ;  /* 0xfffffffc00f08947 */ /* 0x002fea000383ffff */
[----:B------:R-:W-:Y:S05]  /*27e00*/  BRA `(.L_x_1968) ;  /* 0xfffffe3000d47947 */ /* 0x000fea000383ffff */
.L_x_1642:
[----:B------:R-:W0:Y:S01]  /*27e10*/  LDC R56, c[0x0][0x3f4] ;  /* 0x0000fd00ff387b82 */ /* 0x000e220000000800 */
[----:B------:R-:W-:Y:S01]  /*27e20*/  BSSY B1, `(.L_x_1969) ;  /* 0x0000008000017945 */ /* 0x000fe20003800000 */
[----:B------:R-:W-:Y:S02]  /*27e30*/  IMAD.MOV.U32 R13, RZ, RZ, R35 ;  /* 0x000000ffff0d7224 */ /* 0x000fe400078e0023 */
[----:B------:R-:W-:Y:S02]  /*27e40*/  IMAD.MOV.U32 R12, RZ, RZ, RZ ;  /* 0x000000ffff0c7224 */ /* 0x000fe400078e00ff */
[----:B------:R-:W-:Y:S02]  /*27e50*/  IMAD.MOV.U32 R11, RZ, RZ, 0x181f ;  /* 0x0000181fff0b7424 */ /* 0x000fe400078e00ff */
[----:B------:R-:W-:-:S07]  /*27e60*/  IMAD.MOV.U32 R15, RZ, RZ, -0x1 ;  /* 0xffffffffff0f7424 */ /* 0x000fce00078e00ff */
[----:B0-----:R-:W-:Y:S05]  /*27e70*/  WARPSYNC.COLLECTIVE R15, `(.L_x_1970) ;  /* 0x000000000f087348 */ /* 0x001fea0003c00000 */
[----:B------:R1:W2:Y:S02]  /*27e80*/  SHFL.IDX P6, R14, R13, R12, R11 ;  /* 0x0000000c0d0e7389 */ /* 0x0002a400000c000b */
[----:B012---:R-:W-:Y:S01]  /*27e90*/  ENDCOLLECTIVE ;  /* 0x000000000000791b */ /* 0x007fe20003800000 */
.L_x_1970:
[----:B------:R-:W-:Y:S05]  /*27ea0*/  BSYNC B1 ;  /* 0x0000000000017941 */ /* 0x000fea0003800000 */
.L_x_1969:
[----:B------:R-:W-:Y:S01]  /*27eb0*/  IMAD.MOV.U32 R13, RZ, RZ, R32 ;  /* 0x000000ffff0d7224 */ /* 0x000fe200078e0020 */
[----:B------:R-:W-:Y:S01]  /*27ec0*/  ISETP.GE.AND P0, PT, R16, R56, PT ;  /* 0x000000381000720c */ /* 0x000fe20003f06270 */
[----:B------:R-:W-:Y:S02]  /*27ed0*/  IMAD.MOV.U32 R12, RZ, RZ, RZ ;  /* 0x000000ffff0c7224 */ /* 0x000fe400078e00ff */
[----:B------:R-:W-:Y:S02]  /*27ee0*/  IMAD.MOV.U32 R11, RZ, RZ, 0x181f ;  /* 0x0000181fff0b7424 */ /* 0x000fe400078e00ff */
[----:B------:R-:W-:Y:S02]  /*27ef0*/  IMAD.MOV.U32 R15, RZ, RZ, -0x1 ;  /* 0xffffffffff0f7424 */ /* 0x000fe400078e00ff */
[----:B------:R-:W-:Y:S02]  /*27f00*/  IMAD.MOV.U32 R0, RZ, RZ, R14 ;  /* 0x000000ffff007224 */ /* 0x000fe400078e000e */
[----:B------:R-:W-:-:S07]  /*27f10*/  IMAD R3, R187, R6, RZ ;  /* 0x00000006bb037224 */ /* 0x000fce00078e02ff */
[----:B------:R-:W-:Y:S05]  /*27f20*/  WARPSYNC.COLLECTIVE R15, `(.L_x_1971) ;  /* 0x000000000f087348 */ /* 0x000fea0003c00000 */
[----:B------:R0:W1:Y:S02]  /*27f30*/  SHFL.IDX P6, R14, R13, R12, R11 ;  /* 0x0000000c0d0e7389 */ /* 0x00006400000c000b */
[----:B01----:R-:W-:Y:S01]  /*27f40*/  ENDCOLLECTIVE ;  /* 0x000000000000791b */ /* 0x003fe20003800000 */
.L_x_1971:
[----:B------:R-:W-:Y:S01]  /*27f50*/  ISETP.GE.OR P1, PT, R58, R3, P0 ;  /* 0x000000033a00720c */ /* 0x000fe20000726670 */
[----:B------:R-:W-:-:S12]  /*27f60*/  IMAD.MOV.U32 R13, RZ, RZ, R33 ;  /* 0x000000ffff0d7224 */ /* 0x000fd800078e0021 */
[C---:B------:R-:W-:Y:S01]  /*27f70*/  @!P1 IMAD.SHL.U32 R21, R16.reuse, 0x2, RZ ;  /* 0x0000000210159824 */ /* 0x040fe200078e00ff */
[----:B------:R-:W-:Y:S01]  /*27f80*/  @!P1 SHF.L.U64.HI R6, R16, 0x1, R17 ;  /* 0x0000000110069819 */ /* 0x000fe20000010211 */
[----:B------:R-:W-:-:S07]  /*27f90*/  IMAD.MOV.U32 R4, RZ, RZ, R14 ;  /* 0x000000ffff047224 */ /* 0x000fce00078e000e */
[----:B------:R-:W-:Y:S05]  /*27fa0*/  WARPSYNC.COLLECTIVE R15, `(.L_x_1972) ;  /* 0x000000000f087348 */ /* 0x000fea0003c00000 */
[----:B------:R0:W1:Y:S02]  /*27fb0*/  SHFL.IDX P6, R14, R13, R12, R11 ;  /* 0x0000000c0d0e7389 */ /* 0x00006400000c000b */
[----:B01----:R-:W-:Y:S01]  /*27fc0*/  ENDCOLLECTIVE ;  /* 0x000000000000791b */ /* 0x003fe20003800000 */
.L_x_1972:
[----:B------:R-:W-:-:S05]  /*27fd0*/  @!P1 IADD3 R4, P2, R4, R21, RZ ;  /* 0x0000001504049210 */ /* 0x000fca0007f5e0ff */
[----:B------:R-:W-:Y:S02]  /*27fe0*/  @!P1 IMAD.X R7, R0, 0x1, R6, P2 ;  /* 0x0000000100079824 */ /* 0x000fe400010e0606 */
[----:B------:R-:W-:Y:S02]  /*27ff0*/  @!P1 IMAD.MOV.U32 R8, RZ, RZ, R4 ;  /* 0x000000ffff089224 */ /* 0x000fe400078e0004 */
[----:B------:R-:W-:Y:S02]  /*28000*/  @!P1 IMAD.MOV.U32 R9, RZ, RZ, R7 ;  /* 0x000000ffff099224 */ /* 0x000fe400078e0007 */
[----:B------:R-:W-:Y:S02]  /*28010*/  IMAD.MOV.U32 R13, RZ, RZ, R34 ;  /* 0x000000ffff0d7224 */ /* 0x000fe400078e0022 */
[----:B------:R-:W-:-:S07]  /*28020*/  IMAD.MOV.U32 R5, RZ, RZ, R14 ;  /* 0x000000ffff057224 */ /* 0x000fce00078e000e */
[----:B------:R-:W-:Y:S05]  /*28030*/  WARPSYNC.COLLECTIVE R15, `(.L_x_1973) ;  /* 0x000000000f087348 */ /* 0x000fea0003c00000 */
[----:B------:R0:W1:Y:S02]  /*28040*/  SHFL.IDX P6, R14, R13, R12, R11 ;  /* 0x0000000c0d0e7389 */ /* 0x00006400000c000b */
[----:B01----:R-:W-:Y:S01]  /*28050*/  ENDCOLLECTIVE ;  /* 0x000000000000791b */ /* 0x003fe20003800000 */
.L_x_1973:
[----:B------:R-:W2:Y:S01]  /*28060*/  @!P1 LD.E.128 R8, desc[UR42][R8.64] ;  /* 0x0000002a08089980 */ /* 0x000ea2000c101d00 */
[----:B------:R-:W-:-:S05]  /*28070*/  @!P1 IADD3 R14, P2, R14, R21, RZ ;  /* 0x000000150e0e9210 */ /* 0x000fca0007f5e0ff */
[----:B------:R-:W-:Y:S02]  /*28080*/  @!P1 IMAD.X R5, R5, 0x1, R6, P2 ;  /* 0x0000000105059824 */ /* 0x000fe400010e0606 */
[----:B------:R-:W-:-:S06]  /*28090*/  @!P1 IMAD.MOV.U32 R4, RZ, RZ, R14 ;  /* 0x000000ffff049224 */ /* 0x000fcc00078e000e */
[----:B------:R-:W5:Y:S01]  /*280a0*/  @!P1 LD.E.128 R4, desc[UR42][R4.64] ;  /* 0x0000002a04049980 */ /* 0x000f62000c101d00 */
[----:B------:R-:W-:Y:S02]  /*280b0*/  CS2R R46, SRZ ;  /* 0x00000000002e7805 */ /* 0x000fe4000001ff00 */
[----:B------:R-:W-:Y:S01]  /*280c0*/  CS2R R48, SRZ ;  /* 0x0000000000307805 */ /* 0x000fe2000001ff00 */
[----:B------:R-:W-:Y:S01]  /*280d0*/  IMAD.MOV.U32 R13, RZ, RZ, R35 ;  /* 0x000000ffff0d7224 */ /* 0x000fe200078e0023 */
[----:B------:R-:W-:Y:S02]  /*280e0*/  CS2R R44, SRZ ;  /* 0x00000000002c7805 */ /* 0x000fe4000001ff00 */
[----:B------:R-:W-:Y:S02]  /*280f0*/  CS2R R50, SRZ ;  /* 0x0000000000327805 */ /* 0x000fe4000001ff00 */
[----:B------:R-:W-:Y:S01]  /*28100*/  CS2R R24, SRZ ;  /* 0x0000000000187805 */ /* 0x000fe2000001ff00 */
[----:B--2---:R-:W-:-:S02]  /*28110*/  @!P1 IMAD.MOV.U32 R47, RZ, RZ, R9 ;  /* 0x000000ffff2f9224 */ /* 0x004fc400078e0009 */
[----:B------:R-:W-:Y:S02]  /*28120*/  @!P1 IMAD.MOV.U32 R49, RZ, RZ, R11 ;  /* 0x000000ffff319224 */ /* 0x000fe400078e000b */
[----:B------:R-:W-:Y:S02]  /*28130*/  IMAD.MOV.U32 R12, RZ, RZ, R47 ;  /* 0x000000ffff0c7224 */ /* 0x000fe400078e002f */
[----:B------:R-:W-:Y:S02]  /*28140*/  IMAD.MOV.U32 R11, RZ, RZ, 0x181f ;  /* 0x0000181fff0b7424 */ /* 0x000fe400078e00ff */
[----:B------:R-:W-:Y:S01]  /*28150*/  @!P1 IMAD.MOV.U32 R46, RZ, RZ, R8 ;  /* 0x000000ffff2e9224 */ /* 0x000fe200078e0008 */
[----:B------:R-:W-:Y:S01]  /*28160*/  PRMT R78, R12, 0x7610, R78 ;  /* 0x000076100c4e7816 */ /* 0x000fe2000000004e */
[----:B------:R-:W-:Y:S02]  /*28170*/  IMAD.MOV.U32 R12, RZ, RZ, 0x1 ;  /* 0x00000001ff0c7424 */ /* 0x000fe400078e00ff */
[----:B------:R-:W-:-:S02]  /*28180*/  IMAD.MOV.U32 R0, RZ, RZ, R46 ;  /* 0x000000ffff007224 */ /* 0x000fc400078e002e */
[----:B------:R-:W-:-:S07]  /*28190*/  @!P1 IMAD.MOV.U32 R48, RZ, RZ, R10 ;  /* 0x000000ffff309224 */ /* 0x000fce00078e000a */
[----:B-----5:R-:W-:Y:S05]  /*281a0*/  WARPSYNC.COLLECTIVE R15, `(.L_x_1974) ;  /* 0x000000000f087348 */ /* 0x020fea0003c00000 */
[----:B------:R0:W1:Y:S02]  /*281b0*/  SHFL.IDX P6, R14, R13, R12, R11 ;  /* 0x0000000c0d0e7389 */ /* 0x00006400000c000b */
[----:B01---5:R-:W-:Y:S01]  /*281c0*/  ENDCOLLECTIVE ;  /* 0x000000000000791b */ /* 0x023fe20003800000 */
.L_x_1974:
[----:B------:R-:W-:Y:S01]  /*281d0*/  IMAD.MOV.U32 R20, RZ, RZ, R49 ;  /* 0x000000ffff147224 */ /* 0x000fe200078e0031 */
[----:B------:R-:W-:Y:S01]  /*281e0*/  PRMT R77, R0, 0x7610, R77 ;  /* 0x00007610004d7816 */ /* 0x000fe2000000004d */
[----:B------:R-:W-:-:S03]  /*281f0*/  IMAD.MOV.U32 R10, RZ, RZ, R48 ;  /* 0x000000ffff0a7224 */ /* 0x000fc600078e0030 */
[----:B------:R-:W-:Y:S01]  /*28200*/  PRMT R52, R20, 0x7610, R52 ;  /* 0x0000761014347816 */ /* 0x000fe20000000034 */
[----:B------:R-:W-:Y:S01]  /*28210*/  @!P1 IMAD.MOV.U32 R44, RZ, RZ, R4 ;  /* 0x000000ffff2c9224 */ /* 0x000fe200078e0004 */
[----:B------:R-:W-:Y:S01]  /*28220*/  PRMT R37, R10, 0x7610, R37 ;  /* 0x000076100a257816 */ /* 0x000fe20000000025 */
[----:B------:R-:W-:Y:S02]  /*28230*/  @!P1 IMAD.MOV.U32 R45, RZ, RZ, R5 ;  /* 0x000000ffff2d9224 */ /* 0x000fe400078e0005 */
[----:B------:R-:W-:Y:S02]  /*28240*/  @!P1 IMAD.MOV.U32 R50, RZ, RZ, R6 ;  /* 0x000000ffff329224 */ /* 0x000fe400078e0006 */
[----:B------:R-:W-:Y:S02]  /*28250*/  IMAD.MOV.U32 R13, RZ, RZ, R32 ;  /* 0x000000ffff0d7224 */ /* 0x000fe400078e0020 */
[----:B------:R-:W-:Y:S02]  /*28260*/  @!P1 IMAD.MOV.U32 R51, RZ, RZ, R7 ;  /* 0x000000ffff339224 */ /* 0x000fe400078e0007 */
[----:B------:R-:W-:-:S02]  /*28270*/  IMAD.MOV.U32 R4, RZ, RZ, R44 ;  /* 0x000000ffff047224 */ /* 0x000fc400078e002c */
[----:B------:R-:W-:Y:S02]  /*28280*/  IMAD.MOV.U32 R5, RZ, RZ, R45 ;  /* 0x000000ffff057224 */ /* 0x000fe400078e002d */
[----:B------:R-:W-:Y:S01]  /*28290*/  IMAD.MOV.U32 R6, RZ, RZ, R50 ;  /* 0x000000ffff067224 */ /* 0x000fe200078e0032 */
[----:B------:R-:W-:Y:S01]  /*282a0*/  PRMT R79, R4, 0x7610, R79 ;  /* 0x00007610044f7816 */ /* 0x000fe2000000004f */
[----:B------:R-:W-:Y:S01]  /*282b0*/  IMAD.MOV.U32 R0, RZ, RZ, R14 ;  /* 0x000000ffff007224 */ /* 0x000fe200078e000e */
[----:B------:R-:W-:-:S07]  /*282c0*/  PRMT R80, R5, 0x7610, R80 ;  /* 0x0000761005507816 */ /* 0x000fce0000000050 */
[----:B------:R-:W-:Y:S05]  /*282d0*/  WARPSYNC.COLLECTIVE R15, `(.L_x_1975) ;  /* 0x000000000f087348 */ /* 0x000fea0003c00000 */
[----:B------:R0:W1:Y:S02]  /*282e0*/  SHFL.IDX P6, R14, R13, R12, R11 ;  /* 0x0000000c0d0e7389 */ /* 0x00006400000c000b */
[----:B01----:R-:W-:Y:S01]  /*282f0*/  ENDCOLLECTIVE ;  /* 0x000000000000791b */ /* 0x003fe20003800000 */
.L_x_1975:
[----:B------:R-:W-:Y:S01]  /*28300*/  IMAD.MOV.U32 R7, RZ, RZ, R51 ;  /* 0x000000ffff077224 */ /* 0x000fe200078e0033 */
[----:B------:R-:W-:-:S04]  /*28310*/  PRMT R81, R6, 0x7610, R81 ;  /* 0x0000761006517816 */ /* 0x000fc80000000051 */
[----:B------:R-:W-:Y:S01]  /*28320*/  PRMT R82, R7, 0x7610, R82 ;  /* 0x0000761007527816 */ /* 0x000fe20000000052 */
[----:B------:R-:W-:Y:S02]  /*28330*/  IMAD.MOV.U32 R13, RZ, RZ, R33 ;  /* 0x000000ffff0d7224 */ /* 0x000fe400078e0021 */
[----:B------:R-:W-:-:S07]  /*28340*/  IMAD.MOV.U32 R8, RZ, RZ, R14 ;  /* 0x000000ffff087224 */ /* 0x000fce00078e000e */
[----:B------:R-:W-:Y:S05]  /*28350*/  WARPSYNC.COLLECTIVE R15, `(.L_x_1976) ;  /* 0x000000000f087348 */ /* 0x000fea0003c00000 */
[----:B------:R0:W1:Y:S02]  /*28360*/  SHFL.IDX P6, R14, R13, R12, R11 ;  /* 0x0000000c0d0e7389 */ /* 0x00006400000c000b */
[----:B01----:R-:W-:Y:S01]  /*28370*/  ENDCOLLECTIVE ;  /* 0x000000000000791b */ /* 0x003fe20003800000 */
.L_x_1976:
[----:B------:R-:W-:Y:S02]  /*28380*/  IMAD.MOV.U32 R13, RZ, RZ, R34 ;  /* 0x000000ffff0d7224 */ /* 0x000fe400078e0022 */
[----:B------:R-:W-:-:S07]  /*28390*/  IMAD.MOV.U32 R9, RZ, RZ, R14 ;  /* 0x000000ffff097224 */ /* 0x000fce00078e000e */
[----:B------:R-:W-:Y:S05]  /*283a0*/  WARPSYNC.COLLECTIVE R15, `(.L_x_1977) ;  /* 0x000000000f087348 */ /* 0x000fea0003c00000 */
[----:B------:R0:W1:Y:S02]  /*283b0*/  SHFL.IDX P6, R14, R13, R12, R11 ;  /* 0x0000000c0d0e7389 */ /* 0x00006400000c000b */
[----:B01----:R-:W-:Y:S01]  /*283c0*/  ENDCOLLECTIVE ;  /* 0x000000000000791b */ /* 0x003fe20003800000 */
.L_x_1977:
[----:B------:R-:W-:Y:S05]  /*283d0*/  BRA `(.L_x_1978) ;  /* 0xfffffe4c00107947 */ /* 0x000fea000383ffff */
.L_x_1645:
[----:B------:R-:W-:Y:S01]  /*283e0*/  BSSY B1, `(.L_x_1979) ;  /* 0x0000008000017945 */ /* 0x000fe20003800000 */
[----:B------:R-:W-:Y:S02]  /*283f0*/  IMAD.MOV.U32 R13, RZ, RZ, R35 ;  /* 0x000000ffff0d7224 */ /* 0x000fe400078e0023 */
[----:B------:R-:W-:Y:S02]  /*28400*/  IMAD.MOV.U32 R12, RZ, RZ, 0x2 ;  /* 0x00000002ff0c7424 */ /* 0x000fe400078e00ff */
[----:B------:R-:W-:Y:S02]  /*28410*/  IMAD.MOV.U32 R11, RZ, RZ, 0x181f ;  /* 0x0000181fff0b7424 */ /* 0x000fe400078e00ff */
[----:B0-----:R-:W-:-:S07]  /*28420*/  IMAD.MOV.U32 R15, RZ, RZ, -0x1 ;  /* 0xffffffffff0f7424 */ /* 0x001fce00078e00ff */
[----:B------:R-:W-:Y:S05]  /*28430*/  WARPSYNC.COLLECTIVE R15, `(.L_x_1980) ;  /* 0x000000000f087348 */ /* 0x000fea0003c00000 */
[----:B------:R0:W1:Y:S02]  /*28440*/  SHFL.IDX P6, R14, R13, R12, R11 ;  /* 0x0000000c0d0e7389 */ /* 0x00006400000c000b */
[----:B01----:R-:W-:Y:S01]  /*28450*/  ENDCOLLECTIVE ;  /* 0x000000000000791b */ /* 0x003fe20003800000 */
.L_x_1980:
[----:B------:R-:W-:Y:S05]  /*28460*/  BSYNC B1 ;  /* 0x0000000000017941 */ /* 0x000fea0003800000 */
.L_x_1979:
[----:B------:R-:W-:Y:S02]  /*28470*/  IMAD.MOV.U32 R13, RZ, RZ, R32 ;  /* 0x000000ffff0d7224 */ /* 0x000fe400078e0020 */
[----:B------:R-:W-:Y:S02]  /*28480*/  IMAD.MOV.U32 R12, RZ, RZ, 0x2 ;  /* 0x00000002ff0c7424 */ /* 0x000fe400078e00ff */
[----:B------:R-:W-:Y:S02]  /*28490*/  IMAD.MOV.U32 R11, RZ, RZ, 0x181f ;  /* 0x0000181fff0b7424 */ /* 0x000fe400078e00ff */
[----:B------:R-:W-:Y:S02]  /*284a0*/  IMAD.MOV.U32 R15, RZ, RZ, -0x1 ;  /* 0xffffffffff0f7424 */ /* 0x000fe400078e00ff */
[----:B------:R-:W-:Y:S02]  /*284b0*/  IMAD.MOV.U32 R0, RZ, RZ, R14 ;  /* 0x000000ffff007224 */ /* 0x000fe400078e000e */
[----:B------:R-:W-:-:S07]  /*284c0*/  VIADD R10, R58, 0x40 ;  /* 0x000000403a0a7836 */ /* 0x000fce0000000000 */
[----:B------:R-:W-:Y:S05]  /*284d0*/  WARPSYNC.COLLECTIVE R15, `(.L_x_1981) ;  /* 0x000000000f087348 */ /* 0x000fea0003c00000 */
[----:B------:R0:W1:Y:S02]  /*284e0*/  SHFL.IDX P6, R14, R13, R12, R11 ;  /* 0x0000000c0d0e7389 */ /* 0x00006400000c000b */
[----:B01----:R-:W-:Y:S01]  /*284f0*/  ENDCOLLECTIVE ;  /* 0x000000000000791b */ /* 0x003fe20003800000 */
.L_x_1981:
        /* <DEDUP_REMOVED lines=8> */
.L_x_1982:
[----:B------:R-:W-:-:S05]  /*28580*/  @!P1 IADD3 R8, P2, R8, R21, RZ ;  /* 0x0000001508089210 */ /* 0x000fca0007f5e0ff */
[----:B------:R-:W-:Y:S02]  /*28590*/  @!P1 IMAD.X R9, R0, 0x1, R29, P2 ;  /* 0x0000000100099824 */ /* 0x000fe400010e061d */
[----:B------:R-:W-:Y:S02]  /*285a0*/  IMAD.MOV.U32 R13, RZ, RZ, R34 ;  /* 0x000000ffff0d7224 */ /* 0x000fe400078e0022 */
[----:B------:R-:W-:-:S07]  /*285b0*/  IMAD.MOV.U32 R20, RZ, RZ, R14 ;  /* 0x000000ffff147224 */ /* 0x000fce00078e000e */
[----:B------:R-:W-:Y:S05]  /*285c0*/  WARPSYNC.COLLECTIVE R15, `(.L_x_1983) ;  /* 0x000000000f087348 */ /* 0x000fea0003c00000 */
[----:B------:R0:W1:Y:S02]  /*285d0*/  SHFL.IDX P6, R14, R13, R12, R11 ;  /* 0x0000000c0d0e7389 */ /* 0x00006400000c000b */
[----:B01----:R-:W-:Y:S01]  /*285e0*/  ENDCOLLECTIVE ;  /* 0x000000000000791b */ /* 0x003fe20003800000 */
.L_x_1983:
[----:B------:R-:W2:Y:S01]  /*285f0*/  @!P1 LD.E.128 R8, desc[UR42][R8.64] ;  /* 0x0000002a08089980 */ /* 0x000ea2000c101d00 */
[----:B------:R-:W-:-:S05]  /*28600*/  @!P1 IADD3 R28, P2, R14, R21, RZ ;  /* 0x000000150e1c9210 */ /* 0x000fca0007f5e0ff */
[----:B------:R-:W-:-:S06]  /*28610*/  @!P1 IMAD.X R29, R20, 0x1, R29, P2 ;  /* 0x00000001141d9824 */ /* 0x000fcc00010e061d */
[----:B------:R-:W5:Y:S01]  /*28620*/  @!P1 LD.E.128 R28, desc[UR42][R28.64] ;  /* 0x0000002a1c1c9980 */ /* 0x000f62000c101d00 */
[----:B------:R-:W-:Y:S02]  /*28630*/  CS2R R20, SRZ ;  /* 0x0000000000147805 */ /* 0x000fe4000001ff00 */
[----:B------:R-:W-:Y:S01]  /*28640*/  CS2R R38, SRZ ;  /* 0x0000000000267805 */ /* 0x000fe2000001ff00 */
[----:B------:R-:W-:Y:S01]  /*28650*/  IMAD.MOV.U32 R13, RZ, RZ, R35 ;  /* 0x000000ffff0d7224 */ /* 0x000fe200078e0023 */
[----:B------:R-:W-:Y:S02]  /*28660*/  CS2R R40, SRZ ;  /* 0x0000000000287805 */ /* 0x000fe4000001ff00 */
[----:B------:R-:W-:Y:S01]  /*28670*/  CS2R R42, SRZ ;  /* 0x00000000002a7805 */ /* 0x000fe2000001ff00 */
[----:B--2---:R-:W-:Y:S02]  /*28680*/  @!P1 IMAD.MOV.U32 R21, RZ, RZ, R9 ;  /* 0x000000ffff159224 */ /* 0x004fe400078e0009 */
[----:B------:R-:W-:-:S02]  /*28690*/  @!P1 IMAD.MOV.U32 R39, RZ, RZ, R11 ;  /* 0x000000ffff279224 */ /* 0x000fc400078e000b */
[----:B------:R-:W-:Y:S02]  /*286a0*/  IMAD.MOV.U32 R12, RZ, RZ, R21 ;  /* 0x000000ffff0c7224 */ /* 0x000fe400078e0015 */
[----:B------:R-:W-:Y:S02]  /*286b0*/  IMAD.MOV.U32 R11, RZ, RZ, 0x181f ;  /* 0x0000181fff0b7424 */ /* 0x000fe400078e00ff */
[----:B------:R-:W-:Y:S01]  /*286c0*/  @!P1 IMAD.MOV.U32 R20, RZ, RZ, R8 ;  /* 0x000000ffff149224 */ /* 0x000fe200078e0008 */
[----:B------:R-:W-:Y:S01]  /*286d0*/  PRMT R66, R12, 0x7610, R66 ;  /* 0x000076100c427816 */ /* 0x000fe20000000042 */
[----:B------:R-:W-:Y:S02]  /*286e0*/  IMAD.MOV.U32 R12, RZ, RZ, 0x3 ;  /* 0x00000003ff0c7424 */ /* 0x000fe400078e00ff */
[----:B------:R-:W-:Y:S02]  /*286f0*/  IMAD.MOV.U32 R0, RZ, RZ, R20 ;  /* 0x000000ffff007224 */ /* 0x000fe400078e0014 */
[----:B------:R-:W-:-:S07]  /*28700*/  @!P1 IMAD.MOV.U32 R38, RZ, RZ, R10 ;  /* 0x000000ffff269224 */ /* 0x000fce00078e000a */
[----:B-----5:R-:W-:Y:S05]  /*28710*/  WARPSYNC.COLLECTIVE R15, `(.L_x_1984) ;  /* 0x000000000f087348 */ /* 0x020fea0003c00000 */
[----:B------:R0:W1:Y:S02]  /*28720*/  SHFL.IDX P6, R14, R13, R12, R11 ;  /* 0x0000000c0d0e7389 */ /* 0x00006400000c000b */
[----:B01---5:R-:W-:Y:S01]  /*28730*/  ENDCOLLECTIVE ;  /* 0x000000000000791b */ /* 0x023fe20003800000 */
.L_x_1984:
[----:B------:R-:W-:Y:S01]  /*28740*/  IMAD.MOV.U32 R9, RZ, RZ, R39 ;  /* 0x000000ffff097224 */ /* 0x000fe200078e0027 */
[----:B------:R-:W-:Y:S01]  /*28750*/  PRMT R65, R0, 0x7610, R65 ;  /* 0x0000761000417816 */ /* 0x000fe20000000041 */
[----:B------:R-:W-:Y:S02]  /*28760*/  IMAD.MOV.U32 R8, RZ, RZ, R38 ;  /* 0x000000ffff087224 */ /* 0x000fe400078e0026 */
[----:B------:R-:W-:Y:S01]  /*28770*/  @!P1 IMAD.MOV.U32 R40, RZ, RZ, R28 ;  /* 0x000000ffff289224 */ /* 0x000fe200078e001c */
[----:B------:R-:W-:Y:S01]  /*28780*/  PRMT R54, R9, 0x7610, R54 ;  /* 0x0000761009367816 */ /* 0x000fe20000000036 */
[----:B------:R-:W-:Y:S01]  /*28790*/  @!P1 IMAD.MOV.U32 R41, RZ, RZ, R29 ;  /* 0x000000ffff299224 */ /* 0x000fe200078e001d */
[----:B------:R-:W-:Y:S01]  /*287a0*/  PRMT R53, R8, 0x7610, R53 ;  /* 0x0000761008357816 */ /* 0x000fe20000000035 */
[----:B------:R-:W-:Y:S02]  /*287b0*/  @!P1 IMAD.MOV.U32 R42, RZ, RZ, R30 ;  /* 0x000000ffff2a9224 */ /* 0x000fe400078e001e */
[----:B------:R-:W-:-:S02]  /*287c0*/  @!P1 IMAD.MOV.U32 R43, RZ, RZ, R31 ;  /* 0x000000ffff2b9224 */ /* 0x000fc400078e001f */
[----:B------:R-:W-:Y:S02]  /*287d0*/  IMAD.MOV.U32 R13, RZ, RZ, R32 ;  /* 0x000000ffff0d7224 */ /* 0x000fe400078e0020 */
[----:B------:R-:W-:Y:S02]  /*287e0*/  IMAD.MOV.U32 R8, RZ, RZ, R40 ;  /* 0x000000ffff087224 */ /* 0x000fe400078e0028 */
[----:B------:R-:W-:Y:S02]  /*287f0*/  IMAD.MOV.U32 R9, RZ, RZ, R41 ;  /* 0x000000ffff097224 */ /* 0x000fe400078e0029 */
[----:B------:R-:W-:Y:S01]  /*28800*/  IMAD.MOV.U32 R10, RZ, RZ, R42 ;  /* 0x000000ffff0a7224 */ /* 0x000fe200078e002a */
[----:B------:R-:W-:Y:S02]  /*28810*/  PRMT R72, R8, 0x7610, R72 ;  /* 0x0000761008487816 */ /* 0x000fe40000000048 */
[----:B------:R-:W-:Y:S01]  /*28820*/  PRMT R73, R9, 0x7610, R73 ;  /* 0x0000761009497816 */ /* 0x000fe20000000049 */
[----:B------:R-:W-:Y:S01]  /*28830*/  IMAD.MOV.U32 R0, RZ, RZ, R14 ;  /* 0x000000ffff007224 */ /* 0x000fe200078e000e */
[----:B------:R-:W-:-:S07]  /*28840*/  PRMT R74, R10, 0x7610, R74 ;  /* 0x000076100a4a7816 */ /* 0x000fce000000004a */
[----:B------:R-:W-:Y:S05]  /*28850*/  WARPSYNC.COLLECTIVE R15, `(.L_x_1985) ;  /* 0x000000000f087348 */ /* 0x000fea0003c00000 */
[----:B------:R0:W1:Y:S02]  /*28860*/  SHFL.IDX P6, R14, R13, R12, R11 ;  /* 0x0000000c0d0e7389 */ /* 0x00006400000c000b */
[----:B01----:R-:W-:Y:S01]  /*28870*/  ENDCOLLECTIVE ;  /* 0x000000000000791b */ /* 0x003fe20003800000 */
.L_x_1985:
[----:B------:R-:W-:Y:S01]  /*28880*/  CS2R R8, SRZ ;  /* 0x0000000000087805 */ /* 0x000fe2000001ff00 */
[----:B------:R-:W-:Y:S02]  /*28890*/  IMAD.MOV.U32 R13, RZ, RZ, R33 ;  /* 0x000000ffff0d7224 */ /* 0x000fe400078e0021 */
[----:B------:R-:W-:-:S07]  /*288a0*/  IMAD.MOV.U32 R32, RZ, RZ, R14 ;  /* 0x000000ffff207224 */ /* 0x000fce00078e000e */
[----:B------:R-:W-:Y:S05]  /*288b0*/  WARPSYNC.COLLECTIVE R15, `(.L_x_1986) ;  /* 0x000000000f087348 */ /* 0x000fea0003c00000 */
[----:B------:R0:W1:Y:S02]  /*288c0*/  SHFL.IDX P6, R14, R13, R12, R11 ;  /* 0x0000000c0d0e7389 */ /* 0x00006400000c000b */
[----:B01----:R-:W-:Y:S01]  /*288d0*/  ENDCOLLECTIVE ;  /* 0x000000000000791b */ /* 0x003fe20003800000 */
.L_x_1986:
[----:B------:R-:W-:Y:S02]  /*288e0*/  IMAD.MOV.U32 R13, RZ, RZ, R34 ;  /* 0x000000ffff0d7224 */ /* 0x000fe400078e0022 */
[----:B------:R-:W-:-:S07]  /*288f0*/  IMAD.MOV.U32 R33, RZ, RZ, R14 ;  /* 0x000000ffff217224 */ /* 0x000fce00078e000e */
[----:B------:R-:W-:Y:S05]  /*28900*/  WARPSYNC.COLLECTIVE R15, `(.L_x_1987) ;  /* 0x000000000f087348 */ /* 0x000fea0003c00000 */
[----:B------:R0:W1:Y:S02]  /*28910*/  SHFL.IDX P6, R14, R13, R12, R11 ;  /* 0x0000000c0d0e7389 */ /* 0x00006400000c000b */
[----:B01----:R-:W-:Y:S01]  /*28920*/  ENDCOLLECTIVE ;  /* 0x000000000000791b */ /* 0x003fe20003800000 */
.L_x_1987:
[----:B------:R-:W-:-:S05]  /*28930*/  IMAD.MOV.U32 R11, RZ, RZ, R43 ;  /* 0x000000ffff0b7224 */ /* 0x000fca00078e002b */
[----:B------:R-:W-:Y:S01]  /*28940*/  PRMT R75, R11, 0x7610, R75 ;  /* 0x000076100b4b7816 */ /* 0x000fe2000000004b */
[----:B------:R-:W-:Y:S01]  /*28950*/  IMAD.MOV.U32 R34, RZ, RZ, R14 ;  /* 0x000000ffff227224 */ /* 0x000fe200078e000e */
[----:B------:R-:W-:Y:S06]  /*28960*/  BRA `(.L_x_1988) ;  /* 0xfffffe4c00007947 */ /* 0x000fec000383ffff */
.L_x_1649:
[----:B0-----:R0:W1:Y:S02]  /*28970*/  SYNCS.PHASECHK.TRANS64.TRYWAIT P4, [R2+URZ+0x28800], R29 ;  /* 0x0288001d020075a7 */ /* 0x001064000808017f */
[----:B-1----:R-:W-:Y:S05]  /*28980*/  @!P4 NANOSLEEP.SYNCS 0x989680 ;  /* 0x009896800000c95d */ /* 0x002fea0003900000 */
[----:B------:R-:W1:Y:S02]  /*28990*/  @!P4 SYNCS.PHASECHK.TRANS64 P4, [R2+URZ+0x28800], R29 ;  /* 0x0288001d0200c5a7 */ /* 0x000e64000808007f */
[----:B-1----:R-:W-:Y:S05]  /*289a0*/  @!P4 BRA `(.L_x_1649) ;  /* 0xfffffffc00f0c947 */ /* 0x002fea000383ffff */
[----:B------:R-:W-:Y:S05]  /*289b0*/  BRA `(.L_x_1989) ;  /* 0xfffffe4c00a47947 */ /* 0x000fea000383ffff */
.L_x_1659:
[----:B-1----:R1:W2:Y:S02]  /*289c0*/  SYNCS.PHASECHK.TRANS64.TRYWAIT P2, [R3+URZ+0x28830], R0 ;  /* 0x02883000030075a7 */ /* 0x0022a4000804017f */
[----:B--2---:R-:W-:Y:S05]  /*289d0*/  @!P2 NANOSLEEP.SYNCS 0x989680 ;  /* 0x009896800000a95d */ /* 0x004fea0003900000 */
[----:B------:R-:W2:Y:S02]  /*289e0*/  @!P2 SYNCS.PHASECHK.TRANS64 P2, [R3+URZ+0x28830], R0 ;  /* 0x028830000300a5a7 */ /* 0x000ea4000804007f */
[----:B--2---:R-:W-:Y:S05]  /*289f0*/  @!P2 BRA `(.L_x_1659) ;  /* 0xfffffffc00f0a947 */ /* 0x004fea000383ffff */
[----:B------:R-:W-:Y:S05]  /*28a00*/  BRA `(.L_x_1658) ;  /* 0xfffffe6800a07947 */ /* 0x000fea000383ffff */
.L_x_1677:
[----:B-1----:R1:W2:Y:S02]  /*28a10*/  SYNCS.PHASECHK.TRANS64.TRYWAIT P5, [R11+URZ+0x28830], R6 ;  /* 0x028830060b0075a7 */ /* 0x0022a400080a017f */
[----:B--2---:R-:W-:Y:S05]  /*28a20*/  @!P5 NANOSLEEP.SYNCS 0x989680 ;  /* 0x009896800000d95d */ /* 0x004fea0003900000 */
[----:B------:R-:W2:Y:S02]  /*28a30*/  @!P5 SYNCS.PHASECHK.TRANS64 P5, [R11+URZ+0x28830], R6 ;  /* 0x028830060b00d5a7 */ /* 0x000ea400080a007f */
[----:B--2---:R-:W-:Y:S05]  /*28a40*/  @!P5 BRA `(.L_x_1677) ;  /* 0xfffffffc00f0d947 */ /* 0x004fea000383ffff */
[----:B------:R-:W-:Y:S05]  /*28a50*/  BRA `(.L_x_1676) ;  /* 0xfffffe9c00747947 */ /* 0x000fea000383ffff */
.L_x_1681:
[----:B-1----:R1:W2:Y:S02]  /*28a60*/  SYNCS.PHASECHK.TRANS64.TRYWAIT P4, [R10+URZ+0x28850], R6 ;  /* 0x028850060a0075a7 */ /* 0x0022a4000808017f */
[----:B--2---:R-:W-:Y:S05]  /*28a70*/  @!P4 NANOSLEEP.SYNCS 0x989680 ;  /* 0x009896800000c95d */ /* 0x004fea0003900000 */
[----:B------:R-:W2:Y:S02]  /*28a80*/  @!P4 SYNCS.PHASECHK.TRANS64 P4, [R10+URZ+0x28850], R6 ;  /* 0x028850060a00c5a7 */ /* 0x000ea4000808007f */
[----:B--2---:R-:W-:Y:S05]  /*28a90*/  @!P4 BRA `(.L_x_1681) ;  /* 0xfffffffc00f0c947 */ /* 0x004fea000383ffff */
[----:B------:R-:W-:Y:S05]  /*28aa0*/  BRA `(.L_x_1678) ;  /* 0xfffffea000747947 */ /* 0x000fea000383ffff */
.L_x_1700:
[----:B-1----:R1:W2:Y:S02]  /*28ab0*/  SYNCS.PHASECHK.TRANS64.TRYWAIT P3, [R0+URZ+0x28830], R11 ;  /* 0x0288300b000075a7 */ /* 0x0022a4000806017f */
[----:B--2---:R-:W-:Y:S05]  /*28ac0*/  @!P3 NANOSLEEP.SYNCS 0x989680 ;  /* 0x009896800000b95d */ /* 0x004fea0003900000 */
[----:B------:R-:W2:Y:S02]  /*28ad0*/  @!P3 SYNCS.PHASECHK.TRANS64 P3, [R0+URZ+0x28830], R11 ;  /* 0x0288300b0000b5a7 */ /* 0x000ea4000806007f */
[----:B--2---:R-:W-:Y:S05]  /*28ae0*/  @!P3 BRA `(.L_x_1700) ;  /* 0xfffffffc00f0b947 */ /* 0x004fea000383ffff */
[----:B------:R-:W-:Y:S05]  /*28af0*/  BRA `(.L_x_1699) ;  /* 0xfffffed000807947 */ /* 0x000fea000383ffff */
.L_x_1704:
[----:B-1----:R1:W2:Y:S02]  /*28b00*/  SYNCS.PHASECHK.TRANS64.TRYWAIT P2, [R8+URZ+0x28850], R0 ;  /* 0x02885000080075a7 */ /* 0x0022a4000804017f */
[----:B--2---:R-:W-:Y:S05]  /*28b10*/  @!P2 NANOSLEEP.SYNCS 0x989680 ;  /* 0x009896800000a95d */ /* 0x004fea0003900000 */
[----:B------:R-:W2:Y:S02]  /*28b20*/  @!P2 SYNCS.PHASECHK.TRANS64 P2, [R8+URZ+0x28850], R0 ;  /* 0x028850000800a5a7 */ /* 0x000ea4000804007f */
[----:B--2---:R-:W-:Y:S05]  /*28b30*/  @!P2 BRA `(.L_x_1704) ;  /* 0xfffffffc00f0a947 */ /* 0x004fea000383ffff */
[----:B------:R-:W-:Y:S05]  /*28b40*/  BRA `(.L_x_1701) ;  /* 0xfffffed400807947 */ /* 0x000fea000383ffff */
.L_x_1711:
[----:B-1----:R1:W2:Y:S02]  /*28b50*/  SYNCS.PHASECHK.TRANS64.TRYWAIT P3, [R0+URZ+0x28830], R11 ;  /* 0x0288300b000075a7 */ /* 0x0022a4000806017f */
[----:B--2---:R-:W-:Y:S05]  /*28b60*/  @!P3 NANOSLEEP.SYNCS 0x989680 ;  /* 0x009896800000b95d */ /* 0x004fea0003900000 */
[----:B------:R-:W2:Y:S02]  /*28b70*/  @!P3 SYNCS.PHASECHK.TRANS64 P3, [R0+URZ+0x28830], R11 ;  /* 0x0288300b0000b5a7 */ /* 0x000ea4000806007f */
[----:B--2---:R-:W-:Y:S05]  /*28b80*/  @!P3 BRA `(.L_x_1711) ;  /* 0xfffffffc00f0b947 */ /* 0x004fea000383ffff */
[----:B------:R-:W-:Y:S05]  /*28b90*/  BRA `(.L_x_1710) ;  /* 0xfffffef000d47947 */ /* 0x000fea000383ffff */
.L_x_1715:
[----:B-1----:R1:W2:Y:S02]  /*28ba0*/  SYNCS.PHASECHK.TRANS64.TRYWAIT P2, [R8+URZ+0x28850], R0 ;  /* 0x02885000080075a7 */ /* 0x0022a4000804017f */
[----:B--2---:R-:W-:Y:S05]  /*28bb0*/  @!P2 NANOSLEEP.SYNCS 0x989680 ;  /* 0x009896800000a95d */ /* 0x004fea0003900000 */
[----:B------:R-:W2:Y:S02]  /*28bc0*/  @!P2 SYNCS.PHASECHK.TRANS64 P2, [R8+URZ+0x28850], R0 ;  /* 0x028850000800a5a7 */ /* 0x000ea4000804007f */
[----:B--2---:R-:W-:Y:S05]  /*28bd0*/  @!P2 BRA `(.L_x_1715) ;  /* 0xfffffffc00f0a947 */ /* 0x004fea000383ffff */
[----:B------:R-:W-:Y:S05]  /*28be0*/  BRA `(.L_x_1712) ;  /* 0xfffffef400d47947 */ /* 0x000fea000383ffff */
.L_x_1728:
[----:B-1----:R1:W2:Y:S02]  /*28bf0*/  SYNCS.PHASECHK.TRANS64.TRYWAIT P0, [R13+URZ+0x28850], R4 ;  /* 0x028850040d0075a7 */ /* 0x0022a4000800017f */
[----:B--2---:R-:W-:Y:S05]  /*28c00*/  @!P0 NANOSLEEP.SYNCS 0x989680 ;  /* 0x009896800000895d */ /* 0x004fea0003900000 */
[----:B------:R-:W2:Y:S02]  /*28c10*/  @!P0 SYNCS.PHASECHK.TRANS64 P0, [R13+URZ+0x28850], R4 ;  /* 0x028850040d0085a7 */ /* 0x000ea4000800007f */
[----:B--2---:R-:W-:Y:S05]  /*28c20*/  @!P0 BRA `(.L_x_1728) ;  /* 0xfffffffc00f08947 */ /* 0x004fea000383ffff */
[----:B------:R-:W-:Y:S05]  /*28c30*/  BRA `(.L_x_1727) ;  /* 0xffffff24001c7947 */ /* 0x000fea000383ffff */
.L_x_1733:
[----:B------:R-:W-:Y:S02]  /*28c40*/  IMAD.MOV.U32 R13, RZ, RZ, R8 ;  /* 0x000000ffff0d7224 */ /* 0x000fe400078e0008 */
[----:B------:R-:W-:Y:S02]  /*28c50*/  IMAD.MOV.U32 R12, RZ, RZ, RZ ;  /* 0x000000ffff0c7224 */ /* 0x000fe400078e00ff */
[----:B------:R-:W-:Y:S02]  /*28c60*/  IMAD.MOV.U32 R11, RZ, RZ, 0x181f ;  /* 0x0000181fff0b7424 */ /* 0x000fe400078e00ff */
[----:B------:R-:W-:-:S07]  /*28c70*/  IMAD.MOV.U32 R15, RZ, RZ, -0x1 ;  /* 0xffffffffff0f7424 */ /* 0x000fce00078e00ff */
[----:B-----5:R-:W-:Y:S05]  /*28c80*/  WARPSYNC.COLLECTIVE R15, `(.L_x_1990) ;  /* 0x000000000f087348 */ /* 0x020fea0003c00000 */
[----:B------:R0:W1:Y:S02]  /*28c90*/  SHFL.IDX P6, R14, R13, R12, R11 ;  /* 0x0000000c0d0e7389 */ /* 0x00006400000c000b */
[----:B01---5:R-:W-:Y:S01]  /*28ca0*/  ENDCOLLECTIVE ;  /* 0x000000000000791b */ /* 0x023fe20003800000 */
.L_x_1990:
[----:B------:R-:W-:Y:S02]  /*28cb0*/  IMAD.MOV.U32 R13, RZ, RZ, R0 ;  /* 0x000000ffff0d7224 */ /* 0x000fe400078e0000 */
[----:B------:R-:W-:-:S07]  /*28cc0*/  IMAD.MOV.U32 R3, RZ, RZ, R14 ;  /* 0x000000ffff037224 */ /* 0x000fce00078e000e */
[----:B------:R-:W-:Y:S05]  /*28cd0*/  WARPSYNC.COLLECTIVE R15, `(.L_x_1991) ;  /* 0x000000000f087348 */ /* 0x000fea0003c00000 */
[----:B------:R0:W1:Y:S02]  /*28ce0*/  SHFL.IDX P6, R14, R13, R12, R11 ;  /* 0x0000000c0d0e7389 */ /* 0x00006400000c000b */
[----:B01----:R-:W-:Y:S01]  /*28cf0*/  ENDCOLLECTIVE ;  /* 0x000000000000791b */ /* 0x003fe20003800000 */
.L_x_1991:
[----:B------:R-:W-:Y:S05]  /*28d00*/  BRA `(.L_x_1992) ;  /* 0xffffff3c00ec7947 */ /* 0x000fea000383ffff */
.L_x_1736:
        /* <DEDUP_REMOVED lines=8> */
.L_x_1994:
[----:B------:R-:W-:Y:S05]  /*28d90*/  BSYNC B1 ;  /* 0x0000000000017941 */ /* 0x000fea0003800000 */
.L_x_1993:
        /* <DEDUP_REMOVED lines=8> */
.L_x_1995:
[----:B------:R-:W-:Y:S05]  /*28e20*/  BRA `(.L_x_1996) ;  /* 0xffffff3c00e87947 */ /* 0x000fea000383ffff */
.L_x_1739:
        /* <DEDUP_REMOVED lines=8> */
.L_x_1998:
[----:B------:R-:W-:Y:S05]  /*28eb0*/  BSYNC B1 ;  /* 0x0000000000017941 */ /* 0x000fea0003800000 */
.L_x_1997:
        /* <DEDUP_REMOVED lines=8> */
.L_x_1999:
[----:B------:R-:W-:Y:S05]  /*28f40*/  BRA `(.L_x_2000) ;  /* 0xffffff3c00e87947 */ /* 0x000fea000383ffff */
.L_x_1742:
        /* <DEDUP_REMOVED lines=8> */
.L_x_2002:
[----:B------:R-:W-:Y:S05]  /*28fd0*/  BSYNC B1 ;  /* 0x0000000000017941 */ /* 0x000fea0003800000 */
.L_x_2001:
        /* <DEDUP_REMOVED lines=8> */
.L_x_2003:
[----:B------:R-:W-:Y:S05]  /*29060*/  BRA `(.L_x_2004) ;  /* 0xffffff3c00e87947 */ /* 0x000fea000383ffff */
.L_x_1744:
[----:B------:R-:W-:Y:S02]  /*29070*/  IMAD.MOV.U32 R13, RZ, RZ, R4 ;  /* 0x000000ffff0d7224 */ /* 0x000fe400078e0004 */
[----:B------:R-:W-:Y:S02]  /*29080*/  IMAD.MOV.U32 R12, RZ, RZ, RZ ;  /* 0x000000ffff0c7224 */ /* 0x000fe400078e00ff */
[----:B------:R-:W-:Y:S02]  /*29090*/  IMAD.MOV.U32 R11, RZ, RZ, 0x1c1f ;  /* 0x00001c1fff0b7424 */ /* 0x000fe400078e00ff */
[----:B------:R-:W-:-:S07]  /*290a0*/  IMAD.MOV.U32 R15, RZ, RZ, -0x1 ;  /* 0xffffffffff0f7424 */ /* 0x000fce00078e00ff */
[----:B------:R-:W-:Y:S05]  /*290b0*/  WARPSYNC.COLLECTIVE R15, `(.L_x_2005) ;  /* 0x000000000f087348 */ /* 0x000fea0003c00000 */
[----:B------:R0:W1:Y:S02]  /*290c0*/  SHFL.IDX P6, R14, R13, R12, R11 ;  /* 0x0000000c0d0e7389 */ /* 0x00006400000c000b */
[----:B01----:R-:W-:Y:S01]  /*290d0*/  ENDCOLLECTIVE ;  /* 0x000000000000791b */ /* 0x003fe20003800000 */
.L_x_2005:
[----:B------:R-:W-:Y:S02]  /*290e0*/  IMAD.MOV.U32 R13, RZ, RZ, R3 ;  /* 0x000000ffff0d7224 */ /* 0x000fe400078e0003 */
[----:B------:R-:W-:-:S07]  /*290f0*/  IMAD.MOV.U32 R0, RZ, RZ, R14 ;  /* 0x000000ffff007224 */ /* 0x000fce00078e000e */
[----:B------:R-:W-:Y:S05]  /*29100*/  WARPSYNC.COLLECTIVE R15, `(.L_x_2006) ;  /* 0x000000000f087348 */ /* 0x000fea0003c00000 */
[----:B------:R0:W1:Y:S02]  /*29110*/  SHFL.IDX P6, R14, R13, R12, R11 ;  /* 0x0000000c0d0e7389 */ /* 0x00006400000c000b */
[----:B01----:R-:W-:Y:S01]  /*29120*/  ENDCOLLECTIVE ;  /* 0x000000000000791b */ /* 0x003fe20003800000 */
.L_x_2006:
[----:B------:R-:W-:Y:S05]  /*29130*/  BRA `(.L_x_2007) ;  /* 0xffffff4000a47947 */ /* 0x000fea000383ffff */
.L_x_1747:
[----:B------:R-:W-:Y:S01]  /*29140*/  BSSY B1, `(.L_x_2008) ;  /* 0x0000008000017945 */ /* 0x000fe20003800000 */
[----:B0-----:R-:W-:Y:S02]  /*29150*/  IMAD.MOV.U32 R13, RZ, RZ, R4 ;  /* 0x000000ffff0d7224 */ /* 0x001fe400078e0004 */
[----:B------:R-:W-:Y:S02]  /*29160*/  IMAD.MOV.U32 R12, RZ, RZ, 0x1 ;  /* 0x00000001ff0c7424 */ /* 0x000fe400078e00ff */
[----:B------:R-:W-:Y:S02]  /*29170*/  IMAD.MOV.U32 R11, RZ, RZ, 0x1c1f ;  /* 0x00001c1fff0b7424 */ /* 0x000fe400078e00ff */
[----:B------:R-:W-:-:S07]  /*29180*/  IMAD.MOV.U32 R15, RZ, RZ, -0x1 ;  /* 0xffffffffff0f7424 */ /* 0x000fce00078e00ff */
[----:B-12---:R-:W-:Y:S05]  /*29190*/  WARPSYNC.COLLECTIVE R15, `(.L_x_2009) ;  /* 0x000000000f087348 */ /* 0x006fea0003c00000 */
[----:B--2---:R0:W2:Y:S02]  /*291a0*/  SHFL.IDX P6, R14, R13, R12, R11 ;  /* 0x0000000c0d0e7389 */ /* 0x0040a400000c000b */
[----:B012---:R-:W-:Y:S01]  /*291b0*/  ENDCOLLECTIVE ;  /* 0x000000000000791b */ /* 0x007fe20003800000 */
.L_x_2009:
[----:B------:R-:W-:Y:S05]  /*291c0*/  BSYNC B1 ;  /* 0x0000000000017941 */ /* 0x000fea0003800000 */
.L_x_2008:
        /* <DEDUP_REMOVED lines=8> */
.L_x_2010:
[----:B------:R-:W-:Y:S05]  /*29250*/  BRA `(.L_x_2011) ;  /* 0xffffff4400b07947 */ /* 0x000fea000383ffff */
.L_x_1751:
[----:B------:R-:W-:Y:S02]  /*29260*/  IMAD.MOV.U32 R13, RZ, RZ, R4 ;  /* 0x000000ffff0d7224 */ /* 0x000fe400078e0004 */
[----:B------:R-:W-:Y:S02]  /*29270*/  IMAD.MOV.U32 R12, RZ, RZ, RZ ;  /* 0x000000ffff0c7224 */ /* 0x000fe400078e00ff */
[----:B------:R-:W-:Y:S02]  /*29280*/  IMAD.MOV.U32 R11, RZ, RZ, 0x181f ;  /* 0x0000181fff0b7424 */ /* 0x000fe400078e00ff */
[----:B------:R-:W-:-:S07]  /*29290*/  IMAD.MOV.U32 R15, RZ, RZ, -0x1 ;  /* 0xffffffffff0f7424 */ /* 0x000fce00078e00ff */
[----:B01----:R-:W-:Y:S05]  /*292a0*/  WARPSYNC.COLLECTIVE R15, `(.L_x_2012) ;  /* 0x000000000f087348 */ /* 0x003fea0003c00000 */
[----:B------:R2:W3:Y:S02]  /*292b0*/  SHFL.IDX P6, R14, R13, R12, R11 ;  /* 0x0000000c0d0e7389 */ /* 0x0004e400000c000b */
[----:B0123--:R-:W-:Y:S01]  /*292c0*/  ENDCOLLECTIVE ;  /* 0x000000000000791b */ /* 0x00ffe20003800000 */
.L_x_2012:
[----:B------:R-:W-:Y:S02]  /*292d0*/  IMAD.MOV.U32 R13, RZ, RZ, R0 ;  /* 0x000000ffff0d7224 */ /* 0x000fe400078e0000 */
[----:B------:R-:W-:-:S07]  /*292e0*/  IMAD.MOV.U32 R3, RZ, RZ, R14 ;  /* 0x000000ffff037224 */ /* 0x000fce00078e000e */
[----:B------:R-:W-:Y:S05]  /*292f0*/  WARPSYNC.COLLECTIVE R15, `(.L_x_2013) ;  /* 0x000000000f087348 */ /* 0x000fea0003c00000 */
[----:B------:R0:W1:Y:S02]  /*29300*/  SHFL.IDX P6, R14, R13, R12, R11 ;  /* 0x0000000c0d0e7389 */ /* 0x00006400000c000b */
[----:B01----:R-:W-:Y:S01]  /*29310*/  ENDCOLLECTIVE ;  /* 0x000000000000791b */ /* 0x003fe20003800000 */
.L_x_2013:
[----:B------:R-:W-:Y:S05]  /*29320*/  BRA `(.L_x_2014) ;  /* 0xffffff5000bc7947 */ /* 0x000fea000383ffff */
.L_x_1754:
        /* <DEDUP_REMOVED lines=8> */
.L_x_2016:
[----:B------:R-:W-:Y:S05]  /*293b0*/  BSYNC B1 ;  /* 0x0000000000017941 */ /* 0x000fea0003800000 */
.L_x_2015:
        /* <DEDUP_REMOVED lines=8> */
.L_x_2017:
[----:B------:R-:W-:Y:S05]  /*29440*/  BRA `(.L_x_2018) ;  /* 0xffffff5000bc7947 */ /* 0x000fea000383ffff */
.L_x_1757:
        /* <DEDUP_REMOVED lines=8> */
.L_x_2020:
[----:B------:R-:W-:Y:S05]  /*294d0*/  BSYNC B1 ;  /* 0x0000000000017941 */ /* 0x000fea0003800000 */
.L_x_2019:
        /* <DEDUP_REMOVED lines=8> */
.L_x_2021:
[----:B------:R-:W-:Y:S05]  /*29560*/  BRA `(.L_x_2022) ;  /* 0xffffff5000bc7947 */ /* 0x000fea000383ffff */
.L_x_1760:
        /* <DEDUP_REMOVED lines=8> */
.L_x_2024:
[----:B------:R-:W-:Y:S05]  /*295f0*/  BSYNC B1 ;  /* 0x0000000000017941 */ /* 0x000fea0003800000 */
.L_x_2023:
        /* <DEDUP_REMOVED lines=8> */
.L_x_2025:
[----:B------:R-:W-:Y:S05]  /*29680*/  BRA `(.L_x_2026) ;  /* 0xffffff5000bc7947 */ /* 0x000fea000383ffff */
.L_x_1787:
[----:B------:R-:W1:Y:S01]  /*29690*/  S2R R6, SR_TID.X ;  /* 0x0000000000067919 */ /* 0x000e620000002100 */
[----:B------:R-:W-:Y:S01]  /*296a0*/  BSSY B1, `(.L_x_2027) ;  /* 0x000000a000017945 */ /* 0x000fe20003800000 */
[----:B------:R-:W-:Y:S02]  /*296b0*/  IMAD.MOV.U32 R12, RZ, RZ, RZ ;  /* 0x000000ffff0c7224 */ /* 0x000fe400078e00ff */
[----:B------:R-:W-:Y:S02]  /*296c0*/  IMAD.MOV.U32 R11, RZ, RZ, 0x1f ;  /* 0x0000001fff0b7424 */ /* 0x000fe400078e00ff */
[----:B0-----:R-:W-:Y:S01]  /*296d0*/  IMAD.MOV.U32 R15, RZ, RZ, -0x1 ;  /* 0xffffffffff0f7424 */ /* 0x001fe200078e00ff */
[----:B-1----:R-:W-:-:S04]  /*296e0*/  SHF.R.U32.HI R6, RZ, 0x5, R6 ;  /* 0x00000005ff067819 */ /* 0x002fc80000011606 */
[----:B------:R-:W-:-:S05]  /*296f0*/  LOP3.LUT R6, R6, 0x3, RZ, 0xc0, !PT ;  /* 0x0000000306067812 */ /* 0x000fca00078ec0ff */
[----:B------:R-:W-:-:S07]  /*29700*/  IMAD.MOV.U32 R13, RZ, RZ, R6 ;  /* 0x000000ffff0d7224 */ /* 0x000fce00078e0006 */
[----:B------:R-:W-:Y:S05]  /*29710*/  WARPSYNC.COLLECTIVE R15, `(.L_x_2028) ;  /* 0x000000000f087348 */ /* 0x000fea0003c00000 */
[----:B------:R0:W1:Y:S02]  /*29720*/  SHFL.IDX P6, R14, R13, R12, R11 ;  /* 0x0000000c0d0e7389 */ /* 0x00006400000c000b */
[----:B01----:R-:W-:Y:S01]  /*29730*/  ENDCOLLECTIVE ;  /* 0x000000000000791b */ /* 0x003fe20003800000 */
.L_x_2028:
[----:B------:R-:W-:Y:S05]  /*29740*/  BSYNC B1 ;  /* 0x0000000000017941 */ /* 0x000fea0003800000 */
.L_x_2027:
[----:B------:R-:W-:Y:S05]  /*29750*/  BRA `(.L_x_2029) ;  /* 0xffffff7000bc7947 */ /* 0x000fea000383ffff */
.L_x_1789:
[----:B------:R-:W-:Y:S01]  /*29760*/  BSSY B1, `(.L_x_2030) ;  /* 0x0000006000017945 */ /* 0x000fe20003800000 */
[----:B0-----:R-:W-:-:S07]  /*29770*/  IMAD.MOV.U32 R15, RZ, RZ, -0x1 ;  /* 0xffffffffff0f7424 */ /* 0x001fce00078e00ff */
[----:B-1----:R-:W-:Y:S05]  /*29780*/  WARPSYNC.COLLECTIVE R15, `(.L_x_2031) ;  /* 0x000000000f0c7348 */ /* 0x002fea0003c00000 */
[----:B------:R-:W-:Y:S02]  /*29790*/  ELECT P6, UR62, PT ;  /* 0x00000000003e782f */ /* 0x000fe400038c0000 */
[----:B------:R-:W-:Y:S01]  /*297a0*/  MOV R14, UR62 ;  /* 0x0000003e000e7c02 */ /* 0x000fe20008000f00 */
[----:B-1----:R-:W-:Y:S10]  /*297b0*/  ENDCOLLECTIVE ;  /* 0x000000000000791b */ /* 0x002ff40003800000 */
.L_x_2031:
[----:B------:R-:W-:Y:S05]  /*297c0*/  BSYNC B1 ;  /* 0x0000000000017941 */ /* 0x000fea0003800000 */
.L_x_2030:
[----:B------:R-:W-:Y:S05]  /*297d0*/  BRA `(.L_x_1788) ;  /* 0xffffff7000b47947 */ /* 0x000fea000383ffff */
.L_x_1791:
[----:B-1----:R1:W2:Y:S02]  /*297e0*/  SYNCS.PHASECHK.TRANS64.TRYWAIT P0, [R18+URZ+0x28820], R5 ;  /* 0x02882005120075a7 */ /* 0x0022a4000800017f */
[----:B--2---:R-:W-:Y:S05]  /*297f0*/  @!P0 NANOSLEEP.SYNCS 0x989680 ;  /* 0x009896800000895d */ /* 0x004fea0003900000 */
[----:B------:R-:W2:Y:S02]  /*29800*/  @!P0 SYNCS.PHASECHK.TRANS64 P0, [R18+URZ+0x28820], R5 ;  /* 0x02882005120085a7 */ /* 0x000ea4000800007f */
[----:B--2---:R-:W-:Y:S05]  /*29810*/  @!P0 BRA `(.L_x_1791) ;  /* 0xfffffffc00f08947 */ /* 0x004fea000383ffff */
[----:B------:R-:W-:Y:S05]  /*29820*/  BRA `(.L_x_2032) ;  /* 0xffffff7000c47947 */ /* 0x000fea000383ffff */
.L_x_1795:
[----:B--2---:R2:W3:Y:S02]  /*29830*/  SYNCS.PHASECHK.TRANS64.TRYWAIT P0, [R7+URZ+0x288a0], R11 ;  /* 0x0288a00b070075a7 */ /* 0x0044e4000800017f */
[----:B---3--:R-:W-:Y:S05]  /*29840*/  @!P0 NANOSLEEP.SYNCS 0x989680 ;  /* 0x009896800000895d */ /* 0x008fea0003900000 */
[----:B------:R-:W3:Y:S02]  /*29850*/  @!P0 SYNCS.PHASECHK.TRANS64 P0, [R7+URZ+0x288a0], R11 ;  /* 0x0288a00b070085a7 */ /* 0x000ee4000800007f */
[----:B---3--:R-:W-:Y:S05]  /*29860*/  @!P0 BRA `(.L_x_1795) ;  /* 0xfffffffc00f08947 */ /* 0x008fea000383ffff */
[----:B------:R-:W-:Y:S05]  /*29870*/  BRA `(.L_x_2033) ;  /* 0xffffff7000e47947 */ /* 0x000fea000383ffff */
.L_x_1801:
[----:B-1----:R1:W3:Y:S02]  /*29880*/  SYNCS.PHASECHK.TRANS64.TRYWAIT P0, [R7+URZ+0x288c0], R11 ;  /* 0x0288c00b070075a7 */ /* 0x0022e4000800017f */
[----:B---3--:R-:W-:Y:S05]  /*29890*/  @!P0 NANOSLEEP.SYNCS 0x989680 ;  /* 0x009896800000895d */ /* 0x008fea0003900000 */
[----:B------:R-:W3:Y:S02]  /*298a0*/  @!P0 SYNCS.PHASECHK.TRANS64 P0, [R7+URZ+0x288c0], R11 ;  /* 0x0288c00b070085a7 */ /* 0x000ee4000800007f */
[----:B---3--:R-:W-:Y:S05]  /*298b0*/  @!P0 BRA `(.L_x_1801) ;  /* 0xfffffffc00f08947 */ /* 0x008fea000383ffff */
[----:B------:R-:W-:Y:S05]  /*298c0*/  BRA `(.L_x_2034) ;  /* 0xffffff7400a87947 */ /* 0x000fea000383ffff */
.L_x_1809:
[----:B-1----:R1:W2:Y:S02]  /*298d0*/  SYNCS.PHASECHK.TRANS64.TRYWAIT P1, [R9+URZ+0x288a0], R8 ;  /* 0x0288a008090075a7 */ /* 0x0022a4000802017f */
[----:B--2---:R-:W-:Y:S05]  /*298e0*/  @!P1 NANOSLEEP.SYNCS 0x989680 ;  /* 0x009896800000995d */ /* 0x004fea0003900000 */
[----:B------:R-:W2:Y:S02]  /*298f0*/  @!P1 SYNCS.PHASECHK.TRANS64 P1, [R9+URZ+0x288a0], R8 ;  /* 0x0288a008090095a7 */ /* 0x000ea4000802007f */
[----:B--2---:R-:W-:Y:S05]  /*29900*/  @!P1 BRA `(.L_x_1809) ;  /* 0xfffffffc00f09947 */ /* 0x004fea000383ffff */
[----:B------:R-:W-:Y:S05]  /*29910*/  BRA `(.L_x_2035) ;  /* 0xffffff7800bc7947 */ /* 0x000fea000383ffff */
.L_x_1815:
[----:B0-----:R0:W2:Y:S02]  /*29920*/  SYNCS.PHASECHK.TRANS64.TRYWAIT P1, [R9+URZ+0x288c0], R8 ;  /* 0x0288c008090075a7 */ /* 0x0010a4000802017f */
[----:B--2---:R-:W-:Y:S05]  /*29930*/  @!P1 NANOSLEEP.SYNCS 0x989680 ;  /* 0x009896800000995d */ /* 0x004fea0003900000 */
[----:B------:R-:W2:Y:S02]  /*29940*/  @!P1 SYNCS.PHASECHK.TRANS64 P1, [R9+URZ+0x288c0], R8 ;  /* 0x0288c008090095a7 */ /* 0x000ea4000802007f */
[----:B--2---:R-:W-:Y:S05]  /*29950*/  @!P1 BRA `(.L_x_1815) ;  /* 0xfffffffc00f09947 */ /* 0x004fea000383ffff */
[----:B------:R-:W-:Y:S05]  /*29960*/  BRA `(.L_x_2036) ;  /* 0xffffff7c00787947 */ /* 0x000fea000383ffff */
.L_x_1839:
[----:B-1----:R-:W1:Y:S01]  /*29970*/  S2R R4, SR_TID.X ;  /* 0x0000000000047919 */ /* 0x002e620000002100 */
[----:B------:R-:W-:Y:S01]  /*29980*/  BSSY B0, `(.L_x_2037) ;  /* 0x000000a000007945 */ /* 0x000fe20003800000 */
[----:B------:R-:W-:Y:S02]  /*29990*/  IMAD.MOV.U32 R12, RZ, RZ, RZ ;  /* 0x000000ffff0c7224 */ /* 0x000fe400078e00ff */
[----:B------:R-:W-:Y:S02]  /*299a0*/  IMAD.MOV.U32 R11, RZ, RZ, 0x1f ;  /* 0x0000001fff0b7424 */ /* 0x000fe400078e00ff */
[----:B0-----:R-:W-:Y:S01]  /*299b0*/  IMAD.MOV.U32 R15, RZ, RZ, -0x1 ;  /* 0xffffffffff0f7424 */ /* 0x001fe200078e00ff */
[----:B-1----:R-:W-:-:S04]  /*299c0*/  SHF.R.U32.HI R4, RZ, 0x5, R4 ;  /* 0x00000005ff047819 */ /* 0x002fc80000011604 */
[----:B------:R-:W-:-:S05]  /*299d0*/  LOP3.LUT R4, R4, 0x3, RZ, 0xc0, !PT ;  /* 0x0000000304047812 */ /* 0x000fca00078ec0ff */
[----:B------:R-:W-:-:S07]  /*299e0*/  IMAD.MOV.U32 R13, RZ, RZ, R4 ;  /* 0x000000ffff0d7224 */ /* 0x000fce00078e0004 */
[----:B--2---:R-:W-:Y:S05]  /*299f0*/  WARPSYNC.COLLECTIVE R15, `(.L_x_2038) ;  /* 0x000000000f087348 */ /* 0x004fea0003c00000 */
[----:B------:R0:W1:Y:S02]  /*29a00*/  SHFL.IDX P6, R14, R13, R12, R11 ;  /* 0x0000000c0d0e7389 */ /* 0x00006400000c000b */
[----:B012---:R-:W-:Y:S01]  /*29a10*/  ENDCOLLECTIVE ;  /* 0x000000000000791b */ /* 0x007fe20003800000 */
.L_x_2038:
[----:B------:R-:W-:Y:S05]  /*29a20*/  BSYNC B0 ;  /* 0x0000000000007941 */ /* 0x000fea0003800000 */
.L_x_2037:
[----:B------:R-:W-:Y:S05]  /*29a30*/  BRA `(.L_x_2039) ;  /* 0xffffff8c008c7947 */ /* 0x000fea000383ffff */
.L_x_1841:
[----:B------:R-:W-:Y:S01]  /*29a40*/  BSSY B0, `(.L_x_2040) ;  /* 0x0000006000007945 */ /* 0x000fe20003800000 */
[----:B0-----:R-:W-:-:S07]  /*29a50*/  IMAD.MOV.U32 R15, RZ, RZ, -0x1 ;  /* 0xffffffffff0f7424 */ /* 0x001fce00078e00ff */
[----:B-12---:R-:W-:Y:S05]  /*29a60*/  WARPSYNC.COLLECTIVE R15, `(.L_x_2041) ;  /* 0x000000000f0c7348 */ /* 0x006fea0003c00000 */
[----:B------:R-:W-:Y:S02]  /*29a70*/  ELECT P6, UR62, PT ;  /* 0x00000000003e782f */ /* 0x000fe400038c0000 */
[----:B------:R-:W-:Y:S01]  /*29a80*/  MOV R14, UR62 ;  /* 0x0000003e000e7c02 */ /* 0x000fe20008000f00 */
[----:B-12---:R-:W-:Y:S10]  /*29a90*/  ENDCOLLECTIVE ;  /* 0x000000000000791b */ /* 0x006ff40003800000 */
.L_x_2041:
[----:B------:R-:W-:Y:S05]  /*29aa0*/  BSYNC B0 ;  /* 0x0000000000007941 */ /* 0x000fea0003800000 */
.L_x_2040:
[----:B------:R-:W-:Y:S05]  /*29ab0*/  BRA `(.L_x_2042) ;  /* 0xffffff8c00987947 */ /* 0x000fea000383ffff */
.L_x_1843:
[----:B-1----:R1:W3:Y:S02]  /*29ac0*/  SYNCS.PHASECHK.TRANS64.TRYWAIT P0, [R0+URZ+0x28840], R2 ;  /* 0x02884002000075a7 */ /* 0x0022e4000800017f */
[----:B---3--:R-:W-:Y:S05]  /*29ad0*/  @!P0 NANOSLEEP.SYNCS 0x989680 ;  /* 0x009896800000895d */ /* 0x008fea0003900000 */
[----:B------:R-:W3:Y:S02]  /*29ae0*/  @!P0 SYNCS.PHASECHK.TRANS64 P0, [R0+URZ+0x28840], R2 ;  /* 0x02884002000085a7 */ /* 0x000ee4000800007f */
[----:B---3--:R-:W-:Y:S05]  /*29af0*/  @!P0 BRA `(.L_x_1843) ;  /* 0xfffffffc00f08947 */ /* 0x008fea000383ffff */
[----:B------:R-:W-:Y:S05]  /*29b00*/  BRA `(.L_x_2043) ;  /* 0xffffff8c00f87947 */ /* 0x000fea000383ffff */
.L_x_1847:
        /* <DEDUP_REMOVED lines=15> */
.L_x_2044:
[----:B------:R-:W-:Y:S02]  /*29c00*/  IMAD.MOV.U32 R13, RZ, RZ, R4 ;  /* 0x000000ffff0d7224 */ /* 0x000fe400078e0004 */
[----:B------:R-:W-:-:S07]  /*29c10*/  IMAD.MOV.U32 R6, RZ, RZ, R14 ;  /* 0x000000ffff067224 */ /* 0x000fce00078e000e */
[----:B------:R-:W-:Y:S05]  /*29c20*/  WARPSYNC.COLLECTIVE R15, `(.L_x_2045) ;  /* 0x000000000f087348 */ /* 0x000fea0003c00000 */
[----:B------:R0:W1:Y:S02]  /*29c30*/  SHFL.IDX P6, R14, R13, R12, R11 ;  /* 0x0000000c0d0e7389 */ /* 0x00006400000c000b */
[----:B01----:R-:W-:Y:S01]  /*29c40*/  ENDCOLLECTIVE ;  /* 0x000000000000791b */ /* 0x003fe20003800000 */
.L_x_2045:
[----:B------:R-:W-:Y:S02]  /*29c50*/  IMAD.MOV.U32 R13, RZ, RZ, R3 ;  /* 0x000000ffff0d7224 */ /* 0x000fe400078e0003 */
[----:B------:R-:W-:Y:S02]  /*29c60*/  IMAD.MOV.U32 R12, RZ, RZ, 0x1 ;  /* 0x00000001ff0c7424 */ /* 0x000fe400078e00ff */
[----:B------:R-:W-:-:S07]  /*29c70*/  IMAD.MOV.U32 R7, RZ, RZ, R14 ;  /* 0x000000ffff077224 */ /* 0x000fce00078e000e */
[----:B------:R-:W-:Y:S05]  /*29c80*/  WARPSYNC.COLLECTIVE R15, `(.L_x_2046) ;  /* 0x000000000f087348 */ /* 0x000fea0003c00000 */
[----:B------:R0:W1:Y:S02]  /*29c90*/  SHFL.IDX P6, R14, R13, R12, R11 ;  /* 0x0000000c0d0e7389 */ /* 0x00006400000c000b */
[----:B01----:R-:W-:Y:S01]  /*29ca0*/  ENDCOLLECTIVE ;  /* 0x000000000000791b */ /* 0x003fe20003800000 */
.L_x_2046:
        /* <DEDUP_REMOVED lines=10> */
.L_x_2047:
        /* <DEDUP_REMOVED lines=12> */
.L_x_2048:
        /* <DEDUP_REMOVED lines=17> */
.L_x_2049:
[----:B------:R-:W-:Y:S02]  /*29f20*/  IMAD.MOV.U32 R13, RZ, RZ, R3 ;  /* 0x000000ffff0d7224 */ /* 0x000fe400078e0003 */
[----:B------:R-:W-:Y:S02]  /*29f30*/  IMAD.MOV.U32 R12, RZ, RZ, 0x3 ;  /* 0x00000003ff0c7424 */ /* 0x000fe400078e00ff */
[----:B------:R-:W-:-:S07]  /*29f40*/  IMAD.MOV.U32 R5, RZ, RZ, R14 ;  /* 0x000000ffff057224 */ /* 0x000fce00078e000e */
[----:B------:R-:W-:Y:S05]  /*29f50*/  WARPSYNC.COLLECTIVE R15, `(.L_x_2050) ;  /* 0x000000000f087348 */ /* 0x000fea0003c00000 */
[----:B------:R0:W1:Y:S02]  /*29f60*/  SHFL.IDX P6, R14, R13, R12, R11 ;  /* 0x0000000c0d0e7389 */ /* 0x00006400000c000b */
[----:B01----:R-:W-:Y:S01]  /*29f70*/  ENDCOLLECTIVE ;  /* 0x000000000000791b */ /* 0x003fe20003800000 */
.L_x_2050:
        /* <DEDUP_REMOVED lines=16> */
.L_x_2051:
[----:B------:R-:W-:Y:S02]  /*2a080*/  IMAD.MOV.U32 R13, RZ, RZ, R3 ;  /* 0x000000ffff0d7224 */ /* 0x000fe400078e0003 */
[----:B------:R-:W-:Y:S02]  /*2a090*/  IMAD.MOV.U32 R12, RZ, RZ, 0x4 ;  /* 0x00000004ff0c7424 */ /* 0x000fe400078e00ff */
[----:B------:R-:W-:-:S07]  /*2a0a0*/  IMAD.MOV.U32 R5, RZ, RZ, R14 ;  /* 0x000000ffff057224 */ /* 0x000fce00078e000e */
[----:B------:R-:W-:Y:S05]  /*2a0b0*/  WARPSYNC.COLLECTIVE R15, `(.L_x_2052) ;  /* 0x000000000f087348 */ /* 0x000fea0003c00000 */
[----:B------:R0:W1:Y:S02]  /*2a0c0*/  SHFL.IDX P6, R14, R13, R12, R11 ;  /* 0x0000000c0d0e7389 */ /* 0x00006400000c000b */
[----:B01----:R-:W-:Y:S01]  /*2a0d0*/  ENDCOLLECTIVE ;  /* 0x000000000000791b */ /* 0x003fe20003800000 */
.L_x_2052:
        /* <DEDUP_REMOVED lines=16> */
.L_x_2053:
[----:B------:R-:W-:Y:S02]  /*2a1e0*/  IMAD.MOV.U32 R13, RZ, RZ, R3 ;  /* 0x000000ffff0d7224 */ /* 0x000fe400078e0003 */
[----:B------:R-:W-:Y:S02]  /*2a1f0*/  IMAD.MOV.U32 R12, RZ, RZ, 0x5 ;  /* 0x00000005ff0c7424 */ /* 0x000fe400078e00ff */
[----:B------:R-:W-:-:S07]  /*2a200*/  IMAD.MOV.U32 R5, RZ, RZ, R14 ;  /* 0x000000ffff057224 */ /* 0x000fce00078e000e */
[----:B------:R-:W-:Y:S05]  /*2a210*/  WARPSYNC.COLLECTIVE R15, `(.L_x_2054) ;  /* 0x000000000f087348 */ /* 0x000fea0003c00000 */
[----:B------:R0:W1:Y:S02]  /*2a220*/  SHFL.IDX P6, R14, R13, R12, R11 ;  /* 0x0000000c0d0e7389 */ /* 0x00006400000c000b */
[----:B01----:R-:W-:Y:S01]  /*2a230*/  ENDCOLLECTIVE ;  /* 0x000000000000791b */ /* 0x003fe20003800000 */
.L_x_2054:
        /* <DEDUP_REMOVED lines=16> */
.L_x_2055:
[----:B------:R-:W-:Y:S02]  /*2a340*/  IMAD.MOV.U32 R13, RZ, RZ, R3 ;  /* 0x000000ffff0d7224 */ /* 0x000fe400078e0003 */
[----:B------:R-:W-:Y:S02]  /*2a350*/  IMAD.MOV.U32 R12, RZ, RZ, 0x6 ;  /* 0x00000006ff0c7424 */ /* 0x000fe400078e00ff */
[----:B------:R-:W-:-:S07]  /*2a360*/  IMAD.MOV.U32 R5, RZ, RZ, R14 ;  /* 0x000000ffff057224 */ /* 0x000fce00078e000e */
[----:B------:R-:W-:Y:S05]  /*2a370*/  WARPSYNC.COLLECTIVE R15, `(.L_x_2056) ;  /* 0x000000000f087348 */ /* 0x000fea0003c00000 */
[----:B------:R0:W1:Y:S02]  /*2a380*/  SHFL.IDX P6, R14, R13, R12, R11 ;  /* 0x0000000c0d0e7389 */ /* 0x00006400000c000b */
[----:B01----:R-:W-:Y:S01]  /*2a390*/  ENDCOLLECTIVE ;  /* 0x000000000000791b */ /* 0x003fe20003800000 */
.L_x_2056:
        /* <DEDUP_REMOVED lines=14> */
.L_x_2057:
        /* <DEDUP_REMOVED lines=8> */
.L_x_2058:
        /* <DEDUP_REMOVED lines=14> */
.L_x_2059:
[----:B------:R-:W-:Y:S01]  /*2a5e0*/  IMAD.MOV.U32 R3, RZ, RZ, R14 ;  /* 0x000000ffff037224 */ /* 0x000fe200078e000e */
[----:B------:R-:W-:Y:S06]  /*2a5f0*/  BRA `(.L_x_2060) ;  /* 0xffffff9000987947 */ /* 0x000fec000383ffff */
.L_x_1852:
[----:B---3--:R3:W4:Y:S02]  /*2a600*/  SYNCS.PHASECHK.TRANS64.TRYWAIT P0, [R18+URZ+0x28820], R0 ;  /* 0x02882000120075a7 */ /* 0x008724000800017f */
[----:B----4-:R-:W-:Y:S05]  /*2a610*/  @!P0 NANOSLEEP.SYNCS 0x989680 ;  /* 0x009896800000895d */ /* 0x010fea0003900000 */
[----:B------:R-:W4:Y:S02]  /*2a620*/  @!P0 SYNCS.PHASECHK.TRANS64 P0, [R18+URZ+0x28820], R0 ;  /* 0x02882000120085a7 */ /* 0x000f24000800007f */
[----:B----4-:R-:W-:Y:S05]  /*2a630*/  @!P0 BRA `(.L_x_1852) ;  /* 0xfffffffc00f08947 */ /* 0x010fea000383ffff */
[----:B------:R-:W-:Y:S05]  /*2a640*/  BRA `(.L_x_2061) ;  /* 0xffffff9400087947 */ /* 0x000fea000383ffff */
.L_x_1861:
[----:B-1----:R1:W2:Y:S02]  /*2a650*/  SYNCS.PHASECHK.TRANS64.TRYWAIT P0, [R3+URZ+0x28840], R2 ;  /* 0x02884002030075a7 */ /* 0x0022a4000800017f */
[----:B--2---:R-:W-:Y:S05]  /*2a660*/  @!P0 NANOSLEEP.SYNCS 0x989680 ;  /* 0x009896800000895d */ /* 0x004fea0003900000 */
[----:B------:R-:W2:Y:S02]  /*2a670*/  @!P0 SYNCS.PHASECHK.TRANS64 P0, [R3+URZ+0x28840], R2 ;  /* 0x02884002030085a7 */ /* 0x000ea4000800007f */
[----:B--2---:R-:W-:Y:S05]  /*2a680*/  @!P0 BRA `(.L_x_1861) ;  /* 0xfffffffc00f08947 */ /* 0x004fea000383ffff */
[----:B------:R-:W-:Y:S05]  /*2a690*/  BRA `(.L_x_2062) ;  /* 0xffffff9400fc7947 */ /* 0x000fea000383ffff */
.L_x_1867:
[----:B0-----:R0:W1:Y:S02]  /*2a6a0*/  SYNCS.PHASECHK.TRANS64.TRYWAIT P0, [R3+URZ+0x60], R2 ;  /* 0x00006002030075a7 */ /* 0x001064000800017f */
[----:B-1----:R-:W-:Y:S05]  /*2a6b0*/  @!P0 NANOSLEEP.SYNCS 0x989680 ;  /* 0x009896800000895d */ /* 0x002fea0003900000 */
[----:B------:R-:W1:Y:S02]  /*2a6c0*/  @!P0 SYNCS.PHASECHK.TRANS64 P0, [R3+URZ+0x60], R2 ;  /* 0x00006002030085a7 */ /* 0x000e64000800007f */
[----:B-1----:R-:W-:Y:S05]  /*2a6d0*/  @!P0 BRA `(.L_x_1867) ;  /* 0xfffffffc00f08947 */ /* 0x002fea000383ffff */
[----:B------:R-:W-:Y:S05]  /*2a6e0*/  BRA `(.L_x_2063) ;  /* 0xffffff9800d07947 */ /* 0x000fea000383ffff */
.L_x_1876:
[----:B-1----:R1:W2:Y:S02]  /*2a6f0*/  SYNCS.PHASECHK.TRANS64.TRYWAIT P0, [R3+URZ+0x28840], R2 ;  /* 0x02884002030075a7 */ /* 0x0022a4000800017f */
[----:B--2---:R-:W-:Y:S05]  /*2a700*/  @!P0 NANOSLEEP.SYNCS 0x989680 ;  /* 0x009896800000895d */ /* 0x004fea0003900000 */
[----:B------:R-:W2:Y:S02]  /*2a710*/  @!P0 SYNCS.PHASECHK.TRANS64 P0, [R3+URZ+0x28840], R2 ;  /* 0x02884002030085a7 */ /* 0x000ea4000800007f */
[----:B--2---:R-:W-:Y:S05]  /*2a720*/  @!P0 BRA `(.L_x_1876) ;  /* 0xfffffffc00f08947 */ /* 0x004fea000383ffff */
[----:B------:R-:W-:Y:S05]  /*2a730*/  BRA `(.L_x_2064) ;  /* 0xffffffa0005c7947 */ /* 0x000fea000383ffff */
.L_x_1882:
[----:B0-----:R0:W1:Y:S02]  /*2a740*/  SYNCS.PHASECHK.TRANS64.TRYWAIT P0, [R2+URZ+0x60], R3 ;  /* 0x00006003020075a7 */ /* 0x001064000800017f */
[----:B-1----:R-:W-:Y:S05]  /*2a750*/  @!P0 NANOSLEEP.SYNCS 0x989680 ;  /* 0x009896800000895d */ /* 0x002fea0003900000 */
[----:B------:R-:W1:Y:S02]  /*2a760*/  @!P0 SYNCS.PHASECHK.TRANS64 P0, [R2+URZ+0x60], R3 ;  /* 0x00006003020085a7 */ /* 0x000e64000800007f */
[----:B-1----:R-:W-:Y:S05]  /*2a770*/  @!P0 BRA `(.L_x_1882) ;  /* 0xfffffffc00f08947 */ /* 0x002fea000383ffff */
[----:B------:R-:W-:Y:S05]  /*2a780*/  BRA `(.L_x_2065) ;  /* 0xffffffa400307947 */ /* 0x000fea000383ffff */
.L_x_1891:
[----:B--2---:R2:W3:Y:S02]  /*2a790*/  SYNCS.PHASECHK.TRANS64.TRYWAIT P0, [R2+URZ+0x28840], R3 ;  /* 0x02884003020075a7 */ /* 0x0044e4000800017f */
[----:B---3--:R-:W-:Y:S05]  /*2a7a0*/  @!P0 NANOSLEEP.SYNCS 0x989680 ;  /* 0x009896800000895d */ /* 0x008fea0003900000 */
[----:B------:R-:W3:Y:S02]  /*2a7b0*/  @!P0 SYNCS.PHASECHK.TRANS64 P0, [R2+URZ+0x28840], R3 ;  /* 0x02884003020085a7 */ /* 0x000ee4000800007f */
[----:B---3--:R-:W-:Y:S05]  /*2a7c0*/  @!P0 BRA `(.L_x_1891) ;  /* 0xfffffffc00f08947 */ /* 0x008fea000383ffff */
[----:B------:R-:W-:Y:S05]  /*2a7d0*/  BRA `(.L_x_2066) ;  /* 0xffffffa800907947 */ /* 0x000fea000383ffff */
.L_x_1897:
[----:B0-----:R0:W1:Y:S02]  /*2a7e0*/  SYNCS.PHASECHK.TRANS64.TRYWAIT P0, [R2+URZ+0x60], R5 ;  /* 0x00006005020075a7 */ /* 0x001064000800017f */
[----:B-1----:R-:W-:Y:S05]  /*2a7f0*/  @!P0 NANOSLEEP.SYNCS 0x989680 ;  /* 0x009896800000895d */ /* 0x002fea0003900000 */
[----:B------:R-:W1:Y:S02]  /*2a800*/  @!P0 SYNCS.PHASECHK.TRANS64 P0, [R2+URZ+0x60], R5 ;  /* 0x00006005020085a7 */ /* 0x000e64000800007f */
[----:B-1----:R-:W-:Y:S05]  /*2a810*/  @!P0 BRA `(.L_x_1897) ;  /* 0xfffffffc00f08947 */ /* 0x002fea000383ffff */
[----:B------:R-:W-:Y:S05]  /*2a820*/  BRA `(.L_x_2067) ;  /* 0xffffffac00647947 */ /* 0x000fea000383ffff */
.L_x_1908:
[----:B--2---:R2:W3:Y:S02]  /*2a830*/  SYNCS.PHASECHK.TRANS64.TRYWAIT P0, [R0+URZ+0x28860], R2 ;  /* 0x02886002000075a7 */ /* 0x0044e4000800017f */
[----:B---3--:R-:W-:Y:S05]  /*2a840*/  @!P0 NANOSLEEP.SYNCS 0x989680 ;  /* 0x009896800000895d */ /* 0x008fea0003900000 */
[----:B------:R-:W3:Y:S02]  /*2a850*/  @!P0 SYNCS.PHASECHK.TRANS64 P0, [R0+URZ+0x28860], R2 ;  /* 0x02886002000085a7 */ /* 0x000ee4000800007f */
[----:B---3--:R-:W-:Y:S05]  /*2a860*/  @!P0 BRA `(.L_x_1908) ;  /* 0xfffffffc00f08947 */ /* 0x008fea000383ffff */
[----:B------:R-:W-:Y:S05]  /*2a870*/  BRA `(.L_x_2068) ;  /* 0xffffffb000b07947 */ /* 0x000fea000383ffff */
.L_x_1915:
[----:B------:R-:W2:Y:S01]  /*2a880*/  LDL R0, [R1] ;  /* 0x0000000001007983 */ /* 0x000ea20000100800 */
[----:B------:R-:W-:Y:S01]  /*2a890*/  BSSY B0, `(.L_x_2069) ;  /* 0x0000008000007945 */ /* 0x000fe20003800000 */
[----:B------:R-:W-:Y:S02]  /*2a8a0*/  IMAD.MOV.U32 R12, RZ, RZ, RZ ;  /* 0x000000ffff0c7224 */ /* 0x000fe400078e00ff */
[----:B------:R-:W-:Y:S02]  /*2a8b0*/  IMAD.MOV.U32 R11, RZ, RZ, 0x1f ;  /* 0x0000001fff0b7424 */ /* 0x000fe400078e00ff */
[----:B0-----:R-:W-:Y:S02]  /*2a8c0*/  IMAD.MOV.U32 R15, RZ, RZ, -0x1 ;  /* 0xffffffffff0f7424 */ /* 0x001fe400078e00ff */
[----:B--2---:R-:W-:-:S07]  /*2a8d0*/  IMAD.MOV.U32 R13, RZ, RZ, R0 ;  /* 0x000000ffff0d7224 */ /* 0x004fce00078e0000 */
[----:B-1-3--:R-:W-:Y:S05]  /*2a8e0*/  WARPSYNC.COLLECTIVE R15, `(.L_x_2070) ;  /* 0x000000000f087348 */ /* 0x00afea0003c00000 */
[----:B------:R0:W2:Y:S02]  /*2a8f0*/  SHFL.IDX P6, R14, R13, R12, R11 ;  /* 0x0000000c0d0e7389 */ /* 0x0000a400000c000b */
[----:B0123--:R-:W-:Y:S01]  /*2a900*/  ENDCOLLECTIVE ;  /* 0x000000000000791b */ /* 0x00ffe20003800000 */
.L_x_2070:
[----:B------:R-:W-:Y:S05]  /*2a910*/  BSYNC B0 ;  /* 0x0000000000007941 */ /* 0x000fea0003800000 */
.L_x_2069:
        /* <DEDUP_REMOVED lines=9> */
.L_x_2071:
        /* <DEDUP_REMOVED lines=26> */
.L_x_2072:
        /* <DEDUP_REMOVED lines=8> */
.L_x_2073:
        /* <DEDUP_REMOVED lines=8> */
.L_x_2074:
        /* <DEDUP_REMOVED lines=8> */
.L_x_2075:
        /* <DEDUP_REMOVED lines=8> */
.L_x_2076:
        /* <DEDUP_REMOVED lines=9> */
.L_x_2077:
[----:B------:R-:W-:Y:S01]  /*2ade0*/  IMAD.MOV.U32 R9, RZ, RZ, R14 ;  /* 0x000000ffff097224 */ /* 0x000fe200078e000e */
[----:B------:R-:W-:Y:S06]  /*2adf0*/  BRA `(.L_x_2078) ;  /* 0xffffffb400247947 */ /* 0x000fec000383ffff */
.L_x_1918:
        /* <DEDUP_REMOVED lines=8> */
.L_x_2080:
[----:B------:R-:W-:Y:S05]  /*2ae80*/  BSYNC B0 ;  /* 0x0000000000007941 */ /* 0x000fea0003800000 */
.L_x_2079:
        /* <DEDUP_REMOVED lines=10> */
.L_x_2081:
        /* <DEDUP_REMOVED lines=8> */
.L_x_2082:
        /* <DEDUP_REMOVED lines=8> */
.L_x_2083:
        /* <DEDUP_REMOVED lines=8> */
.L_x_2084:
        /* <DEDUP_REMOVED lines=9> */
.L_x_2085:
[----:B------:R-:W-:Y:S01]  /*2b140*/  IMAD.MOV.U32 R9, RZ, RZ, R14 ;  /* 0x000000ffff097224 */ /* 0x000fe200078e000e */
[----:B------:R-:W-:Y:S06]  /*2b150*/  BRA `(.L_x_2086) ;  /* 0xffffffb000f87947 */ /* 0x000fec000383ffff */
.L_x_1920:
[----:B------:R-:W-:Y:S01]  /*2b160*/  BSSY B0, `(.L_x_2087) ;  /* 0x0000006000007945 */ /* 0x000fe20003800000 */
[----:B------:R-:W-:Y:S01]  /*2b170*/  PLOP3.LUT P6, PT, P6, PT, PT, 0x8, 0x0 ;  /* 0x000000000000781c */ /* 0x000fe200037ce170 */
[----:B------:R-:W-:-:S12]  /*2b180*/  IMAD.MOV.U32 R15, RZ, RZ, -0x1 ;  /* 0xffffffffff0f7424 */ /* 0x000fd800078e00ff */
[----:B0-----:R-:W-:Y:S05]  /*2b190*/  WARPSYNC.COLLECTIVE R15, `(.L_x_2088) ;  /* 0x000000000f087348 */ /* 0x001fea0003c00000 */
[----:B------:R-:W-:Y:S01]  /*2b1a0*/  VOTE.ANY R14, PT, P6 ;  /* 0x00000000000e7806 */ /* 0x000fe200030e0100 */
[----:B0-----:R-:W-:Y:S06]  /*2b1b0*/  ENDCOLLECTIVE ;  /* 0x000000000000791b */ /* 0x001fec0003800000 */
.L_x_2088:
[----:B------:R-:W-:Y:S05]  /*2b1c0*/  BSYNC B0 ;  /* 0x0000000000007941 */ /* 0x000fea0003800000 */
.L_x_2087:
        /* <DEDUP_REMOVED lines=10> */
.L_x_2089:
[----:B------:R-:W-:Y:S02]  /*2b270*/  IMAD.MOV.U32 R13, RZ, RZ, R6 ;  /* 0x000000ffff0d7224 */ /* 0x000fe400078e0006 */
[----:B------:R-:W-:-:S07]  /*2b280*/  IMAD.MOV.U32 R4, RZ, RZ, R14 ;  /* 0x000000ffff047224 */ /* 0x000fce00078e000e */
[----:B------:R-:W-:Y:S05]  /*2b290*/  WARPSYNC.COLLECTIVE R15, `(.L_x_2090) ;  /* 0x000000000f087348 */ /* 0x000fea0003c00000 */
[----:B------:R0:W1:Y:S02]  /*2b2a0*/  SHFL.IDX P6, R14, R13, R12, R11 ;  /* 0x0000000c0d0e7389 */ /* 0x00006400000c000b */
[----:B01----:R-:W-:Y:S01]  /*2b2b0*/  ENDCOLLECTIVE ;  /* 0x000000000000791b */ /* 0x003fe20003800000 */
.L_x_2090:
[----:B------:R-:W-:Y:S02]  /*2b2c0*/  IMAD.MOV.U32 R6, RZ, RZ, R14 ;  /* 0x000000ffff067224 */ /* 0x000fe400078e000e */
[----:B------:R-:W-:-:S05]  /*2b2d0*/  IMAD.IADD R10, R3, 0x1, R10 ;  /* 0x00000001030a7824 */ /* 0x000fca00078e020a */
[----:B------:R2:W-:Y:S01]  /*2b2e0*/  STL [R1+0xc], R10 ;  /* 0x00000c0a01007387 */ /* 0x0005e20000100800 */
[----:B------:R-:W-:Y:S05]  /*2b2f0*/  BRA `(.L_x_2091) ;  /* 0xffffffb000d87947 */ /* 0x000fea000383ffff */
.L_x_1922:
[----:B------:R-:W-:Y:S01]  /*2b300*/  BSSY B0, `(.L_x_2092) ;  /* 0x0000008000007945 */ /* 0x000fe20003800000 */
[----:B------:R-:W-:Y:S02]  /*2b310*/  IMAD.MOV.U32 R13, RZ, RZ, R7 ;  /* 0x000000ffff0d7224 */ /* 0x000fe400078e0007 */
[----:B------:R-:W-:Y:S02]  /*2b320*/  IMAD.MOV.U32 R12, RZ, RZ, R3 ;  /* 0x000000ffff0c7224 */ /* 0x000fe400078e0003 */
[----:B------:R-:W-:Y:S02]  /*2b330*/  IMAD.MOV.U32 R11, RZ, RZ, 0x1f ;  /* 0x0000001fff0b7424 */ /* 0x000fe400078e00ff */
[----:B------:R-:W-:-:S07]  /*2b340*/  IMAD.MOV.U32 R15, RZ, RZ, -0x1 ;  /* 0xffffffffff0f7424 */ /* 0x000fce00078e00ff */
[----:B0-2---:R-:W-:Y:S05]  /*2b350*/  WARPSYNC.COLLECTIVE R15, `(.L_x_2093) ;  /* 0x000000000f087348 */ /* 0x005fea0003c00000 */
[----:B------:R1:W3:Y:S02]  /*2b360*/  SHFL.IDX P6, R14, R13, R12, R11 ;  /* 0x0000000c0d0e7389 */ /* 0x0002e400000c000b */
[----:B0123--:R-:W-:Y:S01]  /*2b370*/  ENDCOLLECTIVE ;  /* 0x000000000000791b */ /* 0x00ffe20003800000 */
.L_x_2093:
[----:B------:R-:W-:Y:S05]  /*2b380*/  BSYNC B0 ;  /* 0x0000000000007941 */ /* 0x000fea0003800000 */
.L_x_2092:
[----:B------:R-:W-:Y:S01]  /*2b390*/  IMAD.MOV.U32 R3, RZ, RZ, R14 ;  /* 0x000000ffff037224 */ /* 0x000fe200078e000e */
[----:B------:R-:W-:Y:S06]  /*2b3a0*/  BRA `(.L_x_2094) ;  /* 0xffffffb000c47947 */ /* 0x000fec000383ffff */
.L_x_1928:
[----:B0-----:R0:W1:Y:S02]  /*2b3b0*/  SYNCS.PHASECHK.TRANS64.TRYWAIT P0, [R0+URZ+0x28820], R3 ;  /* 0x02882003000075a7 */ /* 0x001064000800017f */
[----:B-1----:R-:W-:Y:S05]  /*2b3c0*/  @!P0 NANOSLEEP.SYNCS 0x989680 ;  /* 0x009896800000895d */ /* 0x002fea0003900000 */
[----:B------:R-:W1:Y:S02]  /*2b3d0*/  @!P0 SYNCS.PHASECHK.TRANS64 P0, [R0+URZ+0x28820], R3 ;  /* 0x02882003000085a7 */ /* 0x000e64000800007f */
[----:B-1----:R-:W-:Y:S05]  /*2b3e0*/  @!P0 BRA `(.L_x_1928) ;  /* 0xfffffffc00f08947 */ /* 0x002fea000383ffff */
[----:B------:R-:W-:Y:S05]  /*2b3f0*/  BRA `(.L_x_2095) ;  /* 0xffffffbc00647947 */ /* 0x000fea000383ffff */
.L_x_1929:
        /* <DEDUP_REMOVED lines=11> */
.L_x_2097:
[----:B------:R-:W-:Y:S05]  /*2b4b0*/  BSYNC B0 ;  /* 0x0000000000007941 */ /* 0x000fea0003800000 */
.L_x_2096:
[----:B------:R-:W-:Y:S05]  /*2b4c0*/  BRA `(.L_x_2098) ;  /* 0xffffffbc004c7947 */ /* 0x000fea000383ffff */
.L_x_1930:
[----:B------:R-:W-:Y:S01]  /*2b4d0*/  BSSY B0, `(.L_x_2099) ;  /* 0x0000006000007945 */ /* 0x000fe20003800000 */
[----:B------:R-:W-:-:S07]  /*2b4e0*/  IMAD.MOV.U32 R15, RZ, RZ, -0x1 ;  /* 0xffffffffff0f7424 */ /* 0x000fce00078e00ff */
[----:B01-3--:R-:W-:Y:S05]  /*2b4f0*/  WARPSYNC.COLLECTIVE R15, `(.L_x_2100) ;  /* 0x000000000f0c7348 */ /* 0x00bfea0003c00000 */
[----:B------:R-:W-:Y:S02]  /*2b500*/  ELECT P6, UR62, PT ;  /* 0x00000000003e782f */ /* 0x000fe400038c0000 */
[----:B------:R-:W-:Y:S01]  /*2b510*/  MOV R14, UR62 ;  /* 0x0000003e000e7c02 */ /* 0x000fe20008000f00 */
[----:B01-3--:R-:W-:Y:S10]  /*2b520*/  ENDCOLLECTIVE ;  /* 0x000000000000791b */ /* 0x00bff40003800000 */
.L_x_2100:
[----:B------:R-:W-:Y:S05]  /*2b530*/  BSYNC B0 ;  /* 0x0000000000007941 */ /* 0x000fea0003800000 */
.L_x_2099:
[----:B------:R-:W-:Y:S05]  /*2b540*/  BRA `(.L_x_2101) ;  /* 0xffffffbc00407947 */ /* 0x000fea000383ffff */
.L_x_1932:
[----:B0-----:R0:W1:Y:S02]  /*2b550*/  SYNCS.PHASECHK.TRANS64.TRYWAIT P0, [R6+URZ], R5 ;  /* 0x00000005060075a7 */ /* 0x001064000800017f */
[----:B-1----:R-:W-:Y:S05]  /*2b560*/  @!P0 NANOSLEEP.SYNCS 0x989680 ;  /* 0x009896800000895d */ /* 0x002fea0003900000 */
[----:B------:R-:W1:Y:S02]  /*2b570*/  @!P0 SYNCS.PHASECHK.TRANS64 P0, [R6+URZ], R5 ;  /* 0x00000005060085a7 */ /* 0x000e64000800007f */
[----:B-1----:R-:W-:Y:S05]  /*2b580*/  @!P0 BRA `(.L_x_1932) ;  /* 0xfffffffc00f08947 */ /* 0x002fea000383ffff */
[----:B------:R-:W-:Y:S05]  /*2b590*/  BRA `(.L_x_2102) ;  /* 0xffffffbc00787947 */ /* 0x000fea000383ffff */
.L_x_1933:
[----:B-1----:R1:W2:Y:S02]  /*2b5a0*/  SYNCS.PHASECHK.TRANS64.TRYWAIT P0, [R7+URZ], R2 ;  /* 0x00000002070075a7 */ /* 0x0022a4000800017f */
[----:B--2---:R-:W-:Y:S05]  /*2b5b0*/  @!P0 NANOSLEEP.SYNCS 0x989680 ;  /* 0x009896800000895d */ /* 0x004fea0003900000 */
[----:B------:R-:W2:Y:S02]  /*2b5c0*/  @!P0 SYNCS.PHASECHK.TRANS64 P0, [R7+URZ], R2 ;  /* 0x00000002070085a7 */ /* 0x000ea4000800007f */
[----:B--2---:R-:W-:Y:S05]  /*2b5d0*/  @!P0 BRA `(.L_x_1933) ;  /* 0xfffffffc00f08947 */ /* 0x004fea000383ffff */
[----:B------:R-:W-:Y:S05]  /*2b5e0*/  BRA `(.L_x_2103) ;  /* 0xffffffbc006c7947 */ /* 0x000fea000383ffff */
.L_x_1935:
[----:B--2---:R2:W4:Y:S02]  /*2b5f0*/  SYNCS.PHASECHK.TRANS64.TRYWAIT P0, [R4+URZ], R5 ;  /* 0x00000005040075a7 */ /* 0x004524000800017f */
[----:B----4-:R-:W-:Y:S05]  /*2b600*/  @!P0 NANOSLEEP.SYNCS 0x989680 ;  /* 0x009896800000895d */ /* 0x010fea0003900000 */
[----:B------:R-:W4:Y:S02]  /*2b610*/  @!P0 SYNCS.PHASECHK.TRANS64 P0, [R4+URZ], R5 ;  /* 0x00000005040085a7 */ /* 0x000f24000800007f */
[----:B----4-:R-:W-:Y:S05]  /*2b620*/  @!P0 BRA `(.L_x_1935) ;  /* 0xfffffffc00f08947 */ /* 0x010fea000383ffff */
[----:B------:R-:W-:Y:S05]  /*2b630*/  BRA `(.L_x_2104) ;  /* 0xffffffbc00707947 */ /* 0x000fea000383ffff */
.L_x_2105:
        /* <DEDUP_REMOVED lines=12> */
.L_x_3096:


//--------------------- .text._ZN7cutlass13device_kernelIN5flash11enable_sm90INS1_16FlashAttnFwdSm90INS1_25CollectiveMainloopFwdSm90ILi2EN4cute5tupleIJNS5_1CILi1EEES8_S8_EEENS6_IJNS7_ILi128EEESA_SA_EEELi128ENS_10bfloat16_tEfNS_4arch4Sm90ELb1ELb0ELb0ELb0ELb0ELb0ELb0ELb1ELb1ELb1ELb1ELb0EEENS1_21CollectiveEpilogueFwdISB_S9_SC_SE_Li256ELb0ELb1ELb1ELb0EEENS1_19SingleTileSchedulerILb0ELb1ELb1ELi128EEEEEEEEEvNT_6ParamsE --------------------------
	.section	.text._ZN7cutlass13device_kernelIN5flash11enable_sm90INS1_16FlashAttnFwdSm90INS1_25CollectiveMainloopFwdSm90ILi2EN4cute5tupleIJNS5_1CILi1EEES8_S8_EEENS6_IJNS7_ILi128EEESA_SA_EEELi128ENS_10bfloat16_tEfNS_4arch4Sm90ELb1ELb0ELb0ELb0ELb0ELb0ELb0ELb1ELb1ELb1ELb1ELb0EEENS1_21CollectiveEpilogueFwdISB_S9_SC_SE_Li256ELb0ELb1ELb1ELb0EEENS1_19SingleTileSchedulerILb0ELb1ELb1ELi128EEEEEEEEEvNT_6ParamsE,"ax",@progbits
	.align	128
.text._ZN7cutlass13device_kernelIN5flash11enable_sm90INS1_16FlashAttnFwdSm90INS1_25CollectiveMainloopFwdSm90ILi2EN4cute5tupleIJNS5_1CILi1EEES8_S8_EEENS6_IJNS7_ILi128EEESA_SA_EEELi128ENS_10bfloat16_tEfNS_4arch4Sm90ELb1ELb0ELb0ELb0ELb0ELb0ELb0ELb1ELb1ELb1ELb1ELb0EEENS1_21CollectiveEpilogueFwdISB_S9_SC_SE_Li256ELb0ELb1ELb1ELb0EEENS1_19SingleTileSchedulerILb0ELb1ELb1ELi128EEEEEEEEEvNT_6ParamsE:
        .type           _ZN7cutlass13device_kernelIN5flash11enable_sm90INS1_16FlashAttnFwdSm90INS1_25CollectiveMainloopFwdSm90ILi2EN4cute5tupleIJNS5_1CILi1EEES8_S8_EEENS6_IJNS7_ILi128EEESA_SA_EEELi128ENS_10bfloat16_tEfNS_4arch4Sm90ELb1ELb0ELb0ELb0ELb0ELb0ELb0ELb1ELb1ELb1ELb1ELb0EEENS1_21CollectiveEpilogueFwdISB_S9_SC_SE_Li256ELb0ELb1ELb1ELb0EEENS1_19SingleTileSchedulerILb0ELb1ELb1ELi128EEEEEEEEEvNT_6ParamsE,@function
        .size           _ZN7cutlass13device_kernelIN5flash11enable_sm90INS1_16FlashAttnFwdSm90INS1_25CollectiveMainloopFwdSm90ILi2EN4cute5tupleIJNS5_1CILi1EEES8_S8_EEENS6_IJNS7_ILi128EEESA_SA_EEELi128ENS_10bfloat16_tEfNS_4arch4Sm90ELb1ELb0ELb0ELb0ELb0ELb0ELb0ELb1ELb1ELb1ELb1ELb0EEENS1_21CollectiveEpilogueFwdISB_S9_SC_SE_Li256ELb0ELb1ELb1ELb0EEENS1_19SingleTileSchedulerILb0ELb1ELb1ELi128EEEEEEEEEvNT_6ParamsE,(.L_x_3097 - _ZN7cutlass13device_kernelIN5flash11enable_sm90INS1_16FlashAttnFwdSm90INS1_25CollectiveMainloopFwdSm90ILi2EN4cute5tupleIJNS5_1CILi1EEES8_S8_EEENS6_IJNS7_ILi128EEESA_SA_EEELi128ENS_10bfloat16_tEfNS_4arch4Sm90ELb1ELb0ELb0ELb0ELb0ELb0ELb0ELb1ELb1ELb1ELb1ELb0EEENS1_21CollectiveEpilogueFwdISB_S9_SC_SE_Li256ELb0ELb1ELb1ELb0EEENS1_19SingleTileSchedulerILb0ELb1ELb1ELi128EEEEEEEEEvNT_6ParamsE)
        .other          _ZN7cutlass13device_kernelIN5flash11enable_sm90INS1_16FlashAttnFwdSm90INS1_25CollectiveMainloopFwdSm90ILi2EN4cute5tupleIJNS5_1CILi1EEES8_S8_EEENS6_IJNS7_ILi128EEESA_SA_EEELi128ENS_10bfloat16_tEfNS_4arch4Sm90ELb1ELb0ELb0ELb0ELb0ELb0ELb0ELb1ELb1ELb1ELb1ELb0EEENS1_21CollectiveEpilogueFwdISB_S9_SC_SE_Li256ELb0ELb1ELb1ELb0EEENS1_19SingleTileSchedulerILb0ELb1ELb1ELi128EEEEEEEEEvNT_6ParamsE,@"STO_CUDA_ENTRY STV_DEFAULT"
_ZN7cutlass13device_kernelIN5flash11enable_sm90INS1_16FlashAttnFwdSm90INS1_25CollectiveMainloopFwdSm90ILi2EN4cute5tupleIJNS5_1CILi1EEES8_S8_EEENS6_IJNS7_ILi128EEESA_SA_EEELi128ENS_10bfloat16_tEfNS_4arch4Sm90ELb1ELb0ELb0ELb0ELb0ELb0ELb0ELb1ELb1ELb1ELb1ELb0EEENS1_21CollectiveEpilogueFwdISB_S9_SC_SE_Li256ELb0ELb1ELb1ELb0EEENS1_19SingleTileSchedulerILb0ELb1ELb1ELi128EEEEEEEEEvNT_6ParamsE:
        /* <DEDUP_REMOVED lines=17> */
.L_x_2107:
[----:B------:R-:W-:Y:S05]  /*0110*/  BSYNC B0 ;  /* 0x0000000000007941 */ /* 0x000fea0003800000 */
.L_x_2106:
        /* <DEDUP_REMOVED lines=40> */
.L_x_2108:
        /* <DEDUP_REMOVED lines=22> */
.L_x_2109:
        /* <DEDUP_REMOVED lines=18> */
.L_x_2110:
        /* <DEDUP_REMOVED lines=22> */
.L_x_2111:
        /* <DEDUP_REMOVED lines=22> */
.L_x_2112:
        /* <DEDUP_REMOVED lines=9> */
.L_x_2115:
        /* <DEDUP_REMOVED lines=24> */
[----:B------:R-:W-:Y:S01]  /*0af0*/  SHF.R.U32.HI R4, RZ, 0x10, R17 ;  /* 0x00000010ff047819 */ /* 0x000fe20000011611 */
[----:B------:R-:W-:Y:S01]  /*0b00*/  IMAD.MOV.U32 R22, RZ, RZ, RZ ;  /* 0x000000ffff167224 */ /* 0x000fe200078e00ff */
[----:B------:R-:W-:-:S04]  /*0b10*/  LOP3.LUT R17, R17, 0xffff, RZ, 0xc0, !PT ;  /* 0x0000ffff11117812 */ /* 0x000fc800078ec0ff */
[----:B------:R-:W2:Y:S08]  /*0b20*/  LDC.64 R10, c[0x0][0x418] ;  /* 0x00010600ff0a7b82 */ /* 0x000eb00000000a00 */
[----:B------:R-:W3:Y:S01]  /*0b30*/  LDC R3, c[0x0][0x288] ;  /* 0x0000a200ff037b82 */ /* 0x000ee20000000800 */
[----:B0-----:R-:W-:-:S07]  /*0b40*/  ISETP.NE.AND P1, PT, R0, 0x1, PT ;  /* 0x000000010000780c */ /* 0x001fce0003f25270 */
[----:B------:R-:W0:Y:S01]  /*0b50*/  LDC R16, c[0x0][0x424] ;  /* 0x00010900ff107b82 */ /* 0x000e220000000800 */
[----:B--2---:R-:W-:-:S07]  /*0b60*/  ISETP.NE.U32.AND P0, PT, R10, RZ, PT ;  /* 0x000000ff0a00720c */ /* 0x004fce0003f05070 */
[----:B------:R-:W2:Y:S01]  /*0b70*/  LDC R9, c[0x0][0x2f0] ;  /* 0x0000bc00ff097b82 */ /* 0x000ea20000000800 */
[----:B-1----:R-:W-:Y:S01]  /*0b80*/  IMAD.SHL.U32 R23, R23, 0x80, RZ ;  /* 0x0000008017177824 */ /* 0x002fe200078e00ff */
[----:B------:R-:W-:-:S03]  /*0b90*/  ISETP.NE.AND.EX P0, PT, R11, RZ, PT, P0 ;  /* 0x000000ff0b00720c */ /* 0x000fc60003f05300 */
[----:B------:R-:W-:Y:S01]  /*0ba0*/  @P1 VIADD R0, R23, 0x7f ;  /* 0x0000007f17001836 */ /* 0x000fe20000000000 */
[----:B---3--:R-:W-:Y:S02]  /*0bb0*/  IADD3 R3, -R3, 0x80, RZ ;  /* 0x0000008003037810 */ /* 0x008fe40007ffe1ff */
[----:B------:R-:W1:Y:S08]  /*0bc0*/  @P1 LDC R5, c[0x0][0x44c] ;  /* 0x00011300ff051b82 */ /* 0x000e700000000800 */
[----:B------:R-:W3:Y:S01]  /*0bd0*/  @P1 LDC R7, c[0x0][0x450] ;  /* 0x00011400ff071b82 */ /* 0x000ee20000000800 */
[----:B0-----:R-:W-:-:S02]  /*0be0*/  SEL R16, R16, 0x1, P0 ;  /* 0x0000000110107807 */ /* 0x001fc40000000000 */
[----:B------:R-:W-:-:S03]  /*0bf0*/  ISETP.NE.AND P0, PT, R4, RZ, PT ;  /* 0x000000ff0400720c */ /* 0x000fc60003f05270 */
[----:B--2---:R-:W-:Y:S02]  /*0c00*/  IMAD R3, R16, R9, R3 ;  /* 0x0000000910037224 */ /* 0x004fe400078e0203 */
[----:B-1----:R-:W-:-:S08]  /*0c10*/  @P1 IMAD.HI.U32 R2, R0, R5, RZ ;  /* 0x0000000500021227 */ /* 0x002fd000078e00ff */
[----:B------:R-:W0:Y:S01]  /*0c20*/  @!P0 LDC R4, c[0x0][0x9f0] ;  /* 0x00027c00ff048b82 */ /* 0x000e220000000800 */
[----:B------:R-:W-:Y:S01]  /*0c30*/  VIADD R0, R23, 0x7f ;  /* 0x0000007f17007836 */ /* 0x000fe20000000000 */
[----:B---3--:R-:W-:Y:S01]  /*0c40*/  @P1 SHF.R.U32.HI R0, RZ, R7, R2 ;  /* 0x00000007ff001219 */ /* 0x008fe20000011602 */
[----:B------:R-:W-:-:S04]  /*0c50*/  IMAD R2, R16, R9, 0x7f ;  /* 0x0000007f10027424 */ /* 0x000fc800078e0209 */
[----:B------:R-:W-:Y:S01]  /*0c60*/  IMAD.IADD R0, R3, 0x1, R0 ;  /* 0x0000000103007824 */ /* 0x000fe200078e0200 */
[----:B------:R-:W-:-:S04]  /*0c70*/  SHF.R.S32.HI R3, RZ, 0x1f, R2 ;  /* 0x0000001fff037819 */ /* 0x000fc80000011402 */
[----:B------:R-:W-:Y:S02]  /*0c80*/  SHF.R.S32.HI R5, RZ, 0x1f, R0 ;  /* 0x0000001fff057819 */ /* 0x000fe40000011400 */
[----:B------:R-:W-:Y:S02]  /*0c90*/  LEA.HI R3, R3, R2, RZ, 0x7 ;  /* 0x0000000203037211 */ /* 0x000fe400078f38ff */
[----:B------:R-:W-:Y:S02]  /*0ca0*/  LEA.HI R5, R5, R0, RZ, 0x7 ;  /* 0x0000000005057211 */ /* 0x000fe400078f38ff */
[----:B------:R-:W-:Y:S02]  /*0cb0*/  SHF.R.S32.HI R3, RZ, 0x7, R3 ;  /* 0x00000007ff037819 */ /* 0x000fe40000011403 */
[----:B------:R-:W-:-:S04]  /*0cc0*/  SHF.R.S32.HI R0, RZ, 0x7, R5 ;  /* 0x00000007ff007819 */ /* 0x000fc80000011405 */
[----:B------:R-:W-:-:S04]  /*0cd0*/  VIMNMX R11, R3, R0, PT ;  /* 0x00000000030b7248 */ /* 0x000fc80003fe0100 */
[----:B------:R-:W-:-:S13]  /*0ce0*/  ISETP.GE.AND P1, PT, R11, 0x1, PT ;  /* 0x000000010b00780c */ /* 0x000fda0003f26270 */
[----:B------:R-:W-:Y:S05]  /*0cf0*/  @!P1 BRA `(.L_x_2117) ;  /* 0x00000000006c9947 */ /* 0x000fea0003800000 */
[-C--:B0-----:R-:W-:Y:S02]  /*0d00*/  IABS R7, R4.reuse ;  /* 0x0000000400077213 */ /* 0x081fe40000000000 */
[----:B------:R-:W-:Y:S02]  /*0d10*/  IADD3 R5, R4, -0x1, R11 ;  /* 0xffffffff04057810 */ /* 0x000fe40007ffe00b */
[----:B------:R-:W0:Y:S01]  /*0d20*/  I2F.RP R0, R7 ;  /* 0x0000000700007306 */ /* 0x000e220000209400 */
[----:B------:R-:W-:-:S05]  /*0d30*/  IABS R8, R4 ;  /* 0x0000000400087213 */ /* 0x000fca0000000000 */
[----:B------:R-:W-:Y:S02]  /*0d40*/  IMAD.MOV R8, RZ, RZ, -R8 ;  /* 0x000000ffff087224 */ /* 0x000fe400078e0a08 */
[----:B0-----:R-:W0:Y:S02]  /*0d50*/  MUFU.RCP R0, R0 ;  /* 0x0000000000007308 */ /* 0x001e240000001000 */
[----:B0-----:R-:W-:Y:S01]  /*0d60*/  VIADD R2, R0, 0xffffffe ;  /* 0x0ffffffe00027836 */ /* 0x001fe20000000000 */
[----:B------:R-:W-:Y:S02]  /*0d70*/  IABS R0, R5 ;  /* 0x0000000500007213 */ /* 0x000fe40000000000 */
[----:B------:R-:W-:-:S03]  /*0d80*/  LOP3.LUT R5, R5, R4, RZ, 0x3c, !PT ;  /* 0x0000000405057212 */ /* 0x000fc600078e3cff */
[----:B------:R0:W1:Y:S01]  /*0d90*/  F2I.FTZ.U32.TRUNC.NTZ R3, R2 ;  /* 0x0000000200037305 */ /* 0x000062000021f000 */
[----:B------:R-:W-:Y:S01]  /*0da0*/  ISETP.GE.AND P2, PT, R5, RZ, PT ;  /* 0x000000ff0500720c */ /* 0x000fe20003f46270 */
[----:B0-----:R-:W-:Y:S02]  /*0db0*/  IMAD.MOV.U32 R2, RZ, RZ, RZ ;  /* 0x000000ffff027224 */ /* 0x001fe400078e00ff */
[----:B-1----:R-:W-:-:S04]  /*0dc0*/  IMAD.MOV R6, RZ, RZ, -R3 ;  /* 0x000000ffff067224 */ /* 0x002fc800078e0a03 */
[----:B------:R-:W-:-:S04]  /*0dd0*/  IMAD R9, R6, R7, RZ ;  /* 0x0000000706097224 */ /* 0x000fc800078e02ff */
[----:B------:R-:W-:-:S04]  /*0de0*/  IMAD.HI.U32 R3, R3, R9, R2 ;  /* 0x0000000903037227 */ /* 0x000fc800078e0002 */
        /* <DEDUP_REMOVED lines=12> */
.L_x_2117:
[-C--:B------:R-:W-:Y:S01]  /*0eb0*/  IMAD R17, R17, R22.reuse, RZ ;  /* 0x0000001611117224 */ /* 0x080fe200078e02ff */
[----:B------:R-:W-:Y:S01]  /*0ec0*/  PLOP3.LUT P0, PT, PT, PT, PT, 0x80, 0x0 ;  /* 0x000000000000781c */ /* 0x000fe20003f0f070 */
[----:B------:R-:W-:Y:S01]  /*0ed0*/  VIADD R152, R12, 0xffffff80 ;  /* 0xffffff800c987836 */ /* 0x000fe20000000000 */
[----:B------:R-:W-:Y:S02]  /*0ee0*/  CS2R R2, SRZ ;  /* 0x0000000000027805 */ /* 0x000fe4000001ff00 */
[----:B------:R-:W-:Y:S02]  /*0ef0*/  CS2R R150, SRZ ;  /* 0x0000000000967805 */ /* 0x000fe4000001ff00 */
[----:B------:R-:W-:Y:S02]  /*0f00*/  VIADDMNMX R22, R17, R22, R11, PT ;  /* 0x0000001611167246 */ /* 0x000fe4000380010b */
[----:B------:R-:W-:Y:S02]  /*0f10*/  CS2R R148, SRZ ;  /* 0x0000000000947805 */ /* 0x000fe4000001ff00 */
[----:B------:R-:W-:-:S02]  /*0f20*/  CS2R R146, SRZ ;  /* 0x0000000000927805 */ /* 0x000fc4000001ff00 */
[----:B------:R-:W-:Y:S02]  /*0f30*/  CS2R R144, SRZ ;  /* 0x0000000000907805 */ /* 0x000fe4000001ff00 */
[----:B------:R-:W-:Y:S02]  /*0f40*/  ISETP.GT.AND P1, PT, R22, R17, PT ;  /* 0x000000111600720c */ /* 0x000fe40003f24270 */
        /* <DEDUP_REMOVED lines=34> */
[----:B------:R-:W2:Y:S01]  /*1170*/  SHFL.IDX PT, R0, R90, RZ, 0x1f ;  /* 0x00001fff5a007589 */ /* 0x000ea200000e0000 */
[----:B-1----:R-:W-:-:S04]  /*1180*/  ULEA UR36, UR5, UR36, 0x18 ;  /* 0x0000002405247291 */ /* 0x002fc8000f8ec03f */
[----:B------:R-:W-:-:S04]  /*1190*/  UIADD3 UR5, UR36, 0x10400, URZ ;  /* 0x0001040024057890 */ /* 0x000fc8000fffe03f */
[----:B------:R-:W-:Y:S01]  /*11a0*/  ULOP3.LUT UP0, URZ, UR5, 0x3ff, URZ, 0xc0, !UPT ;  /* 0x000003ff053f7892 */ /* 0x000fe2000f80c03f */
[----:B--2---:R-:W-:-:S05]  /*11b0*/  R2UR UR37, R0 ;  /* 0x00000000002572ca */ /* 0x004fca00000e0000 */
        /* <DEDUP_REMOVED lines=11> */
[----:B0-----:R-:W-:Y:S01]  /*1270*/  IMAD.U32 R4, RZ, RZ, UR4 ;  /* 0x00000004ff047e24 */ /* 0x001fe2000f8e00ff */
        /* <DEDUP_REMOVED lines=12> */
.L_x_2119:
[----:B------:R-:W2:Y:S01]  /*1340*/  LDL.LU R2, [R1+0x14] ;  /* 0x0000140001027983 */ /* 0x000ea20000300800 */
[----:B------:R-:W-:-:S04]  /*1350*/  SHF.L.U32 R3, RZ, 0x1f, RZ ;  /* 0x0000001fff037819 */ /* 0x000fc800000006ff */
[----:B------:R-:W1:Y:S01]  /*1360*/  SYNCS.PHASECHK.TRANS64.TRYWAIT P1, [UR36+0x28800], R3 ;  /* 0x02880003ff0075a7 */ /* 0x000e620008020164 */
[----:B--2---:R-:W-:-:S04]  /*1370*/  LOP3.LUT R0, R2, 0x1, RZ, 0xfc, !PT ;  /* 0x0000000102007812 */ /* 0x004fc800078efcff */
[----:B------:R-:W-:Y:S01]  /*1380*/  ISETP.NE.AND P0, PT, R0, 0x3, PT ;  /* 0x000000030000780c */ /* 0x000fe20003f05270 */
[----:B-1----:R-:W-:-:S12]  /*1390*/  @!P1 BRA `(.L_x_2120) ;  /* 0x000000c800ec9947 */ /* 0x002fd80003800000 */
.L_x_2234:
[----:B------:R-:W-:Y:S05]  /*13a0*/  @!P0 BRA `(.L_x_2121) ;  /* 0x0000000000048947 */ /* 0x000fea0003800000 */
[----:B------:R-:W-:Y:S01]  /*13b0*/  BPT.TRAP 0x1 ;  /* 0x000000040000795c */ /* 0x000fe20000300000 */
.L_x_2121:
[----:B------:R2:W3:Y:S01]  /*13c0*/  SYNCS.PHASECHK.TRANS64.TRYWAIT P2, [UR36+0x28830], R3 ;  /* 0x02883003ff0075a7 */ /* 0x0004e20008040164 */
[----:B------:R-:W-:Y:S05]  /*13d0*/  @!P0 BRA `(.L_x_2122) ;  /* 0x0000000000048947 */ /* 0x000fea0003800000 */
[----:B------:R-:W-:Y:S01]  /*13e0*/  BPT.TRAP 0x1 ;  /* 0x000000040000795c */ /* 0x000fe20000300000 */
.L_x_2122:
[----:B-1----:R-:W1:Y:S01]  /*13f0*/  S2R R0, SR_TID.X ;  /* 0x0000000000007919 */ /* 0x002e620000002100 */
[----:B------:R-:W-:-:S05]  /*1400*/  IMAD.U32 R2, RZ, RZ, UR38 ;  /* 0x00000026ff027e24 */ /* 0x000fca000f8e00ff */
[----:B------:R-:W-:Y:S02]  /*1410*/  LOP3.LUT R2, R2, 0x10000, RZ, 0xfc, !PT ;  /* 0x0001000002027812 */ /* 0x000fe400078efcff */
[----:B-1----:R-:W-:-:S04]  /*1420*/  LOP3.LUT R0, R0, 0x7f, RZ, 0xc0, !PT ;  /* 0x0000007f00007812 */ /* 0x002fc800078ec0ff */
[----:B------:R-:W-:Y:S01]  /*1430*/  ISETP.NE.AND P1, PT, R0, RZ, PT ;  /* 0x000000ff0000720c */ /* 0x000fe20003f25270 */
[----:B---3--:R-:W-:-:S12]  /*1440*/  @P2 BRA `(.L_x_2123) ;  /* 0x0000000000082947 */ /* 0x008fd80003800000 */
[----:B------:R-:W1:Y:S02]  /*1450*/  SYNCS.PHASECHK.TRANS64.TRYWAIT P2, [UR36+0x28830], R3 ;  /* 0x02883003ff0075a7 */ /* 0x000e640008040164 */
[----:B-1----:R-:W-:Y:S05]  /*1460*/  @!P2 BRA `(.L_x_2124) ;  /* 0x000000c800d0a947 */ /* 0x002fea0003800000 */
.L_x_2123:
[----:B------:R-:W-:Y:S05]  /*1470*/  WARPSYNC.ALL ;  /* 0x0000000000007948 */ /* 0x000fea0003800000 */
[----:B-12---:R-:W-:Y:S01]  /*1480*/  IMAD.MOV.U32 R3, RZ, RZ, 0x40000040 ;  /* 0x40000040ff037424 */ /* 0x006fe200078e00ff */
        /* <DEDUP_REMOVED lines=9> */
[----:B------:R-:W1:Y:S01]  /*1520*/  LDC R0, c[0x0][0x448] ;  /* 0x00011200ff007b82 */ /* 0x000e620000000800 */
        /* <DEDUP_REMOVED lines=9> */
[C---:B0-----:R-:W-:Y:S01]  /*15c0*/  IMAD.IADD R4, R152.reuse, 0x1, -R5 ;  /* 0x0000000198047824 */ /* 0x041fe200078e0a05 */
[----:B------:R-:W-:Y:S01]  /*15d0*/  UMOV UR10, UR6 ;  /* 0x00000006000a7c82 */ /* 0x000fe20008000000 */
[----:B------:R-:W-:Y:S01]  /*15e0*/  UIADD3 UR12, UR28, 0x6, URZ ;  /* 0x000000061c0c7890 */ /* 0x000fe2000fffe03f */
[----:B------:R-:W-:Y:S01]  /*15f0*/  HGMMA.64x128x16.F32.BF16 R24, gdesc[UR8], RZ, !UPT, gsb0 ;  /* 0x01e00000081879f0 */ /* 0x000fe2000c0018ff */
[----:B------:R-:W-:Y:S01]  /*1600*/  UIADD3 UR8, UR28, 0x4, URZ ;  /* 0x000000041c087890 */ /* 0x000fe2000fffe03f */
[----:B------:R-:W-:Y:S01]  /*1610*/  SHF.R.S32.HI R5, RZ, 0x1f, R4 ;  /* 0x0000001fff057819 */ /* 0x000fe20000011404 */
[----:B------:R-:W-:Y:S01]  /*1620*/  UIADD3 UR10, UR6, 0x4, URZ ;  /* 0x00000004060a7890 */ /* 0x000fe2000fffe03f */
[----:B------:R-:W-:Y:S01]  /*1630*/  LOP3.LUT R89, R89, 0xfffffffc, RZ, 0xc0, !PT ;  /* 0xfffffffc59597812 */ /* 0x000fe200078ec0ff */
[----:B------:R-:W-:Y:S01]  /*1640*/  UMOV UR9, 0x40000040 ;  /* 0x4000004000097882 */ /* 0x000fe20000000000 */
[----:B------:R-:W-:Y:S01]  /*1650*/  UMOV UR11, 0x40000040 ;  /* 0x40000040000b7882 */ /* 0x000fe20000000000 */
[----:B------:R-:W-:Y:S01]  /*1660*/  UIADD3 UR14, UR6, 0x6, URZ ;  /* 0x00000006060e7890 */ /* 0x000fe2000fffe03f */
[CC--:B------:R-:W-:Y:S01]  /*1670*/  LEA.HI R6, R5.reuse, R4.reuse, RZ, 0x5 ;  /* 0x0000000405067211 */ /* 0x0c0fe200078f28ff */
[----:B------:R-:W-:Y:S01]  /*1680*/  UIADD3 UR16, UR28, 0x400, URZ ;  /* 0x000004001c107890 */ /* 0x000fe2000fffe03f */
[----:B------:R-:W-:Y:S01]  /*1690*/  IMAD.IADD R89, R152, 0x1, -R89 ;  /* 0x0000000198597824 */ /* 0x000fe200078e0a59 */
[----:B------:R-:W-:Y:S01]  /*16a0*/  UIADD3 UR18, UR6, 0x400, URZ ;  /* 0x0000040006127890 */ /* 0x000fe2000fffe03f */
[----:B-1----:R-:W-:Y:S01]  /*16b0*/  ISETP.NE.AND P2, PT, R0, 0x1, PT ;  /* 0x000000010000780c */ /* 0x002fe20003f45270 */
[----:B------:R-:W-:Y:S01]  /*16c0*/  UMOV UR19, 0x40000040 ;  /* 0x4000004000137882 */ /* 0x000fe20000000000 */
[----:B------:R-:W-:Y:S01]  /*16d0*/  UIADD3 UR20, UR28, 0x402, URZ ;  /* 0x000004021c147890 */ /* 0x000fe2000fffe03f */
[----:B------:R-:W-:Y:S01]  /*16e0*/  LEA.HI R0, R5, R4, RZ, 0x2 ;  /* 0x0000000405007211 */ /* 0x000fe200078f10ff */
[----:B------:R-:W-:Y:S01]  /*16f0*/  UIADD3 UR22, UR6, 0x402, URZ ;  /* 0x0000040206167890 */ /* 0x000fe2000fffe03f */
[----:B------:R-:W-:Y:S01]  /*1700*/  SHF.R.S32.HI R6, RZ, 0x5, R6 ;  /* 0x00000005ff067819 */ /* 0x000fe20000011406 */
        /* <DEDUP_REMOVED lines=11> */
[----:B------:R-:W-:Y:S01]  /*17c0*/  LEA.HI R7, R90, R90, RZ, 0x1 ;  /* 0x0000005a5a077211 */ /* 0x000fe200078f08ff */
[----:B------:R-:W-:Y:S01]  /*17d0*/  UMOV UR29, 0x40000040 ;  /* 0x40000040001d7882 */ /* 0x000fe20000000000 */
[----:B------:R-:W-:Y:S01]  /*17e0*/  UMOV UR31, 0x40000040 ;  /* 0x40000040001f7882 */ /* 0x000fe20000000000 */
[----:B------:R-:W-:Y:S01]  /*17f0*/  LEA.HI R8, R8, R5, RZ, 0x3 ;  /* 0x0000000508087211 */ /* 0x000fe200078f18ff */
[----:B------:R-:W-:Y:S01]  /*1800*/  IMAD R10, R6, 0x10, R23 ;  /* 0x00000010060a7824 */ /* 0x000fe200078e0217 */
[----:B------:R-:W-:Y:S01]  /*1810*/  LOP3.LUT R7, R7, 0x3fffffe, RZ, 0xc0, !PT ;  /* 0x03fffffe07077812 */ /* 0x000fe200078ec0ff */
[----:B------:R-:W1:Y:S01]  /*1820*/  @P2 LDC R14, c[0x0][0x450] ;  /* 0x00011400ff0e2b82 */ /* 0x000e620000000800 */
[----:B------:R-:W-:Y:S01]  /*1830*/  LEA.HI R9, R89, R89, RZ, 0x1 ;  /* 0x0000005959097211 */ /* 0x000fe200078f08ff */
[----:B------:R-:W-:Y:S01]  /*1840*/  IMAD.MOV.U32 R11, RZ, RZ, -0x80 ;  /* 0xffffff80ff0b7424 */ /* 0x000fe200078e00ff */
[----:B------:R-:W-:Y:S01]  /*1850*/  LOP3.LUT R8, R8, 0xfffffff8, RZ, 0xc0, !PT ;  /* 0xfffffff808087812 */ /* 0x000fe200078ec0ff */
[----:B------:R-:W-:Y:S01]  /*1860*/  IMAD.IADD R7, R90, 0x1, -R7 ;  /* 0x000000015a077824 */ /* 0x000fe200078e0a07 */
[----:B------:R-:W-:Y:S01]  /*1870*/  LOP3.LUT R6, R9, 0x1ffffffe, RZ, 0xc0, !PT ;  /* 0x1ffffffe09067812 */ /* 0x000fe200078ec0ff */
[----:B------:R-:W-:Y:S01]  /*1880*/  IMAD R11, R22, R11, 0x80 ;  /* 0x00000080160b7424 */ /* 0x000fe200078e020b */
[----:B------:R-:W-:Y:S01]  /*1890*/  IADD3 R8, R10, R5, -R8 ;  /* 0x000000050a087210 */ /* 0x000fe20007ffe808 */
[----:B------:R-:W-:Y:S01]  /*18a0*/  ULDC UR4, c[0x0][0x2f0] ;  /* 0x0000bc0000047ab9 */ /* 0x000fe20000000800 */
[----:B------:R-:W-:Y:S01]  /*18b0*/  LOP3.LUT R9, R0, 0x7ffffffc, RZ, 0xc0, !PT ;  /* 0x7ffffffc00097812 */ /* 0x000fe200078ec0ff */
[----:B------:R-:W-:Y:S01]  /*18c0*/  IMAD.IADD R5, R89, 0x1, -R6 ;  /* 0x0000000159057824 */ /* 0x000fe200078e0a06 */
[----:B------:R-:W-:Y:S01]  /*18d0*/  ULDC UR5, c[0x0][0x988] ;  /* 0x0002620000057ab9 */ /* 0x000fe20000000800 */
[----:B------:R-:W-:Y:S01]  /*18e0*/  IMAD R8, R7, 0x40, R8 ;  /* 0x0000004007087824 */ /* 0x000fe200078e0208 */
[----:B------:R-:W-:Y:S01]  /*18f0*/  CS2R R150, SRZ ;  /* 0x0000000000967805 */ /* 0x000fe2000001ff00 */
[----:B------:R-:W-:Y:S01]  /*1900*/  IMAD.IADD R4, R4, 0x1, -R9 ;  /* 0x0000000104047824 */ /* 0x000fe200078e0a09 */
[----:B------:R-:W-:Y:S01]  /*1910*/  CS2R R148, SRZ ;  /* 0x0000000000947805 */ /* 0x000fe2000001ff00 */
[----:B------:R-:W-:Y:S01]  /*1920*/  IMAD R5, R5, 0x8, R8 ;  /* 0x0000000805057824 */ /* 0x000fe200078e0208 */
[----:B------:R-:W-:Y:S01]  /*1930*/  CS2R R146, SRZ ;  /* 0x0000000000927805 */ /* 0x000fe2000001ff00 */
[----:B------:R-:W-:Y:S01]  /*1940*/  VIADD R9, R11, 0x1 ;  /* 0x000000010b097836 */ /* 0x000fe20000000000 */
[----:B------:R-:W-:Y:S01]  /*1950*/  CS2R R144, SRZ ;  /* 0x0000000000907805 */ /* 0x000fe2000001ff00 */
[----:B0-----:R-:W-:Y:S01]  /*1960*/  @P2 IMAD.HI.U32 R7, R5, R12, RZ ;  /* 0x0000000c05072227 */ /* 0x001fe200078e00ff */
[----:B------:R-:W-:-:S02]  /*1970*/  CS2R R142, SRZ ;  /* 0x00000000008e7805 */ /* 0x000fc4000001ff00 */
[----:B------:R-:W-:Y:S02]  /*1980*/  CS2R R140, SRZ ;  /* 0x00000000008c7805 */ /* 0x000fe4000001ff00 */
[----:B------:R-:W-:Y:S01]  /*1990*/  CS2R R138, SRZ ;  /* 0x00000000008a7805 */ /* 0x000fe2000001ff00 */
[----:B------:R-:W-:Y:S01]  /*19a0*/  IMAD.MOV.U32 R6, RZ, RZ, R5 ;  /* 0x000000ffff067224 */ /* 0x000fe200078e0005 */
[----:B-1----:R-:W-:Y:S01]  /*19b0*/  @P2 SHF.R.U32.HI R6, RZ, R14, R7 ;  /* 0x0000000eff062219 */ /* 0x002fe20000011607 */
[----:B------:R-:W-:Y:S01]  /*19c0*/  IMAD R9, R4, -0x2, R9 ;  /* 0xfffffffe04097824 */ /* 0x000fe200078e0209 */
[----:B------:R-:W0:Y:S01]  /*19d0*/  LDC R7, c[0x0][0x288] ;  /* 0x0000a200ff077b82 */ /* 0x000e220000000800 */
[C---:B------:R-:W-:Y:S01]  /*19e0*/  IMAD R11, R16.reuse, UR4, R11 ;  /* 0x00000004100b7c24 */ /* 0x040fe2000f8e020b */
[----:B------:R-:W-:Y:S01]  /*19f0*/  CS2R R136, SRZ ;  /* 0x0000000000887805 */ /* 0x000fe2000001ff00 */
[----:B------:R-:W1:Y:S01]  /*1a00*/  SHFL.IDX PT, R10, R6, RZ, 0x1c1f ;  /* 0x001c1fff060a7589 */ /* 0x000e6200000e0000 */
[----:B------:R-:W-:Y:S01]  /*1a10*/  IMAD R8, R16, UR4, R9 ;  /* 0x0000000410087c24 */ /* 0x000fe2000f8e0209 */
[----:B------:R-:W-:Y:S01]  /*1a20*/  CS2R R134, SRZ ;  /* 0x0000000000867805 */ /* 0x000fe2000001ff00 */
[----:B------:R-:W-:Y:S01]  /*1a30*/  IMAD R11, R4, -0x2, R11 ;  /* 0xfffffffe040b7824 */ /* 0x000fe200078e020b */
[----:B------:R-:W2:Y:S01]  /*1a40*/  SHFL.IDX PT, R6, R6, 0x1, 0x1c1f ;  /* 0x003c1f0006067f89 */ /* 0x000ea200000e0000 */
[----:B------:R-:W-:-:S02]  /*1a50*/  CS2R R132, SRZ ;  /* 0x0000000000847805 */ /* 0x000fc4000001ff00 */
[----:B------:R-:W-:Y:S02]  /*1a60*/  CS2R R130, SRZ ;  /* 0x0000000000827805 */ /* 0x000fe4000001ff00 */
[----:B------:R-:W-:Y:S01]  /*1a70*/  CS2R R128, SRZ ;  /* 0x0000000000807805 */ /* 0x000fe2000001ff00 */
[----:B0-----:R-:W-:-:S05]  /*1a80*/  IMAD.IADD R0, R8, 0x1, -R7 ;  /* 0x0000000108007824 */ /* 0x001fca00078e0a07 */
[----:B-1----:R-:W-:Y:S02]  /*1a90*/  VIADDMNMX R0, R10, R0, R11, PT ;  /* 0x000000000a007246 */ /* 0x002fe4000380010b */
[----:B--2---:R-:W-:Y:S02]  /*1aa0*/  IADD3 R8, R6, -R7, R8 ;  /* 0x8000000706087210 */ /* 0x004fe40007ffe008 */
[C---:B------:R-:W-:Y:S02]  /*1ab0*/  ISETP.GT.AND P3, PT, R0.reuse, RZ, PT ;  /* 0x000000ff0000720c */ /* 0x040fe40003f64270 */
[C---:B------:R-:W-:Y:S02]  /*1ac0*/  ISETP.GT.AND P4, PT, R0.reuse, 0x1, PT ;  /* 0x000000010000780c */ /* 0x040fe40003f84270 */
[----:B------:R-:W-:Y:S02]  /*1ad0*/  ISETP.GT.AND P5, PT, R0, 0x8, PT ;  /* 0x000000080000780c */ /* 0x000fe40003fa4270 */
[----:B------:R-:W-:Y:S01]  /*1ae0*/  VIMNMX R8, R11, R8, PT ;  /* 0x000000080b087248 */ /* 0x000fe20003fe0100 */
[----:B------:R-:W-:-:S02]  /*1af0*/  WARPGROUP.DEPBAR.LE gsb0, 0x0 ;  /* 0x00008000000079c5 */ /* 0x000fc40000010000 */
        /* <DEDUP_REMOVED lines=21> */
[----:B------:R-:W-:Y:S02]  /*1c50*/  FSEL R13, R24, -INF , P3 ;  /* 0xff800000180d7808 */ /* 0x000fe40001800000 */
[----:B------:R-:W-:Y:S02]  /*1c60*/  FSEL R25, R25, -INF , P4 ;  /* 0xff80000019197808 */ /* 0x000fe40002000000 */
[----:B------:R-:W-:Y:S02]  /*1c70*/  ISETP.GT.AND P3, PT, R0, 0x9, PT ;  /* 0x000000090000780c */ /* 0x000fe40003f64270 */
[----:B------:R-:W-:-:S02]  /*1c80*/  FSEL R15, R28, -INF , P5 ;  /* 0xff8000001c0f7808 */ /* 0x000fc40002800000 */
[----:B------:R-:W-:Y:S02]  /*1c90*/  FMNMX.FTZ R10, R13, R25, !PT ;  /* 0x000000190d0a7209 */ /* 0x000fe40007810000 */
[C---:B------:R-:W-:Y:S02]  /*1ca0*/  ISETP.GT.AND P4, PT, R0.reuse, 0x10, PT ;  /* 0x000000100000780c */ /* 0x040fe40003f84270 */
[----:B------:R-:W-:Y:S02]  /*1cb0*/  FSEL R29, R29, -INF , P3 ;  /* 0xff8000001d1d7808 */ /* 0x000fe40001800000 */
[----:B------:R-:W-:Y:S02]  /*1cc0*/  FMNMX.FTZ R10, R15, R10, !PT ;  /* 0x0000000a0f0a7209 */ /* 0x000fe40007810000 */
[----:B------:R-:W-:Y:S02]  /*1cd0*/  ISETP.GT.AND P3, PT, R0, 0x11, PT ;  /* 0x000000110000780c */ /* 0x000fe40003f64270 */
[----:B------:R-:W-:-:S02]  /*1ce0*/  FSEL R21, R32, -INF , P4 ;  /* 0xff80000020157808 */ /* 0x000fc40002000000 */
[----:B------:R-:W-:Y:S02]  /*1cf0*/  FMNMX.FTZ R10, R29, R10, !PT ;  /* 0x0000000a1d0a7209 */ /* 0x000fe40007810000 */
[C---:B------:R-:W-:Y:S02]  /*1d00*/  ISETP.GT.AND P4, PT, R0.reuse, 0x18, PT ;  /* 0x000000180000780c */ /* 0x040fe40003f84270 */
[----:B------:R-:W-:Y:S02]  /*1d10*/  FSEL R33, R33, -INF , P3 ;  /* 0xff80000021217808 */ /* 0x000fe40001800000 */
[----:B------:R-:W-:Y:S02]  /*1d20*/  FMNMX.FTZ R10, R21, R10, !PT ;  /* 0x0000000a150a7209 */ /* 0x000fe40007810000 */
[----:B------:R-:W-:Y:S02]  /*1d30*/  ISETP.GT.AND P3, PT, R0, 0x19, PT ;  /* 0x000000190000780c */ /* 0x000fe40003f64270 */
[----:B------:R-:W-:Y:S01]  /*1d40*/  FSEL R89, R36, -INF , P4 ;  /* 0xff80000024597808 */ /* 0x000fe20002000000 */
[----:B------:R-:W-:Y:S01]  /*1d50*/  IMAD.U32 R36, RZ, RZ, UR36 ;  /* 0x00000024ff247e24 */ /* 0x000fe2000f8e00ff */
[----:B------:R-:W-:-:S02]  /*1d60*/  FMNMX.FTZ R10, R33, R10, !PT ;  /* 0x0000000a210a7209 */ /* 0x000fc40007810000 */
[C---:B------:R-:W-:Y:S02]  /*1d70*/  ISETP.GT.AND P4, PT, R0.reuse, 0x20, PT ;  /* 0x000000200000780c */ /* 0x040fe40003f84270 */
[----:B------:R-:W-:Y:S02]  /*1d80*/  FSEL R37, R37, -INF , P3 ;  /* 0xff80000025257808 */ /* 0x000fe40001800000 */
[----:B------:R-:W-:Y:S02]  /*1d90*/  FMNMX.FTZ R10, R89, R10, !PT ;  /* 0x0000000a590a7209 */ /* 0x000fe40007810000 */
[----:B------:R-:W-:Y:S02]  /*1da0*/  ISETP.GT.AND P3, PT, R0, 0x21, PT ;  /* 0x000000210000780c */ /* 0x000fe40003f64270 */
[----:B------:R-:W-:Y:S02]  /*1db0*/  FSEL R91, R40, -INF , P4 ;  /* 0xff800000285b7808 */ /* 0x000fe40002000000 */
[----:B------:R-:W-:Y:S01]  /*1dc0*/  FMNMX.FTZ R10, R37, R10, !PT ;  /* 0x0000000a250a7209 */ /* 0x000fe20007810000 */
[----:B------:R-:W0:Y:S01]  /*1dd0*/  @P2 LDC R40, c[0x0][0x44c] ;  /* 0x00011300ff282b82 */ /* 0x000e220000000800 */
[----:B------:R-:W-:-:S02]  /*1de0*/  ISETP.GT.AND P4, PT, R0, 0x28, PT ;  /* 0x000000280000780c */ /* 0x000fc40003f84270 */
[----:B------:R-:W-:Y:S02]  /*1df0*/  FSEL R41, R41, -INF , P3 ;  /* 0xff80000029297808 */ /* 0x000fe40001800000 */
[----:B------:R-:W-:Y:S02]  /*1e00*/  FMNMX.FTZ R10, R91, R10, !PT ;  /* 0x0000000a5b0a7209 */ /* 0x000fe40007810000 */
[----:B------:R-:W-:Y:S02]  /*1e10*/  ISETP.GT.AND P3, PT, R0, 0x29, PT ;  /* 0x000000290000780c */ /* 0x000fe40003f64270 */
[----:B------:R-:W-:Y:S02]  /*1e20*/  FSEL R93, R44, -INF , P4 ;  /* 0xff8000002c5d7808 */ /* 0x000fe40002000000 */
[----:B------:R-:W-:Y:S02]  /*1e30*/  FMNMX.FTZ R10, R41, R10, !PT ;  /* 0x0000000a290a7209 */ /* 0x000fe40007810000 */
[----:B------:R-:W-:-:S02]  /*1e40*/  ISETP.GT.AND P4, PT, R0, 0x30, PT ;  /* 0x000000300000780c */ /* 0x000fc40003f84270 */
[----:B------:R-:W-:Y:S02]  /*1e50*/  FSEL R45, R45, -INF , P3 ;  /* 0xff8000002d2d7808 */ /* 0x000fe40001800000 */
[----:B------:R-:W-:Y:S02]  /*1e60*/  FMNMX.FTZ R10, R93, R10, !PT ;  /* 0x0000000a5d0a7209 */ /* 0x000fe40007810000 */
[----:B------:R-:W-:Y:S02]  /*1e70*/  ISETP.GT.AND P3, PT, R0, 0x31, PT ;  /* 0x000000310000780c */ /* 0x000fe40003f64270 */
[----:B------:R-:W-:Y:S02]  /*1e80*/  FSEL R95, R48, -INF , P4 ;  /* 0xff800000305f7808 */ /* 0x000fe40002000000 */
[----:B------:R-:W-:Y:S01]  /*1e90*/  FMNMX.FTZ R10, R45, R10, !PT ;  /* 0x0000000a2d0a7209 */ /* 0x000fe20007810000 */
[----:B0-----:R-:W-:Y:S01]  /*1ea0*/  @P2 IMAD.HI.U32 R40, R23, R40, RZ ;  /* 0x0000002817282227 */ /* 0x001fe200078e00ff */
        /* <DEDUP_REMOVED lines=51> */
[----:B------:R-:W-:Y:S01]  /*21e0*/  ISETP.GT.AND P3, PT, R0, 0x79, PT ;  /* 0x000000790000780c */ /* 0x000fe20003f64270 */
[----:B------:R-:W-:Y:S01]  /*21f0*/  IMAD.U32 R0, RZ, RZ, UR5 ;  /* 0x00000005ff007e24 */ /* 0x000fe2000f8e00ff */
[----:B------:R-:W-:Y:S02]  /*2200*/  FSEL R113, R84, -INF , P4 ;  /* 0xff80000054717808 */ /* 0x000fe40002000000 */
[----:B------:R-:W-:Y:S02]  /*2210*/  FMNMX.FTZ R10, R81, R10, !PT ;  /* 0x0000000a510a7209 */ /* 0x000fe40007810000 */
[----:B------:R-:W-:-:S02]  /*2220*/  FSEL R85, R85, -INF , P3 ;  /* 0xff80000055557808 */ /* 0x000fc40001800000 */
[----:B------:R-:W-:Y:S02]  /*2230*/  FMNMX.FTZ R10, R113, R10, !PT ;  /* 0x0000000a710a7209 */ /* 0x000fe40007810000 */
[C---:B------:R-:W-:Y:S02]  /*2240*/  ISETP.GT.AND P4, PT, R8.reuse, 0x1, PT ;  /* 0x000000010800780c */ /* 0x040fe40003f84270 */
[----:B------:R-:W-:Y:S02]  /*2250*/  FMNMX.FTZ R10, R85, R10, !PT ;  /* 0x0000000a550a7209 */ /* 0x000fe40007810000 */
[----:B------:R-:W-:Y:S02]  /*2260*/  ISETP.GT.AND P5, PT, R8, 0x8, PT ;  /* 0x000000080800780c */ /* 0x000fe40003fa4270 */
[----:B------:R-:W-:Y:S01]  /*2270*/  FSEL R6, R27, -INF , P4 ;  /* 0xff8000001b067808 */ /* 0x000fe20002000000 */
[----:B------:R-:W0:Y:S01]  /*2280*/  SHFL.BFLY PT, R9, R10, 0x2, 0x1f ;  /* 0x0c401f000a097f89 */ /* 0x000e2200000e0000 */
[----:B------:R-:W-:-:S02]  /*2290*/  FSEL R117, R30, -INF , P5 ;  /* 0xff8000001e757808 */ /* 0x000fc40002800000 */
[----:B------:R-:W-:-:S04]  /*22a0*/  ISETP.GT.AND P4, PT, R8, 0x10, PT ;  /* 0x000000100800780c */ /* 0x000fc80003f84270 */
[----:B------:R-:W-:Y:S02]  /*22b0*/  FSEL R121, R34, -INF , P4 ;  /* 0xff80000022797808 */ /* 0x000fe40002000000 */
[----:B------:R-:W-:-:S04]  /*22c0*/  ISETP.GT.AND P4, PT, R8, 0x18, PT ;  /* 0x000000180800780c */ /* 0x000fc80003f84270 */
[----:B------:R-:W-:Y:S02]  /*22d0*/  FSEL R125, R38, -INF , P4 ;  /* 0xff800000267d7808 */ /* 0x000fe40002000000 */
[----:B------:R-:W-:-:S04]  /*22e0*/  ISETP.GT.AND P4, PT, R8, 0x20, PT ;  /* 0x000000200800780c */ /* 0x000fc80003f84270 */
[----:B------:R-:W-:Y:S01]  /*22f0*/  FSEL R127, R42, -INF , P4 ;  /* 0xff8000002a7f7808 */ /* 0x000fe20002000000 */
[----:B------:R-:W-:Y:S01]  /*2300*/  IMAD R42, R16, UR4, -R7 ;  /* 0x00000004102a7c24 */ /* 0x000fe2000f8e0a07 */
[----:B------:R-:W-:Y:S01]  /*2310*/  ISETP.GT.AND P4, PT, R8, 0x28, PT ;  /* 0x000000280800780c */ /* 0x000fe20003f84270 */
[----:B------:R-:W-:Y:S01]  /*2320*/  UMOV UR4, URZ ;  /* 0x0000003f00047c82 */ /* 0x000fe20008000000 */
[----:B0-----:R-:W-:-:S05]  /*2330*/  FMNMX.FTZ R12, R10, R9, !PT ;  /* 0x000000090a0c7209 */ /* 0x001fca0007810000 */
[----:B------:R-:W0:Y:S02]  /*2340*/  SHFL.BFLY PT, R9, R12, 0x1, 0x1f ;  /* 0x0c201f000c097f89 */ /* 0x000e2400000e0000 */
[----:B0-----:R-:W-:-:S04]  /*2350*/  FMNMX.FTZ R9, R12, R9, !PT ;  /* 0x000000090c097209 */ /* 0x001fc80007810000 */
[C---:B------:R-:W-:Y:S01]  /*2360*/  FSETP.NEU.FTZ.AND P3, PT, R9.reuse, -INF , PT ;  /* 0xff8000000900780b */ /* 0x040fe20003f7d000 */
[----:B------:R-:W-:-:S05]  /*2370*/  FMUL.FTZ R14, R9, R0 ;  /* 0x00000000090e7220 */ /* 0x000fca0000410000 */
[----:B------:R-:W-:Y:S02]  /*2380*/  FSEL R14, R14, RZ, P3 ;  /* 0x000000ff0e0e7208 */ /* 0x000fe40001800000 */
[----:B------:R-:W-:-:S03]  /*2390*/  ISETP.GT.AND P3, PT, R8, RZ, PT ;  /* 0x000000ff0800720c */ /* 0x000fc60003f64270 */
[-CC-:B------:R-:W-:Y:S01]  /*23a0*/  FFMA.FTZ R178, R89, R0.reuse, -R14.reuse ;  /* 0x0000000059b27223 */ /* 0x180fe2000001080e */
[----:B------:R-:W-:Y:S01]  /*23b0*/  FSEL R115, R26, -INF , P3 ;  /* 0xff8000001a737808 */ /* 0x000fe20001800000 */
[-CC-:B------:R-:W-:Y:S01]  /*23c0*/  FFMA.FTZ R180, R13, R0.reuse, -R14.reuse ;  /* 0x000000000db47223 */ /* 0x180fe2000001080e */
[C---:B------:R-:W-:Y:S01]  /*23d0*/  ISETP.GT.AND P3, PT, R8.reuse, 0x9, PT ;  /* 0x000000090800780c */ /* 0x040fe20003f64270 */
[--C-:B------:R-:W-:Y:S01]  /*23e0*/  FFMA.FTZ R13, R25, R0, -R14.reuse ;  /* 0x00000000190d7223 */ /* 0x100fe2000001080e */
[----:B------:R-:W-:Y:S01]  /*23f0*/  FMNMX.FTZ R10, R115, R6, !PT ;  /* 0x00000006730a7209 */ /* 0x000fe20007810000 */
[-CC-:B------:R-:W-:Y:S01]  /*2400*/  FFMA.FTZ R25, R37, R0.reuse, -R14.reuse ;  /* 0x0000000025197223 */ /* 0x180fe2000001080e */
[----:B------:R-:W-:Y:S01]  /*2410*/  FSEL R119, R31, -INF , P3 ;  /* 0xff8000001f777808 */ /* 0x000fe20001800000 */
[--C-:B------:R-:W-:Y:S01]  /*2420*/  FFMA.FTZ R172, R91, R0, -R14.reuse ;  /* 0x000000005bac7223 */ /* 0x100fe2000001080e */
[----:B------:R-:W-:Y:S01]  /*2430*/  FMNMX.FTZ R10, R117, R10, !PT ;  /* 0x0000000a750a7209 */ /* 0x000fe20007810000 */
        /* <DEDUP_REMOVED lines=24> */
[----:B------:R-:W-:Y:S01]  /*25c0*/  MUFU.EX2 R180, R180 ;  /* 0x000000b400b47308 */ /* 0x000fe20000000800 */
[----:B------:R-:W-:Y:S01]  /*25d0*/  ISETP.GT.AND P3, PT, R8, 0x29, PT ;  /* 0x000000290800780c */ /* 0x000fe20003f64270 */
[-CC-:B------:R-:W-:Y:S01]  /*25e0*/  FFMA.FTZ R35, R57, R0.reuse, -R14.reuse ;  /* 0x0000000039237223 */ /* 0x180fe2000001080e */
[----:B------:R-:W-:Y:S01]  /*25f0*/  FSEL R89, R46, -INF , P4 ;  /* 0xff8000002e597808 */ /* 0x000fe20002000000 */
[--C-:B------:R-:W-:Y:S01]  /*2600*/  FFMA.FTZ R154, R101, R0, -R14.reuse ;  /* 0x00000000659a7223 */ /* 0x100fe2000001080e */
[----:B------:R-:W-:Y:S01]  /*2610*/  FMNMX.FTZ R10, R43, R10, !PT ;  /* 0x0000000a2b0a7209 */ /* 0x000fe20007810000 */
[-CC-:B------:R-:W-:Y:S01]  /*2620*/  FFMA.FTZ R61, R61, R0.reuse, -R14.reuse ;  /* 0x000000003d3d7223 */ /* 0x180fe2000001080e */
[C---:B------:R-:W-:Y:S01]  /*2630*/  ISETP.GT.AND P4, PT, R8.reuse, 0x30, PT ;  /* 0x000000300800780c */ /* 0x040fe20003f84270 */
[----:B------:R-:W0:Y:S01]  /*2640*/  MUFU.EX2 R13, R13 ;  /* 0x0000000d000d7308 */ /* 0x000e220000000800 */
[----:B------:R-:W-:Y:S01]  /*2650*/  FSEL R47, R47, -INF , P3 ;  /* 0xff8000002f2f7808 */ /* 0x000fe20001800000 */
[--C-:B------:R-:W-:Y:S01]  /*2660*/  FFMA.FTZ R103, R103, R0, -R14.reuse ;  /* 0x0000000067677223 */ /* 0x100fe2000001080e */
[----:B------:R-:W-:Y:S01]  /*2670*/  FMNMX.FTZ R10, R89, R10, !PT ;  /* 0x0000000a590a7209 */ /* 0x000fe20007810000 */
[-CC-:B------:R-:W-:Y:S01]  /*2680*/  FFMA.FTZ R65, R65, R0.reuse, -R14.reuse ;  /* 0x0000000041417223 */ /* 0x180fe2000001080e */
[----:B------:R-:W-:Y:S01]  /*2690*/  ISETP.GT.AND P3, PT, R8, 0x31, PT ;  /* 0x000000310800780c */ /* 0x000fe20003f64270 */
[--C-:B------:R-:W-:Y:S01]  /*26a0*/  FFMA.FTZ R105, R105, R0, -R14.reuse ;  /* 0x0000000069697223 */ /* 0x100fe2000001080e */
[----:B------:R-:W-:Y:S01]  /*26b0*/  FSEL R37, R50, -INF , P4 ;  /* 0xff80000032257808 */ /* 0x000fe20002000000 */
[----:B------:R-:W1:Y:S01]  /*26c0*/  MUFU.EX2 R182, R182 ;  /* 0x000000b600b67308 */ /* 0x000e620000000800 */
[----:B------:R-:W-:Y:S01]  /*26d0*/  FMNMX.FTZ R10, R47, R10, !PT ;  /* 0x0000000a2f0a7209 */ /* 0x000fe20007810000 */
[-CC-:B------:R-:W-:Y:S01]  /*26e0*/  FFMA.FTZ R69, R69, R0.reuse, -R14.reuse ;  /* 0x0000000045457223 */ /* 0x180fe2000001080e */
[C---:B------:R-:W-:Y:S01]  /*26f0*/  ISETP.GT.AND P4, PT, R8.reuse, 0x38, PT ;  /* 0x000000380800780c */ /* 0x040fe20003f84270 */
[-CC-:B------:R-:W-:Y:S01]  /*2700*/  FFMA.FTZ R107, R107, R0.reuse, -R14.reuse ;  /* 0x000000006b6b7223 */ /* 0x180fe2000001080e */
[----:B------:R-:W-:Y:S01]  /*2710*/  FSEL R51, R51, -INF , P3 ;  /* 0xff80000033337808 */ /* 0x000fe20001800000 */
[--C-:B------:R-:W-:Y:S01]  /*2720*/  FFMA.FTZ R73, R73, R0, -R14.reuse ;  /* 0x0000000049497223 */ /* 0x100fe2000001080e */
[----:B------:R-:W-:Y:S01]  /*2730*/  FMNMX.FTZ R10, R37, R10, !PT ;  /* 0x0000000a250a7209 */ /* 0x000fe20007810000 */
[----:B------:R-:W2:Y:S01]  /*2740*/  MUFU.EX2 R15, R15 ;  /* 0x0000000f000f7308 */ /* 0x000ea20000000800 */
[----:B------:R-:W-:Y:S01]  /*2750*/  ISETP.GT.AND P3, PT, R8, 0x39, PT ;  /* 0x000000390800780c */ /* 0x000fe20003f64270 */
[-CC-:B------:R-:W-:Y:S01]  /*2760*/  FFMA.FTZ R109, R109, R0.reuse, -R14.reuse ;  /* 0x000000006d6d7223 */ /* 0x180fe2000001080e */
[----:B------:R-:W-:Y:S01]  /*2770*/  FSEL R91, R54, -INF , P4 ;  /* 0xff800000365b7808 */ /* 0x000fe20002000000 */
[--C-:B------:R-:W-:Y:S01]  /*2780*/  FFMA.FTZ R77, R77, R0, -R14.reuse ;  /* 0x000000004d4d7223 */ /* 0x100fe2000001080e */
[----:B------:R-:W-:Y:S01]  /*2790*/  FMNMX.FTZ R10, R51, R10, !PT ;  /* 0x0000000a330a7209 */ /* 0x000fe20007810000 */
[-CC-:B------:R-:W-:Y:S01]  /*27a0*/  FFMA.FTZ R111, R111, R0.reuse, -R14.reuse ;  /* 0x000000006f6f7223 */ /* 0x180fe2000001080e */
[C---:B------:R-:W-:Y:S01]  /*27b0*/  ISETP.GT.AND P4, PT, R8.reuse, 0x40, PT ;  /* 0x000000400800780c */ /* 0x040fe20003f84270 */
[----:B------:R-:W3:Y:S01]  /*27c0*/  MUFU.EX2 R176, R176 ;  /* 0x000000b000b07308 */ /* 0x000ee20000000800 */
[----:B------:R-:W-:Y:S01]  /*27d0*/  FSEL R55, R55, -INF , P3 ;  /* 0xff80000037377808 */ /* 0x000fe20001800000 */
[--C-:B------:R-:W-:Y:S01]  /*27e0*/  FFMA.FTZ R81, R81, R0, -R14.reuse ;  /* 0x0000000051517223 */ /* 0x100fe2000001080e */
[----:B------:R-:W-:Y:S01]  /*27f0*/  FMNMX.FTZ R10, R91, R10, !PT ;  /* 0x0000000a5b0a7209 */ /* 0x000fe20007810000 */
[-CC-:B------:R-:W-:Y:S01]  /*2800*/  FFMA.FTZ R113, R113, R0.reuse, -R14.reuse ;  /* 0x0000000071717223 */ /* 0x180fe2000001080e */
[----:B------:R-:W-:Y:S01]  /*2810*/  ISETP.GT.AND P3, PT, R8, 0x41, PT ;  /* 0x000000410800780c */ /* 0x000fe20003f64270 */
[----:B------:R-:W-:Y:S01]  /*2820*/  FFMA.FTZ R14, R85, R0, -R14 ;  /* 0x00000000550e7223 */ /* 0x000fe2000001080e */
[----:B------:R-:W-:Y:S01]  /*2830*/  FSEL R41, R58, -INF , P4 ;  /* 0xff8000003a297808 */ /* 0x000fe20002000000 */
[----:B------:R-:W4:Y:S01]  /*2840*/  MUFU.EX2 R21, R21 ;  /* 0x0000001500157308 */ /* 0x000f220000000800 */
[----:B------:R-:W-:-:S02]  /*2850*/  FMNMX.FTZ R10, R55, R10, !PT ;  /* 0x0000000a370a7209 */ /* 0x000fc40007810000 */
[----:B------:R-:W-:Y:S02]  /*2860*/  CS2R R100, SRZ ;  /* 0x0000000000647805 */ /* 0x000fe4000001ff00 */
[C---:B------:R-:W-:Y:S02]  /*2870*/  ISETP.GT.AND P4, PT, R8.reuse, 0x48, PT ;  /* 0x000000480800780c */ /* 0x040fe40003f84270 */
[----:B------:R-:W-:Y:S02]  /*2880*/  FSEL R59, R59, -INF , P3 ;  /* 0xff8000003b3b7808 */ /* 0x000fe40001800000 */
[----:B------:R-:W-:Y:S01]  /*2890*/  FMNMX.FTZ R10, R41, R10, !PT ;  /* 0x0000000a290a7209 */ /* 0x000fe20007810000 */
[----:B------:R-:W5:Y:S01]  /*28a0*/  MUFU.EX2 R178, R178 ;  /* 0x000000b200b27308 */ /* 0x000f620000000800 */
[----:B------:R-:W-:Y:S02]  /*28b0*/  ISETP.GT.AND P3, PT, R8, 0x49, PT ;  /* 0x000000490800780c */ /* 0x000fe40003f64270 */
[----:B------:R-:W-:-:S02]  /*28c0*/  FSEL R93, R62, -INF , P4 ;  /* 0xff8000003e5d7808 */ /* 0x000fc40002000000 */
[----:B------:R-:W-:Y:S02]  /*28d0*/  FMNMX.FTZ R10, R59, R10, !PT ;  /* 0x0000000a3b0a7209 */ /* 0x000fe40007810000 */
[C---:B------:R-:W-:Y:S01]  /*28e0*/  ISETP.GT.AND P4, PT, R8.reuse, 0x50, PT ;  /* 0x000000500800780c */ /* 0x040fe20003f84270 */
[----:B------:R-:W-:Y:S01]  /*28f0*/  MUFU.EX2 R25, R25 ;  /* 0x0000001900197308 */ /* 0x000fe20000000800 */
[----:B------:R-:W-:Y:S02]  /*2900*/  FSEL R63, R63, -INF , P3 ;  /* 0xff8000003f3f7808 */ /* 0x000fe40001800000 */
[----:B------:R-:W-:Y:S02]  /*2910*/  FMNMX.FTZ R10, R93, R10, !PT ;  /* 0x0000000a5d0a7209 */ /* 0x000fe40007810000 */
[----:B------:R-:W-:Y:S02]  /*2920*/  ISETP.GT.AND P3, PT, R8, 0x51, PT ;  /* 0x000000510800780c */ /* 0x000fe40003f64270 */
[----:B------:R-:W-:Y:S01]  /*2930*/  FSEL R45, R66, -INF , P4 ;  /* 0xff800000422d7808 */ /* 0x000fe20002000000 */
[----:B------:R-:W-:Y:S01]  /*2940*/  MUFU.EX2 R172, R172 ;  /* 0x000000ac00ac7308 */ /* 0x000fe20000000800 */
[----:B------:R-:W-:-:S02]  /*2950*/  FMNMX.FTZ R10, R63, R10, !PT ;  /* 0x0000000a3f0a7209 */ /* 0x000fc40007810000 */
[C---:B------:R-:W-:Y:S02]  /*2960*/  ISETP.GT.AND P4, PT, R8.reuse, 0x58, PT ;  /* 0x000000580800780c */ /* 0x040fe40003f84270 */
[----:B------:R-:W-:Y:S02]  /*2970*/  FSEL R67, R67, -INF , P3 ;  /* 0xff80000043437808 */ /* 0x000fe40001800000 */
[----:B------:R-:W-:Y:S01]  /*2980*/  FMNMX.FTZ R10, R45, R10, !PT ;  /* 0x0000000a2d0a7209 */ /* 0x000fe20007810000 */
[----:B------:R-:W-:Y:S01]  /*2990*/  MUFU.EX2 R27, R27 ;  /* 0x0000001b001b7308 */ /* 0x000fe20000000800 */
[----:B------:R-:W-:Y:S02]  /*29a0*/  ISETP.GT.AND P3, PT, R8, 0x59, PT ;  /* 0x000000590800780c */ /* 0x000fe40003f64270 */
[----:B------:R-:W-:Y:S02]  /*29b0*/  FSEL R95, R70, -INF , P4 ;  /* 0xff800000465f7808 */ /* 0x000fe40002000000 */
[----:B------:R-:W-:-:S02]  /*29c0*/  FMNMX.FTZ R10, R67, R10, !PT ;  /* 0x0000000a430a7209 */ /* 0x000fc40007810000 */
        /* <DEDUP_REMOVED lines=30> */
[----:B------:R-:W-:Y:S01]  /*2bb0*/  FSEL R87, R87, -INF , P3 ;  /* 0xff80000057577808 */ /* 0x000fe20001800000 */
[----:B------:R-:W-:Y:S01]  /*2bc0*/  MUFU.EX2 R152, R152 ;  /* 0x0000009800987308 */ /* 0x000fe20000000800 */
[----:B------:R-:W-:-:S04]  /*2bd0*/  FMNMX.FTZ R10, R99, R10, !PT ;  /* 0x0000000a630a7209 */ /* 0x000fc80007810000 */
[----:B------:R-:W-:-:S03]  /*2be0*/  FMNMX.FTZ R10, R87, R10, !PT ;  /* 0x0000000a570a7209 */ /* 0x000fc60007810000 */
[----:B------:R-:W-:Y:S02]  /*2bf0*/  MUFU.EX2 R35, R35 ;  /* 0x0000002300237308 */ /* 0x000fe40000000800 */
[----:B------:R-:W0:Y:S06]  /*2c00*/  SHFL.BFLY PT, R11, R10, 0x2, 0x1f ;  /* 0x0c401f000a0b7f89 */ /* 0x000e2c00000e0000 */
        /* <DEDUP_REMOVED lines=10> */
[C---:B------:R-:W-:Y:S01]  /*2cb0*/  FSETP.NEU.FTZ.AND P3, PT, R11.reuse, -INF , PT ;  /* 0xff8000000b00780b */ /* 0x040fe20003f7d000 */
[----:B------:R-:W-:-:S06]  /*2cc0*/  FMUL.FTZ R8, R11, R0 ;  /* 0x000000000b087220 */ /* 0x000fcc0000410000 */
[----:B------:R-:W-:Y:S01]  /*2cd0*/  MUFU.EX2 R160, R73 ;  /* 0x0000004900a07308 */ /* 0x000fe20000000800 */
[----:B------:R-:W-:-:S05]  /*2ce0*/  FSEL R8, R8, RZ, P3 ;  /* 0x000000ff08087208 */ /* 0x000fca0001800000 */
[-CC-:B------:R-:W-:Y:S01]  /*2cf0*/  FFMA.FTZ R39, R39, R0.reuse, -R8.reuse ;  /* 0x0000000027277223 */ /* 0x180fe20000010808 */
[-CC-:B------:R-:W-:Y:S01]  /*2d00*/  FFMA.FTZ R115, R115, R0.reuse, -R8.reuse ;  /* 0x0000000073737223 */ /* 0x180fe20000010808 */
[-CC-:B------:R-:W-:Y:S01]  /*2d10*/  FFMA.FTZ R6, R6, R0.reuse, -R8.reuse ;  /* 0x0000000006067223 */ /* 0x180fe20000010808 */
[-CC-:B------:R-:W-:Y:S01]  /*2d20*/  FFMA.FTZ R117, R117, R0.reuse, -R8.reuse ;  /* 0x0000000075757223 */ /* 0x180fe20000010808 */
[----:B------:R0:W-:Y:S01]  /*2d30*/  MUFU.EX2 R24, R39 ;  /* 0x0000002700187308 */ /* 0x0001e20000000800 */
[-CC-:B------:R-:W-:Y:S01]  /*2d40*/  FFMA.FTZ R119, R119, R0.reuse, -R8.reuse ;  /* 0x0000000077777223 */ /* 0x180fe20000010808 */
[-CC-:B------:R-:W-:Y:S01]  /*2d50*/  FFMA.FTZ R121, R121, R0.reuse, -R8.reuse ;  /* 0x0000000079797223 */ /* 0x180fe20000010808 */
[-CC-:B------:R-:W-:Y:S01]  /*2d60*/  FFMA.FTZ R47, R47, R0.reuse, -R8.reuse ;  /* 0x000000002f2f7223 */ /* 0x180fe20000010808 */
[-CC-:B------:R-:W-:Y:S01]  /*2d70*/  FFMA.FTZ R123, R123, R0.reuse, -R8.reuse ;  /* 0x000000007b7b7223 */ /* 0x180fe20000010808 */
[-CC-:B------:R-:W-:Y:S01]  /*2d80*/  FFMA.FTZ R125, R125, R0.reuse, -R8.reuse ;  /* 0x000000007d7d7223 */ /* 0x180fe20000010808 */
[-CC-:B------:R-:W-:Y:S01]  /*2d90*/  FFMA.FTZ R43, R43, R0.reuse, -R8.reuse ;  /* 0x000000002b2b7223 */ /* 0x180fe20000010808 */
[-CC-:B------:R-:W-:Y:S01]  /*2da0*/  FFMA.FTZ R127, R127, R0.reuse, -R8.reuse ;  /* 0x000000007f7f7223 */ /* 0x180fe20000010808 */
[----:B------:R1:W-:Y:S01]  /*2db0*/  MUFU.EX2 R10, R6 ;  /* 0x00000006000a7308 */ /* 0x0003e20000000800 */
[----:B0-----:R-:W-:Y:S01]  /*2dc0*/  FADD.FTZ R39, R180, R13 ;  /* 0x0000000db4277221 */ /* 0x001fe20000010000 */
[-CC-:B------:R-:W-:Y:S01]  /*2dd0*/  FFMA.FTZ R89, R89, R0.reuse, -R8.reuse ;  /* 0x0000000059597223 */ /* 0x180fe20000010808 */
[-CC-:B------:R-:W-:Y:S01]  /*2de0*/  FFMA.FTZ R37, R37, R0.reuse, -R8.reuse ;  /* 0x0000000025257223 */ /* 0x180fe20000010808 */
[-CC-:B------:R-:W-:Y:S01]  /*2df0*/  FFMA.FTZ R51, R51, R0.reuse, -R8.reuse ;  /* 0x0000000033337223 */ /* 0x180fe20000010808 */
[-CC-:B------:R-:W-:Y:S01]  /*2e00*/  FFMA.FTZ R91, R91, R0.reuse, -R8.reuse ;  /* 0x000000005b5b7223 */ /* 0x180fe20000010808 */
[-CC-:B------:R-:W-:Y:S01]  /*2e10*/  FFMA.FTZ R55, R55, R0.reuse, -R8.reuse ;  /* 0x0000000037377223 */ /* 0x180fe20000010808 */
[-CC-:B------:R-:W-:Y:S01]  /*2e20*/  FFMA.FTZ R41, R41, R0.reuse, -R8.reuse ;  /* 0x0000000029297223 */ /* 0x180fe20000010808 */
[----:B------:R-:W0:Y:S01]  /*2e30*/  MUFU.EX2 R115, R115 ;  /* 0x0000007300737308 */ /* 0x000e220000000800 */
[----:B-1----:R-:W-:Y:S01]  /*2e40*/  FADD.FTZ R6, R182, R39 ;  /* 0x00000027b6067221 */ /* 0x002fe20000010000 */
[-CC-:B------:R-:W-:Y:S01]  /*2e50*/  FFMA.FTZ R59, R59, R0.reuse, -R8.reuse ;  /* 0x000000003b3b7223 */ /* 0x180fe20000010808 */
[-CC-:B------:R-:W-:Y:S01]  /*2e60*/  FFMA.FTZ R93, R93, R0.reuse, -R8.reuse ;  /* 0x000000005d5d7223 */ /* 0x180fe20000010808 */
[-C--:B------:R-:W-:Y:S01]  /*2e70*/  FFMA.FTZ R63, R63, R0.reuse, -R8 ;  /* 0x000000003f3f7223 */ /* 0x080fe20000010808 */
[----:B--2---:R-:W-:Y:S01]  /*2e80*/  FADD.FTZ R39, R15, R6 ;  /* 0x000000060f277221 */ /* 0x004fe20000010000 */
[-CC-:B------:R-:W-:Y:S01]  /*2e90*/  FFMA.FTZ R45, R45, R0.reuse, -R8.reuse ;  /* 0x000000002d2d7223 */ /* 0x180fe20000010808 */
[-CC-:B------:R-:W-:Y:S01]  /*2ea0*/  FFMA.FTZ R67, R67, R0.reuse, -R8.reuse ;  /* 0x0000000043437223 */ /* 0x180fe20000010808 */
[----:B------:R-:W1:Y:S01]  /*2eb0*/  MUFU.EX2 R117, R117 ;  /* 0x0000007500757308 */ /* 0x000e620000000800 */
[----:B---3--:R-:W-:Y:S01]  /*2ec0*/  FADD.FTZ R6, R176, R39 ;  /* 0x00000027b0067221 */ /* 0x008fe20000010000 */
[--C-:B------:R-:W-:Y:S01]  /*2ed0*/  FFMA.FTZ R95, R95, R0, -R8.reuse ;  /* 0x000000005f5f7223 */ /* 0x100fe20000010808 */
[----:B------:R-:W-:Y:S01]  /*2ee0*/  F2FP.BF16.F32.PACK_AB R180, R13, R180 ;  /* 0x000000b40db4723e */ /* 0x000fe200000010ff */
[----:B------:R-:W-:Y:S01]  /*2ef0*/  FFMA.FTZ R71, R71, R0, -R8 ;  /* 0x0000000047477223 */ /* 0x000fe20000010808 */
[----:B----4-:R-:W-:Y:S01]  /*2f00*/  FADD.FTZ R39, R21, R6 ;  /* 0x0000000615277221 */ /* 0x010fe20000010000 */
[----:B------:R-:W-:-:S02]  /*2f10*/  @!P1 VIADD R6, R36, 0x28840 ;  /* 0x0002884024069836 */ /* 0x000fc40000000000 */
[-C--:B------:R-:W-:Y:S01]  /*2f20*/  FFMA.FTZ R49, R49, R0.reuse, -R8 ;  /* 0x0000000031317223 */ /* 0x080fe20000010808 */
[----:B------:R2:W3:Y:S01]  /*2f30*/  MUFU.EX2 R12, R119 ;  /* 0x00000077000c7308 */ /* 0x0004e20000000800 */
[----:B-----5:R-:W-:Y:S01]  /*2f40*/  FADD.FTZ R38, R178, R39 ;  /* 0x00000027b2267221 */ /* 0x020fe20000010000 */
[----:B0-----:R-:W-:Y:S01]  /*2f50*/  FADD.FTZ R36, R115, R10 ;  /* 0x0000000a73247221 */ /* 0x001fe20000010000 */
[----:B------:R-:W-:Y:S01]  /*2f60*/  @!P1 PRMT R6, RZ, 0x654, R6 ;  /* 0x00000654ff069816 */ /* 0x000fe20000000006 */
[-CC-:B------:R-:W-:Y:S01]  /*2f70*/  FFMA.FTZ R75, R75, R0.reuse, -R8.reuse ;  /* 0x000000004b4b7223 */ /* 0x180fe20000010808 */
[-CC-:B------:R-:W-:Y:S01]  /*2f80*/  FFMA.FTZ R97, R97, R0.reuse, -R8.reuse ;  /* 0x0000000061617223 */ /* 0x180fe20000010808 */
[-C--:B------:R-:W-:Y:S01]  /*2f90*/  FFMA.FTZ R79, R79, R0.reuse, -R8 ;  /* 0x000000004f4f7223 */ /* 0x080fe20000010808 */
[----:B------:R3:W-:Y:S01]  /*2fa0*/  @!P1 SYNCS.ARRIVE.TRANS64.RED.A1T0 RZ, [R6+URZ], RZ ;  /* 0x000000ff06ff99a7 */ /* 0x0007e2000810043f */
[----:B------:R-:W0:Y:S01]  /*2fb0*/  MUFU.EX2 R121, R121 ;  /* 0x0000007900797308 */ /* 0x000e220000000800 */
[----:B-1----:R-:W-:Y:S01]  /*2fc0*/  FADD.FTZ R39, R117, R36 ;  /* 0x0000002475277221 */ /* 0x002fe20000010000 */
[-CC-:B------:R-:W-:Y:S01]  /*2fd0*/  FFMA.FTZ R53, R53, R0.reuse, -R8.reuse ;  /* 0x0000000035357223 */ /* 0x180fe20000010808 */
[-CC-:B------:R-:W-:Y:S01]  /*2fe0*/  FFMA.FTZ R83, R83, R0.reuse, -R8.reuse ;  /* 0x0000000053537223 */ /* 0x180fe20000010808 */
[-CC-:B------:R-:W-:Y:S01]  /*2ff0*/  FFMA.FTZ R99, R99, R0.reuse, -R8.reuse ;  /* 0x0000000063637223 */ /* 0x180fe20000010808 */
[----:B------:R-:W-:Y:S01]  /*3000*/  FFMA.FTZ R87, R87, R0, -R8 ;  /* 0x0000000057577223 */ /* 0x000fe20000010808 */
[----:B------:R-:W-:-:S02]  /*3010*/  F2FP.BF16.F32.PACK_AB R181, R10, R115 ;  /* 0x000000730ab5723e */ /* 0x000fc400000010ff */
[----:B--2---:R-:W-:Y:S01]  /*3020*/  CS2R R118, SRZ ;  /* 0x0000000000767805 */ /* 0x004fe2000001ff00 */
[----:B------:R1:W-:Y:S01]  /*3030*/  MUFU.EX2 R28, R47 ;  /* 0x0000002f001c7308 */ /* 0x0003e20000000800 */
[C---:B---3--:R-:W-:Y:S01]  /*3040*/  FADD.FTZ R6, R12.reuse, R39 ;  /* 0x000000270c067221 */ /* 0x048fe20000010000 */
[----:B------:R-:W-:Y:S02]  /*3050*/  F2FP.BF16.F32.PACK_AB R183, R12, R117 ;  /* 0x000000750cb7723e */ /* 0x000fe400000010ff */
[----:B------:R-:W-:Y:S02]  /*3060*/  CS2R R116, SRZ ;  /* 0x0000000000747805 */ /* 0x000fe4000001ff00 */
[----:B------:R-:W-:Y:S02]  /*3070*/  F2FP.BF16.F32.PACK_AB R182, R15, R182 ;  /* 0x000000b60fb6723e */ /* 0x000fe400000010ff */
[----:B------:R-:W-:Y:S02]  /*3080*/  CS2R R114, SRZ ;  /* 0x0000000000727805 */ /* 0x000fe4000001ff00 */
[----:B------:R-:W-:Y:S01]  /*3090*/  F2FP.BF16.F32.PACK_AB R176, R21, R176 ;  /* 0x000000b015b0723e */ /* 0x000fe200000010ff */
[----:B------:R2:W3:Y:S01]  /*30a0*/  MUFU.EX2 R20, R123 ;  /* 0x0000007b00147308 */ /* 0x0004e20000000800 */
[----:B-1----:R-:W1:Y:S01]  /*30b0*/  @P2 LDC R47, c[0x0][0x450] ;  /* 0x00011400ff2f2b82 */ /* 0x002e620000000800 */
[----:B0-----:R-:W-:Y:S01]  /*30c0*/  FADD.FTZ R39, R121, R6 ;  /* 0x0000000679277221 */ /* 0x001fe20000010000 */
[----:B------:R-:W-:-:S05]  /*30d0*/  F2FP.BF16.F32.PACK_AB R178, R25, R178 ;  /* 0x000000b219b2723e */ /* 0x000fca00000010ff */
[----:B------:R0:W-:Y:S01]  /*30e0*/  MUFU.EX2 R26, R43 ;  /* 0x0000002b001a7308 */ /* 0x0001e20000000800 */
[----:B--2---:R-:W-:-:S07]  /*30f0*/  CS2R R122, SRZ ;  /* 0x00000000007a7805 */ /* 0x004fce000001ff00 */
[----:B------:R-:W2:Y:S01]  /*3100*/  MUFU.EX2 R125, R125 ;  /* 0x0000007d007d7308 */ /* 0x000ea20000000800 */
[----:B0-----:R-:W-:Y:S01]  /*3110*/  FADD.FTZ R43, R25, R38 ;  /* 0x00000026192b7221 */ /* 0x001fe20000010000 */
[C---:B---3--:R-:W-:Y:S01]  /*3120*/  FADD.FTZ R6, R20.reuse, R39 ;  /* 0x0000002714067221 */ /* 0x048fe20000010000 */
[----:B------:R-:W-:Y:S02]  /*3130*/  F2FP.BF16.F32.PACK_AB R177, R20, R121 ;  /* 0x0000007914b1723e */ /* 0x000fe400000010ff */
[----:B------:R-:W-:Y:S01]  /*3140*/  CS2R R120, SRZ ;  /* 0x0000000000787805 */ /* 0x000fe2000001ff00 */
[----:B------:R-:W-:Y:S01]  /*3150*/  FADD.FTZ R38, R172, R43 ;  /* 0x0000002bac267221 */ /* 0x000fe20000010000 */
[C---:B------:R-:W-:Y:S01]  /*3160*/  F2FP.BF16.F32.PACK_AB R172, R27.reuse, R172 ;  /* 0x000000ac1bac723e */ /* 0x040fe200000010ff */
[----:B------:R-:W0:Y:S02]  /*3170*/  MUFU.EX2 R127, R127 ;  /* 0x0000007f007f7308 */ /* 0x000e240000000800 */
[----:B------:R-:W-:Y:S01]  /*3180*/  FADD.FTZ R43, R27, R38 ;  /* 0x000000261b2b7221 */ /* 0x000fe20000010000 */
[----:B-1----:R-:W-:-:S03]  /*3190*/  @P2 SHF.R.U32.HI R23, RZ, R47, R40 ;  /* 0x0000002fff172219 */ /* 0x002fc60000011628 */
[----:B------:R-:W-:Y:S01]  /*31a0*/  FADD.FTZ R38, R174, R43 ;  /* 0x0000002bae267221 */ /* 0x000fe20000010000 */
[C---:B------:R-:W-:Y:S01]  /*31b0*/  F2FP.BF16.F32.PACK_AB R174, R29.reuse, R174 ;  /* 0x000000ae1dae723e */ /* 0x040fe200000010ff */
[----:B------:R-:W1:Y:S02]  /*31c0*/  MUFU.EX2 R89, R89 ;  /* 0x0000005900597308 */ /* 0x000e640000000800 */
[----:B------:R-:W-:Y:S01]  /*31d0*/  FADD.FTZ R39, R29, R38 ;  /* 0x000000261d277221 */ /* 0x000fe20000010000 */
[----:B--2---:R-:W-:Y:S01]  /*31e0*/  FADD.FTZ R7, R125, R6 ;  /* 0x000000067d077221 */ /* 0x004fe20000010000 */
[----:B------:R-:W-:Y:S02]  /*31f0*/  F2FP.BF16.F32.PACK_AB R179, R24, R125 ;  /* 0x0000007d18b3723e */ /* 0x000fe400000010ff */
[----:B------:R-:W-:Y:S01]  /*3200*/  CS2R R124, SRZ ;  /* 0x00000000007c7805 */ /* 0x000fe2000001ff00 */
[----:B------:R-:W-:Y:S01]  /*3210*/  FADD.FTZ R40, R168, R39 ;  /* 0x00000027a8287221 */ /* 0x000fe20000010000 */
[----:B------:R-:W-:Y:S01]  /*3220*/  FADD.FTZ R6, R24, R7 ;  /* 0x0000000718067221 */ /* 0x000fe20000010000 */
[----:B------:R-:W-:Y:S01]  /*3230*/  IMAD.IADD R39, R42, 0x1, R23 ;  /* 0x000000012a277824 */ /* 0x000fe200078e0217 */
[----:B------:R-:W2:Y:S01]  /*3240*/  MUFU.EX2 R37, R37 ;  /* 0x0000002500257308 */ /* 0x000ea20000000800 */
[----:B------:R-:W-:Y:S01]  /*3250*/  FADD.FTZ R23, R31, R40 ;  /* 0x000000281f177221 */ /* 0x000fe20000010000 */
[----:B0-----:R-:W-:Y:S01]  /*3260*/  FADD.FTZ R7, R127, R6 ;  /* 0x000000067f077221 */ /* 0x001fe20000010000 */
[----:B------:R-:W-:-:S02]  /*3270*/  F2FP.BF16.F32.PACK_AB R173, R26, R127 ;  /* 0x0000007f1aad723e */ /* 0x000fc400000010ff */
[----:B------:R-:W-:Y:S01]  /*3280*/  CS2R R126, SRZ ;  /* 0x00000000007e7805 */ /* 0x000fe2000001ff00 */
[----:B------:R-:W-:Y:S01]  /*3290*/  FADD.FTZ R40, R170, R23 ;  /* 0x00000017aa287221 */ /* 0x000fe20000010000 */
[----:B------:R-:W-:Y:S01]  /*32a0*/  FADD.FTZ R6, R26, R7 ;  /* 0x000000071a067221 */ /* 0x000fe20000010000 */
[----:B------:R-:W-:Y:S01]  /*32b0*/  SHF.R.S32.HI R44, RZ, 0x1f, R39 ;  /* 0x0000001fff2c7819 */ /* 0x000fe20000011427 */
[----:B------:R-:W0:Y:S01]  /*32c0*/  MUFU.EX2 R30, R51 ;  /* 0x00000033001e7308 */ /* 0x000e220000000800 */
[----:B------:R-:W-:Y:S01]  /*32d0*/  FADD.FTZ R23, R33, R40 ;  /* 0x0000002821177221 */ /* 0x000fe20000010000 */
[----:B-1----:R-:W-:Y:S01]  /*32e0*/  FADD.FTZ R7, R89, R6 ;  /* 0x0000000659077221 */ /* 0x002fe20000010000 */
[----:B------:R-:W-:Y:S02]  /*32f0*/  LEA.HI R39, R44, R39, RZ, 0x7 ;  /* 0x000000272c277211 */ /* 0x000fe400078f38ff */
[----:B------:R-:W-:Y:S01]  /*3300*/  FADD.FTZ R42, R152, R23 ;  /* 0x00000017982a7221 */ /* 0x000fe20000010000 */
[C---:B------:R-:W-:Y:S01]  /*3310*/  FADD.FTZ R6, R28.reuse, R7 ;  /* 0x000000071c067221 */ /* 0x040fe20000010000 */
[----:B------:R-:W-:Y:S01]  /*3320*/  F2FP.BF16.F32.PACK_AB R175, R28, R89 ;  /* 0x000000591caf723e */ /* 0x000fe200000010ff */
[----:B------:R-:W1:Y:S01]  /*3330*/  MUFU.EX2 R91, R91 ;  /* 0x0000005b005b7308 */ /* 0x000e620000000800 */
[----:B------:R-:W-:Y:S01]  /*3340*/  FADD.FTZ R23, R35, R42 ;  /* 0x0000002a23177221 */ /* 0x000fe20000010000 */
[----:B--2---:R-:W-:Y:S01]  /*3350*/  FADD.FTZ R7, R37, R6 ;  /* 0x0000000625077221 */ /* 0x004fe20000010000 */
[----:B------:R-:W-:-:S02]  /*3360*/  F2FP.BF16.F32.PACK_AB R168, R31, R168 ;  /* 0x000000a81fa8723e */ /* 0x000fc400000010ff */
[----:B------:R-:W-:Y:S01]  /*3370*/  CS2R R88, SRZ ;  /* 0x0000000000587805 */ /* 0x000fe2000001ff00 */
[----:B------:R-:W-:Y:S01]  /*3380*/  FADD.FTZ R42, R154, R23 ;  /* 0x000000179a2a7221 */ /* 0x000fe20000010000 */
[----:B------:R-:W-:Y:S01]  /*3390*/  F2FP.BF16.F32.PACK_AB R170, R33, R170 ;  /* 0x000000aa21aa723e */ /* 0x000fe200000010ff */
[----:B------:R-:W2:Y:S01]  /*33a0*/  MUFU.EX2 R32, R55 ;  /* 0x0000003700207308 */ /* 0x000ea20000000800 */
[C---:B0-----:R-:W-:Y:S01]  /*33b0*/  FADD.FTZ R6, R30.reuse, R7 ;  /* 0x000000071e067221 */ /* 0x041fe20000010000 */
[----:B------:R-:W-:Y:S01]  /*33c0*/  FADD.FTZ R42, R61, R42 ;  /* 0x0000002a3d2a7221 */ /* 0x000fe20000010000 */
[----:B------:R-:W-:Y:S02]  /*33d0*/  F2FP.BF16.F32.PACK_AB R152, R35, R152 ;  /* 0x000000982398723e */ /* 0x000fe400000010ff */
[----:B------:R-:W-:Y:S01]  /*33e0*/  F2FP.BF16.F32.PACK_AB R154, R61, R154 ;  /* 0x0000009a3d9a723e */ /* 0x000fe200000010ff */
[----:B------:R-:W-:Y:S01]  /*33f0*/  FADD.FTZ R23, R103, R42 ;  /* 0x0000002a67177221 */ /* 0x000fe20000010000 */
[----:B------:R-:W-:Y:S01]  /*3400*/  F2FP.BF16.F32.PACK_AB R169, R30, R37 ;  /* 0x000000251ea9723e */ /* 0x000fe200000010ff */
[----:B------:R-:W0:Y:S01]  /*3410*/  MUFU.EX2 R41, R41 ;  /* 0x0000002900297308 */ /* 0x000e220000000800 */
[----:B-1----:R-:W-:Y:S01]  /*3420*/  FADD.FTZ R7, R91, R6 ;  /* 0x000000065b077221 */ /* 0x002fe20000010000 */
[C---:B------:R-:W-:Y:S01]  /*3430*/  FADD.FTZ R42, R156.reuse, R23 ;  /* 0x000000179c2a7221 */ /* 0x040fe20000010000 */
[----:B------:R-:W-:-:S02]  /*3440*/  F2FP.BF16.F32.PACK_AB R156, R156, R103 ;  /* 0x000000679c9c723e */ /* 0x000fc400000010ff */
[----:B------:R-:W-:Y:S01]  /*3450*/  CS2R R102, SRZ ;  /* 0x0000000000667805 */ /* 0x000fe2000001ff00 */
[----:B------:R-:W-:Y:S02]  /*3460*/  FADD.FTZ R13, R105, R42 ;  /* 0x0000002a690d7221 */ /* 0x000fe40000010000 */
[----:B------:R-:W1:Y:S01]  /*3470*/  MUFU.EX2 R34, R59 ;  /* 0x0000003b00227308 */ /* 0x000e620000000800 */
[----:B--2---:R-:W-:Y:S01]  /*3480*/  FADD.FTZ R6, R32, R7 ;  /* 0x0000000720067221 */ /* 0x004fe20000010000 */
[C---:B------:R-:W-:Y:S01]  /*3490*/  FADD.FTZ R42, R158.reuse, R13 ;  /* 0x0000000d9e2a7221 */ /* 0x040fe20000010000 */
[----:B------:R-:W-:Y:S02]  /*34a0*/  F2FP.BF16.F32.PACK_AB R158, R158, R105 ;  /* 0x000000699e9e723e */ /* 0x000fe400000010ff */
[----:B------:R-:W-:Y:S02]  /*34b0*/  CS2R R104, SRZ ;  /* 0x0000000000687805 */ /* 0x000fe4000001ff00 */
[----:B------:R-:W-:Y:S01]  /*34c0*/  F2FP.BF16.F32.PACK_AB R171, R32, R91 ;  /* 0x0000005b20ab723e */ /* 0x000fe200000010ff */
[----:B------:R-:W-:Y:S01]  /*34d0*/  FADD.FTZ R13, R107, R42 ;  /* 0x0000002a6b0d7221 */ /* 0x000fe20000010000 */
[----:B------:R-:W-:Y:S01]  /*34e0*/  CS2R R90, SRZ ;  /* 0x00000000005a7805 */ /* 0x000fe2000001ff00 */
[----:B------:R-:W2:Y:S01]  /*34f0*/  MUFU.EX2 R93, R93 ;  /* 0x0000005d005d7308 */ /* 0x000ea20000000800 */
[----:B0-----:R-:W-:Y:S01]  /*3500*/  FADD.FTZ R7, R41, R6 ;  /* 0x0000000629077221 */ /* 0x001fe20000010000 */
[C---:B------:R-:W-:Y:S01]  /*3510*/  FADD.FTZ R44, R160.reuse, R13 ;  /* 0x0000000da02c7221 */ /* 0x040fe20000010000 */
[----:B------:R-:W-:-:S02]  /*3520*/  F2FP.BF16.F32.PACK_AB R160, R160, R107 ;  /* 0x0000006ba0a0723e */ /* 0x000fc400000010ff */
[----:B------:R-:W-:-:S03]  /*3530*/  CS2R R106, SRZ ;  /* 0x00000000006a7805 */ /* 0x000fc6000001ff00 */
[----:B------:R-:W0:Y:S01]  /*3540*/  MUFU.EX2 R36, R63 ;  /* 0x0000003f00247308 */ /* 0x000e220000000800 */
[C---:B-1----:R-:W-:Y:S01]  /*3550*/  FADD.FTZ R6, R34.reuse, R7 ;  /* 0x0000000722067221 */ /* 0x042fe20000010000 */
[----:B------:R-:W-:-:S06]  /*3560*/  F2FP.BF16.F32.PACK_AB R153, R34, R41 ;  /* 0x000000292299723e */ /* 0x000fcc00000010ff */
[----:B------:R-:W1:Y:S01]  /*3570*/  MUFU.EX2 R45, R45 ;  /* 0x0000002d002d7308 */ /* 0x000e620000000800 */
[----:B--2---:R-:W-:-:S07]  /*3580*/  FADD.FTZ R7, R93, R6 ;  /* 0x000000065d077221 */ /* 0x004fce0000010000 */
[----:B------:R-:W2:Y:S01]  /*3590*/  MUFU.EX2 R109, R109 ;  /* 0x0000006d006d7308 */ /* 0x000ea20000000800 */
[C---:B0-----:R-:W-:Y:S01]  /*35a0*/  FADD.FTZ R6, R36.reuse, R7 ;  /* 0x0000000724067221 */ /* 0x041fe20000010000 */
[----:B------:R-:W-:Y:S02]  /*35b0*/  F2FP.BF16.F32.PACK_AB R155, R36, R93 ;  /* 0x0000005d249b723e */ /* 0x000fe400000010ff */
[----:B------:R-:W-:-:S04]  /*35c0*/  CS2R R92, SRZ ;  /* 0x00000000005c7805 */ /* 0x000fc8000001ff00 */
        /* <DEDUP_REMOVED lines=9> */
[----:B------:R-:W-:Y:S02]  /*3660*/  F2FP.BF16.F32.PACK_AB R162, R162, R109 ;  /* 0x0000006da2a2723e */ /* 0x000fe400000010ff */
[----:B------:R-:W-:-:S04]  /*3670*/  CS2R R108, SRZ ;  /* 0x00000000006c7805 */ /* 0x000fc8000001ff00 */
[----:B------:R-:W1:Y:S01]  /*3680*/  MUFU.EX2 R40, R71 ;  /* 0x0000004700287308 */ /* 0x000e620000000800 */
[----:B--2---:R-:W-:-:S07]  /*3690*/  FADD.FTZ R7, R95, R6 ;  /* 0x000000065f077221 */ /* 0x004fce0000010000 */
[----:B------:R-:W2:Y:S01]  /*36a0*/  MUFU.EX2 R164, R81 ;  /* 0x0000005100a47308 */ /* 0x000ea20000000800 */
[----:B0-----:R-:W-:-:S07]  /*36b0*/  FADD.FTZ R13, R111, R44 ;  /* 0x0000002c6f0d7221 */ /* 0x001fce0000010000 */
[----:B------:R-:W0:Y:S01]  /*36c0*/  MUFU.EX2 R49, R49 ;  /* 0x0000003100317308 */ /* 0x000e220000000800 */
[C---:B-1----:R-:W-:Y:S01]  /*36d0*/  FADD.FTZ R6, R40.reuse, R7 ;  /* 0x0000000728067221 */ /* 0x042fe20000010000 */
[----:B------:R-:W-:Y:S02]  /*36e0*/  F2FP.BF16.F32.PACK_AB R159, R40, R95 ;  /* 0x0000005f289f723e */ /* 0x000fe400000010ff */
[----:B------:R-:W-:-:S04]  /*36f0*/  CS2R R94, SRZ ;  /* 0x00000000005e7805 */ /* 0x000fc8000001ff00 */
[----:B------:R-:W1:Y:S01]  /*3700*/  MUFU.EX2 R113, R113 ;  /* 0x0000007100717308 */ /* 0x000e620000000800 */
[C---:B--2---:R-:W-:Y:S01]  /*3710*/  FADD.FTZ R46, R164.reuse, R13 ;  /* 0x0000000da42e7221 */ /* 0x044fe20000010000 */
[----:B------:R-:W-:Y:S02]  /*3720*/  F2FP.BF16.F32.PACK_AB R164, R164, R111 ;  /* 0x0000006fa4a4723e */ /* 0x000fe400000010ff */
[----:B------:R-:W-:-:S04]  /*3730*/  CS2R R110, SRZ ;  /* 0x00000000006e7805 */ /* 0x000fc8000001ff00 */
[----:B------:R-:W2:Y:S01]  /*3740*/  MUFU.EX2 R8, R75 ;  /* 0x0000004b00087308 */ /* 0x000ea20000000800 */
[----:B0-----:R-:W-:-:S07]  /*3750*/  FADD.FTZ R7, R49, R6 ;  /* 0x0000000631077221 */ /* 0x001fce0000010000 */
[----:B------:R-:W0:Y:S01]  /*3760*/  MUFU.EX2 R97, R97 ;  /* 0x0000006100617308 */ /* 0x000e220000000800 */
[----:B-1----:R-:W-:-:S07]  /*3770*/  FADD.FTZ R13, R113, R46 ;  /* 0x0000002e710d7221 */ /* 0x002fce0000010000 */
[----:B------:R-:W1:Y:S01]  /*3780*/  MUFU.EX2 R42, R79 ;  /* 0x0000004f002a7308 */ /* 0x000e620000000800 */
[C---:B--2---:R-:W-:Y:S01]  /*3790*/  FADD.FTZ R46, R8.reuse, R7 ;  /* 0x00000007082e7221 */ /* 0x044fe20000010000 */
[----:B------:R-:W-:Y:S01]  /*37a0*/  F2FP.BF16.F32.PACK_AB R161, R8, R49 ;  /* 0x0000003108a1723e */ /* 0x000fe200000010ff */
[----:B------:R-:W-:-:S05]  /*37b0*/  IMAD.MOV.U32 R8, RZ, RZ, RZ ;  /* 0x000000ffff087224 */ /* 0x000fca00078e00ff */
[----:B------:R-:W2:Y:S01]  /*37c0*/  MUFU.EX2 R53, R53 ;  /* 0x0000003500357308 */ /* 0x000ea20000000800 */
[----:B0-----:R-:W-:-:S07]  /*37d0*/  FADD.FTZ R7, R97, R46 ;  /* 0x0000002e61077221 */ /* 0x001fce0000010000 */
[----:B------:R-:W0:Y:S01]  /*37e0*/  MUFU.EX2 R44, R83 ;  /* 0x00000053002c7308 */ /* 0x000e220000000800 */
[C---:B-1----:R-:W-:Y:S01]  /*37f0*/  FADD.FTZ R12, R42.reuse, R7 ;  /* 0x000000072a0c7221 */ /* 0x042fe20000010000 */
[----:B------:R-:W-:Y:S02]  /*3800*/  F2FP.BF16.F32.PACK_AB R163, R42, R97 ;  /* 0x000000612aa3723e */ /* 0x000fe400000010ff */
[----:B------:R-:W-:-:S04]  /*3810*/  CS2R R96, SRZ ;  /* 0x0000000000607805 */ /* 0x000fc8000001ff00 */
[----:B------:R-:W1:Y:S01]  /*3820*/  MUFU.EX2 R99, R99 ;  /* 0x0000006300637308 */ /* 0x000e620000000800 */
[----:B--2---:R-:W-:-:S07]  /*3830*/  FADD.FTZ R7, R53, R12 ;  /* 0x0000000c35077221 */ /* 0x004fce0000010000 */
[----:B------:R-:W2:Y:S01]  /*3840*/  MUFU.EX2 R10, R87 ;  /* 0x00000057000a7308 */ /* 0x000ea20000000800 */
[C---:B0-----:R-:W-:Y:S01]  /*3850*/  FADD.FTZ R12, R44.reuse, R7 ;  /* 0x000000072c0c7221 */ /* 0x041fe20000010000 */
[----:B------:R-:W-:-:S06]  /*3860*/  F2FP.BF16.F32.PACK_AB R165, R44, R53 ;  /* 0x000000352ca5723e */ /* 0x000fcc00000010ff */
[----:B------:R-:W0:Y:S01]  /*3870*/  MUFU.EX2 R14, R14 ;  /* 0x0000000e000e7308 */ /* 0x000e220000000800 */
[----:B-1----:R-:W-:Y:S01]  /*3880*/  FADD.FTZ R7, R99, R12 ;  /* 0x0000000c63077221 */ /* 0x002fe20000010000 */
[----:B------:R-:W-:-:S04]  /*3890*/  SHF.R.S32.HI R12, RZ, 0x7, R39 ;  /* 0x00000007ff0c7819 */ /* 0x000fc80000011427 */
[----:B------:R-:W-:Y:S01]  /*38a0*/  VIMNMX R15, R17, R12, !PT ;  /* 0x0000000c110f7248 */ /* 0x000fe20007fe0100 */
[C---:B--2---:R-:W-:Y:S01]  /*38b0*/  FADD.FTZ R7, R10.reuse, R7 ;  /* 0x000000070a077221 */ /* 0x044fe20000010000 */
[----:B------:R-:W-:Y:S01]  /*38c0*/  F2FP.BF16.F32.PACK_AB R167, R10, R99 ;  /* 0x000000630aa7723e */ /* 0x000fe200000010ff */
[----:B------:R-:W-:Y:S01]  /*38d0*/  VIADD R10, R22, 0xfffffffe ;  /* 0xfffffffe160a7836 */ /* 0x000fe20000000000 */
[----:B------:R-:W-:-:S04]  /*38e0*/  CS2R R98, SRZ ;  /* 0x0000000000627805 */ /* 0x000fc8000001ff00 */
[----:B------:R-:W-:Y:S01]  /*38f0*/  ISETP.GE.AND P3, PT, R10, R15, PT ;  /* 0x0000000f0a00720c */ /* 0x000fe20003f66270 */
[C---:B0-----:R-:W-:Y:S01]  /*3900*/  FADD.FTZ R6, R14.reuse, R13 ;  /* 0x0000000d0e067221 */ /* 0x041fe20000010000 */
[----:B------:R-:W-:Y:S02]  /*3910*/  F2FP.BF16.F32.PACK_AB R166, R14, R113 ;  /* 0x000000710ea6723e */ /* 0x000fe400000010ff */
[----:B------:R-:W-:-:S09]  /*3920*/  CS2R R112, SRZ ;  /* 0x0000000000707805 */ /* 0x000fd2000001ff00 */
[----:B------:R-:W-:Y:S05]  /*3930*/  @!P3 BRA `(.L_x_2125) ;  /* 0x000000280048b947 */ /* 0x000fea0003800000 */
[----:B------:R-:W-:Y:S01]  /*3940*/  IMAD.MOV.U32 R13, RZ, RZ, R11 ;  /* 0x000000ffff0d7224 */ /* 0x000fe200078e000b */
[----:B------:R-:W-:Y:S01]  /*3950*/  UMOV UR5, URZ ;  /* 0x0000003f00057c82 */ /* 0x000fe20008000000 */
[----:B------:R-:W-:Y:S01]  /*3960*/  IMAD.MOV.U32 R12, RZ, RZ, R9 ;  /* 0x000000ffff0c7224 */ /* 0x000fe200078e0009 */
[----:B------:R-:W-:Y:S01]  /*3970*/  ULDC UR39, c[0x0][0x288] ;  /* 0x0000a20000277ab9 */ /* 0x000fe20000000800 */
[----:B------:R-:W-:Y:S01]  /*3980*/  IMAD.MOV.U32 R14, RZ, RZ, RZ ;  /* 0x000000ffff0e7224 */ /* 0x000fe200078e00ff */
[----:B------:R-:W-:Y:S01]  /*3990*/  ULDC UR38, c[0x0][0x2f0] ;  /* 0x0000bc0000267ab9 */ /* 0x000fe20000000800 */
[----:B------:R-:W-:-:S07]  /*39a0*/  IMAD.MOV.U32 R151, RZ, RZ, RZ ;  /* 0x000000ffff977224 */ /* 0x000fce00078e00ff */
.L_x_2134:
        /* <DEDUP_REMOVED lines=9> */
.L_x_2127:
[----:B------:R-:W-:Y:S01]  /*3a40*/  ULEA UR7, UR4, UR36, 0x3 ;  /* 0x0000002404077291 */ /* 0x000fe2000f8e183f */
[----:B------:R-:W-:-:S08]  /*3a50*/  SHF.L.U32 R0, R8, 0x1f, RZ ;  /* 0x0000001f08007819 */ /* 0x000fd000000006ff */
[----:B------:R0:W1:Y:S01]  /*3a60*/  SYNCS.PHASECHK.TRANS64.TRYWAIT P3, [UR7+0x28830], R0 ;  /* 0x02883000ff0075a7 */ /* 0x0000620008060147 */
[----:B------:R-:W-:Y:S05]  /*3a70*/  @!P0 BRA `(.L_x_2128) ;  /* 0x0000000000048947 */ /* 0x000fea0003800000 */
[----:B------:R-:W-:Y:S01]  /*3a80*/  BPT.TRAP 0x1 ;  /* 0x000000040000795c */ /* 0x000fe20000300000 */
.L_x_2128:
[----:B-1----:R-:W-:Y:S05]  /*3a90*/  @P3 BRA `(.L_x_2126) ;  /* 0x0000000000083947 */ /* 0x002fea0003800000 */
[----:B------:R-:W1:Y:S02]  /*3aa0*/  SYNCS.PHASECHK.TRANS64.TRYWAIT P3, [UR7+0x28830], R0 ;  /* 0x02883000ff0075a7 */ /* 0x000e640008060147 */
[----:B-1----:R-:W-:Y:S05]  /*3ab0*/  @!P3 BRA `(.L_x_2129) ;  /* 0x000000a40054b947 */ /* 0x002fea0003800000 */
.L_x_2126:
        /* <DEDUP_REMOVED lines=47> */
.L_x_2131:
[----:B------:R-:W-:Y:S01]  /*3db0*/  ULEA UR7, UR5, UR36, 0x3 ;  /* 0x0000002405077291 */ /* 0x000fe2000f8e183f */
[----:B------:R-:W-:-:S08]  /*3dc0*/  SHF.L.U32 R0, R14, 0x1f, RZ ;  /* 0x0000001f0e007819 */ /* 0x000fd000000006ff */
[----:B------:R0:W1:Y:S01]  /*3dd0*/  SYNCS.PHASECHK.TRANS64.TRYWAIT P3, [UR7+0x28850], R0 ;  /* 0x02885000ff0075a7 */ /* 0x0000620008060147 */
[----:B------:R-:W-:Y:S05]  /*3de0*/  @!P0 BRA `(.L_x_2132) ;  /* 0x0000000000048947 */ /* 0x000fea0003800000 */
[----:B------:R-:W-:Y:S01]  /*3df0*/  BPT.TRAP 0x1 ;  /* 0x000000040000795c */ /* 0x000fe20000300000 */
.L_x_2132:
[----:B-1----:R-:W-:Y:S05]  /*3e00*/  @P3 BRA `(.L_x_2130) ;  /* 0x0000000000083947 */ /* 0x002fea0003800000 */
[----:B------:R-:W1:Y:S02]  /*3e10*/  SYNCS.PHASECHK.TRANS64.TRYWAIT P3, [UR7+0x28850], R0 ;  /* 0x02885000ff0075a7 */ /* 0x000e640008060147 */
[----:B-1----:R-:W-:Y:S05]  /*3e20*/  @!P3 BRA `(.L_x_2133) ;  /* 0x000000a00090b947 */ /* 0x002fea0003800000 */
.L_x_2130:
[----:B------:R-:W-:Y:S01]  /*3e30*/  UIADD3 UR7, UR36, 0x400, URZ ;  /* 0x0000040024077890 */ /* 0x000fe2000fffe03f */
[----:B------:R-:W-:Y:S01]  /*3e40*/  WARPGROUP.ARRIVE ;  /* 0x00000000000079c5 */ /* 0x000fe20000000000 */
[----:B------:R-:W-:Y:S01]  /*3e50*/  UMOV UR11, 0x40000040 ;  /* 0x40000040000b7882 */ /* 0x000fe20000000000 */
[----:B------:R-:W-:Y:S01]  /*3e60*/  UMOV UR15, 0x40000040 ;  /* 0x40000040000f7882 */ /* 0x000fe20000000000 */
[----:B------:R-:W-:Y:S01]  /*3e70*/  USHF.R.U32.HI UR7, URZ, 0x4, UR7 ;  /* 0x000000043f077899 */ /* 0x000fe20008011607 */
[----:B01----:R-:W0:Y:S01]  /*3e80*/  @P2 LDC R0, c[0x0][0x44c] ;  /* 0x00011300ff002b82 */ /* 0x003e220000000800 */
[----:B------:R-:W-:Y:S02]  /*3e90*/  IMAD.MOV.U32 R23, RZ, RZ, R5 ;  /* 0x000000ffff177224 */ /* 0x000fe400078e0005 */
[----:B------:R-:W-:-:S04]  /*3ea0*/  ULOP3.LUT UR7, UR7, 0x3fff, URZ, 0xc0, !UPT ;  /* 0x00003fff07077892 */ /* 0x000fc8000f8ec03f */
[----:B------:R-:W-:Y:S01]  /*3eb0*/  ULOP3.LUT UR7, UR7, 0x4000000, URZ, 0xfc, !UPT ;  /* 0x0400000007077892 */ /* 0x000fe2000f8efc3f */
[----:B------:R-:W1:Y:S03]  /*3ec0*/  @P2 LDC R9, c[0x0][0x450] ;  /* 0x00011400ff092b82 */ /* 0x000e660000000800 */
[----:B------:R-:W-:-:S04]  /*3ed0*/  ULEA UR10, UR5, UR7, 0xb ;  /* 0x00000007050a7291 */ /* 0x000fc8000f8e583f */
[----:B------:R-:W-:-:S05]  /*3ee0*/  UIADD3 UR14, UR10, 0x80, URZ ;  /* 0x000000800a0e7890 */ /* 0x000fca000fffe03f */
[----:B------:R-:W-:Y:S01]  /*3ef0*/  HGMMA.64x128x16.F32.BF16 R88, R180, gdesc[UR8].tnspB, R88, gsb0 ;  /* 0x41e00008b4587df0 */ /* 0x000fe20008001858 */
[----:B------:R-:W-:Y:S01]  /*3f00*/  UMOV UR11, 0x40000040 ;  /* 0x40000040000b7882 */ /* 0x000fe20000000000 */
[----:B0-----:R-:W-:-:S05]  /*3f10*/  @P2 IMAD.HI.U32 R0, R5, R0, RZ ;  /* 0x0000000005002227 */ /* 0x001fca00078e00ff */
[----:B-1----:R-:W-:Y:S01]  /*3f20*/  @P2 SHF.R.U32.HI R23, RZ, R9, R0 ;  /* 0x00000009ff172219 */ /* 0x002fe20000011600 */
[----:B------:R-:W-:-:S04]  /*3f30*/  IMAD.MOV.U32 R9, RZ, RZ, -0x80 ;  /* 0xffffff80ff097424 */ /* 0x000fc800078e00ff */
[----:B------:R-:W0:Y:S01]  /*3f40*/  SHFL.IDX PT, R0, R23, 0x1, 0x1c1f ;  /* 0x003c1f0017007f89 */ /* 0x000e2200000e0000 */
[----:B------:R-:W-:-:S04]  /*3f50*/  IMAD R9, R10, R9, 0x1 ;  /* 0x000000010a097424 */ /* 0x000fc800078e0209 */
[----:B------:R-:W-:-:S04]  /*3f60*/  IMAD R9, R4, -0x2, R9 ;  /* 0xfffffffe04097824 */ /* 0x000fc800078e0209 */
[----:B------:R-:W-:-:S05]  /*3f70*/  IMAD R9, R16, UR38, R9 ;  /* 0x0000002610097c24 */ /* 0x000fca000f8e0209 */
[----:B0-----:R-:W-:-:S04]  /*3f80*/  IADD3 R0, R0, -UR39, R9 ;  /* 0x8000002700007c10 */ /* 0x001fc8000fffe009 */
[C---:B------:R-:W-:Y:S02]  /*3f90*/  ISETP.GT.AND P3, PT, R0.reuse, RZ, PT ;  /* 0x000000ff0000720c */ /* 0x040fe40003f64270 */
[----:B------:R-:W-:Y:S02]  /*3fa0*/  ISETP.GT.AND P4, PT, R0, 0x1, PT ;  /* 0x000000010000780c */ /* 0x000fe40003f84270 */
[----:B------:R-:W-:Y:S02]  /*3fb0*/  FSEL R14, R26, -INF , P3 ;  /* 0xff8000001a0e7808 */ /* 0x000fe40001800000 */
[----:B------:R-:W-:Y:S02]  /*3fc0*/  ISETP.GT.AND P3, PT, R0, 0x8, PT ;  /* 0x000000080000780c */ /* 0x000fe40003f64270 */
[----:B------:R-:W-:Y:S02]  /*3fd0*/  FSEL R190, R27, -INF , P4 ;  /* 0xff8000001bbe7808 */ /* 0x000fe40002000000 */
[----:B------:R-:W-:-:S02]  /*3fe0*/  FMNMX.FTZ R11, R14, R13, !PT ;  /* 0x0000000d0e0b7209 */ /* 0x000fc40007810000 */
[----:B------:R-:W-:Y:S02]  /*3ff0*/  ISETP.GT.AND P4, PT, R0, 0x9, PT ;  /* 0x000000090000780c */ /* 0x000fe40003f84270 */
[----:B------:R-:W-:Y:S02]  /*4000*/  FSEL R188, R30, -INF , P3 ;  /* 0xff8000001ebc7808 */ /* 0x000fe40001800000 */
[----:B------:R-:W-:Y:S02]  /*4010*/  FMNMX.FTZ R11, R190, R11, !PT ;  /* 0x0000000bbe0b7209 */ /* 0x000fe40007810000 */
        /* <DEDUP_REMOVED lines=10> */
[----:B------:R-:W-:Y:S01]  /*40c0*/  FMNMX.FTZ R11, R184, R11, !PT ;  /* 0x0000000bb80b7209 */ /* 0x000fe20007810000 */
[----:B------:R-:W-:Y:S02]  /*40d0*/  WARPGROUP.DEPBAR.LE gsb0, 0x0 ;  /* 0x00008000000079c5 */ /* 0x000fe40000010000 */
[----:B------:R-:W-:Y:S01]  /*40e0*/  WARPGROUP.ARRIVE ;  /* 0x00000000000079c5 */ /* 0x000fe20000000000 */
[----:B------:R-:W-:Y:S02]  /*40f0*/  FSEL R182, R38, -INF , P3 ;  /* 0xff80000026b67808 */ /* 0x000fe40001800000 */
[----:B------:R-:W-:Y:S02]  /*4100*/  ISETP.GT.AND P3, PT, R0, 0x20, PT ;  /* 0x000000200000780c */ /* 0x000fe40003f64270 */
[----:B------:R-:W-:Y:S01]  /*4110*/  FSEL R180, R39, -INF , P4 ;  /* 0xff80000027b47808 */ /* 0x000fe20002000000 */
[----:B------:R-:W-:Y:S01]  /*4120*/  HGMMA.64x128x16.F32.BF16 R88, R176, gdesc[UR12].tnspB, R88, gsb0 ;  /* 0x41e0000cb0587df0 */ /* 0x000fe20008001858 */
[----:B------:R-:W-:Y:S01]  /*4130*/  UIADD3 UR14, UR10, 0x100, URZ ;  /* 0x000001000a0e7890 */ /* 0x000fe2000fffe03f */
[----:B------:R-:W-:Y:S01]  /*4140*/  FMNMX.FTZ R11, R182, R11, !PT ;  /* 0x0000000bb60b7209 */ /* 0x000fe20007810000 */
[----:B------:R-:W-:Y:S01]  /*4150*/  UMOV UR15, 0x40000040 ;  /* 0x40000040000f7882 */ /* 0x000fe20000000000 */
[----:B------:R-:W-:-:S02]  /*4160*/  ISETP.GT.AND P4, PT, R0, 0x21, PT ;  /* 0x000000210000780c */ /* 0x000fc40003f84270 */
        /* <DEDUP_REMOVED lines=29> */
[----:B------:R-:W-:Y:S01]  /*4340*/  FMNMX.FTZ R11, R170, R11, !PT ;  /* 0x0000000baa0b7209 */ /* 0x000fe20007810000 */
[----:B------:R-:W-:Y:S01]  /*4350*/  UIADD3 UR14, UR10, 0x280, URZ ;  /* 0x000002800a0e7890 */ /* 0x000fe2000fffe03f */
[----:B------:R-:W-:Y:S01]  /*4360*/  ISETP.GT.AND P4, PT, R0, 0x39, PT ;  /* 0x000000390000780c */ /* 0x000fe20003f84270 */
[----:B------:R-:W-:Y:S01]  /*4370*/  UMOV UR15, 0x40000040 ;  /* 0x40000040000f7882 */ /* 0x000fe20000000000 */
[----:B------:R-:W-:-:S02]  /*4380*/  FSEL R54, R54, -INF , P3 ;  /* 0xff80000036367808 */ /* 0x000fc40001800000 */
[----:B------:R-:W-:Y:S02]  /*4390*/  FMNMX.FTZ R11, R168, R11, !PT ;  /* 0x0000000ba80b7209 */ /* 0x000fe40007810000 */
[----:B------:R-:W-:Y:S02]  /*43a0*/  ISETP.GT.AND P3, PT, R0, 0x40, PT ;  /* 0x000000400000780c */ /* 0x000fe40003f64270 */
[----:B------:R-:W-:Y:S02]  /*43b0*/  FSEL R42, R55, -INF , P4 ;  /* 0xff800000372a7808 */ /* 0x000fe40002000000 */
[----:B------:R-:W-:Y:S02]  /*43c0*/  FMNMX.FTZ R11, R54, R11, !PT ;  /* 0x0000000b360b7209 */ /* 0x000fe40007810000 */
[----:B------:R-:W-:Y:S02]  /*43d0*/  ISETP.GT.AND P4, PT, R0, 0x41, PT ;  /* 0x000000410000780c */ /* 0x000fe40003f84270 */
        /* <DEDUP_REMOVED lines=44> */
[----:B------:R-:W-:Y:S02]  /*46a0*/  FSEL R87, R87, -INF , P4 ;  /* 0xff80000057577808 */ /* 0x000fe40002000000 */
[----:B------:R-:W-:-:S04]  /*46b0*/  FMNMX.FTZ R0, R86, R11, !PT ;  /* 0x0000000b56007209 */ /* 0x000fc80007810000 */
[----:B------:R-:W-:-:S05]  /*46c0*/  FMNMX.FTZ R27, R87, R0, !PT ;  /* 0x00000000571b7209 */ /* 0x000fca0007810000 */
[----:B------:R-:W0:Y:S02]  /*46d0*/  SHFL.BFLY PT, R0, R27, 0x2, 0x1f ;  /* 0x0c401f001b007f89 */ /* 0x000e2400000e0000 */
[----:B0-----:R-:W-:Y:S01]  /*46e0*/  FMNMX.FTZ R31, R27, R0, !PT ;  /* 0x000000001b1f7209 */ /* 0x001fe20007810000 */
[----:B------:R-:W-:Y:S02]  /*46f0*/  WARPGROUP.DEPBAR.LE gsb0, 0x0 ;  /* 0x00008000000079c5 */ /* 0x000fe40000010000 */
[----:B------:R-:W-:Y:S01]  /*4700*/  WARPGROUP.ARRIVE ;  /* 0x00000000000079c5 */ /* 0x000fe20000000000 */
[----:B------:R-:W0:Y:S01]  /*4710*/  SHFL.IDX PT, R152, R23, RZ, 0x1c1f ;  /* 0x001c1fff17987589 */ /* 0x000e2200000e0000 */
[----:B------:R-:W1:Y:S03]  /*4720*/  LDC R0, c[0x0][0x988] ;  /* 0x00026200ff007b82 */ /* 0x000e660000000800 */
[----:B------:R-:W2:Y:S01]  /*4730*/  SHFL.BFLY PT, R154, R31, 0x1, 0x1f ;  /* 0x0c201f001f9a7f89 */ /* 0x000ea200000e0000 */
[----:B------:R-:W-:Y:S01]  /*4740*/  HGMMA.64x128x16.F32.BF16 R88, R156, gdesc[UR12].tnspB, R88, gsb0 ;  /* 0x41e0000c9c587df0 */ /* 0x000fe20008001858 */
[----:B------:R-:W-:Y:S01]  /*4750*/  UIADD3 UR14, UR10, 0x300, URZ ;  /* 0x000003000a0e7890 */ /* 0x000fe2000fffe03f */
[----:B------:R-:W-:Y:S01]  /*4760*/  UMOV UR15, 0x40000040 ;  /* 0x40000040000f7882 */ /* 0x000fe20000000000 */
[----:B------:R-:W-:Y:S01]  /*4770*/  UIADD3 UR10, UR10, 0x380, URZ ;  /* 0x000003800a0a7890 */ /* 0x000fe2000fffe03f */
[----:B0-----:R-:W-:-:S04]  /*4780*/  IADD3 R9, R152, -UR39, R9 ;  /* 0x8000002798097c10 */ /* 0x001fc8000fffe009 */
[C---:B------:R-:W-:Y:S02]  /*4790*/  ISETP.GT.AND P4, PT, R9.reuse, RZ, PT ;  /* 0x000000ff0900720c */ /* 0x040fe40003f84270 */
[C---:B------:R-:W-:Y:S02]  /*47a0*/  ISETP.GT.AND P5, PT, R9.reuse, 0x1, PT ;  /* 0x000000010900780c */ /* 0x040fe40003fa4270 */
        /* <DEDUP_REMOVED lines=10> */
[----:B--2---:R-:W-:Y:S02]  /*4850*/  FMNMX.FTZ R11, R31, R154, !PT ;  /* 0x0000009a1f0b7209 */ /* 0x004fe40007810000 */
[----:B------:R-:W-:Y:S02]  /*4860*/  ISETP.GT.AND P5, PT, R9, 0x11, PT ;  /* 0x000000110900780c */ /* 0x000fe40003fa4270 */
[----:B------:R-:W-:Y:S01]  /*4870*/  FSEL R31, R32, -INF , P4 ;  /* 0xff800000201f7808 */ /* 0x000fe20002000000 */
[----:B-1----:R-:W-:Y:S01]  /*4880*/  FMUL.FTZ R21, R11, R0 ;  /* 0x000000000b157220 */ /* 0x002fe20000410000 */
        /* <DEDUP_REMOVED lines=44> */
[----:B------:R-:W-:Y:S01]  /*4b50*/  FSEL R61, R61, -INF , P5 ;  /* 0xff8000003d3d7808 */ /* 0x000fe20002800000 */
[----:B------:R-:W-:-:S02]  /*4b60*/  WARPGROUP.DEPBAR.LE gsb0, 0x0 ;  /* 0x00008000000079c5 */ /* 0x000fc40000010000 */
[----:B------:R-:W-:Y:S01]  /*4b70*/  WARPGROUP.ARRIVE ;  /* 0x00000000000079c5 */ /* 0x000fe20000000000 */
[----:B------:R-:W-:Y:S02]  /*4b80*/  FMNMX.FTZ R36, R47, R36, !PT ;  /* 0x000000242f247209 */ /* 0x000fe40007810000 */
[----:B------:R-:W-:Y:S02]  /*4b90*/  ISETP.GT.AND P5, PT, R9, 0x51, PT ;  /* 0x000000510900780c */ /* 0x000fe40003fa4270 */
[----:B------:R-:W-:Y:S01]  /*4ba0*/  FSEL R49, R64, -INF , P4 ;  /* 0xff80000040317808 */ /* 0x000fe20002000000 */
[----:B------:R-:W-:Y:S01]  /*4bb0*/  HGMMA.64x128x16.F32.BF16 R88, R160, gdesc[UR12].tnspB, R88, gsb0 ;  /* 0x41e0000ca0587df0 */ /* 0x000fe20008001858 */
        /* <DEDUP_REMOVED lines=31> */
[----:B------:R-:W-:Y:S02]  /*4db0*/  FSEL R189, R85, -INF , P5 ;  /* 0xff80000055bd7808 */ /* 0x000fe40002800000 */
[----:B------:R-:W-:-:S02]  /*4dc0*/  FMNMX.FTZ R44, R187, R44, !PT ;  /* 0x0000002cbb2c7209 */ /* 0x000fc40007810000 */
[----:B------:R-:W-:Y:S02]  /*4dd0*/  FSETP.NEU.FTZ.AND P3, PT, R11, -INF , PT ;  /* 0xff8000000b00780b */ /* 0x000fe40003f7d000 */
[----:B------:R-:W-:Y:S02]  /*4de0*/  FMNMX.FTZ R44, R189, R44, !PT ;  /* 0x0000002cbd2c7209 */ /* 0x000fe40007810000 */
[----:B------:R-:W-:Y:S02]  /*4df0*/  FSEL R21, R21, RZ, P3 ;  /* 0x000000ff15157208 */ /* 0x000fe40001800000 */
[----:B------:R-:W-:Y:S01]  /*4e00*/  FSEL R52, R11, RZ, P3 ;  /* 0x000000ff0b347208 */ /* 0x000fe20001800000 */
[----:B------:R-:W0:Y:S01]  /*4e10*/  SHFL.BFLY PT, R9, R44, 0x2, 0x1f ;  /* 0x0c401f002c097f89 */ /* 0x000e2200000e0000 */
[----:B------:R-:W-:Y:S01]  /*4e20*/  ISETP.GT.AND P3, PT, R10, R15, PT ;  /* 0x0000000f0a00720c */ /* 0x000fe20003f64270 */
[-CC-:B------:R-:W-:Y:S01]  /*4e30*/  FFMA.FTZ R81, R50, R0.reuse, -R21.reuse ;  /* 0x0000000032517223 */ /* 0x180fe20000010815 */
        /* <DEDUP_REMOVED lines=21> */
[----:B0-----:R-:W-:Y:S01]  /*4f90*/  FMNMX.FTZ R48, R44, R9, !PT ;  /* 0x000000092c307209 */ /* 0x001fe20007810000 */
[-CC-:B------:R-:W-:Y:S01]  /*4fa0*/  FFMA.FTZ R155, R62, R0.reuse, -R21.reuse ;  /* 0x000000003e9b7223 */ /* 0x180fe20000010815 */
[-CC-:B------:R-:W-:Y:S01]  /*4fb0*/  FFMA.FTZ R30, R30, R0.reuse, -R21.reuse ;  /* 0x000000001e1e7223 */ /* 0x180fe20000010815 */
[-CC-:B------:R-:W-:Y:S01]  /*4fc0*/  FFMA.FTZ R157, R66, R0.reuse, -R21.reuse ;  /* 0x00000000429d7223 */ /* 0x180fe20000010815 */
[-CC-:B------:R-:W-:Y:S01]  /*4fd0*/  FFMA.FTZ R26, R26, R0.reuse, -R21.reuse ;  /* 0x000000001a1a7223 */ /* 0x180fe20000010815 */
[----:B------:R-:W0:Y:S01]  /*4fe0*/  SHFL.BFLY PT, R9, R48, 0x1, 0x1f ;  /* 0x0c201f0030097f89 */ /* 0x000e2200000e0000 */
        /* <DEDUP_REMOVED lines=8> */
[----:B------:R-:W-:Y:S01]  /*5070*/  VIADD R10, R10, 0xffffffff ;  /* 0xffffffff0a0a7836 */ /* 0x000fe20000000000 */
[----:B------:R-:W-:Y:S08]  /*5080*/  MUFU.EX2 R181, R181 ;  /* 0x000000b500b57308 */ /* 0x000ff00000000800 */
[----:B------:R-:W-:Y:S01]  /*5090*/  MUFU.EX2 R183, R183 ;  /* 0x000000b700b77308 */ /* 0x000fe20000000800 */
[----:B0-----:R-:W-:Y:S01]  /*50a0*/  FMNMX.FTZ R9, R48, R9, !PT ;  /* 0x0000000930097209 */ /* 0x001fe20007810000 */
[----:B------:R-:W-:-:S06]  /*50b0*/  FFMA.FTZ R48, R82, R0, -R21 ;  /* 0x0000000052307223 */ /* 0x000fcc0000010815 */
[----:B------:R-:W-:Y:S01]  /*50c0*/  MUFU.EX2 R20, R20 ;  /* 0x0000001400147308 */ /* 0x000fe20000000800 */
[-C--:B------:R-:W-:Y:S01]  /*50d0*/  FFMA.FTZ R21, R87, R0.reuse, -R21 ;  /* 0x0000000057157223 */ /* 0x080fe20000010815 */
[C---:B------:R-:W-:Y:S01]  /*50e0*/  FSETP.NEU.FTZ.AND P4, PT, R9.reuse, -INF , PT ;  /* 0xff8000000900780b */ /* 0x040fe20003f9d000 */
[----:B------:R-:W-:-:S05]  /*50f0*/  FMUL.FTZ R50, R9, R0 ;  /* 0x0000000009327220 */ /* 0x000fca0000410000 */
[----:B------:R-:W-:Y:S01]  /*5100*/  FSEL R50, R50, RZ, P4 ;  /* 0x000000ff32327208 */ /* 0x000fe20002000000 */
[----:B------:R-:W-:Y:S01]  /*5110*/  MUFU.EX2 R177, R177 ;  /* 0x000000b100b17308 */ /* 0x000fe20000000800 */
[----:B------:R-:W-:Y:S02]  /*5120*/  WARPGROUP.DEPBAR.LE gsb0, 0x0 ;  /* 0x00008000000079c5 */ /* 0x000fe40000010000 */
[----:B------:R-:W-:Y:S01]  /*5130*/  WARPGROUP.ARRIVE ;  /* 0x00000000000079c5 */ /* 0x000fe20000000000 */
[-CC-:B-1----:R-:W-:Y:S01]  /*5140*/  FFMA.FTZ R172, R39, R0.reuse, -R50.reuse ;  /* 0x0000000027ac7223 */ /* 0x182fe20000010832 */
[----:B------:R-:W-:Y:S01]  /*5150*/  FADD.FTZ R39, -R52, R13 ;  /* 0x0000000d34277221 */ /* 0x000fe20000010100 */
[----:B------:R-:W-:Y:S01]  /*5160*/  FSEL R13, R9, RZ, P4 ;  /* 0x000000ff090d7208 */ /* 0x000fe20002000000 */
[-CC-:B------:R-:W-:Y:S01]  /*5170*/  FFMA.FTZ R174, R43, R0.reuse, -R50.reuse ;  /* 0x000000002bae7223 */ /* 0x180fe20000010832 */
[-C--:B------:R-:W-:Y:S01]  /*5180*/  FFMA.FTZ R23, R23, R0.reuse, -R50 ;  /* 0x0000000017177223 */ /* 0x080fe20000010832 */
[----:B------:R-:W-:Y:S01]  /*5190*/  HGMMA.64x128x16.F32.BF16 R88, R164, gdesc[UR8].tnspB, R88, gsb0 ;  /* 0x41e00008a4587df0 */ /* 0x000fe20008001858 */
[-C--:B------:R-:W-:Y:S01]  /*51a0*/  FMUL.FTZ R43, R39, R0.reuse ;  /* 0x00000000272b7220 */ /* 0x080fe20000410000 */
[----:B------:R-:W-:Y:S01]  /*51b0*/  FADD.FTZ R39, -R13, R12 ;  /* 0x0000000c0d277221 */ /* 0x000fe20000010100 */
[-CC-:B--2---:R-:W-:Y:S01]  /*51c0*/  FFMA.FTZ R176, R31, R0.reuse, -R50.reuse ;  /* 0x000000001fb07223 */ /* 0x184fe20000010832 */
[----:B------:R-:W-:Y:S01]  /*51d0*/  FFMA.FTZ R31, R41, R0, -R50 ;  /* 0x00000000291f7223 */ /* 0x000fe20000010832 */
[----:B------:R-:W-:-:S02]  /*51e0*/  IMAD.U32 R41, RZ, RZ, UR4 ;  /* 0x00000004ff297e24 */ /* 0x000fc4000f8e00ff */
[-C--:B------:R-:W-:Y:S01]  /*51f0*/  FMUL.FTZ R12, R39, R0.reuse ;  /* 0x00000000270c7220 */ /* 0x080fe20000410000 */
[-CC-:B---3--:R-:W-:Y:S01]  /*5200*/  FFMA.FTZ R180, R25, R0.reuse, -R50.reuse ;  /* 0x0000000019b47223 */ /* 0x188fe20000010832 */
        /* <DEDUP_REMOVED lines=16> */
[----:B------:R1:W2:Y:S01]  /*5310*/  MUFU.EX2 R13, R43 ;  /* 0x0000002b000d7308 */ /* 0x0002a20000000800 */
[-CC-:B------:R-:W-:Y:S01]  /*5320*/  FFMA.FTZ R154, R47, R0.reuse, -R50.reuse ;  /* 0x000000002f9a7223 */ /* 0x180fe20000010832 */
[-CC-:B------:R-:W-:Y:S01]  /*5330*/  FFMA.FTZ R61, R61, R0.reuse, -R50.reuse ;  /* 0x000000003d3d7223 */ /* 0x180fe20000010832 */
[-CC-:B------:R-:W-:Y:S01]  /*5340*/  FFMA.FTZ R49, R49, R0.reuse, -R50.reuse ;  /* 0x0000000031317223 */ /* 0x180fe20000010832 */
[-CC-:B------:R-:W-:Y:S01]  /*5350*/  FFMA.FTZ R65, R65, R0.reuse, -R50.reuse ;  /* 0x0000000041417223 */ /* 0x180fe20000010832 */
[-CC-:B------:R-:W-:Y:S01]  /*5360*/  FFMA.FTZ R67, R67, R0.reuse, -R50.reuse ;  /* 0x0000000043437223 */ /* 0x180fe20000010832 */
[-CC-:B------:R-:W-:Y:S01]  /*5370*/  FFMA.FTZ R69, R69, R0.reuse, -R50.reuse ;  /* 0x0000000045457223 */ /* 0x180fe20000010832 */
[-CC-:B------:R-:W-:Y:S01]  /*5380*/  FFMA.FTZ R71, R71, R0.reuse, -R50.reuse ;  /* 0x0000000047477223 */ /* 0x180fe20000010832 */
[----:B------:R-:W3:Y:S01]  /*5390*/  MUFU.EX2 R180, R180 ;  /* 0x000000b400b47308 */ /* 0x000ee20000000800 */
[----:B-1----:R-:W-:Y:S01]  /*53a0*/  @!P1 PRMT R43, RZ, 0x654, R39 ;  /* 0x00000654ff2b9816 */ /* 0x002fe20000000027 */
[-CC-:B------:R-:W-:Y:S01]  /*53b0*/  FFMA.FTZ R73, R73, R0.reuse, -R50.reuse ;  /* 0x0000000049497223 */ /* 0x180fe20000010832 */
[-CC-:B------:R-:W-:Y:S01]  /*53c0*/  FFMA.FTZ R75, R75, R0.reuse, -R50.reuse ;  /* 0x000000004b4b7223 */ /* 0x180fe20000010832 */
[-CC-:B------:R-:W-:Y:S01]  /*53d0*/  FFMA.FTZ R77, R77, R0.reuse, -R50.reuse ;  /* 0x000000004d4d7223 */ /* 0x180fe20000010832 */
[-CC-:B------:R-:W-:Y:S01]  /*53e0*/  FFMA.FTZ R83, R83, R0.reuse, -R50.reuse ;  /* 0x0000000053537223 */ /* 0x180fe20000010832 */
[-CC-:B------:R-:W-:Y:S01]  /*53f0*/  FFMA.FTZ R185, R185, R0.reuse, -R50.reuse ;  /* 0x00000000b9b97223 */ /* 0x180fe20000010832 */
[----:B------:R-:W-:Y:S01]  /*5400*/  FFMA.FTZ R187, R187, R0, -R50 ;  /* 0x00000000bbbb7223 */ /* 0x000fe20000010832 */
[----:B------:R-:W1:Y:S01]  /*5410*/  MUFU.EX2 R182, R182 ;  /* 0x000000b600b67308 */ /* 0x000e620000000800 */
[----:B------:R-:W-:Y:S01]  /*5420*/  IMAD.U32 R45, RZ, RZ, UR5 ;  /* 0x00000005ff2d7e24 */ /* 0x000fe2000f8e00ff */
[----:B------:R-:W-:-:S04]  /*5430*/  UMOV UR5, UR4 ;  /* 0x0000000400057c82 */ /* 0x000fc80008000000 */
[----:B------:R-:W-:Y:S02]  /*5440*/  @!P1 LEA R45, R45, UR36, 0x3 ;  /* 0x000000242d2d9c11 */ /* 0x000fe4000f8e18ff */
[----:B------:R-:W4:Y:S03]  /*5450*/  MUFU.EX2 R25, R25 ;  /* 0x0000001900197308 */ /* 0x000f260000000800 */
[----:B------:R-:W-:-:S05]  /*5460*/  @!P1 VIADD R45, R45, 0x28860 ;  /* 0x000288602d2d9836 */ /* 0x000fca0000000000 */
[----:B------:R-:W5:Y:S01]  /*5470*/  MUFU.EX2 R176, R176 ;  /* 0x000000b000b07308 */ /* 0x000f620000000800 */
[----:B------:R-:W-:-:S07]  /*5480*/  @!P1 PRMT R45, RZ, 0x654, R45 ;  /* 0x00000654ff2d9816 */ /* 0x000fce000000002d */
        /* <DEDUP_REMOVED lines=13> */
[----:B------:R3:W-:Y:S01]  /*5560*/  MUFU.EX2 R40, R168 ;  /* 0x000000a800287308 */ /* 0x0007e20000000800 */
[-C--:B0-----:R-:W-:Y:S01]  /*5570*/  FMUL.FTZ R88, R88, R12.reuse ;  /* 0x0000000c58587220 */ /* 0x081fe20000410000 */
[-C--:B------:R-:W-:Y:S01]  /*5580*/  FMUL.FTZ R89, R89, R12.reuse ;  /* 0x0000000c59597220 */ /* 0x080fe20000410000 */
[-C--:B------:R-:W-:Y:S01]  /*5590*/  FMUL.FTZ R92, R92, R12.reuse ;  /* 0x0000000c5c5c7220 */ /* 0x080fe20000410000 */
[-C--:B------:R-:W-:Y:S01]  /*55a0*/  FMUL.FTZ R93, R93, R12.reuse ;  /* 0x0000000c5d5d7220 */ /* 0x080fe20000410000 */
[-C--:B------:R-:W-:Y:S01]  /*55b0*/  FMUL.FTZ R96, R96, R12.reuse ;  /* 0x0000000c60607220 */ /* 0x080fe20000410000 */
[----:B------:R-:W-:Y:S01]  /*55c0*/  FMUL.FTZ R97, R97, R12 ;  /* 0x0000000c61617220 */ /* 0x000fe20000410000 */
[----:B--2---:R-:W-:Y:S01]  /*55d0*/  FFMA.FTZ R43, R12, R6, R23 ;  /* 0x000000060c2b7223 */ /* 0x004fe20000010017 */
[----:B------:R-:W-:Y:S01]  /*55e0*/  FFMA.FTZ R6, R13, R7, R14 ;  /* 0x000000070d067223 */ /* 0x000fe2000001000e */
[----:B---3--:R-:W-:Y:S01]  /*55f0*/  FFMA.FTZ R168, R51, R0, -R50 ;  /* 0x0000000033a87223 */ /* 0x008fe20000010832 */
[----:B------:R-:W0:Y:S01]  /*5600*/  MUFU.EX2 R33, R33 ;  /* 0x0000002100217308 */ /* 0x000e220000000800 */
[----:B------:R-:W-:Y:S01]  /*5610*/  FADD.FTZ R43, R180, R43 ;  /* 0x0000002bb42b7221 */ /* 0x000fe20000010000 */
[C---:B------:R-:W-:Y:S01]  /*5620*/  FADD.FTZ R6, R181.reuse, R6 ;  /* 0x00000006b5067221 */ /* 0x040fe20000010000 */
[----:B------:R-:W-:Y:S01]  /*5630*/  F2FP.BF16.F32.PACK_AB R181, R181, R14 ;  /* 0x0000000eb5b5723e */ /* 0x000fe200000010ff */
[----:B------:R-:W-:Y:S01]  /*5640*/  FFMA.FTZ R50, R189, R0, -R50 ;  /* 0x00000000bd327223 */ /* 0x000fe20000010832 */
[----:B-1----:R-:W-:Y:S01]  /*5650*/  FADD.FTZ R52, R182, R43 ;  /* 0x0000002bb6347221 */ /* 0x002fe20000010000 */
[----:B----4-:R-:W-:Y:S01]  /*5660*/  FADD.FTZ R41, R183, R6 ;  /* 0x00000006b7297221 */ /* 0x010fe20000010000 */
[----:B------:R-:W-:Y:S01]  /*5670*/  F2FP.BF16.F32.PACK_AB R180, R180, R23 ;  /* 0x00000017b4b4723e */ /* 0x000fe200000010ff */
[----:B------:R-:W1:Y:S01]  /*5680*/  MUFU.EX2 R168, R168 ;  /* 0x000000a800a87308 */ /* 0x000e620000000800 */
[C---:B------:R-:W-:Y:S01]  /*5690*/  FADD.FTZ R43, R25.reuse, R52 ;  /* 0x00000034192b7221 */ /* 0x040fe20000010000 */
[----:B------:R-:W-:Y:S01]  /*56a0*/  FADD.FTZ R6, R20, R41 ;  /* 0x0000002914067221 */ /* 0x000fe20000010000 */
[----:B------:R-:W-:Y:S01]  /*56b0*/  F2FP.BF16.F32.PACK_AB R182, R25, R182 ;  /* 0x000000b619b6723e */ /* 0x000fe200000010ff */
[----:B------:R2:W-:Y:S01]  /*56c0*/  @!P1 SYNCS.ARRIVE.TRANS64.RED.A1T0 RZ, [R45+URZ], RZ ;  /* 0x000000ff2dff99a7 */ /* 0x0005e2000810043f */
[----:B-----5:R-:W-:Y:S01]  /*56d0*/  FADD.FTZ R52, R176, R43 ;  /* 0x0000002bb0347221 */ /* 0x020fe20000010000 */
        /* <DEDUP_REMOVED lines=10> */
[----:B------:R-:W4:Y:S01]  /*5780*/  MUFU.EX2 R35, R35 ;  /* 0x0000002300237308 */ /* 0x000f220000000800 */
[----:B------:R-:W-:Y:S01]  /*5790*/  FADD.FTZ R43, R29, R52 ;  /* 0x000000341d2b7221 */ /* 0x000fe20000010000 */
[----:B------:R-:W-:Y:S01]  /*57a0*/  FADD.FTZ R6, R28, R41 ;  /* 0x000000291c067221 */ /* 0x000fe20000010000 */
[-C--:B------:R-:W-:Y:S01]  /*57b0*/  FMUL.FTZ R108, R108, R12.reuse ;  /* 0x0000000c6c6c7220 */ /* 0x080fe20000410000 */
[-C--:B------:R-:W-:Y:S01]  /*57c0*/  FMUL.FTZ R109, R109, R12.reuse ;  /* 0x0000000c6d6d7220 */ /* 0x080fe20000410000 */
[----:B------:R-:W-:Y:S01]  /*57d0*/  FADD.FTZ R52, R172, R43 ;  /* 0x0000002bac347221 */ /* 0x000fe20000010000 */
[----:B------:R-:W-:Y:S01]  /*57e0*/  FADD.FTZ R41, R173, R6 ;  /* 0x00000006ad297221 */ /* 0x000fe20000010000 */
[-C--:B------:R-:W-:Y:S01]  /*57f0*/  FMUL.FTZ R112, R112, R12.reuse ;  /* 0x0000000c70707220 */ /* 0x080fe20000410000 */
[----:B------:R-:W5:Y:S01]  /*5800*/  MUFU.EX2 R170, R170 ;  /* 0x000000aa00aa7308 */ /* 0x000f620000000800 */
[----:B------:R-:W-:Y:S01]  /*5810*/  FADD.FTZ R43, R31, R52 ;  /* 0x000000341f2b7221 */ /* 0x000fe20000010000 */
[----:B------:R-:W-:Y:S01]  /*5820*/  FADD.FTZ R6, R32, R41 ;  /* 0x0000002920067221 */ /* 0x000fe20000010000 */
[-C--:B------:R-:W-:Y:S01]  /*5830*/  FMUL.FTZ R113, R113, R12.reuse ;  /* 0x0000000c71717220 */ /* 0x080fe20000410000 */
[-C--:B------:R-:W-:Y:S01]  /*5840*/  FMUL.FTZ R116, R116, R12.reuse ;  /* 0x0000000c74747220 */ /* 0x080fe20000410000 */
[----:B------:R-:W-:Y:S01]  /*5850*/  FADD.FTZ R52, R174, R43 ;  /* 0x0000002bae347221 */ /* 0x000fe20000010000 */
[----:B------:R-:W-:Y:S01]  /*5860*/  FADD.FTZ R41, R175, R6 ;  /* 0x00000006af297221 */ /* 0x000fe20000010000 */
[-C--:B------:R-:W-:Y:S01]  /*5870*/  FMUL.FTZ R117, R117, R12.reuse ;  /* 0x0000000c75757220 */ /* 0x080fe20000410000 */
[----:B------:R-:W2:Y:S01]  /*5880*/  MUFU.EX2 R171, R171 ;  /* 0x000000ab00ab7308 */ /* 0x000ea20000000800 */
[----:B0-----:R-:W-:Y:S01]  /*5890*/  FADD.FTZ R43, R33, R52 ;  /* 0x00000034212b7221 */ /* 0x001fe20000010000 */
[----:B------:R-:W-:Y:S01]  /*58a0*/  FADD.FTZ R6, R36, R41 ;  /* 0x0000002924067221 */ /* 0x000fe20000010000 */
[-C--:B------:R-:W-:Y:S01]  /*58b0*/  FMUL.FTZ R120, R120, R12.reuse ;  /* 0x0000000c78787220 */ /* 0x080fe20000410000 */
[-C--:B------:R-:W-:Y:S01]  /*58c0*/  FMUL.FTZ R121, R121, R12.reuse ;  /* 0x0000000c79797220 */ /* 0x080fe20000410000 */
[----:B-1----:R-:W-:Y:S01]  /*58d0*/  FADD.FTZ R52, R168, R43 ;  /* 0x0000002ba8347221 */ /* 0x002fe20000010000 */
[----:B---3--:R-:W-:Y:S01]  /*58e0*/  FADD.FTZ R41, R169, R6 ;  /* 0x00000006a9297221 */ /* 0x008fe20000010000 */
[-C--:B------:R-:W-:Y:S01]  /*58f0*/  FMUL.FTZ R124, R124, R12.reuse ;  /* 0x0000000c7c7c7220 */ /* 0x080fe20000410000 */
[----:B------:R-:W0:Y:S01]  /*5900*/  MUFU.EX2 R37, R37 ;  /* 0x0000002500257308 */ /* 0x000e220000000800 */
[----:B----4-:R-:W-:Y:S01]  /*5910*/  FADD.FTZ R43, R35, R52 ;  /* 0x00000034232b7221 */ /* 0x010fe20000010000 */
[----:B------:R-:W-:Y:S01]  /*5920*/  FADD.FTZ R6, R40, R41 ;  /* 0x0000002928067221 */ /* 0x000fe20000010000 */
[-C--:B------:R-:W-:Y:S01]  /*5930*/  FMUL.FTZ R125, R125, R12.reuse ;  /* 0x0000000c7d7d7220 */ /* 0x080fe20000410000 */
[-C--:B------:R-:W-:Y:S01]  /*5940*/  FMUL.FTZ R128, R128, R12.reuse ;  /* 0x0000000c80807220 */ /* 0x080fe20000410000 */
[----:B-----5:R-:W-:Y:S01]  /*5950*/  FADD.FTZ R14, R170, R43 ;  /* 0x0000002baa0e7221 */ /* 0x020fe20000010000 */
        /* <DEDUP_REMOVED lines=11> */
[----:B0-----:R-:W-:Y:S01]  /*5a10*/  FADD.FTZ R25, R37, R14 ;  /* 0x0000000e25197221 */ /* 0x001fe20000010000 */
[-C--:B------:R-:W-:Y:S01]  /*5a20*/  FMUL.FTZ R145, R145, R12.reuse ;  /* 0x0000000c91917220 */ /* 0x080fe20000410000 */
[-C--:B------:R-:W-:Y:S01]  /*5a30*/  FMUL.FTZ R148, R148, R12.reuse ;  /* 0x0000000c94947220 */ /* 0x080fe20000410000 */
[----:B------:R-:W-:Y:S01]  /*5a40*/  FMUL.FTZ R149, R149, R12 ;  /* 0x0000000c95957220 */ /* 0x000fe20000410000 */
        /* <DEDUP_REMOVED lines=41> */
[----:B------:R-:W-:Y:S01]  /*5ce0*/  FMUL.FTZ R151, R151, R13 ;  /* 0x0000000d97977220 */ /* 0x000fe20000410000 */
[----:B------:R-:W-:Y:S01]  /*5cf0*/  F2FP.BF16.F32.PACK_AB R183, R20, R183 ;  /* 0x000000b714b7723e */ /* 0x000fe200000010ff */
[----:B------:R-:W2:Y:S01]  /*5d00*/  MUFU.EX2 R7, R61 ;  /* 0x0000003d00077308 */ /* 0x000ea20000000800 */
[----:B0-----:R-:W-:Y:S01]  /*5d10*/  FADD.FTZ R14, R154, R25 ;  /* 0x000000199a0e7221 */ /* 0x001fe20000010000 */
[----:B------:R-:W-:Y:S01]  /*5d20*/  F2FP.BF16.F32.PACK_AB R177, R24, R177 ;  /* 0x000000b118b1723e */ /* 0x000fe200000010ff */
[----:B------:R-:W-:Y:S01]  /*5d30*/  IMAD.MOV.U32 R13, RZ, RZ, R11 ;  /* 0x000000ffff0d7224 */ /* 0x000fe200078e000b */
[----:B------:R-:W-:Y:S01]  /*5d40*/  F2FP.BF16.F32.PACK_AB R176, R27, R176 ;  /* 0x000000b01bb0723e */ /* 0x000fe200000010ff */
[----:B------:R-:W-:Y:S01]  /*5d50*/  IMAD.MOV.U32 R12, RZ, RZ, R9 ;  /* 0x000000ffff0c7224 */ /* 0x000fe200078e0009 */
[----:B------:R-:W-:-:S02]  /*5d60*/  F2FP.BF16.F32.PACK_AB R178, R29, R178 ;  /* 0x000000b21db2723e */ /* 0x000fc400000010ff */
[----:B------:R-:W0:Y:S01]  /*5d70*/  MUFU.EX2 R30, R30 ;  /* 0x0000001e001e7308 */ /* 0x000e220000000800 */
[----:B-1----:R-:W-:Y:S01]  /*5d80*/  FADD.FTZ R23, R155, R6 ;  /* 0x000000069b177221 */ /* 0x002fe20000010000 */
[----:B------:R-:W-:Y:S02]  /*5d90*/  F2FP.BF16.F32.PACK_AB R179, R28, R179 ;  /* 0x000000b31cb3723e */ /* 0x000fe400000010ff */
[----:B------:R-:W-:Y:S02]  /*5da0*/  F2FP.BF16.F32.PACK_AB R172, R31, R172 ;  /* 0x000000ac1fac723e */ /* 0x000fe400000010ff */
[----:B------:R-:W-:Y:S02]  /*5db0*/  F2FP.BF16.F32.PACK_AB R173, R32, R173 ;  /* 0x000000ad20ad723e */ /* 0x000fe400000010ff */
[----:B------:R-:W1:Y:S01]  /*5dc0*/  MUFU.EX2 R49, R49 ;  /* 0x0000003100317308 */ /* 0x000e620000000800 */
[C---:B--2---:R-:W-:Y:S01]  /*5dd0*/  FADD.FTZ R14, R7.reuse, R14 ;  /* 0x0000000e070e7221 */ /* 0x044fe20000010000 */
[----:B------:R-:W-:-:S02]  /*5de0*/  F2FP.BF16.F32.PACK_AB R154, R7, R154 ;  /* 0x0000009a079a723e */ /* 0x000fc400000010ff */
[----:B------:R-:W-:Y:S02]  /*5df0*/  F2FP.BF16.F32.PACK_AB R174, R33, R174 ;  /* 0x000000ae21ae723e */ /* 0x000fe400000010ff */
[----:B------:R-:W-:Y:S02]  /*5e00*/  F2FP.BF16.F32.PACK_AB R175, R36, R175 ;  /* 0x000000af24af723e */ /* 0x000fe400000010ff */
[----:B------:R-:W2:Y:S01]  /*5e10*/  MUFU.EX2 R157, R157 ;  /* 0x0000009d009d7308 */ /* 0x000ea20000000800 */
[----:B0-----:R-:W-:Y:S01]  /*5e20*/  FADD.FTZ R6, R30, R23 ;  /* 0x000000171e067221 */ /* 0x001fe20000010000 */
[----:B------:R-:W-:Y:S02]  /*5e30*/  F2FP.BF16.F32.PACK_AB R168, R35, R168 ;  /* 0x000000a823a8723e */ /* 0x000fe400000010ff */
[----:B------:R-:W-:Y:S02]  /*5e40*/  F2FP.BF16.F32.PACK_AB R169, R40, R169 ;  /* 0x000000a928a9723e */ /* 0x000fe400000010ff */
[----:B------:R-:W-:-:S02]  /*5e50*/  F2FP.BF16.F32.PACK_AB R170, R37, R170 ;  /* 0x000000aa25aa723e */ /* 0x000fc400000010ff */
[----:B------:R-:W0:Y:S01]  /*5e60*/  MUFU.EX2 R65, R65 ;  /* 0x0000004100417308 */ /* 0x000e220000000800 */
[----:B-1----:R-:W-:Y:S01]  /*5e70*/  FADD.FTZ R14, R49, R14 ;  /* 0x0000000e310e7221 */ /* 0x002fe20000010000 */
[----:B------:R-:W-:Y:S02]  /*5e80*/  F2FP.BF16.F32.PACK_AB R171, R42, R171 ;  /* 0x000000ab2aab723e */ /* 0x000fe400000010ff */
[----:B------:R-:W-:Y:S02]  /*5e90*/  F2FP.BF16.F32.PACK_AB R152, R39, R152 ;  /* 0x000000982798723e */ /* 0x000fe400000010ff */
[----:B------:R-:W-:Y:S02]  /*5ea0*/  F2FP.BF16.F32.PACK_AB R153, R22, R153 ;  /* 0x000000991699723e */ /* 0x000fe400000010ff */
[----:B------:R-:W1:Y:S01]  /*5eb0*/  MUFU.EX2 R26, R26 ;  /* 0x0000001a001a7308 */ /* 0x000e620000000800 */
[----:B--2---:R-:W-:Y:S01]  /*5ec0*/  FADD.FTZ R23, R157, R6 ;  /* 0x000000069d177221 */ /* 0x004fe20000010000 */
[----:B------:R-:W-:-:S06]  /*5ed0*/  F2FP.BF16.F32.PACK_AB R155, R30, R155 ;  /* 0x0000009b1e9b723e */ /* 0x000fcc00000010ff */
        /* <DEDUP_REMOVED lines=51> */
[----:B------:R-:W-:Y:S01]  /*6210*/  F2FP.BF16.F32.PACK_AB R166, R50, R187 ;  /* 0x000000bb32a6723e */ /* 0x000fe200000010ff */
[----:B------:R-:W-:Y:S02]  /*6220*/  IMAD.MOV.U32 R14, RZ, RZ, R8 ;  /* 0x000000ffff0e7224 */ /* 0x000fe400078e0008 */
[C---:B0-----:R-:W-:Y:S01]  /*6230*/  FADD.FTZ R7, R21.reuse, R7 ;  /* 0x0000000715077221 */ /* 0x041fe20000010000 */
[----:B------:R-:W-:Y:S01]  /*6240*/  F2FP.BF16.F32.PACK_AB R167, R21, R46 ;  /* 0x0000002e15a7723e */ /* 0x000fe200000010ff */
[----:B------:R-:W-:Y:S06]  /*6250*/  @P3 BRA `(.L_x_2134) ;  /* 0xffffffd400d43947 */ /* 0x000fec000383ffff */
.L_x_2125:
[----:B------:R-:W-:-:S13]  /*6260*/  ISETP.GE.AND P2, PT, R10, R17, PT ;  /* 0x000000110a00720c */ /* 0x000fda0003f46270 */
[----:B------:R-:W-:Y:S05]  /*6270*/  @!P2 BRA `(.L_x_2135) ;  /* 0x0000001c00f0a947 */ /* 0x000fea0003800000 */
[C---:B------:R-:W-:Y:S01]  /*6280*/  VIADD R4, R19.reuse, 0x8 ;  /* 0x0000000813047836 */ /* 0x040fe20000000000 */
[----:B------:R-:W-:Y:S01]  /*6290*/  IADD3 R19, -R19, 0xb, RZ ;  /* 0x0000000b13137810 */ /* 0x000fe20007ffe1ff */
[----:B------:R-:W-:Y:S01]  /*62a0*/  IMAD.MOV.U32 R12, RZ, RZ, R11 ;  /* 0x000000ffff0c7224 */ /* 0x000fe200078e000b */
[----:B------:R-:W-:Y:S01]  /*62b0*/  UMOV UR5, UR4 ;  /* 0x0000000400057c82 */ /* 0x000fe20008000000 */
[----:B------:R-:W-:Y:S02]  /*62c0*/  IMAD.MOV.U32 R5, RZ, RZ, R9 ;  /* 0x000000ffff057224 */ /* 0x000fe400078e0009 */
[----:B------:R-:W-:-:S07]  /*62d0*/  IMAD.MOV.U32 R13, RZ, RZ, R8 ;  /* 0x000000ffff0d7224 */ /* 0x000fce00078e0008 */
.L_x_2144:
        /* <DEDUP_REMOVED lines=9> */
.L_x_2137:
[----:B------:R-:W-:Y:S01]  /*6370*/  ULEA UR7, UR4, UR36, 0x3 ;  /* 0x0000002404077291 */ /* 0x000fe2000f8e183f */
[----:B------:R-:W-:-:S08]  /*6380*/  SHF.L.U32 R0, R8, 0x1f, RZ ;  /* 0x0000001f08007819 */ /* 0x000fd000000006ff */
[----:B------:R0:W1:Y:S01]  /*6390*/  SYNCS.PHASECHK.TRANS64.TRYWAIT P2, [UR7+0x28830], R0 ;  /* 0x02883000ff0075a7 */ /* 0x0000620008040147 */
[----:B------:R-:W-:Y:S05]  /*63a0*/  @!P0 BRA `(.L_x_2138) ;  /* 0x0000000000048947 */ /* 0x000fea0003800000 */
[----:B------:R-:W-:Y:S01]  /*63b0*/  BPT.TRAP 0x1 ;  /* 0x000000040000795c */ /* 0x000fe20000300000 */
.L_x_2138:
[----:B-1----:R-:W-:Y:S05]  /*63c0*/  @P2 BRA `(.L_x_2136) ;  /* 0x0000000000082947 */ /* 0x002fea0003800000 */
[----:B------:R-:W1:Y:S02]  /*63d0*/  SYNCS.PHASECHK.TRANS64.TRYWAIT P2, [UR7+0x28830], R0 ;  /* 0x02883000ff0075a7 */ /* 0x000e640008040147 */
[----:B-1----:R-:W-:Y:S05]  /*63e0*/  @!P2 BRA `(.L_x_2139) ;  /* 0x0000007c0038a947 */ /* 0x002fea0003800000 */
.L_x_2136:
        /* <DEDUP_REMOVED lines=46> */
.L_x_2141:
[----:B------:R-:W-:Y:S01]  /*66d0*/  ULEA UR7, UR5, UR36, 0x3 ;  /* 0x0000002405077291 */ /* 0x000fe2000f8e183f */
[----:B01----:R-:W-:-:S08]  /*66e0*/  SHF.L.U32 R0, R13, 0x1f, RZ ;  /* 0x0000001f0d007819 */ /* 0x003fd000000006ff */
[----:B------:R0:W1:Y:S01]  /*66f0*/  SYNCS.PHASECHK.TRANS64.TRYWAIT P2, [UR7+0x28850], R0 ;  /* 0x02885000ff0075a7 */ /* 0x0000620008040147 */
[----:B------:R-:W-:Y:S05]  /*6700*/  @!P0 BRA `(.L_x_2142) ;  /* 0x0000000000048947 */ /* 0x000fea0003800000 */
[----:B------:R-:W-:Y:S01]  /*6710*/  BPT.TRAP 0x1 ;  /* 0x000000040000795c */ /* 0x000fe20000300000 */
.L_x_2142:
[----:B-1----:R-:W-:Y:S05]  /*6720*/  @P2 BRA `(.L_x_2140) ;  /* 0x0000000000082947 */ /* 0x002fea0003800000 */
[----:B------:R-:W1:Y:S02]  /*6730*/  SYNCS.PHASECHK.TRANS64.TRYWAIT P2, [UR7+0x28850], R0 ;  /* 0x02885000ff0075a7 */ /* 0x000e640008040147 */
[----:B-1----:R-:W-:Y:S05]  /*6740*/  @!P2 BRA `(.L_x_2143) ;  /* 0x000000780078a947 */ /* 0x002fea0003800000 */
.L_x_2140:
        /* <DEDUP_REMOVED lines=47> */
[----:B------:R-:W0:Y:S03]  /*6a40*/  LDC R0, c[0x0][0x988] ;  /* 0x00026200ff007b82 */ /* 0x000e260000000800 */
[----:B------:R-:W1:Y:S01]  /*6a50*/  SHFL.BFLY PT, R14, R13, 0x1, 0x1f ;  /* 0x0c201f000d0e7f89 */ /* 0x000e6200000e0000 */
[----:B------:R-:W-:Y:S02]  /*6a60*/  WARPGROUP.DEPBAR.LE gsb0, 0x0 ;  /* 0x00008000000079c5 */ /* 0x000fe40000010000 */
[----:B------:R-:W-:-:S06]  /*6a70*/  WARPGROUP.ARRIVE ;  /* 0x00000000000079c5 */ /* 0x000fcc0000000000 */
[----:B------:R-:W-:Y:S01]  /*6a80*/  HGMMA.64x128x16.F32.BF16 R88, R176, gdesc[UR12].tnspB, R88, gsb0 ;  /* 0x41e0000cb0587df0 */ /* 0x000fe20008001858 */
[----:B------:R-:W-:Y:S01]  /*6a90*/  UIADD3 UR14, UR10, 0x100, URZ ;  /* 0x000001000a0e7890 */ /* 0x000fe2000fffe03f */
[----:B------:R-:W-:Y:S01]  /*6aa0*/  UMOV UR15, 0x40000040 ;  /* 0x40000040000f7882 */ /* 0x000fe20000000000 */
[----:B-1----:R-:W-:Y:S02]  /*6ab0*/  FMNMX.FTZ R9, R13, R14, !PT ;  /* 0x0000000e0d097209 */ /* 0x002fe40007810000 */
[----:B------:R-:W-:-:S03]  /*6ac0*/  FMNMX.FTZ R14, R26, R12, !PT ;  /* 0x0000000c1a0e7209 */ /* 0x000fc60007810000 */
[----:B------:R-:W-:Y:S01]  /*6ad0*/  FADD.FTZ R5, -R9, R5 ;  /* 0x0000000509057221 */ /* 0x000fe20000010100 */
[----:B------:R-:W-:-:S03]  /*6ae0*/  FMNMX.FTZ R11, R27, R14, !PT ;  /* 0x0000000e1b0b7209 */ /* 0x000fc60007810000 */
[----:B0-----:R-:W-:Y:S01]  /*6af0*/  FMUL.FTZ R5, R5, R0 ;  /* 0x0000000005057220 */ /* 0x001fe20000410000 */
        /* <DEDUP_REMOVED lines=37> */
[----:B0-----:R-:W-:-:S05]  /*6d50*/  FMNMX.FTZ R22, R11, R16, !PT ;  /* 0x000000100b167209 */ /* 0x001fca0007810000 */
[----:B------:R-:W0:Y:S02]  /*6d60*/  SHFL.BFLY PT, R11, R22, 0x1, 0x1f ;  /* 0x0c201f00160b7f89 */ /* 0x000e2400000e0000 */
[----:B0-----:R-:W-:Y:S01]  /*6d70*/  FMNMX.FTZ R11, R22, R11, !PT ;  /* 0x0000000b160b7209 */ /* 0x001fe20007810000 */
[----:B------:R-:W-:Y:S02]  /*6d80*/  WARPGROUP.DEPBAR.LE gsb0, 0x0 ;  /* 0x00008000000079c5 */ /* 0x000fe40000010000 */
[----:B------:R-:W-:-:S06]  /*6d90*/  WARPGROUP.ARRIVE ;  /* 0x00000000000079c5 */ /* 0x000fcc0000000000 */
[----:B------:R-:W-:Y:S01]  /*6da0*/  HGMMA.64x128x16.F32.BF16 R88, R168, gdesc[UR12].tnspB, R88, gsb0 ;  /* 0x41e0000ca8587df0 */ /* 0x000fe20008001858 */
[----:B------:R-:W-:Y:S01]  /*6db0*/  UIADD3 UR14, UR10, 0x200, URZ ;  /* 0x000002000a0e7890 */ /* 0x000fe2000fffe03f */
[----:B------:R-:W-:Y:S01]  /*6dc0*/  UMOV UR15, 0x40000040 ;  /* 0x40000040000f7882 */ /* 0x000fe20000000000 */
[----:B------:R-:W-:Y:S02]  /*6dd0*/  WARPGROUP.DEPBAR.LE gsb0, 0x0 ;  /* 0x00008000000079c5 */ /* 0x000fe40000010000 */
[----:B------:R-:W-:Y:S01]  /*6de0*/  WARPGROUP.ARRIVE ;  /* 0x00000000000079c5 */ /* 0x000fe20000000000 */
[----:B------:R-:W-:-:S04]  /*6df0*/  FMUL.FTZ R169, R9, R0 ;  /* 0x0000000009a97220 */ /* 0x000fc80000410000 */
[-CC-:B------:R-:W-:Y:S02]  /*6e00*/  FFMA.FTZ R13, R25, R0.reuse, -R169.reuse ;  /* 0x00000000190d7223 */ /* 0x180fe400000108a9 */
[----:B------:R-:W-:Y:S01]  /*6e10*/  HGMMA.64x128x16.F32.BF16 R88, R152, gdesc[UR12].tnspB, R88, gsb0 ;  /* 0x41e0000c98587df0 */ /* 0x000fe20008001858 */
[----:B------:R-:W-:Y:S01]  /*6e20*/  UIADD3 UR14, UR10, 0x280, URZ ;  /* 0x000002800a0e7890 */ /* 0x000fe2000fffe03f */
[-CC-:B------:R-:W-:Y:S01]  /*6e30*/  FFMA.FTZ R25, R41, R0.reuse, -R169.reuse ;  /* 0x0000000029197223 */ /* 0x180fe200000108a9 */
[----:B------:R-:W-:Y:S01]  /*6e40*/  UMOV UR15, 0x40000040 ;  /* 0x40000040000f7882 */ /* 0x000fe20000000000 */
[-CC-:B------:R-:W-:Y:S01]  /*6e50*/  FFMA.FTZ R41, R57, R0.reuse, -R169.reuse ;  /* 0x0000000039297223 */ /* 0x180fe200000108a9 */
[-CC-:B------:R-:W-:Y:S01]  /*6e60*/  FFMA.FTZ R57, R73, R0.reuse, -R169.reuse ;  /* 0x0000000049397223 */ /* 0x180fe200000108a9 */
[----:B------:R-:W-:Y:S01]  /*6e70*/  FADD.FTZ R73, -R11, R12 ;  /* 0x0000000c0b497221 */ /* 0x000fe20000010100 */
[-CC-:B------:R-:W-:Y:S01]  /*6e80*/  FFMA.FTZ R180, R24, R0.reuse, -R169.reuse ;  /* 0x0000000018b47223 */ /* 0x180fe200000108a9 */
[-CC-:B------:R-:W-:Y:S01]  /*6e90*/  FFMA.FTZ R176, R32, R0.reuse, -R169.reuse ;  /* 0x0000000020b07223 */ /* 0x180fe200000108a9 */
[-CC-:B------:R-:W-:Y:S01]  /*6ea0*/  FFMA.FTZ R182, R28, R0.reuse, -R169.reuse ;  /* 0x000000001cb67223 */ /* 0x180fe200000108a9 */
[-C--:B------:R-:W-:Y:S01]  /*6eb0*/  FMUL.FTZ R12, R73, R0.reuse ;  /* 0x00000000490c7220 */ /* 0x080fe20000410000 */
[-C--:B------:R-:W-:Y:S01]  /*6ec0*/  FMUL.FTZ R73, R11, R0.reuse ;  /* 0x000000000b497220 */ /* 0x080fe20000410000 */
[----:B------:R-:W-:Y:S01]  /*6ed0*/  MUFU.EX2 R13, R13 ;  /* 0x0000000d000d7308 */ /* 0x000fe20000000800 */
[-CC-:B------:R-:W-:Y:S01]  /*6ee0*/  FFMA.FTZ R172, R40, R0.reuse, -R169.reuse ;  /* 0x0000000028ac7223 */ /* 0x180fe200000108a9 */
[-C--:B------:R-:W-:Y:S01]  /*6ef0*/  FFMA.FTZ R15, R29, R0.reuse, -R169 ;  /* 0x000000001d0f7223 */ /* 0x080fe200000108a9 */
[-CC-:B------:R-:W-:Y:S01]  /*6f00*/  FFMA.FTZ R181, R26, R0.reuse, -R73.reuse ;  /* 0x000000001ab57223 */ /* 0x180fe20000010849 */
[----:B------:R-:W-:Y:S01]  /*6f10*/  FFMA.FTZ R32, R27, R0, -R73 ;  /* 0x000000001b207223 */ /* 0x000fe20000010849 */
[----:B------:R-:W-:-:S02]  /*6f20*/  IMAD.U32 R27, RZ, RZ, UR4 ;  /* 0x00000004ff1b7e24 */ /* 0x000fc4000f8e00ff */
[-CC-:B------:R-:W-:Y:S01]  /*6f30*/  FFMA.FTZ R183, R30, R0.reuse, -R73.reuse ;  /* 0x000000001eb77223 */ /* 0x180fe20000010849 */
[-CC-:B------:R-:W-:Y:S01]  /*6f40*/  FFMA.FTZ R40, R31, R0.reuse, -R73.reuse ;  /* 0x000000001f287223 */ /* 0x180fe20000010849 */
[----:B------:R-:W0:Y:S01]  /*6f50*/  MUFU.EX2 R180, R180 ;  /* 0x000000b400b47308 */ /* 0x000e220000000800 */
[-C--:B------:R-:W-:Y:S01]  /*6f60*/  FFMA.FTZ R177, R34, R0.reuse, -R73 ;  /* 0x0000000022b17223 */ /* 0x080fe20000010849 */
[----:B------:R-:W-:Y:S01]  /*6f70*/  @!P1 LEA R27, R27, UR36, 0x3 ;  /* 0x000000241b1b9c11 */ /* 0x000fe2000f8e18ff */
[-CC-:B------:R-:W-:Y:S01]  /*6f80*/  FFMA.FTZ R178, R36, R0.reuse, -R169.reuse ;  /* 0x0000000024b27223 */ /* 0x180fe200000108a9 */
[-C--:B------:R-:W-:Y:S01]  /*6f90*/  FFMA.FTZ R21, R33, R0.reuse, -R169 ;  /* 0x0000000021157223 */ /* 0x080fe200000108a9 */
[-CC-:B------:R-:W-:Y:S01]  /*6fa0*/  FFMA.FTZ R36, R35, R0.reuse, -R73.reuse ;  /* 0x0000000023247223 */ /* 0x180fe20000010849 */
[-C--:B------:R-:W-:Y:S01]  /*6fb0*/  FFMA.FTZ R179, R38, R0.reuse, -R73 ;  /* 0x0000000026b37223 */ /* 0x080fe20000010849 */
[----:B------:R-:W-:Y:S01]  /*6fc0*/  @!P1 VIADD R27, R27, 0x28840 ;  /* 0x000288401b1b9836 */ /* 0x000fe20000000000 */
[----:B------:R-:W-:Y:S01]  /*6fd0*/  MUFU.EX2 R12, R12 ;  /* 0x0000000c000c7308 */ /* 0x000fe20000000800 */
[-C--:B------:R-:W-:Y:S01]  /*6fe0*/  FFMA.FTZ R23, R37, R0.reuse, -R169 ;  /* 0x0000000025177223 */ /* 0x080fe200000108a9 */
[-CC-:B------:R-:W-:Y:S01]  /*6ff0*/  FFMA.FTZ R38, R39, R0.reuse, -R73.reuse ;  /* 0x0000000027267223 */ /* 0x180fe20000010849 */
[-C--:B------:R-:W-:Y:S01]  /*7000*/  FFMA.FTZ R173, R42, R0.reuse, -R73 ;  /* 0x000000002aad7223 */ /* 0x080fe20000010849 */
[----:B------:R-:W-:Y:S01]  /*7010*/  @!P1 PRMT R27, RZ, 0x654, R27 ;  /* 0x00000654ff1b9816 */ /* 0x000fe2000000001b */
[-C--:B------:R-:W-:Y:S01]  /*7020*/  FFMA.FTZ R30, R43, R0.reuse, -R73 ;  /* 0x000000002b1e7223 */ /* 0x080fe20000010849 */
[-C--:B------:R-:W-:Y:S01]  /*7030*/  FFMA.FTZ R174, R44, R0.reuse, -R169 ;  /* 0x000000002cae7223 */ /* 0x080fe200000108a9 */
[----:B------:R-:W-:Y:S01]  /*7040*/  FFMA.FTZ R175, R46, R0, -R73 ;  /* 0x000000002eaf7223 */ /* 0x000fe20000010849 */
[----:B------:R-:W1:Y:S01]  /*7050*/  MUFU.EX2 R181, R181 ;  /* 0x000000b500b57308 */ /* 0x000e620000000800 */
[----:B0-----:R-:W-:Y:S01]  /*7060*/  FFMA.FTZ R6, R5, R6, R180 ;  /* 0x0000000605067223 */ /* 0x001fe200000100b4 */
[-C--:B------:R-:W-:Y:S01]  /*7070*/  FFMA.FTZ R29, R45, R0.reuse, -R169 ;  /* 0x000000002d1d7223 */ /* 0x080fe200000108a9 */
[-C--:B------:R-:W-:Y:S01]  /*7080*/  FFMA.FTZ R26, R47, R0.reuse, -R73 ;  /* 0x000000002f1a7223 */ /* 0x080fe20000010849 */
        /* <DEDUP_REMOVED lines=13> */
[----:B-1----:R-:W-:Y:S01]  /*7160*/  FFMA.FTZ R7, R12, R7, R181 ;  /* 0x000000070c077223 */ /* 0x002fe200000100b5 */
[-CC-:B------:R-:W-:Y:S01]  /*7170*/  FFMA.FTZ R65, R81, R0.reuse, -R169.reuse ;  /* 0x0000000051417223 */ /* 0x180fe200000108a9 */
[-CC-:B------:R-:W-:Y:S01]  /*7180*/  FFMA.FTZ R84, R84, R0.reuse, -R169.reuse ;  /* 0x0000000054547223 */ /* 0x180fe200000108a9 */
[-C--:B------:R-:W-:Y:S01]  /*7190*/  FFMA.FTZ R69, R85, R0.reuse, -R169 ;  /* 0x0000000055457223 */ /* 0x080fe200000108a9 */
[-CC-:B------:R-:W-:Y:S01]  /*71a0*/  FFMA.FTZ R28, R51, R0.reuse, -R73.reuse ;  /* 0x00000000331c7223 */ /* 0x180fe20000010849 */
[-CC-:B------:R-:W-:Y:S01]  /*71b0*/  FFMA.FTZ R171, R54, R0.reuse, -R73.reuse ;  /* 0x0000000036ab7223 */ /* 0x180fe20000010849 */
[-CC-:B------:R-:W-:Y:S01]  /*71c0*/  FFMA.FTZ R24, R55, R0.reuse, -R73.reuse ;  /* 0x0000000037187223 */ /* 0x180fe20000010849 */
[----:B------:R-:W-:Y:S01]  /*71d0*/  MUFU.EX2 R183, R183 ;  /* 0x000000b700b77308 */ /* 0x000fe20000000800 */
[-CC-:B------:R-:W-:Y:S01]  /*71e0*/  FFMA.FTZ R34, R59, R0.reuse, -R73.reuse ;  /* 0x000000003b227223 */ /* 0x180fe20000010849 */
[--C-:B------:R-:W-:Y:S01]  /*71f0*/  FFMA.FTZ R62, R62, R0, -R73.reuse ;  /* 0x000000003e3e7223 */ /* 0x100fe20000010849 */
[----:B------:R-:W-:Y:S01]  /*7200*/  F2FP.BF16.F32.PACK_AB R180, R13, R180 ;  /* 0x000000b40db4723e */ /* 0x000fe200000010ff */
[-CC-:B------:R-:W-:Y:S01]  /*7210*/  FFMA.FTZ R63, R63, R0.reuse, -R73.reuse ;  /* 0x000000003f3f7223 */ /* 0x180fe20000010849 */
[-CC-:B------:R-:W-:Y:S01]  /*7220*/  FFMA.FTZ R66, R66, R0.reuse, -R73.reuse ;  /* 0x0000000042427223 */ /* 0x180fe20000010849 */
[-CC-:B------:R-:W-:Y:S01]  /*7230*/  FFMA.FTZ R67, R67, R0.reuse, -R73.reuse ;  /* 0x0000000043437223 */ /* 0x180fe20000010849 */
[----:B0-----:R-:W-:Y:S01]  /*7240*/  F2FP.BF16.F32.PACK_AB R181, R32, R181 ;  /* 0x000000b520b5723e */ /* 0x001fe200000010ff */
        /* <DEDUP_REMOVED lines=10> */
[----:B------:R-:W-:Y:S01]  /*72f0*/  FFMA.FTZ R86, R86, R0, -R73 ;  /* 0x0000000056567223 */ /* 0x000fe20000010849 */
[----:B------:R-:W-:Y:S01]  /*7300*/  IMAD.U32 R31, RZ, RZ, UR5 ;  /* 0x00000005ff1f7e24 */ /* 0x000fe2000f8e00ff */
[----:B------:R-:W-:-:S04]  /*7310*/  UMOV UR5, UR4 ;  /* 0x0000000400057c82 */ /* 0x000fc80008000000 */
[----:B------:R-:W-:Y:S01]  /*7320*/  MUFU.EX2 R176, R176 ;  /* 0x000000b000b07308 */ /* 0x000fe20000000800 */
[----:B------:R-:W-:-:S05]  /*7330*/  @!P1 LEA R31, R31, UR36, 0x3 ;  /* 0x000000241f1f9c11 */ /* 0x000fca000f8e18ff */
[----:B------:R-:W-:Y:S02]  /*7340*/  @!P1 VIADD R31, R31, 0x28860 ;  /* 0x000288601f1f9836 */ /* 0x000fe40000000000 */
[----:B------:R-:W-:Y:S03]  /*7350*/  MUFU.EX2 R177, R177 ;  /* 0x000000b100b17308 */ /* 0x000fe60000000800 */
[----:B------:R-:W-:-:S05]  /*7360*/  @!P1 PRMT R31, RZ, 0x654, R31 ;  /* 0x00000654ff1f9816 */ /* 0x000fca000000001f */
        /* <DEDUP_REMOVED lines=9> */
[-C--:B------:R-:W-:Y:S01]  /*7400*/  FFMA.FTZ R154, R60, R0.reuse, -R169 ;  /* 0x000000003c9a7223 */ /* 0x080fe200000108a9 */
[----:B------:R-:W-:Y:S02]  /*7410*/  FFMA.FTZ R153, R58, R0, -R73 ;  /* 0x000000003a997223 */ /* 0x000fe40000010849 */
[----:B------:R-:W-:Y:S01]  /*7420*/  MUFU.EX2 R172, R172 ;  /* 0x000000ac00ac7308 */ /* 0x000fe20000000800 */
[----:B------:R-:W-:Y:S01]  /*7430*/  HGMMA.64x128x16.F32.BF16 R88, R156, gdesc[UR12].tnspB, R88, gsb0 ;  /* 0x41e0000c9c587df0 */ /* 0x000fe20008001858 */
[----:B------:R-:W-:Y:S01]  /*7440*/  UIADD3 UR14, UR10, 0x300, URZ ;  /* 0x000003000a0e7890 */ /* 0x000fe2000fffe03f */
[----:B------:R-:W-:Y:S01]  /*7450*/  UMOV UR15, 0x40000040 ;  /* 0x40000040000f7882 */ /* 0x000fe20000000000 */
[----:B------:R-:W-:-:S04]  /*7460*/  UIADD3 UR10, UR10, 0x380, URZ ;  /* 0x000003800a0a7890 */ /* 0x000fc8000fffe03f */
        /* <DEDUP_REMOVED lines=21> */
[-CC-:B------:R-:W-:Y:S02]  /*75c0*/  FFMA.FTZ R169, R50, R0.reuse, -R73.reuse ;  /* 0x0000000032a97223 */ /* 0x180fe40000010849 */
[----:B------:R-:W-:Y:S01]  /*75d0*/  MUFU.EX2 R34, R34 ;  /* 0x0000002200227308 */ /* 0x000fe20000000800 */
[----:B------:R-:W-:Y:S01]  /*75e0*/  FFMA.FTZ R73, R87, R0, -R73 ;  /* 0x0000000057497223 */ /* 0x000fe20000010849 */
[----:B------:R-:W-:Y:S06]  /*75f0*/  HGMMA.64x128x16.F32.BF16 R88, R160, gdesc[UR12].tnspB, R88, gsb0 ;  /* 0x41e0000ca0587df0 */ /* 0x000fec0008001858 */
[----:B------:R-:W-:Y:S08]  /*7600*/  MUFU.EX2 R169, R169 ;  /* 0x000000a900a97308 */ /* 0x000ff00000000800 */
[----:B------:R-:W-:Y:S08]  /*7610*/  MUFU.EX2 R154, R154 ;  /* 0x0000009a009a7308 */ /* 0x000ff00000000800 */
[----:B------:R-:W-:Y:S08]  /*7620*/  MUFU.EX2 R62, R62 ;  /* 0x0000003e003e7308 */ /* 0x000ff00000000800 */
[----:B------:R-:W-:Y:S08]  /*7630*/  MUFU.EX2 R45, R45 ;  /* 0x0000002d002d7308 */ /* 0x000ff00000000800 */
[----:B------:R-:W0:Y:S08]  /*7640*/  MUFU.EX2 R63, R63 ;  /* 0x0000003f003f7308 */ /* 0x000e300000000800 */
[----:B------:R-:W-:Y:S08]  /*7650*/  MUFU.EX2 R156, R156 ;  /* 0x0000009c009c7308 */ /* 0x000ff00000000800 */
[----:B------:R-:W-:Y:S01]  /*7660*/  MUFU.EX2 R66, R66 ;  /* 0x0000004200427308 */ /* 0x000fe20000000800 */
[----:B0-----:R-:W-:-:S07]  /*7670*/  F2FP.BF16.F32.PACK_AB R155, R63, R62 ;  /* 0x0000003e3f9b723e */ /* 0x001fce00000010ff */
        /* <DEDUP_REMOVED lines=10> */
[----:B------:R-:W0:Y:S08]  /*7720*/  MUFU.EX2 R57, R57 ;  /* 0x0000003900397308 */ /* 0x000e300000000800 */
[----:B------:R-:W1:Y:S01]  /*7730*/  MUFU.EX2 R75, R75 ;  /* 0x0000004b004b7308 */ /* 0x000e620000000800 */
[----:B------:R-:W-:Y:S02]  /*7740*/  WARPGROUP.DEPBAR.LE gsb0, 0x0 ;  /* 0x00008000000079c5 */ /* 0x000fe40000010000 */
[----:B------:R-:W-:-:S05]  /*7750*/  WARPGROUP.ARRIVE ;  /* 0x00000000000079c5 */ /* 0x000fca0000000000 */
[----:B------:R-:W-:Y:S01]  /*7760*/  MUFU.EX2 R16, R16 ;  /* 0x0000001000107308 */ /* 0x000fe20000000800 */
[----:B0-----:R-:W-:Y:S01]  /*7770*/  F2FP.BF16.F32.PACK_AB R160, R57, R14 ;  /* 0x0000000e39a0723e */ /* 0x001fe200000010ff */
[----:B------:R-:W-:Y:S01]  /*7780*/  HGMMA.64x128x16.F32.BF16 R88, R164, gdesc[UR8].tnspB, R88, gsb0 ;  /* 0x41e00008a4587df0 */ /* 0x000fe20008001858 */
[----:B-1----:R-:W-:-:S05]  /*7790*/  F2FP.BF16.F32.PACK_AB R161, R75, R74 ;  /* 0x0000004a4ba1723e */ /* 0x002fca00000010ff */
[----:B------:R-:W-:Y:S08]  /*77a0*/  MUFU.EX2 R78, R78 ;  /* 0x0000004e004e7308 */ /* 0x000ff00000000800 */
[----:B------:R-:W0:Y:S08]  /*77b0*/  MUFU.EX2 R61, R61 ;  /* 0x0000003d003d7308 */ /* 0x000e300000000800 */
[----:B------:R-:W1:Y:S08]  /*77c0*/  MUFU.EX2 R79, R79 ;  /* 0x0000004f004f7308 */ /* 0x000e700000000800 */
[----:B------:R-:W2:Y:S01]  /*77d0*/  MUFU.EX2 R20, R20 ;  /* 0x0000001400147308 */ /* 0x000ea20000000800 */
[----:B0-----:R-:W-:-:S07]  /*77e0*/  F2FP.BF16.F32.PACK_AB R162, R61, R16 ;  /* 0x000000103da2723e */ /* 0x001fce00000010ff */
[----:B------:R-:W0:Y:S01]  /*77f0*/  MUFU.EX2 R82, R82 ;  /* 0x0000005200527308 */ /* 0x000e220000000800 */
[----:B-1----:R-:W-:-:S07]  /*7800*/  F2FP.BF16.F32.PACK_AB R163, R79, R78 ;  /* 0x0000004e4fa3723e */ /* 0x002fce00000010ff */
[----:B------:R-:W1:Y:S08]  /*7810*/  MUFU.EX2 R65, R65 ;  /* 0x0000004100417308 */ /* 0x000e700000000800 */
[----:B------:R-:W3:Y:S08]  /*7820*/  MUFU.EX2 R83, R83 ;  /* 0x0000005300537308 */ /* 0x000ef00000000800 */
[----:B------:R-:W4:Y:S08]  /*7830*/  MUFU.EX2 R22, R84 ;  /* 0x0000005400167308 */ /* 0x000f300000000800 */
[----:B------:R-:W5:Y:S08]  /*7840*/  MUFU.EX2 R86, R86 ;  /* 0x0000005600567308 */ /* 0x000f700000000800 */
[----:B------:R-:W5:Y:S08]  /*7850*/  MUFU.EX2 R69, R69 ;  /* 0x0000004500457308 */ /* 0x000f700000000800 */
[----:B------:R-:W5:Y:S01]  /*7860*/  MUFU.EX2 R73, R73 ;  /* 0x0000004900497308 */ /* 0x000f620000000800 */
[----:B------:R-:W-:-:S02]  /*7870*/  WARPGROUP.DEPBAR.LE gsb0, 0x0 ;  /* 0x00008000000079c5 */ /* 0x000fc40000010000 */
[----:B------:R0:W-:Y:S06]  /*7880*/  BAR.ARV R19, 0x100 ;  /* 0x000400130000751d */ /* 0x0001ec0000002000 */
        /* <DEDUP_REMOVED lines=8> */
[----:B--2---:R-:W-:Y:S01]  /*7910*/  FADD.FTZ R27, R13, R6 ;  /* 0x000000060d1b7221 */ /* 0x004fe20000010000 */
[----:B------:R-:W-:Y:S01]  /*7920*/  FADD.FTZ R6, R32, R7 ;  /* 0x0000000720067221 */ /* 0x000fe20000010000 */
[----:B------:R2:W-:Y:S01]  /*7930*/  @!P1 SYNCS.ARRIVE.TRANS64.RED.A1T0 RZ, [R31+URZ], RZ ;  /* 0x000000ff1fff99a7 */ /* 0x0005e2000810043f */
        /* <DEDUP_REMOVED lines=109> */
[----:B-1----:R-:W-:Y:S01]  /*8010*/  FADD.FTZ R13, R65, R6 ;  /* 0x00000006410d7221 */ /* 0x002fe20000010000 */
[----:B---3--:R-:W-:Y:S01]  /*8020*/  FADD.FTZ R7, R83, R7 ;  /* 0x0000000753077221 */ /* 0x008fe20000010000 */
[-C--:B------:R-:W-:Y:S01]  /*8030*/  FMUL.FTZ R150, R150, R12.reuse ;  /* 0x0000000c96967220 */ /* 0x080fe20000410000 */
[----:B------:R-:W-:Y:S01]  /*8040*/  FMUL.FTZ R151, R151, R12 ;  /* 0x0000000c97977220 */ /* 0x000fe20000410000 */
[----:B----4-:R-:W-:Y:S01]  /*8050*/  FADD.FTZ R6, R22, R13 ;  /* 0x0000000d16067221 */ /* 0x010fe20000010000 */
[----:B-----5:R-:W-:Y:S01]  /*8060*/  FADD.FTZ R7, R86, R7 ;  /* 0x0000000756077221 */ /* 0x020fe20000010000 */
[----:B------:R-:W-:Y:S01]  /*8070*/  F2FP.BF16.F32.PACK_AB R182, R15, R182 ;  /* 0x000000b60fb6723e */ /* 0x000fe200000010ff */
[----:B------:R-:W-:Y:S01]  /*8080*/  IMAD.MOV.U32 R13, RZ, RZ, R8 ;  /* 0x000000ffff0d7224 */ /* 0x000fe200078e0008 */
[----:B------:R-:W-:Y:S01]  /*8090*/  F2FP.BF16.F32.PACK_AB R176, R21, R176 ;  /* 0x000000b015b0723e */ /* 0x000fe200000010ff */
[----:B------:R-:W-:Y:S01]  /*80a0*/  FADD.FTZ R6, R69, R6 ;  /* 0x0000000645067221 */ /* 0x000fe20000010000 */
[----:B------:R-:W-:Y:S01]  /*80b0*/  F2FP.BF16.F32.PACK_AB R183, R40, R183 ;  /* 0x000000b728b7723e */ /* 0x000fe200000010ff */
[----:B------:R-:W-:Y:S01]  /*80c0*/  FADD.FTZ R7, R73, R7 ;  /* 0x0000000749077221 */ /* 0x000fe20000010000 */
        /* <DEDUP_REMOVED lines=21> */
[----:B------:R-:W-:Y:S01]  /*8220*/  F2FP.BF16.F32.PACK_AB R167, R73, R86 ;  /* 0x0000005649a7723e */ /* 0x000fe200000010ff */
[----:B--2---:R-:W-:Y:S06]  /*8230*/  @P2 BRA `(.L_x_2144) ;  /* 0xffffffe000282947 */ /* 0x004fec000383ffff */
.L_x_2135:
[----:B------:R-:W-:Y:S06]  /*8240*/  BAR.ARV 0x8, 0x180 ;  /* 0x0206000000007b1d */ /* 0x000fec0000002000 */
[----:B------:R-:W-:Y:S05]  /*8250*/  @!P0 BRA `(.L_x_2145) ;  /* 0x0000000000048947 */ /* 0x000fea0003800000 */
[----:B------:R-:W-:Y:S01]  /*8260*/  BPT.TRAP 0x1 ;  /* 0x000000040000795c */ /* 0x000fe20000300000 */
.L_x_2145:
[----:B------:R-:W-:Y:S01]  /*8270*/  ULEA UR5, UR4, UR36, 0x3 ;  /* 0x0000002404057291 */ /* 0x000fe2000f8e183f */
[----:B------:R-:W-:-:S08]  /*8280*/  SHF.L.U32 R8, R8, 0x1f, RZ ;  /* 0x0000001f08087819 */ /* 0x000fd000000006ff */
[----:B------:R0:W1:Y:S01]  /*8290*/  SYNCS.PHASECHK.TRANS64.TRYWAIT P2, [UR5+0x28850], R8 ;  /* 0x02885008ff0075a7 */ /* 0x0000620008040145 */
[----:B------:R-:W-:Y:S05]  /*82a0*/  @!P0 BRA `(.L_x_2146) ;  /* 0x0000000000048947 */ /* 0x000fea0003800000 */
[----:B------:R-:W-:Y:S01]  /*82b0*/  BPT.TRAP 0x1 ;  /* 0x000000040000795c */ /* 0x000fe20000300000 */
.L_x_2146:
[----:B-1----:R-:W-:Y:S05]  /*82c0*/  @P2 BRA `(.L_x_2147) ;  /* 0x0000000000082947 */ /* 0x002fea0003800000 */
[----:B------:R-:W1:Y:S02]  /*82d0*/  SYNCS.PHASECHK.TRANS64.TRYWAIT P0, [UR5+0x28850], R8 ;  /* 0x02885008ff0075a7 */ /* 0x000e640008000145 */
[----:B-1----:R-:W-:Y:S05]  /*82e0*/  @!P0 BRA `(.L_x_2148) ;  /* 0x0000005c00a88947 */ /* 0x002fea0003800000 */
.L_x_2147:
[----:B------:R-:W-:Y:S01]  /*82f0*/  UIADD3 UR36, UR36, 0x400, URZ ;  /* 0x0000040024247890 */ /* 0x000fe2000fffe03f */
[----:B------:R-:W-:Y:S01]  /*8300*/  WARPGROUP.ARRIVE ;  /* 0x00000000000079c5 */ /* 0x000fe20000000000 */
[----:B------:R-:W-:Y:S01]  /*8310*/  UMOV UR7, 0x40000040 ;  /* 0x4000004000077882 */ /* 0x000fe20000000000 */
[----:B-1----:R-:W1:Y:S01]  /*8320*/  SHFL.BFLY PT, R3, R6, 0x2, 0x1f ;  /* 0x0c401f0006037f89 */ /* 0x002e6200000e0000 */
[----:B------:R-:W-:Y:S01]  /*8330*/  USHF.R.U32.HI UR36, URZ, 0x4, UR36 ;  /* 0x000000043f247899 */ /* 0x000fe20008011624 */
[----:B------:R-:W-:Y:S02]  /*8340*/  IMAD.U32 R12, RZ, RZ, UR5 ;  /* 0x00000005ff0c7e24 */ /* 0x000fe4000f8e00ff */
[----:B------:R-:W2:Y:S01]  /*8350*/  SHFL.BFLY PT, R2, R7, 0x2, 0x1f ;  /* 0x0c401f0007027f89 */ /* 0x000ea200000e0000 */
        /* <DEDUP_REMOVED lines=10> */
[----:B------:R-:W-:Y:S02]  /*8400*/  IMAD.MOV.U32 R6, RZ, RZ, RZ ;  /* 0x000000ffff067224 */ /* 0x000fe400078e00ff */
[----:B--2---:R-:W-:Y:S02]  /*8410*/  FADD.FTZ R4, R2, R7 ;  /* 0x0000000702047221 */ /* 0x004fe40000010000 */
[----:B------:R-:W1:Y:S04]  /*8420*/  SHFL.BFLY PT, R2, R3, 0x1, 0x1f ;  /* 0x0c201f0003027f89 */ /* 0x000e6800000e0000 */
[----:B------:R-:W2:Y:S01]  /*8430*/  SHFL.BFLY PT, R5, R4, 0x1, 0x1f ;  /* 0x0c201f0004057f89 */ /* 0x000ea200000e0000 */
[----:B-1----:R-:W-:Y:S01]  /*8440*/  FADD.FTZ R13, R3, R2 ;  /* 0x00000002030d7221 */ /* 0x002fe20000010000 */
[----:B------:R-:W-:-:S02]  /*8450*/  IMAD.MOV.U32 R3, RZ, RZ, -0x800000 ;  /* 0xff800000ff037424 */ /* 0x000fc400078e00ff */
[----:B------:R-:W-:Y:S02]  /*8460*/  IMAD.MOV.U32 R2, RZ, RZ, -0x800000 ;  /* 0xff800000ff027424 */ /* 0x000fe400078e00ff */
[----:B--2---:R-:W-:Y:S01]  /*8470*/  FADD.FTZ R14, R4, R5 ;  /* 0x00000005040e7221 */ /* 0x004fe20000010000 */
[----:B------:R-:W-:Y:S01]  /*8480*/  FSETP.NE.FTZ.AND P0, PT, R13, RZ, PT ;  /* 0x000000ff0d00720b */ /* 0x000fe20003f15000 */
[----:B------:R-:W-:-:S03]  /*8490*/  IMAD.MOV.U32 R5, RZ, RZ, RZ ;  /* 0x000000ffff057224 */ /* 0x000fc600078e00ff */
[----:B------:R-:W-:-:S09]  /*84a0*/  FSETP.NE.FTZ.AND P2, PT, R14, RZ, PT ;  /* 0x000000ff0e00720b */ /* 0x000fd20003f55000 */
[----:B0-----:R-:W0:Y:S01]  /*84b0*/  @P0 MUFU.LG2 R8, R13 ;  /* 0x0000000d00080308 */ /* 0x001e220000000c00 */
        /* <DEDUP_REMOVED lines=110> */
.L_x_2118:
[----:B------:R-:W-:Y:S05]  /*8ba0*/  @P0 BRA `(.L_x_2149) ;  /* 0x0000001400340947 */ /* 0x000fea0003800000 */
[----:B------:R-:W1:Y:S01]  /*8bb0*/  S2R R0, SR_TID.X ;  /* 0x0000000000007919 */ /* 0x000e620000002100 */
[----:B------:R-:W2:Y:S01]  /*8bc0*/  LDC R17, c[0x0][0xbe8] ;  /* 0x0002fa00ff117b82 */ /* 0x000ea20000000800 */
[----:B------:R-:W-:Y:S01]  /*8bd0*/  ULDC.64 UR4, c[0x0][0xbd0] ;  /* 0x0002f40000047ab9 */ /* 0x000fe20000000a00 */
[----:B------:R-:W-:Y:S01]  /*8be0*/  ULDC.64 UR6, c[0x0][0xb38] ;  /* 0x0002ce0000067ab9 */ /* 0x000fe20000000a00 */
[----:B------:R-:W3:Y:S01]  /*8bf0*/  S2R R19, SR_CTAID.X ;  /* 0x0000000000137919 */ /* 0x000ee20000002500 */
[----:B------:R-:W-:Y:S04]  /*8c00*/  BSSY B0, `(.L_x_2150) ;  /* 0x00000e3000007945 */ /* 0x000fe80003800000 */
[----:B------:R-:W4:Y:S08]  /*8c10*/  S2UR UR9, SR_CTAID.Z ;  /* 0x00000000000979c3 */ /* 0x000f300000002700 */
[----:B------:R-:W5:Y:S08]  /*8c20*/  LDC.64 R20, c[0x0][0xbd8] ;  /* 0x0002f600ff147b82 */ /* 0x000f700000000a00 */
[----:B------:R-:W-:Y:S01]  /*8c30*/  BAR.SYNC.DEFER_BLOCKING 0x1, 0x100 ;  /* 0x0044000000007b1d */ /* 0x000fe20000010000 */
[----:B--2---:R-:W-:-:S07]  /*8c40*/  ISETP.NE.AND P0, PT, R17, 0x1, PT ;  /* 0x000000011100780c */ /* 0x004fce0003f05270 */
[----:B------:R-:W2:Y:S01]  /*8c50*/  S2UR UR8, SR_CTAID.Y ;  /* 0x00000000000879c3 */ /* 0x000ea20000002600 */
[----:B-1----:R-:W-:-:S07]  /*8c60*/  VIADD R0, R0, 0xffffff80 ;  /* 0xffffff8000007836 */ /* 0x002fce0000000000 */
[----:B------:R-:W2:Y:S01]  /*8c70*/  LDC R25, c[0x0][0xc50] ;  /* 0x00031400ff197b82 */ /* 0x000ea20000000800 */
[----:B------:R-:W-:-:S04]  /*8c80*/  SHF.R.S32.HI R5, RZ, 0x1f, R0 ;  /* 0x0000001fff057819 */ /* 0x000fc80000011400 */
[----:B------:R-:W-:-:S03]  /*8c90*/  LEA.HI R6, R5, R0, RZ, 0x7 ;  /* 0x0000000005067211 */ /* 0x000fc600078f38ff */
[----:B------:R-:W1:Y:S01]  /*8ca0*/  LDC.64 R22, c[0x0][0xb40] ;  /* 0x0002d000ff167b82 */ /* 0x000e620000000a00 */
[----:B------:R-:W-:Y:S02]  /*8cb0*/  LEA.HI R5, R5, R0, RZ, 0x2 ;  /* 0x0000000005057211 */ /* 0x000fe400078f10ff */
[----:B------:R-:W-:Y:S02]  /*8cc0*/  LOP3.LUT R7, R6, 0xffffff80, RZ, 0xc0, !PT ;  /* 0xffffff8006077812 */ /* 0x000fe400078ec0ff */
[----:B------:R-:W-:Y:S02]  /*8cd0*/  LOP3.LUT R11, R5, 0xfffffffc, RZ, 0xc0, !PT ;  /* 0xfffffffc050b7812 */ /* 0x000fe400078ec0ff */
[----:B------:R-:W-:Y:S01]  /*8ce0*/  SHF.R.S32.HI R5, RZ, 0x7, R6 ;  /* 0x00000007ff057819 */ /* 0x000fe20000011406 */
[C---:B------:R-:W-:Y:S01]  /*8cf0*/  IMAD.IADD R24, R0.reuse, 0x1, -R7 ;  /* 0x0000000100187824 */ /* 0x040fe200078e0a07 */
[----:B------:R-:W2:Y:S01]  /*8d00*/  @P0 LDC R13, c[0x0][0xbec] ;  /* 0x0002fb00ff0d0b82 */ /* 0x000ea20000000800 */
[----:B------:R-:W-:Y:S01]  /*8d10*/  IMAD.IADD R11, R0, 0x1, -R11 ;  /* 0x00000001000b7824 */ /* 0x000fe200078e0a0b */
[----:B------:R-:W-:-:S02]  /*8d20*/  LEA.HI R0, R6, R5, RZ, 0x1 ;  /* 0x0000000506007211 */ /* 0x000fc400078f08ff */
[----:B------:R-:W-:Y:S02]  /*8d30*/  SHF.R.S32.HI R7, RZ, 0x1f, R24 ;  /* 0x0000001fff077819 */ /* 0x000fe40000011418 */
[----:B------:R-:W-:Y:S02]  /*8d40*/  LEA.HI R6, R11, R11, RZ, 0x1 ;  /* 0x0000000b0b067211 */ /* 0x000fe400078f08ff */
[-C--:B------:R-:W-:Y:S01]  /*8d50*/  LEA.HI R26, R7, R24.reuse, RZ, 0x2 ;  /* 0x00000018071a7211 */ /* 0x080fe200078f10ff */
[----:B------:R-:W2:Y:S01]  /*8d60*/  @P0 LDC R29, c[0x0][0xbec] ;  /* 0x0002fb00ff1d0b82 */ /* 0x000ea20000000800 */
[----:B------:R-:W-:Y:S02]  /*8d70*/  LOP3.LUT R6, R6, 0x1ffffffe, RZ, 0xc0, !PT ;  /* 0x1ffffffe06067812 */ /* 0x000fe400078ec0ff */
[--C-:B0-----:R-:W-:Y:S02]  /*8d80*/  SHF.R.S32.HI R4, RZ, 0x2, R26.reuse ;  /* 0x00000002ff047819 */ /* 0x101fe4000001141a */
[----:B------:R-:W-:Y:S01]  /*8d90*/  SHF.R.S32.HI R9, RZ, 0x1f, R26 ;  /* 0x0000001fff097819 */ /* 0x000fe2000001141a */
[----:B------:R-:W-:Y:S01]  /*8da0*/  IMAD.IADD R27, R11, 0x1, -R6 ;  /* 0x000000010b1b7824 */ /* 0x000fe200078e0a06 */
[----:B------:R-:W-:Y:S01]  /*8db0*/  LEA.HI R7, R7, R24, RZ, 0x5 ;  /* 0x0000001807077211 */ /* 0x000fe200078f28ff */
[----:B------:R-:W0:Y:S01]  /*8dc0*/  @P0 LDC R15, c[0x0][0xbf0] ;  /* 0x0002fc00ff0f0b82 */ /* 0x000e220000000800 */
[----:B------:R-:W-:-:S02]  /*8dd0*/  LEA.HI R9, R9, R4, RZ, 0x3 ;  /* 0x0000000409097211 */ /* 0x000fc400078f18ff */
[----:B------:R-:W-:Y:S02]  /*8de0*/  LOP3.LUT R0, R0, 0x3fffffe, RZ, 0xc0, !PT ;  /* 0x03fffffe00007812 */ /* 0x000fe400078ec0ff */
[----:B------:R-:W-:Y:S02]  /*8df0*/  LOP3.LUT R9, R9, 0xfffffff8, RZ, 0xc0, !PT ;  /* 0xfffffff809097812 */ /* 0x000fe400078ec0ff */
[----:B------:R-:W-:Y:S01]  /*8e00*/  SHF.R.S32.HI R7, RZ, 0x5, R7 ;  /* 0x00000005ff077819 */ /* 0x000fe20000011407 */
[----:B------:R-:W-:Y:S01]  /*8e10*/  IMAD.IADD R0, R5, 0x1, -R0 ;  /* 0x0000000105007824 */ /* 0x000fe200078e0a00 */
[----:B------:R-:W-:Y:S01]  /*8e20*/  SHF.R.S32.HI R11, RZ, 0x1f, R18 ;  /* 0x0000001fff0b7819 */ /* 0x000fe20000011412 */
[----:B------:R-:W-:Y:S01]  /*8e30*/  IMAD.IADD R4, R4, 0x1, -R9 ;  /* 0x0000000104047824 */ /* 0x000fe200078e0a09 */
[----:B------:R-:W0:Y:S03]  /*8e40*/  @P0 LDC R14, c[0x0][0xbf0] ;  /* 0x0002fc00ff0e0b82 */ /* 0x000e260000000800 */
[----:B------:R-:W-:-:S02]  /*8e50*/  IMAD R5, R7, 0x10, R4 ;  /* 0x0000001007057824 */ /* 0x000fc400078e0204 */
[----:B------:R-:W-:Y:S02]  /*8e60*/  IMAD R7, R11, UR4, RZ ;  /* 0x000000040b077c24 */ /* 0x000fe4000f8e02ff */
[----:B------:R-:W-:Y:S02]  /*8e70*/  IMAD R0, R0, 0x40, R5 ;  /* 0x0000004000007824 */ /* 0x000fe400078e0205 */
[----:B------:R-:W-:Y:S01]  /*8e80*/  IMAD.WIDE.U32 R4, R18, UR4, RZ ;  /* 0x0000000412047c25 */ /* 0x000fe2000f8e00ff */
[----:B----4-:R-:W-:-:S03]  /*8e90*/  USHF.R.S32.HI UR4, URZ, 0x1f, UR9 ;  /* 0x0000001f3f047899 */ /* 0x010fc60008011409 */
        /* <DEDUP_REMOVED lines=8> */
[----:B-----5:R-:W-:Y:S02]  /*8f20*/  IMAD R10, R20, UR4, RZ ;  /* 0x00000004140a7c24 */ /* 0x020fe4000f8e02ff */
[----:B---3--:R-:W-:Y:S02]  /*8f30*/  IMAD R8, R19, 0x80, R8 ;  /* 0x0000008013087824 */ /* 0x008fe400078e0208 */
[----:B-1----:R-:W-:Y:S01]  /*8f40*/  IMAD R12, R22, UR4, RZ ;  /* 0x00000004160c7c24 */ /* 0x002fe2000f8e02ff */
[----:B------:R-:W-:Y:S01]  /*8f50*/  ULDC.64 UR4, c[0x0][0xbe0] ;  /* 0x0002f80000047ab9 */ /* 0x000fe20000000a00 */
[----:B--2---:R-:W-:-:S02]  /*8f60*/  IMAD R25, R25, R18, UR8 ;  /* 0x0000000819197e24 */ /* 0x004fc4000f8e0212 */
[----:B------:R-:W-:Y:S02]  /*8f70*/  IMAD.IADD R7, R7, 0x1, R9 ;  /* 0x0000000107077824 */ /* 0x000fe400078e0209 */
[----:B------:R-:W-:Y:S02]  /*8f80*/  IMAD R11, R21, UR9, R10 ;  /* 0x00000009150b7c24 */ /* 0x000fe4000f8e020a */
[----:B------:R-:W-:-:S04]  /*8f90*/  IMAD.WIDE.U32 R4, R20, UR9, R4 ;  /* 0x0000000914047c25 */ /* 0x000fc8000f8e0004 */
[----:B------:R-:W-:-:S04]  /*8fa0*/  @P0 IMAD.HI.U32 R10, R8, R13, RZ ;  /* 0x0000000d080a0227 */ /* 0x000fc800078e00ff */
        /* <DEDUP_REMOVED lines=8> */
[----:B0-----:R-:W-:Y:S01]  /*9030*/  @P0 SHF.R.U32.HI R9, RZ, R15, R10 ;  /* 0x0000000fff090219 */ /* 0x001fe2000001160a */
        /* <DEDUP_REMOVED lines=82> */
[----:B------:R-:W-:Y:S01]  /*9560*/  @!P3 LEA.HI R0, R0, R0, RZ, 0x1 ;  /* 0x000000000000b211 */ /* 0x000fe200078f08ff */
[----:B------:R-:W-:Y:S01]  /*9570*/  VIADD R18, R19, 0x60 ;  /* 0x0000006013127836 */ /* 0x000fe20000000000 */
        /* <DEDUP_REMOVED lines=8> */
[----:B------:R-:W-:Y:S02]  /*9600*/  @!P5 LOP3.LUT R13, R10, 0xfffffffe, RZ, 0xc0, !PT ;  /* 0xfffffffe0a0dd812 */ /* 0x000fe400078ec0ff */
[----:B------:R1:W-:Y:S01]  /*9610*/  @!P3 ST.E.64 desc[UR42][R4.64], R92 ;  /* 0x0000005c0400b985 */ /* 0x0003e2000c101b2a */
[----:B------:R-:W-:-:S02]  /*9620*/  ISETP.GE.AND P3, PT, R8, UR4, PT ;  /* 0x0000000408007c0c */ /* 0x000fc4000bf66270 */
[----:B0-----:R-:W-:Y:S02]  /*9630*/  @!P0 LOP3.LUT R3, R6, 0xfffffffe, RZ, 0xc0, !PT ;  /* 0xfffffffe06038812 */ /* 0x001fe400078ec0ff */
[----:B------:R-:W-:-:S03]  /*9640*/  @!P4 LEA.HI R6, R9, R9, RZ, 0x1 ;  /* 0x000000090906c211 */ /* 0x000fc600078f08ff */
        /* <DEDUP_REMOVED lines=15> */
[----:B------:R0:W-:Y:S02]  /*9740*/  @!P2 ST.E.64 desc[UR42][R6.64], R104 ;  /* 0x000000680600a985 */ /* 0x0001e4000c101b2a */
[----:B------:R-:W-:Y:S02]  /*9750*/  VIADD R0, R19, 0x48 ;  /* 0x0000004813007836 */ /* 0x000fe40000000000 */
[--C-:B------:R-:W-:Y:S01]  /*9760*/  @!P5 IMAD.WIDE R8, R13, 0x4, R14.reuse ;  /* 0x000000040d08d825 */ /* 0x100fe200078e020e */
[----:B------:R2:W-:Y:S01]  /*9770*/  @!P3 ST.E.64 desc[UR42][R2.64], R108 ;  /* 0x0000006c0200b985 */ /* 0x0005e2000c101b2a */
[----:B------:R-:W-:Y:S02]  /*9780*/  ISETP.GE.AND P3, PT, R18, UR4, PT ;  /* 0x0000000412007c0c */ /* 0x000fe4000bf66270 */
[----:B------:R-:W-:Y:S01]  /*9790*/  VIADD R13, R19, 0x58 ;  /* 0x00000058130d7836 */ /* 0x000fe20000000000 */
[----:B------:R-:W-:Y:S01]  /*97a0*/  ISETP.GE.AND P0, PT, R0, UR4, PT ;  /* 0x0000000400007c0c */ /* 0x000fe2000bf06270 */
[----:B-1----:R-:W-:Y:S01]  /*97b0*/  @!P4 IMAD.WIDE R4, R11, 0x4, R14 ;  /* 0x000000040b04c825 */ /* 0x002fe200078e020e */
[----:B------:R-:W-:-:S02]  /*97c0*/  @!P1 LEA.HI R12, R12, R12, RZ, 0x1 ;  /* 0x0000000c0c0c9211 */ /* 0x000fc400078f08ff */
[----:B------:R-:W-:Y:S01]  /*97d0*/  ISETP.GE.AND P2, PT, R13, UR4, PT ;  /* 0x000000040d007c0c */ /* 0x000fe2000bf46270 */
[----:B------:R-:W-:Y:S01]  /*97e0*/  @!P6 IMAD.WIDE R10, R21, 0x4, R14 ;  /* 0x00000004150ae825 */ /* 0x000fe200078e020e */
[----:B------:R1:W-:Y:S03]  /*97f0*/  @!P4 ST.E.64 desc[UR42][R4.64], R112 ;  /* 0x000000700400c985 */ /* 0x0003e6000c101b2a */
[C---:B0-----:R-:W-:Y:S01]  /*9800*/  VIADD R6, R19.reuse, 0x68 ;  /* 0x0000006813067836 */ /* 0x041fe20000000000 */
[----:B------:R0:W-:Y:S01]  /*9810*/  @!P5 ST.E.64 desc[UR42][R8.64], R116 ;  /* 0x000000740800d985 */ /* 0x0001e2000c101b2a */
[C---:B--2---:R-:W-:Y:S01]  /*9820*/  VIADD R3, R19.reuse, 0x78 ;  /* 0x0000007813037836 */ /* 0x044fe20000000000 */
[----:B------:R-:W-:Y:S01]  /*9830*/  @!P3 LEA.HI R18, R18, R18, RZ, 0x1 ;  /* 0x000000121212b211 */ /* 0x000fe200078f08ff */
[----:B------:R-:W-:Y:S01]  /*9840*/  VIADD R7, R19, 0x70 ;  /* 0x0000007013077836 */ /* 0x000fe20000000000 */
[----:B------:R2:W-:Y:S01]  /*9850*/  @!P6 ST.E.64 desc[UR42][R10.64], R120 ;  /* 0x000000780a00e985 */ /* 0x0005e2000c101b2a */
[----:B------:R-:W-:-:S02]  /*9860*/  ISETP.GE.AND P4, PT, R6, UR4, PT ;  /* 0x0000000406007c0c */ /* 0x000fc4000bf86270 */
[----:B------:R-:W-:Y:S02]  /*9870*/  ISETP.GE.AND P6, PT, R3, UR4, PT ;  /* 0x0000000403007c0c */ /* 0x000fe4000bfc6270 */
[----:B------:R-:W-:Y:S02]  /*9880*/  ISETP.GE.AND P5, PT, R7, UR4, PT ;  /* 0x0000000407007c0c */ /* 0x000fe4000bfa6270 */
[----:B------:R-:W-:Y:S02]  /*9890*/  @!P0 LEA.HI R0, R0, R0, RZ, 0x1 ;  /* 0x0000000000008211 */ /* 0x000fe400078f08ff */
[----:B------:R-:W-:Y:S02]  /*98a0*/  @!P2 LEA.HI R13, R13, R13, RZ, 0x1 ;  /* 0x0000000d0d0da211 */ /* 0x000fe400078f08ff */
[----:B-1----:R-:W-:Y:S02]  /*98b0*/  @!P1 LOP3.LUT R5, R12, 0xfffffffe, RZ, 0xc0, !PT ;  /* 0xfffffffe0c059812 */ /* 0x002fe400078ec0ff */
[----:B0-----:R-:W-:-:S02]  /*98c0*/  @!P3 LOP3.LUT R9, R18, 0xfffffffe, RZ, 0xc0, !PT ;  /* 0xfffffffe1209b812 */ /* 0x001fc400078ec0ff */
[----:B------:R-:W-:Y:S02]  /*98d0*/  @!P4 LEA.HI R6, R6, R6, RZ, 0x1 ;  /* 0x000000060606c211 */ /* 0x000fe400078f08ff */
[----:B------:R-:W-:Y:S01]  /*98e0*/  @!P6 LEA.HI R4, R3, R3, RZ, 0x1 ;  /* 0x000000030304e211 */ /* 0x000fe200078f08ff */
[----:B------:R-:W-:Y:S01]  /*98f0*/  @!P3 IMAD.WIDE R8, R9, 0x4, R14 ;  /* 0x000000040908b825 */ /* 0x000fe200078e020e */
[----:B------:R-:W-:Y:S02]  /*9900*/  @!P5 LEA.HI R2, R7, R7, RZ, 0x1 ;  /* 0x000000070702d211 */ /* 0x000fe400078f08ff */
[----:B------:R-:W-:Y:S02]  /*9910*/  @!P0 LOP3.LUT R3, R0, 0xfffffffe, RZ, 0xc0, !PT ;  /* 0xfffffffe00038812 */ /* 0x000fe400078ec0ff */
[----:B------:R-:W-:Y:S02]  /*9920*/  @!P2 LOP3.LUT R7, R13, 0xfffffffe, RZ, 0xc0, !PT ;  /* 0xfffffffe0d07a812 */ /* 0x000fe400078ec0ff */
[----:B--2---:R-:W-:-:S02]  /*9930*/  @!P4 LOP3.LUT R11, R6, 0xfffffffe, RZ, 0xc0, !PT ;  /* 0xfffffffe060bc812 */ /* 0x004fc400078ec0ff */
        /* <DEDUP_REMOVED lines=15> */
.L_x_2151:
[----:B------:R-:W-:Y:S05]  /*9a30*/  BSYNC B0 ;  /* 0x0000000000007941 */ /* 0x000fea0003800000 */
.L_x_2150:
        /* <DEDUP_REMOVED lines=100> */
.L_x_2149:
[----:B------:R-:W1:Y:S02]  /*a080*/  S2R R0, SR_TID.X ;  /* 0x0000000000007919 */ /* 0x000e640000002100 */
[----:B-1----:R-:W-:-:S05]  /*a090*/  VIADD R2, R0, 0xffffff80 ;  /* 0xffffff8000027836 */ /* 0x002fca0000000000 */
[----:B------:R-:W-:-:S13]  /*a0a0*/  ISETP.GT.AND P0, PT, R2, 0x7f, PT ;  /* 0x0000007f0200780c */ /* 0x000fda0003f04270 */
[----:B------:R-:W-:Y:S05]  /*a0b0*/  @P0 BRA `(.L_x_2116) ;  /* 0x0000003c009c0947 */ /* 0x000fea0003800000 */
[----:B------:R-:W1:Y:S01]  /*a0c0*/  S2R R3, SR_CTAID.X ;  /* 0x0000000000037919 */ /* 0x000e620000002500 */
[----:B------:R-:W2:Y:S01]  /*a0d0*/  LDC R6, c[0x0][0xbe8] ;  /* 0x0002fa00ff067b82 */ /* 0x000ea20000000800 */
[----:B------:R-:W-:Y:S01]  /*a0e0*/  ULDC UR4, c[0x0][0xa88] ;  /* 0x0002a20000047ab9 */ /* 0x000fe20000000800 */
[----:B-1----:R-:W-:Y:S02]  /*a0f0*/  IMAD R0, R3, 0x80, R0 ;  /* 0x0000008003007824 */ /* 0x002fe400078e0200 */
[----:B--2---:R-:W-:Y:S02]  /*a100*/  IMAD R3, R6, UR4, RZ ;  /* 0x0000000406037c24 */ /* 0x004fe4000f8e02ff */
[----:B------:R-:W-:-:S05]  /*a110*/  VIADD R0, R0, 0xffffff80 ;  /* 0xffffff8000007836 */ /* 0x000fca0000000000 */
[----:B------:R-:W-:-:S13]  /*a120*/  ISETP.GE.AND P0, PT, R0, R3, PT ;  /* 0x000000030000720c */ /* 0x000fda0003f06270 */
[----:B------:R-:W-:Y:S05]  /*a130*/  @P0 BRA `(.L_x_2116) ;  /* 0x0000003c007c0947 */ /* 0x000fea0003800000 */
[----:B------:R-:W-:Y:S01]  /*a140*/  ISETP.NE.AND P0, PT, R6, 0x1, PT ;  /* 0x000000010600780c */ /* 0x000fe20003f05270 */
[----:B------:R-:W1:Y:S01]  /*a150*/  S2UR UR4, SR_CTAID.Z ;  /* 0x00000000000479c3 */ /* 0x000e620000002700 */
[----:B------:R-:W-:Y:S01]  /*a160*/  SHF.R.S32.HI R5, RZ, 0x1f, R18 ;  /* 0x0000001fff057819 */ /* 0x000fe20000011412 */
[----:B------:R-:W-:Y:S02]  /*a170*/  ULDC.64 UR6, c[0x0][0xbd0] ;  /* 0x0002f40000067ab9 */ /* 0x000fe40000000a00 */
[----:B------:R-:W-:-:S04]  /*a180*/  IMAD.WIDE.U32 R2, R18, UR6, RZ ;  /* 0x0000000612027c25 */ /* 0x000fc8000f8e00ff */
[----:B------:R-:W2:Y:S01]  /*a190*/  LDC.64 R12, c[0x0][0xbd8] ;  /* 0x0002f600ff0c7b82 */ /* 0x000ea20000000a00 */
[----:B------:R-:W-:-:S04]  /*a1a0*/  IMAD R5, R5, UR6, RZ ;  /* 0x0000000605057c24 */ /* 0x000fc8000f8e02ff */
[----:B------:R-:W-:Y:S02]  /*a1b0*/  IMAD R5, R18, UR7, R5 ;  /* 0x0000000712057c24 */ /* 0x000fe4000f8e0205 */
[----:B------:R-:W-:Y:S01]  /*a1c0*/  IMAD.MOV R18, RZ, RZ, -R18 ;  /* 0x000000ffff127224 */ /* 0x000fe200078e0a12 */
[----:B------:R-:W0:Y:S01]  /*a1d0*/  @P0 LDC R9, c[0x0][0xbec] ;  /* 0x0002fb00ff090b82 */ /* 0x000e220000000800 */
[----:B------:R-:W-:Y:S02]  /*a1e0*/  IMAD.IADD R3, R3, 0x1, R5 ;  /* 0x0000000103037824 */ /* 0x000fe400078e0205 */
[----:B------:R-:W-:-:S05]  /*a1f0*/  IMAD.MOV.U32 R5, RZ, RZ, R0 ;  /* 0x000000ffff057224 */ /* 0x000fca00078e0000 */
[----:B------:R-:W3:Y:S01]  /*a200*/  S2UR UR8, SR_CTAID.Y ;  /* 0x00000000000879c3 */ /* 0x000ee20000002600 */
[----:B-1----:R-:W-:-:S07]  /*a210*/  USHF.R.S32.HI UR5, URZ, 0x1f, UR4 ;  /* 0x0000001f3f057899 */ /* 0x002fce0008011404 */
[----:B------:R-:W3:Y:S01]  /*a220*/  LDC R7, c[0x0][0xc50] ;  /* 0x00031400ff077b82 */ /* 0x000ee20000000800 */
[C---:B--2---:R-:W-:Y:S02]  /*a230*/  IMAD R8, R12.reuse, UR5, RZ ;  /* 0x000000050c087c24 */ /* 0x044fe4000f8e02ff */
[----:B------:R-:W-:-:S04]  /*a240*/  IMAD.WIDE.U32 R2, R12, UR4, R2 ;  /* 0x000000040c027c25 */ /* 0x000fc8000f8e0002 */
[----:B------:R-:W-:Y:S01]  /*a250*/  IMAD R13, R13, UR4, R8 ;  /* 0x000000040d0d7c24 */ /* 0x000fe2000f8e0208 */
[----:B------:R-:W1:Y:S01]  /*a260*/  @P0 LDC R11, c[0x0][0xbf0] ;  /* 0x0002fc00ff0b0b82 */ /* 0x000e620000000800 */
[----:B0-----:R-:W-:Y:S01]  /*a270*/  @P0 IMAD.HI.U32 R4, R0, R9, RZ ;  /* 0x0000000900040227 */ /* 0x001fe200078e00ff */
[----:B------:R-:W-:-:S03]  /*a280*/  ULDC.64 UR4, c[0x0][0xbe0] ;  /* 0x0002f80000047ab9 */ /* 0x000fc60000000a00 */
[----:B------:R-:W-:Y:S02]  /*a290*/  IMAD.IADD R3, R13, 0x1, R3 ;  /* 0x000000010d037824 */ /* 0x000fe400078e0203 */
[----:B---3--:R-:W-:-:S04]  /*a2a0*/  IMAD R9, R7, R18, UR8 ;  /* 0x0000000807097e24 */ /* 0x008fc8000f8e0212 */
[----:B------:R-:W-:Y:S01]  /*a2b0*/  IMAD.WIDE.U32 R2, R9, UR4, R2 ;  /* 0x0000000409027c25 */ /* 0x000fe2000f8e0002 */
[----:B-1----:R-:W-:Y:S02]  /*a2c0*/  @P0 SHF.R.U32.HI R5, RZ, R11, R4 ;  /* 0x0000000bff050219 */ /* 0x002fe40000011604 */
        /* <DEDUP_REMOVED lines=20> */
.L_x_2114:
        /* <DEDUP_REMOVED lines=18> */
.L_x_2152:
[----:B------:R-:W-:Y:S01]  /*a530*/  ULDC UR39, c[0x0][0xc50] ;  /* 0x0003140000277ab9 */ /* 0x000fe20000000800 */
[----:B------:R-:W-:Y:S01]  /*a540*/  UMOV UR36, UR6 ;  /* 0x0000000600247c82 */ /* 0x000fe20008000000 */
[----:B------:R-:W-:-:S11]  /*a550*/  UISETP.NE.AND UP0, UPT, UR39, 0x1, UPT ;  /* 0x000000012700788c */ /* 0x000fd6000bf05270 */
[----:B------:R-:W-:Y:S01]  /*a560*/  @UP0 ULDC UR4, c[0x0][0xc54] ;  /* 0x0003150000040ab9 */ /* 0x000fe20000000800 */
[----:B------:R-:W-:Y:S01]  /*a570*/  @UP0 ULDC UR7, c[0x0][0xc58] ;  /* 0x0003160000070ab9 */ /* 0x000fe20000000800 */
[----:B------:R-:W-:-:S04]  /*a580*/  UIMAD.WIDE.U32 UR4, UR6, UR4, URZ ;  /* 0x00000004060472a5 */ /* 0x000fc8000f8e003f */
[----:B------:R-:W-:-:S12]  /*a590*/  @UP0 USHF.R.U32.HI UR36, URZ, UR7, UR5 ;  /* 0x000000073f240299 */ /* 0x000fd80008011605 */
.L_x_2153:
        /* <DEDUP_REMOVED lines=8> */
[----:B------:R-:W-:Y:S01]  /*a620*/  ULDC UR5, c[0x0][0x448] ;  /* 0x0001120000057ab9 */ /* 0x000fe20000000800 */
[----:B------:R-:W-:Y:S01]  /*a630*/  ULDC.64 UR6, c[0x0][0x418] ;  /* 0x0001060000067ab9 */ /* 0x000fe20000000a00 */
[----:B------:R-:W-:Y:S01]  /*a640*/  UISETP.NE.AND UP1, UPT, UR5, 0x1, UPT ;  /* 0x000000010500788c */ /* 0x000fe2000bf25270 */
[----:B------:R1:W-:Y:S01]  /*a650*/  STL [R1+0xc], RZ ;  /* 0x00000cff01007387 */ /* 0x0003e20000100800 */
[----:B------:R-:W-:Y:S01]  /*a660*/  UISETP.NE.U32.AND UP0, UPT, UR6, URZ, UPT ;  /* 0x0000003f0600728c */ /* 0x000fe2000bf05070 */
[----:B------:R-:W-:Y:S02]  /*a670*/  ULDC UR5, c[0x0][0x288] ;  /* 0x0000a20000057ab9 */ /* 0x000fe40000000800 */
[----:B------:R-:W-:Y:S01]  /*a680*/  ULDC UR6, c[0x0][0x424] ;  /* 0x0001090000067ab9 */ /* 0x000fe20000000800 */
[----:B------:R-:W-:Y:S02]  /*a690*/  UISETP.NE.AND.EX UP0, UPT, UR7, URZ, UPT, UP0 ;  /* 0x0000003f0700728c */ /* 0x000fe4000bf05300 */
[----:B------:R-:W-:-:S02]  /*a6a0*/  UIADD3 UR10, -UR5, 0x80, URZ ;  /* 0x00000080050a7890 */ /* 0x000fc4000fffe13f */
[----:B------:R-:W-:Y:S01]  /*a6b0*/  USEL UR7, UR6, 0x1, UP0 ;  /* 0x0000000106077887 */ /* 0x000fe20008000000 */
[----:B------:R-:W-:-:S03]  /*a6c0*/  ULDC UR9, c[0x0][0x2f0] ;  /* 0x0000bc0000097ab9 */ /* 0x000fc60000000800 */
[----:B------:R-:W-:Y:S02]  /*a6d0*/  UIMAD UR10, UR7, UR9, UR10 ;  /* 0x00000009070a72a4 */ /* 0x000fe4000f8e020a */
[----:B------:R-:W-:Y:S02]  /*a6e0*/  UIMAD UR7, UR7, UR9, 0x7f ;  /* 0x0000007f070774a4 */ /* 0x000fe4000f8e0209 */
[----:B0-----:R-:W-:-:S03]  /*a6f0*/  ULEA UR8, UR4, 0x7f, 0x7 ;  /* 0x0000007f04087891 */ /* 0x001fc6000f8e383f */
[----:B------:R-:W-:Y:S02]  /*a700*/  @UP1 ULDC UR4, c[0x0][0x44c] ;  /* 0x0001130000041ab9 */ /* 0x000fe40000000800 */
[----:B------:R-:W-:Y:S02]  /*a710*/  UIMAD.WIDE.U32 UR4, UR8, UR4, URZ ;  /* 0x00000004080472a5 */ /* 0x000fe4000f8e003f */
[----:B------:R-:W-:Y:S01]  /*a720*/  UMOV UR6, UR8 ;  /* 0x0000000800067c82 */ /* 0x000fe20008000000 */
[----:B------:R-:W-:Y:S02]  /*a730*/  @UP1 ULDC UR8, c[0x0][0x450] ;  /* 0x0001140000081ab9 */ /* 0x000fe40000000800 */
[----:B------:R-:W-:Y:S02]  /*a740*/  @UP1 USHF.R.U32.HI UR6, URZ, UR8, UR5 ;  /* 0x000000083f061299 */ /* 0x000fe40008011605 */
[----:B------:R-:W-:Y:S02]  /*a750*/  USHF.R.S32.HI UR5, URZ, 0x1f, UR7 ;  /* 0x0000001f3f057899 */ /* 0x000fe40008011407 */
[----:B------:R-:W-:-:S02]  /*a760*/  UIADD3 UR6, UR10, UR6, URZ ;  /* 0x000000060a067290 */ /* 0x000fc4000fffe03f */
[----:B------:R-:W-:Y:S02]  /*a770*/  ULEA.HI UR5, UR5, UR7, URZ, 0x7 ;  /* 0x0000000705057291 */ /* 0x000fe4000f8f383f */
[----:B------:R-:W-:Y:S02]  /*a780*/  USHF.R.S32.HI UR4, URZ, 0x1f, UR6 ;  /* 0x0000001f3f047899 */ /* 0x000fe40008011406 */
[----:B------:R-:W-:Y:S02]  /*a790*/  USHF.R.S32.HI UR5, URZ, 0x7, UR5 ;  /* 0x000000073f057899 */ /* 0x000fe40008011405 */
[----:B------:R-:W-:-:S04]  /*a7a0*/  ULEA.HI UR4, UR4, UR6, URZ, 0x7 ;  /* 0x0000000604047291 */ /* 0x000fc8000f8f383f */
[----:B------:R-:W-:-:S04]  /*a7b0*/  USHF.R.S32.HI UR4, URZ, 0x7, UR4 ;  /* 0x000000073f047899 */ /* 0x000fc80008011404 */
[----:B------:R-:W-:-:S04]  /*a7c0*/  UISETP.LT.AND UP0, UPT, UR5, UR4, UPT ;  /* 0x000000040500728c */ /* 0x000fc8000bf01270 */
[----:B------:R-:W-:Y:S02]  /*a7d0*/  USEL UR40, UR5, UR4, UP0 ;  /* 0x0000000405287287 */ /* 0x000fe40008000000 */
[----:B------:R-:W-:Y:S02]  /*a7e0*/  USHF.R.U32.HI UR5, URZ, 0x10, UR39 ;  /* 0x000000103f057899 */ /* 0x000fe40008011627 */
[----:B------:R-:W-:Y:S02]  /*a7f0*/  UISETP.GE.AND UP1, UPT, UR40, 0x1, UPT ;  /* 0x000000012800788c */ /* 0x000fe4000bf26270 */
[----:B------:R-:W-:Y:S02]  /*a800*/  UISETP.NE.AND UP0, UPT, UR5, URZ, UPT ;  /* 0x0000003f0500728c */ /* 0x000fe4000bf05270 */
[----:B------:R-:W-:Y:S02]  /*a810*/  ULOP3.LUT UR39, UR39, 0xffff, URZ, 0xc0, !UPT ;  /* 0x0000ffff27277892 */ /* 0x000fe4000f8ec03f */
[----:B------:R-:W-:-:S07]  /*a820*/  PLOP3.LUT P0, PT, PT, PT, UP1, 0x80, 0x0 ;  /* 0x000000000000781c */ /* 0x000fce0003f0f018 */
[----:B------:R-:W-:-:S06]  /*a830*/  @!UP0 ULDC UR5, c[0x0][0x9f0] ;  /* 0x00027c0000058ab9 */ /* 0x000fcc0000000800 */
[----:B-1----:R-:W-:Y:S05]  /*a840*/  @!P0 BRA `(.L_x_2155) ;  /* 0x0000000000708947 */ /* 0x002fea0003800000 */
[----:B------:R-:W-:Y:S01]  /*a850*/  IMAD.U32 R6, RZ, RZ, UR5 ;  /* 0x00000005ff067e24 */ /* 0x000fe2000f8e00ff */
[----:B------:R-:W-:-:S04]  /*a860*/  UIADD3 UR4, UR5, -0x1, UR40 ;  /* 0xffffffff05047890 */ /* 0x000fc8000fffe028 */
[-C--:B------:R-:W-:Y:S02]  /*a870*/  IABS R0, R6.reuse ;  /* 0x0000000600007213 */ /* 0x080fe40000000000 */
[----:B------:R-:W-:Y:S02]  /*a880*/  IABS R6, R6 ;  /* 0x0000000600067213 */ /* 0x000fe40000000000 */
[----:B------:R-:W0:Y:S08]  /*a890*/  I2F.RP R4, R0 ;  /* 0x0000000000047306 */ /* 0x000e300000209400 */
[----:B0-----:R-:W0:Y:S02]  /*a8a0*/  MUFU.RCP R4, R4 ;  /* 0x0000000400047308 */ /* 0x001e240000001000 */
[----:B0-----:R-:W-:-:S06]  /*a8b0*/  VIADD R2, R4, 0xffffffe ;  /* 0x0ffffffe04027836 */ /* 0x001fcc0000000000 */
[----:B------:R0:W1:Y:S02]  /*a8c0*/  F2I.FTZ.U32.TRUNC.NTZ R3, R2 ;  /* 0x0000000200037305 */ /* 0x000064000021f000 */
[----:B0-----:R-:W-:Y:S02]  /*a8d0*/  IMAD.MOV.U32 R2, RZ, RZ, RZ ;  /* 0x000000ffff027224 */ /* 0x001fe400078e00ff */
[----:B-1----:R-:W-:-:S04]  /*a8e0*/  IMAD.MOV R5, RZ, RZ, -R3 ;  /* 0x000000ffff057224 */ /* 0x002fc800078e0a03 */
[----:B------:R-:W-:-:S04]  /*a8f0*/  IMAD R5, R5, R0, RZ ;  /* 0x0000000005057224 */ /* 0x000fc800078e02ff */
[----:B------:R-:W-:-:S04]  /*a900*/  IMAD.HI.U32 R3, R3, R5, R2 ;  /* 0x0000000503037227 */ /* 0x000fc800078e0002 */
[----:B------:R-:W-:Y:S01]  /*a910*/  IMAD.U32 R5, RZ, RZ, UR4 ;  /* 0x00000004ff057e24 */ /* 0x000fe2000f8e00ff */
[----:B------:R-:W-:-:S04]  /*a920*/  ULOP3.LUT UR4, UR4, UR5, URZ, 0x3c, !UPT ;  /* 0x0000000504047292 */ /* 0x000fc8000f8e3c3f */
[----:B------:R-:W-:Y:S01]  /*a930*/  IABS R2, R5 ;  /* 0x0000000500027213 */ /* 0x000fe20000000000 */
[----:B------:R-:W-:Y:S01]  /*a940*/  IMAD.MOV R5, RZ, RZ, -R6 ;  /* 0x000000ffff057224 */ /* 0x000fe200078e0a06 */
[----:B------:R-:W-:-:S03]  /*a950*/  ISETP.LE.AND P2, PT, RZ, UR4, PT ;  /* 0x00000004ff007c0c */ /* 0x000fc6000bf43270 */
[----:B------:R-:W-:-:S04]  /*a960*/  IMAD.HI.U32 R3, R3, R2, RZ ;  /* 0x0000000203037227 */ /* 0x000fc800078e00ff */
        /* <DEDUP_REMOVED lines=10> */
.L_x_2155:
[----:B------:R-:W2:Y:S01]  /*aa10*/  LDL R2, [R1+0xc] ;  /* 0x00000c0001027983 */ /* 0x000ea20000100800 */
[----:B0-----:R-:W-:Y:S02]  /*aa20*/  IMAD.MOV.U32 R3, RZ, RZ, 0x1 ;  /* 0x00000001ff037424 */ /* 0x001fe400078e00ff */
[----:B--2---:R-:W-:-:S05]  /*aa30*/  IMAD R0, R2, UR39, RZ ;  /* 0x0000002702007c24 */ /* 0x004fca000f8e02ff */
[----:B------:R-:W-:Y:S01]  /*aa40*/  VIADDMNMX R17, R0, R2, UR40, PT ;  /* 0x0000002800117e46 */ /* 0x000fe2000b800102 */
[----:B------:R0:W-:Y:S03]  /*aa50*/  STL [R1+0x8], R0 ;  /* 0x0000080001007387 */ /* 0x0001e60000100800 */
[----:B------:R-:W-:Y:S01]  /*aa60*/  ISETP.GT.AND P0, PT, R17, R0, PT ;  /* 0x000000001100720c */ /* 0x000fe20003f04270 */
[----:B------:R1:W-:Y:S01]  /*aa70*/  STL [R1+0x10], R17 ;  /* 0x0000101101007387 */ /* 0x0003e20000100800 */
[----:B0-----:R-:W-:-:S11]  /*aa80*/  IMAD.MOV.U32 R0, RZ, RZ, RZ ;  /* 0x000000ffff007224 */ /* 0x001fd600078e00ff */
[----:B-1----:R-:W-:Y:S05]  /*aa90*/  @!P0 BRA `(.L_x_2154) ;  /* 0x0000003000648947 */ /* 0x002fea0003800000 */
        /* <DEDUP_REMOVED lines=23> */
.L_x_2156:
        /* <DEDUP_REMOVED lines=20> */
.L_x_2158:
        /* <DEDUP_REMOVED lines=15> */
.L_x_2157:
[----:B------:R-:W0:Y:S02]  /*ae40*/  LDC.64 R2, c[0x0][0x9f8] ;  /* 0x00027e00ff027b82 */ /* 0x000e240000000a00 */
[----:B0-----:R-:W-:-:S04]  /*ae50*/  ISETP.NE.U32.AND P0, PT, R2, RZ, PT ;  /* 0x000000ff0200720c */ /* 0x001fc80003f05070 */
[----:B------:R-:W-:-:S13]  /*ae60*/  ISETP.NE.AND.EX P0, PT, R3, RZ, PT, P0 ;  /* 0x000000ff0300720c */ /* 0x000fda0003f05300 */
[----:B------:R-:W0:Y:S02]  /*ae70*/  @P0 LDC.64 R2, c[0x0][0x9f8] ;  /* 0x00027e00ff020b82 */ /* 0x000e240000000a00 */
[----:B0-----:R-:W-:-:S05]  /*ae80*/  @P0 IMAD.WIDE R2, R18, 0x4, R2 ;  /* 0x0000000412020825 */ /* 0x001fca00078e0202 */
[----:B------:R0:W2:Y:S01]  /*ae90*/  @P0 LDG.E R18, desc[UR42][R2.64] ;  /* 0x0000002a02120981 */ /* 0x0000a2000c1e1900 */
[----:B------:R-:W-:Y:S01]  /*aea0*/  UMOV UR4, 0xffffffff ;  /* 0xffffffff00047882 */ /* 0x000fe20000000000 */
[----:B------:R-:W-:Y:S01]  /*aeb0*/  VIADD R17, R17, 0xffffffff ;  /* 0xffffffff11117836 */ /* 0x000fe20000000000 */
[----:B------:R-:W1:Y:S01]  /*aec0*/  S2R R16, SR_TID.X ;  /* 0x0000000000107919 */ /* 0x000e620000002100 */
[----:B0-----:R-:W0:Y:S02]  /*aed0*/  LDC.64 R2, c[0x0][0x418] ;  /* 0x00010600ff027b82 */ /* 0x001e240000000a00 */
[----:B0-----:R-:W-:Y:S02]  /*aee0*/  ISETP.NE.U32.AND P0, PT, R2, RZ, PT ;  /* 0x000000ff0200720c */ /* 0x001fe40003f05070 */
[----:B-1----:R-:W-:Y:S02]  /*aef0*/  SHF.R.U32.HI R0, RZ, 0x5, R16 ;  /* 0x00000005ff007819 */ /* 0x002fe40000011610 */
[----:B------:R-:W-:-:S02]  /*af00*/  ISETP.NE.AND.EX P1, PT, R3, RZ, PT, P0 ;  /* 0x000000ff0300720c */ /* 0x000fc40003f25300 */
[----:B------:R-:W-:Y:S02]  /*af10*/  LOP3.LUT R0, R0, 0x3, RZ, 0xc0, !PT ;  /* 0x0000000300007812 */ /* 0x000fe400078ec0ff */
[----:B------:R-:W-:-:S05]  /*af20*/  P2R R4, PR, RZ, 0x2 ;  /* 0x00000002ff047803 */ /* 0x000fca0000000000 */
[----:B------:R0:W-:Y:S01]  /*af30*/  STL [R1+0x4], R4 ;  /* 0x0000040401007387 */ /* 0x0001e20000100800 */
[----:B--2---:R-:W-:Y:S02]  /*af40*/  SHF.R.S32.HI R19, RZ, 0x1f, R18 ;  /* 0x0000001fff137819 */ /* 0x004fe40000011412 */
[----:B------:R-:W-:Y:S01]  /*af50*/  SEL R16, R18, RZ, !P1 ;  /* 0x000000ff12107207 */ /* 0x000fe20004800000 */
[----:B0-----:R-:W-:Y:S06]  /*af60*/  BRA.DIV UR4, `(.L_x_2159) ;  /* 0x0000003204a07947 */ /* 0x001fec000b800000 */
[----:B------:R0:W1:Y:S02]  /*af70*/  SHFL.IDX PT, R14, R0, RZ, 0x1f ;  /* 0x00001fff000e7589 */ /* 0x00006400000e0000 */
.L_x_2236:
[----:B------:R-:W-:Y:S02]  /*af80*/  PLOP3.LUT P2, PT, PT, PT, PT, 0x8, 0x0 ;  /* 0x000000000000781c */ /* 0x000fe40003f4e170 */
[----:B-1----:R-:W-:Y:S02]  /*af90*/  ISETP.NE.AND P0, PT, R14, RZ, PT ;  /* 0x000000ff0e00720c */ /* 0x002fe40003f05270 */
[----:B0-----:R-:W-:-:S05]  /*afa0*/  P2R R0, PR, RZ, 0x4 ;  /* 0x00000004ff007803 */ /* 0x001fca0000000000 */
[----:B------:R0:W-:Y:S06]  /*afb0*/  STL [R1], R0 ;  /* 0x0000000001007387 */ /* 0x0001ec0000100800 */
[----:B------:R-:W-:Y:S05]  /*afc0*/  @P0 BRA `(.L_x_2160) ;  /* 0x0000000000f40947 */ /* 0x000fea0003800000 */
[----:B------:R-:W-:-:S03]  /*afd0*/  UMOV UR4, 0xffffffff ;  /* 0xffffffff00047882 */ /* 0x000fc60000000000 */
[----:B------:R-:W-:Y:S05]  /*afe0*/  BRA.DIV UR4, `(.L_x_2161) ;  /* 0x0000003204a07947 */ /* 0x000fea000b800000 */
[----:B------:R-:W-:-:S13]  /*aff0*/  ELECT P6, URZ, PT ;  /* 0x00000000003f782f */ /* 0x000fda00038c0000 */
.L_x_2239:
[----:B------:R-:W-:Y:S05]  /*b000*/  @!P6 BRA `(.L_x_2160) ;  /* 0x0000000000e4e947 */ /* 0x000fea0003800000 */
[----:B------:R-:W-:Y:S01]  /*b010*/  IMAD.MOV.U32 R16, RZ, RZ, R18 ;  /* 0x000000ffff107224 */ /* 0x000fe200078e0012 */
[----:B------:R-:W-:Y:S06]  /*b020*/  @!P1 BRA `(.L_x_2162) ;  /* 0x0000000000489947 */ /* 0x000fec0003800000 */
[----:B------:R-:W1:Y:S01]  /*b030*/  LDC R6, c[0x0][0x43c] ;  /* 0x00010f00ff067b82 */ /* 0x000e620000000800 */
[----:B0-----:R-:W-:Y:S01]  /*b040*/  IMAD.MOV.U32 R0, RZ, RZ, R17 ;  /* 0x000000ffff007224 */ /* 0x001fe200078e0011 */
[----:B------:R-:W-:Y:S02]  /*b050*/  ULDC.64 UR4, c[0x0][0x428] ;  /* 0x00010a0000047ab9 */ /* 0x000fe40000000a00 */
[----:B------:R-:W-:-:S04]  /*b060*/  IMAD R7, R19, UR4, RZ ;  /* 0x0000000413077c24 */ /* 0x000fc8000f8e02ff */
[----:B------:R-:W-:Y:S01]  /*b070*/  IMAD R7, R18, UR5, R7 ;  /* 0x0000000512077c24 */ /* 0x000fe2000f8e0207 */
[----:B-1----:R-:W-:-:S13]  /*b080*/  ISETP.NE.AND P0, PT, R6, 0x1, PT ;  /* 0x000000010600780c */ /* 0x002fda0003f05270 */
        /* <DEDUP_REMOVED lines=12> */
.L_x_2162:
[----:B0-----:R-:W-:Y:S01]  /*b150*/  IMAD.MOV.U32 R0, RZ, RZ, 0x1 ;  /* 0x00000001ff007424 */ /* 0x001fe200078e00ff */
[----:B------:R-:W1:Y:S04]  /*b160*/  S2R R8, SR_TID.X ;  /* 0x0000000000087919 */ /* 0x000e680000002100 */
[----:B------:R-:W-:-:S04]  /*b170*/  SHF.L.U32 R0, R0, 0x1f, RZ ;  /* 0x0000001f00007819 */ /* 0x000fc800000006ff */
[----:B------:R-:W0:Y:S01]  /*b180*/  SYNCS.PHASECHK.TRANS64.TRYWAIT P0, [UR38+0x28840], R0 ;  /* 0x02884000ff0075a7 */ /* 0x000e220008000166 */
[----:B-1----:R-:W-:-:S04]  /*b190*/  LOP3.LUT R2, R8, 0x7f, RZ, 0xc0, !PT ;  /* 0x0000007f08027812 */ /* 0x002fc800078ec0ff */
[----:B------:R-:W-:Y:S01]  /*b1a0*/  ISETP.NE.AND P1, PT, R2, RZ, PT ;  /* 0x000000ff0200720c */ /* 0x000fe20003f25270 */
[----:B0-----:R-:W-:-:S12]  /*b1b0*/  @!P0 BRA `(.L_x_2163) ;  /* 0x00000030004c8947 */ /* 0x001fd80003800000 */
.L_x_2240:
[----:B------:R-:W-:Y:S05]  /*b1c0*/  @P1 BRA `(.L_x_2164) ;  /* 0x0000000000181947 */ /* 0x000fea0003800000 */
[----:B------:R-:W1:Y:S01]  /*b1d0*/  S2R R2, SR_TID.X ;  /* 0x0000000000027919 */ /* 0x000e620000002100 */
[----:B0-----:R-:W-:-:S04]  /*b1e0*/  IMAD.MOV.U32 R0, RZ, RZ, 0x8000 ;  /* 0x00008000ff007424 */ /* 0x001fc800078e00ff */
[----:B------:R2:W-:Y:S01]  /*b1f0*/  SYNCS.ARRIVE.TRANS64 RZ, [UR38+0x28830], R0 ;  /* 0x02883000ffff79a7 */ /* 0x0005e20008000026 */
[----:B-1----:R-:W-:-:S13]  /*b200*/  LOP3.LUT P0, RZ, R2, 0x1f, RZ, 0xc0, !PT ;  /* 0x0000001f02ff7812 */ /* 0x002fda000780c0ff */
[----:B--2---:R-:W-:Y:S05]  /*b210*/  @!P0 BRA `(.L_x_2164) ;  /* 0x0000000000048947 */ /* 0x004fea0003800000 */
[----:B------:R-:W-:Y:S01]  /*b220*/  BPT.TRAP 0x1 ;  /* 0x000000040000795c */ /* 0x000fe20000300000 */
.L_x_2164:
[----:B------:R-:W-:Y:S01]  /*b230*/  R2UR UR11, R17 ;  /* 0x00000000110b72ca */ /* 0x000fe200000e0000 */
[----:B------:R-:W-:Y:S01]  /*b240*/  ULDC.64 UR4, c[0x0][0x198] ;  /* 0x0000660000047ab9 */ /* 0x000fe20000000a00 */
[----:B-----5:R-:W-:Y:S01]  /*b250*/  R2UR UR13, R16 ;  /* 0x00000000100d72ca */ /* 0x020fe200000e0000 */
[----:B------:R-:W-:Y:S01]  /*b260*/  UIADD3 UR4, UP0, UR4, 0x370, URZ ;  /* 0x0000037004047890 */ /* 0x000fe2000ff1e03f */
[----:B------:R-:W-:Y:S01]  /*b270*/  PLOP3.LUT P0, PT, PT, PT, PT, 0x80, 0x0 ;  /* 0x000000000000781c */ /* 0x000fe20003f0f070 */
[----:B------:R-:W-:Y:S02]  /*b280*/  UIADD3 UR8, UR38, 0x18400, URZ ;  /* 0x0001840026087890 */ /* 0x000fe4000fffe03f */
[----:B------:R-:W-:Y:S01]  /*b290*/  UIADD3 UR9, UR38, 0x28830, URZ ;  /* 0x0002883026097890 */ /* 0x000fe2000fffe03f */
[----:B0-----:R-:W-:Y:S01]  /*b2a0*/  P2R R0, PR, RZ, 0x1 ;  /* 0x00000001ff007803 */ /* 0x001fe20000000000 */
[----:B------:R-:W-:Y:S02]  /*b2b0*/  UIADD3.X UR5, URZ, UR5, URZ, UP0, !UPT ;  /* 0x000000053f057290 */ /* 0x000fe400087fe43f */
[----:B------:R-:W-:-:S02]  /*b2c0*/  UIADD3 UR32, UR38, 0x1c400, URZ ;  /* 0x0001c40026207890 */ /* 0x000fc4000fffe03f */
[----:B------:R-:W-:Y:S01]  /*b2d0*/  USHF.L.U32 UR11, UR11, 0x7, URZ ;  /* 0x000000070b0b7899 */ /* 0x000fe2000800063f */
[----:B------:R1:W-:Y:S01]  /*b2e0*/  STL [R1], R0 ;  /* 0x0000000001007387 */ /* 0x0003e20000100800 */
        /* <DEDUP_REMOVED lines=9> */
[----:B------:R1:W-:Y:S02]  /*b380*/  UTMALDG.4D [UR32], [UR4], desc[UR6] ;  /* 0x00000620040075b4 */ /* 0x0003e40008019000 */
[----:B-1----:R-:W-:Y:S01]  /*b390*/  NOP ;  /* 0x0000000000007918 */ /* 0x002fe20000000000 */
.L_x_2160:
        /* <DEDUP_REMOVED lines=22> */
.L_x_2165:
[----:B------:R-:W1:Y:S01]  /*b500*/  S2R R4, SR_CTAID.Z ;  /* 0x0000000000047919 */ /* 0x000e620000002700 */
[----:B------:R-:W2:Y:S01]  /*b510*/  LDC R8, c[0x0][0x448] ;  /* 0x00011200ff087b82 */ /* 0x000ea20000000800 */
[----:B------:R-:W-:Y:S01]  /*b520*/  USHF.R.S32.HI UR4, URZ, 0x1f, UR36 ;  /* 0x0000001f3f047899 */ /* 0x000fe20008011424 */
[----:B------:R-:W3:Y:S01]  /*b530*/  S2R R12, SR_TID.X ;  /* 0x00000000000c7919 */ /* 0x000ee20000002100 */
[----:B------:R-:W-:Y:S02]  /*b540*/  ULDC.64 UR8, c[0x0][0x2d8] ;  /* 0x0000b60000087ab9 */ /* 0x000fe40000000a00 */
[----:B------:R-:W-:Y:S01]  /*b550*/  UIMAD UR6, UR4, UR8, URZ ;  /* 0x00000008040672a4 */ /* 0x000fe2000f8e023f */
[----:B------:R-:W4:Y:S02]  /*b560*/  S2R R9, SR_CTAID.X ;  /* 0x0000000000097919 */ /* 0x000f240000002500 */
[----:B------:R-:W0:Y:S01]  /*b570*/  LDC.64 R2, c[0x0][0x2e0] ;  /* 0x0000b800ff027b82 */ /* 0x000e220000000a00 */
[----:B------:R-:W-:-:S02]  /*b580*/  UIMAD.WIDE.U32 UR4, UR36, UR8, URZ ;  /* 0x00000008240472a5 */ /* 0x000fc4000f8e003f */
[----:B------:R-:W-:-:S04]  /*b590*/  UIMAD UR6, UR36, UR9, UR6 ;  /* 0x00000009240672a4 */ /* 0x000fc8000f8e0206 */
[----:B------:R-:W-:Y:S01]  /*b5a0*/  UIADD3 UR5, UR5, UR6, URZ ;  /* 0x0000000605057290 */ /* 0x000fe2000fffe03f */
[----:B--2---:R-:W-:Y:S02]  /*b5b0*/  ISETP.NE.AND P0, PT, R8, 0x1, PT ;  /* 0x000000010800780c */ /* 0x004fe40003f05270 */
[----:B-1----:R-:W-:Y:S02]  /*b5c0*/  SHF.R.S32.HI R5, RZ, 0x1f, R4 ;  /* 0x0000001fff057819 */ /* 0x002fe40000011404 */
[----:B---3--:R-:W-:-:S03]  /*b5d0*/  LOP3.LUT R11, R12, 0x7f, RZ, 0xc0, !PT ;  /* 0x0000007f0c0b7812 */ /* 0x008fc600078ec0ff */
[----:B0-----:R-:W-:Y:S01]  /*b5e0*/  IMAD R0, R5, R2, RZ ;  /* 0x0000000205007224 */ /* 0x001fe200078e02ff */
[----:B------:R-:W-:-:S03]  /*b5f0*/  SHF.R.U32.HI R6, RZ, 0x3, R11 ;  /* 0x00000003ff067819 */ /* 0x000fc6000001160b */
[C---:B------:R-:W-:Y:S02]  /*b600*/  IMAD R5, R4.reuse, R3, R0 ;  /* 0x0000000304057224 */ /* 0x040fe400078e0200 */
[----:B------:R-:W-:Y:S01]  /*b610*/  IMAD.WIDE.U32 R2, R4, R2, UR4 ;  /* 0x0000000404027e25 */ /* 0x000fe2000f8e0002 */
[----:B------:R-:W0:Y:S01]  /*b620*/  @P0 LDC R0, c[0x0][0x450] ;  /* 0x00011400ff000b82 */ /* 0x000e220000000800 */
[----:B------:R-:W-:Y:S02]  /*b630*/  ULDC.64 UR4, c[0x0][0x2d0] ;  /* 0x0000b40000047ab9 */ /* 0x000fe40000000a00 */
[----:B------:R-:W-:Y:S02]  /*b640*/  IMAD.IADD R3, R3, 0x1, R5 ;  /* 0x0000000103037824 */ /* 0x000fe400078e0205 */
[----:B------:R-:W-:-:S03]  /*b650*/  IMAD.SHL.U32 R5, R12, 0x10, RZ ;  /* 0x000000100c057824 */ /* 0x000fc600078e00ff */
[----:B------:R-:W1:Y:S02]  /*b660*/  @P0 LDC R4, c[0x0][0x44c] ;  /* 0x00011300ff040b82 */ /* 0x000e640000000800 */
[----:B------:R-:W-:-:S05]  /*b670*/  LOP3.LUT R10, R6, 0x70, R5, 0xf8, !PT ;  /* 0x00000070060a7812 */ /* 0x000fca00078ef805 */
[----:B----4-:R-:W-:-:S04]  /*b680*/  IMAD R5, R9, 0x80, R10 ;  /* 0x0000008009057824 */ /* 0x010fc800078e020a */
        /* <DEDUP_REMOVED lines=34> */
[----:B------:R-:W-:Y:S02]  /*b8b0*/  IMAD R6, R9, 0x80, R6 ;  /* 0x0000008009067824 */ /* 0x000fe400078e0206 */
[----:B------:R-:W0:Y:S01]  /*b8c0*/  SHFL.IDX PT, R3, R0, RZ, 0x181f ;  /* 0x00181fff00037589 */ /* 0x000e2200000e0000 */
[----:B------:R-:W-:Y:S02]  /*b8d0*/  IMAD R4, R8, UR4, RZ ;  /* 0x0000000408047c24 */ /* 0x000fe4000f8e02ff */
[C---:B------:R-:W-:Y:S01]  /*b8e0*/  VIADD R9, R6.reuse, 0x10 ;  /* 0x0000001006097836 */ /* 0x040fe20000000000 */
[----:B------:R-:W-:Y:S01]  /*b8f0*/  SHFL.IDX PT, R14, R0, 0x1, 0x181f ;  /* 0x00381f00000e7f89 */ /* 0x000fe200000e0000 */
[C---:B------:R-:W-:Y:S01]  /*b900*/  VIADD R11, R6.reuse, 0x20 ;  /* 0x00000020060b7836 */ /* 0x040fe20000000000 */
        /* <DEDUP_REMOVED lines=8> */
[----:B------:R-:W-:-:S03]  /*b990*/  ISETP.GE.AND P2, PT, R9, R4, PT ;  /* 0x000000040900720c */ /* 0x000fc60003f46270 */
        /* <DEDUP_REMOVED lines=58> */
.L_x_2257:
[----:B------:R-:W-:Y:S01]  /*bd40*/  VIADD R3, R6, 0x70 ;  /* 0x0000007006037836 */ /* 0x000fe20000000000 */
[----:B------:R-:W-:Y:S04]  /*bd50*/  BSSY B0, `(.L_x_2167) ;  /* 0x000000c000007945 */ /* 0x000fe80003800000 */
[----:B------:R-:W-:Y:S01]  /*bd60*/  ISETP.GE.AND P2, PT, R3, R4, PT ;  /* 0x000000040300720c */ /* 0x000fe20003f46270 */
[----:B--2---:R-:W-:Y:S02]  /*bd70*/  IMAD.MOV.U32 R3, RZ, RZ, R2 ;  /* 0x000000ffff037224 */ /* 0x004fe400078e0002 */
[----:B-1----:R-:W-:-:S10]  /*bd80*/  IMAD.MOV.U32 R2, RZ, RZ, R14 ;  /* 0x000000ffff027224 */ /* 0x002fd400078e000e */
        /* <DEDUP_REMOVED lines=8> */
.L_x_2168:
[----:B------:R-:W-:Y:S05]  /*be10*/  BSYNC B0 ;  /* 0x0000000000007941 */ /* 0x000fea0003800000 */
.L_x_2167:
[----:B------:R-:W-:Y:S01]  /*be20*/  NOP ;  /* 0x0000000000007918 */ /* 0x000fe20000000000 */
[----:B------:R-:W-:Y:S01]  /*be30*/  SYNCS.ARRIVE.TRANS64.RED.A0T1 RZ, [UR38+0x28800], RZ ;  /* 0x028800ffffff79a7 */ /* 0x000fe20008200426 */
[----:B-1----:R-:W-:Y:S01]  /*be40*/  IMAD.MOV.U32 R2, RZ, RZ, 0x1 ;  /* 0x00000001ff027424 */ /* 0x002fe200078e00ff */
[----:B------:R-:W-:Y:S04]  /*be50*/  ARRIVES.LDGSTSBAR.64.TRANSCNT [UR38+0x28800] ;  /* 0x02880000ff0079b0 */ /* 0x000fe80008000aa6 */
[----:B------:R-:W-:Y:S01]  /*be60*/  SHF.L.U32 R2, R2, 0x1f, RZ ;  /* 0x0000001f02027819 */ /* 0x000fe200000006ff */
[----:B------:R-:W-:Y:S01]  /*be70*/  NOP ;  /* 0x0000000000007918 */ /* 0x000fe20000000000 */
[----:B------:R-:W0:Y:S01]  /*be80*/  LDL.LU R4, [R1+0x10] ;  /* 0x0000100001047983 */ /* 0x000e220000300800 */
[----:B------:R-:W-:Y:S03]  /*be90*/  SYNCS.ARRIVE.TRANS64.A1T0 RZ, [UR38+0x28800], RZ ;  /* 0x028800ffffff79a7 */ /* 0x000fe60008100026 */
[----:B------:R-:W2:Y:S01]  /*bea0*/  LDL R3, [R1+0x8] ;  /* 0x0000080001037983 */ /* 0x000ea20000100800 */
[----:B------:R-:W1:Y:S01]  /*beb0*/  SYNCS.PHASECHK.TRANS64.TRYWAIT P0, [UR38+0x28820], R2 ;  /* 0x02882002ff0075a7 */ /* 0x000e620008000166 */
[----:B0-----:R-:W-:-:S05]  /*bec0*/  VIADD R0, R4, 0xfffffffe ;  /* 0xfffffffe04007836 */ /* 0x001fca0000000000 */
[----:B--2---:R-:W-:Y:S01]  /*bed0*/  ISETP.GE.AND P1, PT, R0, R3, PT ;  /* 0x000000030000720c */ /* 0x004fe20003f26270 */
[----:B-1----:R-:W-:-:S12]  /*bee0*/  @!P0 BRA `(.L_x_2169) ;  /* 0x0000002c00a88947 */ /* 0x002fd80003800000 */
.L_x_2258:
[----:B------:R-:W-:Y:S02]  /*bef0*/  IMAD.MOV.U32 R9, RZ, RZ, 0x1 ;  /* 0x00000001ff097424 */ /* 0x000fe400078e00ff */
[----:B------:R-:W-:Y:S01]  /*bf00*/  IMAD.MOV.U32 R8, RZ, RZ, RZ ;  /* 0x000000ffff087224 */ /* 0x000fe200078e00ff */
[----:B------:R-:W-:Y:S06]  /*bf10*/  @!P1 BRA `(.L_x_2170) ;  /* 0x0000001800489947 */ /* 0x000fec0003800000 */
[----:B------:R-:W2:Y:S04]  /*bf20*/  LDL.LU R4, [R1+0xc] ;  /* 0x00000c0001047983 */ /* 0x000ea80000300800 */
[----:B0-----:R-:W3:Y:S01]  /*bf30*/  LDL.LU R3, [R1+0x8] ;  /* 0x0000080001037983 */ /* 0x001ee20000300800 */
[----:B------:R-:W-:Y:S01]  /*bf40*/  UIADD3 UR4, UR39, 0x1, URZ ;  /* 0x0000000127047890 */ /* 0x000fe2000fffe03f */
[----:B------:R-:W-:Y:S01]  /*bf50*/  IMAD.MOV.U32 R9, RZ, RZ, 0x1 ;  /* 0x00000001ff097424 */ /* 0x000fe200078e00ff */
[----:B------:R-:W0:Y:S02]  /*bf60*/  S2R R6, SR_TID.X ;  /* 0x0000000000067919 */ /* 0x000e240000002100 */
[----:B0-----:R-:W-:Y:S02]  /*bf70*/  LOP3.LUT R10, R6, 0x1f, RZ, 0xc0, !PT ;  /* 0x0000001f060a7812 */ /* 0x001fe400078ec0ff */
[----:B--2---:R-:W-:Y:S01]  /*bf80*/  IMAD R2, R4, UR4, RZ ;  /* 0x0000000404027c24 */ /* 0x004fe2000f8e02ff */
[----:B---3--:R-:W-:-:S04]  /*bf90*/  LOP3.LUT R3, RZ, R3, RZ, 0x33, !PT ;  /* 0x00000003ff037212 */ /* 0x008fc800078e33ff */
[----:B------:R-:W-:-:S05]  /*bfa0*/  VIMNMX R2, R2, UR40, PT ;  /* 0x0000002802027c48 */ /* 0x000fca000bfe0100 */
[----:B------:R-:W-:-:S05]  /*bfb0*/  IMAD.MOV R4, RZ, RZ, -R2 ;  /* 0x000000ffff047224 */ /* 0x000fca00078e0a02 */
[----:B------:R-:W-:Y:S02]  /*bfc0*/  VIADDMNMX R5, R4, 0x1, R3, !PT ;  /* 0x0000000104057846 */ /* 0x000fe40007800103 */
[----:B------:R-:W-:-:S03]  /*bfd0*/  LOP3.LUT R3, RZ, R2, RZ, 0x33, !PT ;  /* 0x00000002ff037212 */ /* 0x000fc600078e33ff */
[----:B------:R-:W-:Y:S02]  /*bfe0*/  VIADD R4, R5, 0xfffffffe ;  /* 0xfffffffe05047836 */ /* 0x000fe40000000000 */
[----:B------:R-:W-:-:S03]  /*bff0*/  IMAD.IADD R5, R2, 0x1, R5 ;  /* 0x0000000102057824 */ /* 0x000fc600078e0205 */
[----:B------:R-:W-:Y:S01]  /*c000*/  ISETP.NE.AND P0, PT, R4, R3, PT ;  /* 0x000000030400720c */ /* 0x000fe20003f05270 */
[----:B------:R-:W-:Y:S01]  /*c010*/  IMAD.MOV.U32 R4, RZ, RZ, R16 ;  /* 0x000000ffff047224 */ /* 0x000fe200078e0010 */
[----:B------:R-:W-:-:S11]  /*c020*/  LOP3.LUT R12, R5, 0x1, RZ, 0xc0, !PT ;  /* 0x00000001050c7812 */ /* 0x000fd600078ec0ff */
[----:B------:R-:W-:Y:S05]  /*c030*/  @!P0 BRA `(.L_x_2171) ;  /* 0x0000001000088947 */ /* 0x000fea0003800000 */
[----:B------:R-:W-:Y:S01]  /*c040*/  BSSY B0, `(.L_x_2171) ;  /* 0x0000101000007945 */ /* 0x000fe20003800000 */
[----:B------:R-:W-:Y:S02]  /*c050*/  IMAD.IADD R6, R5, 0x1, -R12 ;  /* 0x0000000105067824 */ /* 0x000fe400078e0a0c */
[----:B------:R-:W-:Y:S02]  /*c060*/  IMAD.MOV.U32 R7, RZ, RZ, 0x1 ;  /* 0x00000001ff077424 */ /* 0x000fe400078e00ff */
[----:B------:R-:W-:-:S07]  /*c070*/  IMAD.MOV.U32 R4, RZ, RZ, R16 ;  /* 0x000000ffff047224 */ /* 0x000fce00078e0010 */
.L_x_2202:
[----:B------:R-:W2:Y:S01]  /*c080*/  LDL R2, [R1] ;  /* 0x0000000001027983 */ /* 0x000ea20000100800 */
[----:B------:R-:W-:Y:S01]  /*c090*/  VIADD R6, R6, 0xfffffffe ;  /* 0xfffffffe06067836 */ /* 0x000fe20000000000 */
[----:B------:R-:W-:Y:S04]  /*c0a0*/  BSSY B1, `(.L_x_2172) ;  /* 0x000007a000017945 */ /* 0x000fe80003800000 */
[----:B------:R-:W-:Y:S02]  /*c0b0*/  ISETP.NE.AND P1, PT, R6, RZ, PT ;  /* 0x000000ff0600720c */ /* 0x000fe40003f25270 */
[----:B--2---:R-:W-:-:S13]  /*c0c0*/  ISETP.NE.AND P0, PT, R2, RZ, PT ;  /* 0x000000ff0200720c */ /* 0x004fda0003f05270 */
[----:B------:R-:W-:Y:S05]  /*c0d0*/  @!P0 BRA `(.L_x_2173) ;  /* 0x0000000400d88947 */ /* 0x000fea0003800000 */
[----:B------:R-:W2:Y:S01]  /*c0e0*/  LDL R2, [R1+0x4] ;  /* 0x0000040001027983 */ /* 0x000ea20000100800 */
[----:B------:R-:W-:Y:S01]  /*c0f0*/  IMAD.MOV.U32 R9, RZ, RZ, R0 ;  /* 0x000000ffff097224 */ /* 0x000fe200078e0000 */
[----:B--2---:R-:W-:-:S13]  /*c100*/  ISETP.NE.AND P0, PT, R2, RZ, PT ;  /* 0x000000ff0200720c */ /* 0x004fda0003f05270 */
[----:B------:R-:W-:Y:S05]  /*c110*/  @!P0 BRA `(.L_x_2174) ;  /* 0x0000000000488947 */ /* 0x000fea0003800000 */
[----:B------:R-:W0:Y:S01]  /*c120*/  LDC R9, c[0x0][0x43c] ;  /* 0x00010f00ff097b82 */ /* 0x000e220000000800 */
[----:B------:R-:W-:Y:S02]  /*c130*/  ULDC.64 UR4, c[0x0][0x428] ;  /* 0x00010a0000047ab9 */ /* 0x000fe40000000a00 */
[----:B------:R-:W-:Y:S01]  /*c140*/  IMAD R5, R19, UR4, RZ ;  /* 0x0000000413057c24 */ /* 0x000fe2000f8e02ff */
[----:B0-----:R-:W-:-:S13]  /*c150*/  ISETP.NE.AND P0, PT, R9, 0x1, PT ;  /* 0x000000010900780c */ /* 0x001fda0003f05270 */
[----:B------:R-:W0:Y:S02]  /*c160*/  @P0 LDC.64 R2, c[0x0][0x440] ;  /* 0x00011000ff020b82 */ /* 0x000e240000000a00 */
[----:B0-----:R-:W-:-:S04]  /*c170*/  @P0 IMAD.HI.U32 R4, R0, R2, RZ ;  /* 0x0000000200040227 */ /* 0x001fc800078e00ff */
[----:B------:R-:W-:Y:S01]  /*c180*/  IMAD.MOV.U32 R2, RZ, RZ, R0 ;  /* 0x000000ffff027224 */ /* 0x000fe200078e0000 */
[----:B------:R-:W-:Y:S01]  /*c190*/  @P0 SHF.R.U32.HI R2, RZ, R3, R4 ;  /* 0x00000003ff020219 */ /* 0x000fe20000011604 */
[----:B------:R-:W-:-:S04]  /*c1a0*/  IMAD R4, R18, UR5, R5 ;  /* 0x0000000512047c24 */ /* 0x000fc8000f8e0205 */
[----:B------:R-:W-:-:S04]  /*c1b0*/  IMAD.MOV R3, RZ, RZ, -R2 ;  /* 0x000000ffff037224 */ /* 0x000fc800078e0a02 */
[----:B------:R-:W-:Y:S01]  /*c1c0*/  IMAD R9, R9, R3, R0 ;  /* 0x0000000309097224 */ /* 0x000fe200078e0200 */
[----:B------:R-:W-:-:S03]  /*c1d0*/  SHF.R.S32.HI R3, RZ, 0x1f, R2 ;  /* 0x0000001fff037819 */ /* 0x000fc60000011402 */
[----:B------:R-:W-:Y:S01]  /*c1e0*/  IMAD.WIDE.U32 R2, R18, UR4, R2 ;  /* 0x0000000412027c25 */ /* 0x000fe2000f8e0002 */
[----:B------:R-:W-:-:S03]  /*c1f0*/  ULDC.64 UR4, c[0x0][0x418] ;  /* 0x0001060000047ab9 */ /* 0x000fc60000000a00 */
[----:B------:R-:W-:Y:S01]  /*c200*/  IMAD.IADD R3, R4, 0x1, R3 ;  /* 0x0000000104037824 */ /* 0x000fe200078e0203 */
[----:B------:R-:W-:-:S04]  /*c210*/  LEA R4, P0, R2, UR4, 0x2 ;  /* 0x0000000402047c11 */ /* 0x000fc8000f8010ff */
[----:B------:R-:W-:-:S05]  /*c220*/  LEA.HI.X R5, R2, UR5, R3, 0x2, P0 ;  /* 0x0000000502057c11 */ /* 0x000fca00080f1403 */
[----:B------:R0:W5:Y:S04]  /*c230*/  LDG.E R4, desc[UR42][R4.64] ;  /* 0x0000002a04047981 */ /* 0x000168000c1e1900 */
.L_x_2174:
[----:B------:R-:W1:Y:S01]  /*c240*/  S2R R2, SR_TID.X ;  /* 0x0000000000027919 */ /* 0x000e620000002100 */
[----:B------:R-:W-:Y:S01]  /*c250*/  BSSY B2, `(.L_x_2175) ;  /* 0x0000006000027945 */ /* 0x000fe20003800000 */
[----:B-1----:R-:W-:Y:S02]  /*c260*/  LOP3.LUT R3, R2, 0x7f, RZ, 0xc0, !PT ;  /* 0x0000007f02037812 */ /* 0x002fe400078ec0ff */
[----:B------:R-:W-:Y:S02]  /*c270*/  SHF.L.U32 R2, R7, 0x1f, RZ ;  /* 0x0000001f07027819 */ /* 0x000fe400000006ff */
[----:B------:R-:W-:Y:S02]  /*c280*/  ISETP.NE.AND P2, PT, R3, RZ, PT ;  /* 0x000000ff0300720c */ /* 0x000fe40003f45270 */
[----:B------:R-:W1:Y:S02]  /*c290*/  SYNCS.PHASECHK.TRANS64.TRYWAIT P0, [UR38+0x28848], R2 ;  /* 0x02884802ff0075a7 */ /* 0x000e640008000166 */
[----:B-1----:R-:W-:Y:S09]  /*c2a0*/  @!P0 BRA `(.L_x_2176) ;  /* 0x0000002800d08947 */ /* 0x002ff20003800000 */
.L_x_2259:
[----:B------:R-:W-:Y:S05]  /*c2b0*/  BSYNC B2 ;  /* 0x0000000000027941 */ /* 0x000fea0003800000 */
.L_x_2175:
[----:B------:R-:W-:Y:S04]  /*c2c0*/  BSSY B2, `(.L_x_2177) ;  /* 0x0000007000027945 */ /* 0x000fe80003800000 */
[----:B------:R-:W-:Y:S05]  /*c2d0*/  @P2 BRA `(.L_x_2178) ;  /* 0x0000000000142947 */ /* 0x000fea0003800000 */
[----:B------:R-:W-:Y:S01]  /*c2e0*/  ISETP.NE.AND P0, PT, R10, RZ, PT ;  /* 0x000000ff0a00720c */ /* 0x000fe20003f05270 */
[----:B-1----:R-:W-:-:S04]  /*c2f0*/  IMAD.MOV.U32 R3, RZ, RZ, 0x8000 ;  /* 0x00008000ff037424 */ /* 0x002fc800078e00ff */
[----:B------:R2:W-:Y:S08]  /*c300*/  SYNCS.ARRIVE.TRANS64 RZ, [UR38+0x28838], R3 ;  /* 0x02883803ffff79a7 */ /* 0x0005f00008000026 */
[----:B--2---:R-:W-:Y:S05]  /*c310*/  @!P0 BRA `(.L_x_2178) ;  /* 0x0000000000048947 */ /* 0x004fea0003800000 */
[----:B------:R-:W-:Y:S01]  /*c320*/  BPT.TRAP 0x1 ;  /* 0x000000040000795c */ /* 0x000fe20000300000 */
.L_x_2178:
[----:B------:R-:W-:Y:S05]  /*c330*/  BSYNC B2 ;  /* 0x0000000000027941 */ /* 0x000fea0003800000 */
.L_x_2177:
        /* <DEDUP_REMOVED lines=11> */
.L_x_2179:
        /* <DEDUP_REMOVED lines=13> */
.L_x_2180:
        /* <DEDUP_REMOVED lines=12> */
.L_x_2260:
[----:B------:R-:W-:Y:S05]  /*c580*/  BSYNC B2 ;  /* 0x0000000000027941 */ /* 0x000fea0003800000 */
.L_x_2181:
        /* <DEDUP_REMOVED lines=9> */
.L_x_2184:
[----:B------:R-:W-:Y:S05]  /*c620*/  BSYNC B2 ;  /* 0x0000000000027941 */ /* 0x000fea0003800000 */
.L_x_2183:
        /* <DEDUP_REMOVED lines=10> */
.L_x_2185:
        /* <DEDUP_REMOVED lines=13> */
.L_x_2186:
        /* <DEDUP_REMOVED lines=10> */
.L_x_2173:
[----:B------:R-:W-:Y:S05]  /*c840*/  BSYNC B1 ;  /* 0x0000000000017941 */ /* 0x000fea0003800000 */
.L_x_2172:
[----:B------:R-:W2:Y:S01]  /*c850*/  LDL R2, [R1] ;  /* 0x0000000001027983 */ /* 0x000ea20000100800 */
[----:B------:R-:W-:Y:S01]  /*c860*/  BSSY B1, `(.L_x_2187) ;  /* 0x000007b000017945 */ /* 0x000fe20003800000 */
[----:B------:R-:W-:Y:S02]  /*c870*/  LOP3.LUT R9, R7, 0x1, RZ, 0x3c, !PT ;  /* 0x0000000107097812 */ /* 0x000fe400078e3cff */
[----:B--2---:R-:W-:-:S13]  /*c880*/  ISETP.NE.AND P0, PT, R2, RZ, PT ;  /* 0x000000ff0200720c */ /* 0x004fda0003f05270 */
[----:B------:R-:W-:Y:S05]  /*c890*/  @!P0 BRA `(.L_x_2188) ;  /* 0x0000000400dc8947 */ /* 0x000fea0003800000 */
[----:B------:R-:W2:Y:S01]  /*c8a0*/  LDL R2, [R1+0x4] ;  /* 0x0000040001027983 */ /* 0x000ea20000100800 */
[----:B------:R-:W-:Y:S01]  /*c8b0*/  VIADD R11, R0, 0xffffffff ;  /* 0xffffffff000b7836 */ /* 0x000fe20000000000 */
[----:B--2---:R-:W-:-:S13]  /*c8c0*/  ISETP.NE.AND P0, PT, R2, RZ, PT ;  /* 0x000000ff0200720c */ /* 0x004fda0003f05270 */
[----:B------:R-:W-:Y:S05]  /*c8d0*/  @!P0 BRA `(.L_x_2189) ;  /* 0x0000000000488947 */ /* 0x000fea0003800000 */
        /* <DEDUP_REMOVED lines=10> */
[----:B------:R-:W-:-:S04]  /*c980*/  IMAD R4, R19, UR4, RZ ;  /* 0x0000000413047c24 */ /* 0x000fc8000f8e02ff */
[C---:B------:R-:W-:Y:S02]  /*c990*/  IMAD R4, R18.reuse, UR5, R4 ;  /* 0x0000000512047c24 */ /* 0x040fe4000f8e0204 */
[----:B------:R-:W-:Y:S01]  /*c9a0*/  IMAD.WIDE.U32 R2, R18, UR4, R2 ;  /* 0x0000000412027c25 */ /* 0x000fe2000f8e0002 */
[----:B------:R-:W-:-:S03]  /*c9b0*/  ULDC.64 UR4, c[0x0][0x418] ;  /* 0x0001060000047ab9 */ /* 0x000fc60000000a00 */
[----:B------:R-:W-:Y:S01]  /*c9c0*/  IMAD.IADD R3, R4, 0x1, R3 ;  /* 0x0000000104037824 */ /* 0x000fe200078e0203 */
[----:B------:R-:W-:-:S04]  /*c9d0*/  LEA R4, P0, R2, UR4, 0x2 ;  /* 0x0000000402047c11 */ /* 0x000fc8000f8010ff */
[----:B------:R-:W-:-:S05]  /*c9e0*/  LEA.HI.X R5, R2, UR5, R3, 0x2, P0 ;  /* 0x0000000502057c11 */ /* 0x000fca00080f1403 */
[----:B------:R0:W5:Y:S04]  /*c9f0*/  LDG.E R4, desc[UR42][R4.64] ;  /* 0x0000002a04047981 */ /* 0x000168000c1e1900 */
.L_x_2189:
[----:B------:R-:W1:Y:S01]  /*ca00*/  S2R R2, SR_TID.X ;  /* 0x0000000000027919 */ /* 0x000e620000002100 */
[----:B------:R-:W-:Y:S01]  /*ca10*/  BSSY B2, `(.L_x_2190) ;  /* 0x0000006000027945 */ /* 0x000fe20003800000 */
[----:B-1----:R-:W-:Y:S02]  /*ca20*/  LOP3.LUT R3, R2, 0x7f, RZ, 0xc0, !PT ;  /* 0x0000007f02037812 */ /* 0x002fe400078ec0ff */
[----:B------:R-:W-:Y:S02]  /*ca30*/  SHF.L.U32 R2, R9, 0x1f, RZ ;  /* 0x0000001f09027819 */ /* 0x000fe400000006ff */
[----:B------:R-:W-:Y:S02]  /*ca40*/  ISETP.NE.AND P2, PT, R3, RZ, PT ;  /* 0x000000ff0300720c */ /* 0x000fe40003f45270 */
[----:B------:R-:W1:Y:S02]  /*ca50*/  SYNCS.PHASECHK.TRANS64.TRYWAIT P0, [UR38+0x28840], R2 ;  /* 0x02884002ff0075a7 */ /* 0x000e640008000166 */
[----:B-1----:R-:W-:Y:S09]  /*ca60*/  @!P0 BRA `(.L_x_2191) ;  /* 0x0000002400108947 */ /* 0x002ff20003800000 */
.L_x_2261:
[----:B------:R-:W-:Y:S05]  /*ca70*/  BSYNC B2 ;  /* 0x0000000000027941 */ /* 0x000fea0003800000 */
.L_x_2190:
[----:B------:R-:W-:Y:S04]  /*ca80*/  BSSY B2, `(.L_x_2192) ;  /* 0x0000007000027945 */ /* 0x000fe80003800000 */
[----:B------:R-:W-:Y:S05]  /*ca90*/  @P2 BRA `(.L_x_2193) ;  /* 0x0000000000142947 */ /* 0x000fea0003800000 */
[----:B------:R-:W-:Y:S01]  /*caa0*/  ISETP.NE.AND P0, PT, R10, RZ, PT ;  /* 0x000000ff0a00720c */ /* 0x000fe20003f05270 */
[----:B-1----:R-:W-:-:S04]  /*cab0*/  IMAD.MOV.U32 R2, RZ, RZ, 0x8000 ;  /* 0x00008000ff027424 */ /* 0x002fc800078e00ff */
[----:B------:R2:W-:Y:S08]  /*cac0*/  SYNCS.ARRIVE.TRANS64 RZ, [UR38+0x28830], R2 ;  /* 0x02883002ffff79a7 */ /* 0x0005f00008000026 */
[----:B--2---:R-:W-:Y:S05]  /*cad0*/  @!P0 BRA `(.L_x_2193) ;  /* 0x0000000000048947 */ /* 0x004fea0003800000 */
[----:B------:R-:W-:Y:S01]  /*cae0*/  BPT.TRAP 0x1 ;  /* 0x000000040000795c */ /* 0x000fe20000300000 */
.L_x_2193:
[----:B------:R-:W-:Y:S05]  /*caf0*/  BSYNC B2 ;  /* 0x0000000000027941 */ /* 0x000fea0003800000 */
.L_x_2192:
        /* <DEDUP_REMOVED lines=11> */
.L_x_2194:
        /* <DEDUP_REMOVED lines=14> */
.L_x_2195:
        /* <DEDUP_REMOVED lines=12> */
.L_x_2262:
[----:B------:R-:W-:Y:S05]  /*cd50*/  BSYNC B2 ;  /* 0x0000000000027941 */ /* 0x000fea0003800000 */
.L_x_2196:
        /* <DEDUP_REMOVED lines=9> */
.L_x_2199:
[----:B------:R-:W-:Y:S05]  /*cdf0*/  BSYNC B2 ;  /* 0x0000000000027941 */ /* 0x000fea0003800000 */
.L_x_2198:
        /* <DEDUP_REMOVED lines=10> */
.L_x_2200:
        /* <DEDUP_REMOVED lines=13> */
.L_x_2201:
        /* <DEDUP_REMOVED lines=10> */
.L_x_2188:
[----:B------:R-:W-:Y:S05]  /*d010*/  BSYNC B1 ;  /* 0x0000000000017941 */ /* 0x000fea0003800000 */
.L_x_2187:
[----:B------:R-:W-:Y:S02]  /*d020*/  VIADD R0, R0, 0xfffffffe ;  /* 0xfffffffe00007836 */ /* 0x000fe40000000000 */
[----:B------:R-:W-:Y:S01]  /*d030*/  IMAD.MOV.U32 R7, RZ, RZ, R9 ;  /* 0x000000ffff077224 */ /* 0x000fe200078e0009 */
[----:B------:R-:W-:Y:S06]  /*d040*/  @P1 BRA `(.L_x_2202) ;  /* 0xfffffff0000c1947 */ /* 0x000fec000383ffff */
[----:B------:R-:W-:Y:S05]  /*d050*/  BSYNC B0 ;  /* 0x0000000000007941 */ /* 0x000fea0003800000 */
.L_x_2171:
[----:B------:R-:W-:Y:S01]  /*d060*/  ISETP.NE.AND P0, PT, R12, RZ, PT ;  /* 0x000000ff0c00720c */ /* 0x000fe20003f05270 */
[----:B------:R-:W-:-:S12]  /*d070*/  BSSY B0, `(.L_x_2170) ;  /* 0x000007c000007945 */ /* 0x000fd80003800000 */
[----:B------:R-:W-:Y:S05]  /*d080*/  @!P0 BRA `(.L_x_2203) ;  /* 0x0000000400e88947 */ /* 0x000fea0003800000 */
[----:B------:R-:W2:Y:S01]  /*d090*/  LDL R2, [R1] ;  /* 0x0000000001027983 */ /* 0x000ea20000100800 */
[----:B------:R-:W-:Y:S01]  /*d0a0*/  IMAD.MOV.U32 R8, RZ, RZ, 0x1 ;  /* 0x00000001ff087424 */ /* 0x000fe200078e00ff */
[----:B--2---:R-:W-:-:S13]  /*d0b0*/  ISETP.NE.AND P1, PT, R2, RZ, PT ;  /* 0x000000ff0200720c */ /* 0x004fda0003f25270 */
[----:B------:R-:W-:Y:S05]  /*d0c0*/  @!P1 BRA `(.L_x_2203) ;  /* 0x0000000400d89947 */ /* 0x000fea0003800000 */
[----:B------:R-:W2:Y:S02]  /*d0d0*/  LDL.LU R2, [R1+0x4] ;  /* 0x0000040001027983 */ /* 0x000ea40000300800 */
[----:B--2---:R-:W-:-:S13]  /*d0e0*/  ISETP.NE.AND P1, PT, R2, RZ, PT ;  /* 0x000000ff0200720c */ /* 0x004fda0003f25270 */
[----:B------:R-:W-:Y:S05]  /*d0f0*/  @!P1 BRA `(.L_x_2204) ;  /* 0x00000000004c9947 */ /* 0x000fea0003800000 */
[----:B------:R-:W0:Y:S01]  /*d100*/  LDC R7, c[0x0][0x43c] ;  /* 0x00010f00ff077b82 */ /* 0x000e220000000800 */
[----:B------:R-:W-:Y:S01]  /*d110*/  IMAD.MOV.U32 R6, RZ, RZ, R0 ;  /* 0x000000ffff067224 */ /* 0x000fe200078e0000 */
[----:B------:R-:W-:Y:S02]  /*d120*/  ULDC.64 UR4, c[0x0][0x428] ;  /* 0x00010a0000047ab9 */ /* 0x000fe40000000a00 */
[----:B------:R-:W-:-:S04]  /*d130*/  IMAD R19, R19, UR4, RZ ;  /* 0x0000000413137c24 */ /* 0x000fc8000f8e02ff */
[----:B------:R-:W-:Y:S01]  /*d140*/  IMAD R19, R18, UR5, R19 ;  /* 0x0000000512137c24 */ /* 0x000fe2000f8e0213 */
[----:B0-----:R-:W-:-:S13]  /*d150*/  ISETP.NE.AND P0, PT, R7, 0x1, PT ;  /* 0x000000010700780c */ /* 0x001fda0003f05270 */
[----:B------:R-:W0:Y:S02]  /*d160*/  @P0 LDC.64 R2, c[0x0][0x440] ;  /* 0x00011000ff020b82 */ /* 0x000e240000000a00 */
[----:B0-----:R-:W-:-:S05]  /*d170*/  @P0 IMAD.HI.U32 R2, R0, R2, RZ ;  /* 0x0000000200020227 */ /* 0x001fca00078e00ff */
[----:B------:R-:W-:-:S04]  /*d180*/  @P0 SHF.R.U32.HI R6, RZ, R3, R2 ;  /* 0x00000003ff060219 */ /* 0x000fc80000011602 */
[--C-:B------:R-:W-:Y:S01]  /*d190*/  SHF.R.S32.HI R3, RZ, 0x1f, R6.reuse ;  /* 0x0000001fff037819 */ /* 0x100fe20000011406 */
        /* <DEDUP_REMOVED lines=9> */
.L_x_2204:
[----:B------:R-:W1:Y:S01]  /*d230*/  S2R R2, SR_TID.X ;  /* 0x0000000000027919 */ /* 0x000e620000002100 */
[----:B------:R-:W-:Y:S01]  /*d240*/  BSSY B1, `(.L_x_2205) ;  /* 0x0000006000017945 */ /* 0x000fe20003800000 */
[----:B-1----:R-:W-:Y:S02]  /*d250*/  LOP3.LUT R3, R2, 0x7f, RZ, 0xc0, !PT ;  /* 0x0000007f02037812 */ /* 0x002fe400078ec0ff */
[----:B------:R-:W-:Y:S02]  /*d260*/  SHF.L.U32 R2, R9, 0x1f, RZ ;  /* 0x0000001f09027819 */ /* 0x000fe400000006ff */
[----:B------:R-:W-:Y:S02]  /*d270*/  ISETP.NE.AND P1, PT, R3, RZ, PT ;  /* 0x000000ff0300720c */ /* 0x000fe40003f25270 */
[----:B------:R-:W1:Y:S02]  /*d280*/  SYNCS.PHASECHK.TRANS64.TRYWAIT P0, [UR38+0x28848], R2 ;  /* 0x02884802ff0075a7 */ /* 0x000e640008000166 */
[----:B-1----:R-:W-:Y:S09]  /*d290*/  @!P0 BRA `(.L_x_2206) ;  /* 0x0000001c00348947 */ /* 0x002ff20003800000 */
.L_x_2263:
[----:B------:R-:W-:Y:S05]  /*d2a0*/  BSYNC B1 ;  /* 0x0000000000017941 */ /* 0x000fea0003800000 */
.L_x_2205:
[----:B------:R-:W-:Y:S04]  /*d2b0*/  BSSY B1, `(.L_x_2207) ;  /* 0x0000007000017945 */ /* 0x000fe80003800000 */
[----:B------:R-:W-:Y:S05]  /*d2c0*/  @P1 BRA `(.L_x_2208) ;  /* 0x0000000000141947 */ /* 0x000fea0003800000 */
[----:B------:R-:W-:Y:S01]  /*d2d0*/  ISETP.NE.AND P0, PT, R10, RZ, PT ;  /* 0x000000ff0a00720c */ /* 0x000fe20003f05270 */
[----:B-1----:R-:W-:-:S04]  /*d2e0*/  IMAD.MOV.U32 R3, RZ, RZ, 0x8000 ;  /* 0x00008000ff037424 */ /* 0x002fc800078e00ff */
[----:B------:R2:W-:Y:S08]  /*d2f0*/  SYNCS.ARRIVE.TRANS64 RZ, [UR38+0x28838], R3 ;  /* 0x02883803ffff79a7 */ /* 0x0005f00008000026 */
[----:B--2---:R-:W-:Y:S05]  /*d300*/  @!P0 BRA `(.L_x_2208) ;  /* 0x0000000000048947 */ /* 0x004fea0003800000 */
[----:B------:R-:W-:Y:S01]  /*d310*/  BPT.TRAP 0x1 ;  /* 0x000000040000795c */ /* 0x000fe20000300000 */
.L_x_2208:
[----:B------:R-:W-:Y:S05]  /*d320*/  BSYNC B1 ;  /* 0x0000000000017941 */ /* 0x000fea0003800000 */
.L_x_2207:
        /* <DEDUP_REMOVED lines=11> */
.L_x_2209:
        /* <DEDUP_REMOVED lines=14> */
.L_x_2210:
        /* <DEDUP_REMOVED lines=11> */
.L_x_2264:
[----:B------:R-:W-:Y:S05]  /*d570*/  BSYNC B1 ;  /* 0x0000000000017941 */ /* 0x000fea0003800000 */
.L_x_2211:
        /* <DEDUP_REMOVED lines=9> */
.L_x_2214:
[----:B------:R-:W-:Y:S05]  /*d610*/  BSYNC B1 ;  /* 0x0000000000017941 */ /* 0x000fea0003800000 */
.L_x_2213:
        /* <DEDUP_REMOVED lines=10> */
.L_x_2215:
        /* <DEDUP_REMOVED lines=13> */
.L_x_2216:
        /* <DEDUP_REMOVED lines=10> */
.L_x_2203:
[----:B------:R-:W-:Y:S05]  /*d830*/  BSYNC B0 ;  /* 0x0000000000007941 */ /* 0x000fea0003800000 */
.L_x_2170:
[----:B------:R-:W2:Y:S01]  /*d840*/  LDL.LU R0, [R1] ;  /* 0x0000000001007983 */ /* 0x000ea20000300800 */
[----:B------:R-:W-:Y:S01]  /*d850*/  BSSY B0, `(.L_x_2217) ;  /* 0x0000037000007945 */ /* 0x000fe20003800000 */
[----:B--2---:R-:W-:-:S13]  /*d860*/  ISETP.NE.AND P0, PT, R0, RZ, PT ;  /* 0x000000ff0000720c */ /* 0x004fda0003f05270 */
[----:B------:R-:W-:Y:S05]  /*d870*/  @!P0 BRA `(.L_x_2218) ;  /* 0x0000000000d08947 */ /* 0x000fea0003800000 */
[----:B------:R-:W1:Y:S01]  /*d880*/  S2R R0, SR_TID.X ;  /* 0x0000000000007919 */ /* 0x000e620000002100 */
[----:B0-----:R-:W-:Y:S01]  /*d890*/  LEA R3, R8, UR38, 0x3 ;  /* 0x0000002608037c11 */ /* 0x001fe2000f8e18ff */
[----:B------:R-:W-:Y:S01]  /*d8a0*/  BSSY B1, `(.L_x_2219) ;  /* 0x0000006000017945 */ /* 0x000fe20003800000 */
[----:B-1----:R-:W-:Y:S02]  /*d8b0*/  LOP3.LUT R2, R0, 0x7f, RZ, 0xc0, !PT ;  /* 0x0000007f00027812 */ /* 0x002fe400078ec0ff */
[----:B------:R-:W-:Y:S02]  /*d8c0*/  SHF.L.U32 R0, R9, 0x1f, RZ ;  /* 0x0000001f09007819 */ /* 0x000fe400000006ff */
[----:B------:R-:W-:Y:S02]  /*d8d0*/  ISETP.NE.AND P1, PT, R2, RZ, PT ;  /* 0x000000ff0200720c */ /* 0x000fe40003f25270 */
[----:B------:R-:W0:Y:S02]  /*d8e0*/  SYNCS.PHASECHK.TRANS64.TRYWAIT P0, [R3+URZ+0x28860], R0 ;  /* 0x02886000030075a7 */ /* 0x000e24000800017f */
[----:B0-----:R-:W-:Y:S09]  /*d8f0*/  @!P0 BRA `(.L_x_2220) ;  /* 0x0000001400cc8947 */ /* 0x001ff20003800000 */
.L_x_2265:
[----:B------:R-:W-:Y:S05]  /*d900*/  BSYNC B1 ;  /* 0x0000000000017941 */ /* 0x000fea0003800000 */
.L_x_2219:
        /* <DEDUP_REMOVED lines=8> */
.L_x_2222:
[----:B------:R-:W-:Y:S05]  /*d990*/  BSYNC B1 ;  /* 0x0000000000017941 */ /* 0x000fea0003800000 */
.L_x_2221:
        /* <DEDUP_REMOVED lines=13> */
.L_x_2223:
        /* <DEDUP_REMOVED lines=13> */
.L_x_2224:
        /* <DEDUP_REMOVED lines=8> */
.L_x_2218:
[----:B------:R-:W-:Y:S05]  /*dbc0*/  BSYNC B0 ;  /* 0x0000000000007941 */ /* 0x000fea0003800000 */
.L_x_2217:
[----:B0-----:R-:W-:Y:S02]  /*dbd0*/  VIADD R0, R8, 0x1 ;  /* 0x0000000108007836 */ /* 0x001fe40000000000 */
[----:B------:R-:W-:-:S03]  /*dbe0*/  IMAD.MOV.U32 R3, RZ, RZ, RZ ;  /* 0x000000ffff037224 */ /* 0x000fc600078e00ff */
[----:B------:R-:W-:-:S04]  /*dbf0*/  ISETP.NE.AND P0, PT, R0, 0x2, PT ;  /* 0x000000020000780c */ /* 0x000fc80003f05270 */
[----:B------:R-:W-:Y:S02]  /*dc00*/  SEL R2, RZ, 0x1, P0 ;  /* 0x00000001ff027807 */ /* 0x000fe40000000000 */
[----:B------:R-:W-:Y:S02]  /*dc10*/  SEL R0, R0, RZ, P0 ;  /* 0x000000ff00007207 */ /* 0x000fe40000000000 */
[----:B------:R-:W-:-:S07]  /*dc20*/  LOP3.LUT R9, R9, R2, RZ, 0x3c, !PT ;  /* 0x0000000209097212 */ /* 0x000fce00078e3cff */
.L_x_2154:
[----:B------:R-:W0:Y:S01]  /*dc30*/  S2R R5, SR_CgaCtaId ;  /* 0x0000000000057919 */ /* 0x000e220000008800 */
[----:B------:R-:W-:Y:S02]  /*dc40*/  MOV R2, 0x400 ;  /* 0x0000040000027802 */ /* 0x000fe40000000f00 */
[----:B------:R-:W-:Y:S02]  /*dc50*/  SHF.L.U32 R3, R3, 0x1f, RZ ;  /* 0x0000001f03037819 */ /* 0x000fe400000006ff */
[----:B0-----:R-:W-:-:S04]  /*dc60*/  LEA R2, R5, R2, 0x18 ;  /* 0x0000000205027211 */ /* 0x001fc800078ec0ff */
[----:B------:R-:W0:Y:S02]  /*dc70*/  SYNCS.PHASECHK.TRANS64.TRYWAIT P0, [R2+URZ+0x28820], R3 ;  /* 0x02882003020075a7 */ /* 0x000e24000800017f */
[----:B0-----:R-:W-:Y:S05]  /*dc80*/  @!P0 BRA `(.L_x_2225) ;  /* 0x0000001000fc8947 */ /* 0x001fea0003800000 */
.L_x_2266:
[----:B------:R-:W-:-:S03]  /*dc90*/  UMOV UR4, 0xffffffff ;  /* 0xffffffff00047882 */ /* 0x000fc60000000000 */
[----:B------:R-:W-:Y:S05]  /*dca0*/  BRA.DIV UR4, `(.L_x_2226) ;  /* 0x0000001604087947 */ /* 0x000fea000b800000 */
[----:B0-----:R-:W0:Y:S02]  /*dcb0*/  S2R R3, SR_TID.X ;  /* 0x0000000000037919 */ /* 0x001e240000002100 */
[----:B0-----:R-:W-:-:S04]  /*dcc0*/  SHF.R.U32.HI R3, RZ, 0x5, R3 ;  /* 0x00000005ff037819 */ /* 0x001fc80000011603 */
[----:B------:R-:W-:-:S05]  /*dcd0*/  LOP3.LUT R3, R3, 0x3, RZ, 0xc0, !PT ;  /* 0x0000000303037812 */ /* 0x000fca00078ec0ff */
[----:B------:R0:W1:Y:S02]  /*dce0*/  SHFL.IDX PT, R14, R3, RZ, 0x1f ;  /* 0x00001fff030e7589 */ /* 0x00006400000e0000 */
.L_x_2269:
[----:B-1----:R-:W-:-:S13]  /*dcf0*/  ISETP.NE.AND P0, PT, R14, RZ, PT ;  /* 0x000000ff0e00720c */ /* 0x002fda0003f05270 */
[----:B------:R-:W-:Y:S05]  /*dd00*/  @P0 BRA `(.L_x_2116) ;  /* 0x0000000000880947 */ /* 0x000fea0003800000 */
[----:B------:R-:W-:-:S03]  /*dd10*/  UMOV UR4, 0xffffffff ;  /* 0xffffffff00047882 */ /* 0x000fc60000000000 */
[----:B------:R-:W-:Y:S05]  /*dd20*/  BRA.DIV UR4, `(.L_x_2227) ;  /* 0x00000016041c7947 */ /* 0x000fea000b800000 */
[----:B------:R-:W-:-:S13]  /*dd30*/  ELECT P6, URZ, PT ;  /* 0x00000000003f782f */ /* 0x000fda00038c0000 */
.L_x_2272:
[----:B------:R-:W-:Y:S05]  /*dd40*/  @!P6 BRA `(.L_x_2116) ;  /* 0x000000000078e947 */ /* 0x000fea0003800000 */
[----:B0-----:R-:W2:Y:S02]  /*dd50*/  LDL.LU R3, [R1+0x14] ;  /* 0x0000140001037983 */ /* 0x001ea40000300800 */
[----:B--2---:R-:W-:-:S04]  /*dd60*/  LOP3.LUT R3, R3, 0x2, RZ, 0xfc, !PT ;  /* 0x0000000203037812 */ /* 0x004fc800078efcff */
[----:B------:R-:W-:-:S13]  /*dd70*/  ISETP.NE.AND P2, PT, R3, 0x3, PT ;  /* 0x000000030300780c */ /* 0x000fda0003f45270 */
[----:B------:R-:W-:Y:S05]  /*dd80*/  @!P2 BRA `(.L_x_2228) ;  /* 0x000000000004a947 */ /* 0x000fea0003800000 */
[----:B------:R-:W-:Y:S01]  /*dd90*/  BPT.TRAP 0x1 ;  /* 0x000000040000795c */ /* 0x000fe20000300000 */
.L_x_2228:
        /* <DEDUP_REMOVED lines=12> */
.L_x_2273:
[----:B------:R-:W1:Y:S02]  /*de60*/  SYNCS.PHASECHK.TRANS64.TRYWAIT P0, [R3+URZ], R4 ;  /* 0x00000004030075a7 */ /* 0x000e64000800017f */
[----:B-1----:R-:W-:Y:S05]  /*de70*/  @!P0 BRA `(.L_x_2230) ;  /* 0x0000001000fc8947 */ /* 0x002fea0003800000 */
.L_x_2274:
[----:B------:R-:W-:Y:S05]  /*de80*/  @!P2 BRA `(.L_x_2231) ;  /* 0x000000000004a947 */ /* 0x000fea0003800000 */
[----:B------:R-:W-:Y:S01]  /*de90*/  BPT.TRAP 0x1 ;  /* 0x000000040000795c */ /* 0x000fe20000300000 */
.L_x_2231:
[----:B-1----:R-:W-:-:S04]  /*dea0*/  VIADD R3, R2, 0x28860 ;  /* 0x0002886002037836 */ /* 0x002fc80000000000 */
[----:B------:R-:W-:-:S04]  /*deb0*/  IMAD R0, R0, 0x8, R3 ;  /* 0x0000000800007824 */ /* 0x000fc800078e0203 */
[----:B------:R-:W1:Y:S02]  /*dec0*/  SYNCS.PHASECHK.TRANS64.TRYWAIT P0, [R0+URZ], R5 ;  /* 0x00000005000075a7 */ /* 0x000e64000800017f */
[----:B-1----:R-:W-:Y:S05]  /*ded0*/  @!P0 BRA `(.L_x_2232) ;  /* 0x0000001000f88947 */ /* 0x002fea0003800000 */
.L_x_2275:
[----:B------:R-:W-:-:S07]  /*dee0*/  IMAD R3, R8, 0x8, R3 ;  /* 0x0000000808037824 */ /* 0x000fce00078e0203 */
.L_x_2233:
[----:B--2---:R2:W3:Y:S02]  /*def0*/  SYNCS.PHASECHK.TRANS64.TRYWAIT P0, [R3+URZ], R4 ;  /* 0x00000004030075a7 */ /* 0x0044e4000800017f */
[----:B---3--:R-:W-:Y:S05]  /*df00*/  @!P0 NANOSLEEP.SYNCS 0x989680 ;  /* 0x009896800000895d */ /* 0x008fea0003900000 */
[----:B------:R-:W3:Y:S02]  /*df10*/  @!P0 SYNCS.PHASECHK.TRANS64 P0, [R3+URZ], R4 ;  /* 0x00000004030085a7 */ /* 0x000ee4000800007f */
[----:B---3--:R-:W-:Y:S05]  /*df20*/  @!P0 BRA `(.L_x_2233) ;  /* 0xfffffffc00f08947 */ /* 0x008fea000383ffff */
.L_x_2116:
[----:B------:R-:W-:Y:S05]  /*df30*/  BSYNC B6 ;  /* 0x0000000000067941 */ /* 0x000fea0003800000 */
.L_x_2113:
[----:B------:R-:W-:Y:S05]  /*df40*/  EXIT ;  /* 0x000000000000794d */ /* 0x000fea0003800000 */
.L_x_2120:
[----:B-1----:R-:W-:-:S04]  /*df50*/  IMAD.U32 R0, RZ, RZ, UR36 ;  /* 0x00000024ff007e24 */ /* 0x002fc8000f8e00ff */
[----:B------:R1:W2:Y:S03]  /*df60*/  SYNCS.PHASECHK.TRANS64.TRYWAIT P1, [R0+URZ+0x28800], R3 ;  /* 0x02880003000075a7 */ /* 0x0002a6000802017f */
[----:B--2---:R-:W-:Y:S05]  /*df70*/  @!P1 NANOSLEEP.SYNCS 0x989680 ;  /* 0x009896800000995d */ /* 0x004fea0003900000 */
[----:B------:R-:W2:Y:S02]  /*df80*/  @!P1 SYNCS.PHASECHK.TRANS64 P1, [R0+URZ+0x28800], R3 ;  /* 0x02880003000095a7 */ /* 0x000ea4000802007f */
[----:B--2---:R-:W-:Y:S05]  /*df90*/  @!P1 BRA `(.L_x_2120) ;  /* 0xfffffffc00ec9947 */ /* 0x004fea000383ffff */
[----:B------:R-:W-:Y:S05]  /*dfa0*/  BRA `(.L_x_2234) ;  /* 0xffffff3000fc7947 */ /* 0x000fea000383ffff */
.L_x_2124:
[----:B-1----:R-:W-:-:S04]  /*dfb0*/  IMAD.U32 R0, RZ, RZ, UR36 ;  /* 0x00000024ff007e24 */ /* 0x002fc8000f8e00ff */
[----:B------:R1:W3:Y:S03]  /*dfc0*/  SYNCS.PHASECHK.TRANS64.TRYWAIT P2, [R0+URZ+0x28830], R3 ;  /* 0x02883003000075a7 */ /* 0x0002e6000804017f */
[----:B---3--:R-:W-:Y:S05]  /*dfd0*/  @!P2 NANOSLEEP.SYNCS 0x989680 ;  /* 0x009896800000a95d */ /* 0x008fea0003900000 */
[----:B------:R-:W3:Y:S02]  /*dfe0*/  @!P2 SYNCS.PHASECHK.TRANS64 P2, [R0+URZ+0x28830], R3 ;  /* 0x028830030000a5a7 */ /* 0x000ee4000804007f */
[----:B---3--:R-:W-:Y:S05]  /*dff0*/  @!P2 BRA `(.L_x_2124) ;  /* 0xfffffffc00eca947 */ /* 0x008fea000383ffff */
[----:B------:R-:W-:Y:S05]  /*e000*/  BRA `(.L_x_2123) ;  /* 0xffffff3400187947 */ /* 0x000fea000383ffff */
.L_x_2129:
[----:B-1----:R-:W-:-:S04]  /*e010*/  IMAD.U32 R9, RZ, RZ, UR7 ;  /* 0x00000007ff097e24 */ /* 0x002fc8000f8e00ff */
[----:B------:R1:W2:Y:S03]  /*e020*/  SYNCS.PHASECHK.TRANS64.TRYWAIT P3, [R9+URZ+0x28830], R0 ;  /* 0x02883000090075a7 */ /* 0x0002a6000806017f */
[----:B--2---:R-:W-:Y:S05]  /*e030*/  @!P3 NANOSLEEP.SYNCS 0x989680 ;  /* 0x009896800000b95d */ /* 0x004fea0003900000 */
[----:B------:R-:W2:Y:S02]  /*e040*/  @!P3 SYNCS.PHASECHK.TRANS64 P3, [R9+URZ+0x28830], R0 ;  /* 0x028830000900b5a7 */ /* 0x000ea4000806007f */
[----:B--2---:R-:W-:Y:S05]  /*e050*/  @!P3 BRA `(.L_x_2129) ;  /* 0xfffffffc00ecb947 */ /* 0x004fea000383ffff */
[----:B------:R-:W-:Y:S05]  /*e060*/  BRA `(.L_x_2126) ;  /* 0xffffff5800947947 */ /* 0x000fea000383ffff */
.L_x_2133:
[----:B-1----:R-:W-:-:S04]  /*e070*/  IMAD.U32 R9, RZ, RZ, UR7 ;  /* 0x00000007ff097e24 */ /* 0x002fc8000f8e00ff */
[----:B------:R1:W2:Y:S03]  /*e080*/  SYNCS.PHASECHK.TRANS64.TRYWAIT P3, [R9+URZ+0x28850], R0 ;  /* 0x02885000090075a7 */ /* 0x0002a6000806017f */
[----:B--2---:R-:W-:Y:S05]  /*e090*/  @!P3 NANOSLEEP.SYNCS 0x989680 ;  /* 0x009896800000b95d */ /* 0x004fea0003900000 */
[----:B------:R-:W2:Y:S02]  /*e0a0*/  @!P3 SYNCS.PHASECHK.TRANS64 P3, [R9+URZ+0x28850], R0 ;  /* 0x028850000900b5a7 */ /* 0x000ea4000806007f */
[----:B--2---:R-:W-:Y:S05]  /*e0b0*/  @!P3 BRA `(.L_x_2133) ;  /* 0xfffffffc00ecb947 */ /* 0x004fea000383ffff */
[----:B------:R-:W-:Y:S05]  /*e0c0*/  BRA `(.L_x_2130) ;  /* 0xffffff5c00587947 */ /* 0x000fea000383ffff */
.L_x_2139:
[----:B-1----:R-:W-:-:S04]  /*e0d0*/  IMAD.U32 R9, RZ, RZ, UR7 ;  /* 0x00000007ff097e24 */ /* 0x002fc8000f8e00ff */
[----:B------:R1:W2:Y:S03]  /*e0e0*/  SYNCS.PHASECHK.TRANS64.TRYWAIT P2, [R9+URZ+0x28830], R0 ;  /* 0x02883000090075a7 */ /* 0x0002a6000804017f */
[----:B--2---:R-:W-:Y:S05]  /*e0f0*/  @!P2 NANOSLEEP.SYNCS 0x989680 ;  /* 0x009896800000a95d */ /* 0x004fea0003900000 */
[----:B------:R-:W2:Y:S02]  /*e100*/  @!P2 SYNCS.PHASECHK.TRANS64 P2, [R9+URZ+0x28830], R0 ;  /* 0x028830000900a5a7 */ /* 0x000ea4000804007f */
[----:B--2---:R-:W-:Y:S05]  /*e110*/  @!P2 BRA `(.L_x_2139) ;  /* 0xfffffffc00eca947 */ /* 0x004fea000383ffff */
[----:B------:R-:W-:Y:S05]  /*e120*/  BRA `(.L_x_2136) ;  /* 0xffffff8000b07947 */ /* 0x000fea000383ffff */
.L_x_2143:
[----:B-1----:R-:W-:-:S04]  /*e130*/  IMAD.U32 R9, RZ, RZ, UR7 ;  /* 0x00000007ff097e24 */ /* 0x002fc8000f8e00ff */
[----:B------:R1:W2:Y:S03]  /*e140*/  SYNCS.PHASECHK.TRANS64.TRYWAIT P2, [R9+URZ+0x28850], R0 ;  /* 0x02885000090075a7 */ /* 0x0002a6000804017f */
[----:B--2---:R-:W-:Y:S05]  /*e150*/  @!P2 NANOSLEEP.SYNCS 0x989680 ;  /* 0x009896800000a95d */ /* 0x004fea0003900000 */
[----:B------:R-:W2:Y:S02]  /*e160*/  @!P2 SYNCS.PHASECHK.TRANS64 P2, [R9+URZ+0x28850], R0 ;  /* 0x028850000900a5a7 */ /* 0x000ea4000804007f */
[----:B--2---:R-:W-:Y:S05]  /*e170*/  @!P2 BRA `(.L_x_2143) ;  /* 0xfffffffc00eca947 */ /* 0x004fea000383ffff */
[----:B------:R-:W-:Y:S05]  /*e180*/  BRA `(.L_x_2140) ;  /* 0xffffff8400707947 */ /* 0x000fea000383ffff */
.L_x_2148:
[----:B-1----:R-:W-:-:S04]  /*e190*/  IMAD.U32 R3, RZ, RZ, UR5 ;  /* 0x00000005ff037e24 */ /* 0x002fc8000f8e00ff */
[----:B------:R1:W2:Y:S03]  /*e1a0*/  SYNCS.PHASECHK.TRANS64.TRYWAIT P0, [R3+URZ+0x28850], R8 ;  /* 0x02885008030075a7 */ /* 0x0002a6000800017f */
[----:B--2---:R-:W-:Y:S05]  /*e1b0*/  @!P0 NANOSLEEP.SYNCS 0x989680 ;  /* 0x009896800000895d */ /* 0x004fea0003900000 */
[----:B------:R-:W2:Y:S02]  /*e1c0*/  @!P0 SYNCS.PHASECHK.TRANS64 P0, [R3+URZ+0x28850], R8 ;  /* 0x02885008030085a7 */ /* 0x000ea4000800007f */
[----:B--2---:R-:W-:Y:S05]  /*e1d0*/  @!P0 BRA `(.L_x_2148) ;  /* 0xfffffffc00ec8947 */ /* 0x004fea000383ffff */
[----:B------:R-:W-:Y:S05]  /*e1e0*/  BRA `(.L_x_2147) ;  /* 0xffffffa000407947 */ /* 0x000fea000383ffff */
.L_x_2159:
[----:B------:R-:W-:Y:S02]  /*e1f0*/  IMAD.MOV.U32 R13, RZ, RZ, R0 ;  /* 0x000000ffff0d7224 */ /* 0x000fe400078e0000 */
[----:B------:R-:W-:Y:S02]  /*e200*/  IMAD.MOV.U32 R12, RZ, RZ, RZ ;  /* 0x000000ffff0c7224 */ /* 0x000fe400078e00ff */
[----:B------:R-:W-:Y:S02]  /*e210*/  IMAD.MOV.U32 R11, RZ, RZ, 0x1f ;  /* 0x0000001fff0b7424 */ /* 0x000fe400078e00ff */
[----:B------:R-:W-:-:S07]  /*e220*/  IMAD.MOV.U32 R15, RZ, RZ, -0x1 ;  /* 0xffffffffff0f7424 */ /* 0x000fce00078e00ff */
[----:B------:R-:W-:Y:S05]  /*e230*/  WARPSYNC.COLLECTIVE R15, `(.L_x_2235) ;  /* 0x000000000f087348 */ /* 0x000fea0003c00000 */
[----:B------:R0:W1:Y:S02]  /*e240*/  SHFL.IDX P6, R14, R13, R12, R11 ;  /* 0x0000000c0d0e7389 */ /* 0x00006400000c000b */
[----:B01----:R-:W-:Y:S01]  /*e250*/  ENDCOLLECTIVE ;  /* 0x000000000000791b */ /* 0x003fe20003800000 */
.L_x_2235:
[----:B------:R-:W-:Y:S05]  /*e260*/  BRA `(.L_x_2236) ;  /* 0xffffffcc00447947 */ /* 0x000fea000383ffff */
.L_x_2161:
[----:B------:R-:W-:Y:S01]  /*e270*/  BSSY B0, `(.L_x_2237) ;  /* 0x0000006000007945 */ /* 0x000fe20003800000 */
[----:B------:R-:W-:-:S07]  /*e280*/  IMAD.MOV.U32 R15, RZ, RZ, -0x1 ;  /* 0xffffffffff0f7424 */ /* 0x000fce00078e00ff */
[----:B0-----:R-:W-:Y:S05]  /*e290*/  WARPSYNC.COLLECTIVE R15, `(.L_x_2238) ;  /* 0x000000000f0c7348 */ /* 0x001fea0003c00000 */
[----:B------:R-:W-:Y:S02]  /*e2a0*/  ELECT P6, UR62, PT ;  /* 0x00000000003e782f */ /* 0x000fe400038c0000 */
[----:B------:R-:W-:Y:S01]  /*e2b0*/  MOV R14, UR62 ;  /* 0x0000003e000e7c02 */ /* 0x000fe20008000f00 */
[----:B0-----:R-:W-:Y:S10]  /*e2c0*/  ENDCOLLECTIVE ;  /* 0x000000000000791b */ /* 0x001ff40003800000 */
.L_x_2238:
[----:B------:R-:W-:Y:S05]  /*e2d0*/  BSYNC B0 ;  /* 0x0000000000007941 */ /* 0x000fea0003800000 */
.L_x_2237:
[----:B------:R-:W-:Y:S05]  /*e2e0*/  BRA `(.L_x_2239) ;  /* 0xffffffcc00447947 */ /* 0x000fea000383ffff */
.L_x_2163:
[----:B0-----:R-:W-:-:S04]  /*e2f0*/  IMAD.U32 R3, RZ, RZ, UR38 ;  /* 0x00000026ff037e24 */ /* 0x001fc8000f8e00ff */
[----:B------:R0:W1:Y:S03]  /*e300*/  SYNCS.PHASECHK.TRANS64.TRYWAIT P0, [R3+URZ+0x28840], R0 ;  /* 0x02884000030075a7 */ /* 0x000066000800017f */
[----:B-1----:R-:W-:Y:S05]  /*e310*/  @!P0 NANOSLEEP.SYNCS 0x989680 ;  /* 0x009896800000895d */ /* 0x002fea0003900000 */
[----:B------:R-:W1:Y:S02]  /*e320*/  @!P0 SYNCS.PHASECHK.TRANS64 P0, [R3+URZ+0x28840], R0 ;  /* 0x02884000030085a7 */ /* 0x000e64000800007f */
[----:B-1----:R-:W-:Y:S05]  /*e330*/  @!P0 BRA `(.L_x_2163) ;  /* 0xfffffffc00ec8947 */ /* 0x002fea000383ffff */
[----:B------:R-:W-:Y:S05]  /*e340*/  BRA `(.L_x_2240) ;  /* 0xffffffcc009c7947 */ /* 0x000fea000383ffff */
.L_x_2166:
[----:B------:R-:W-:Y:S02]  /*e350*/  IMAD.MOV.U32 R13, RZ, RZ, R5 ;  /* 0x000000ffff0d7224 */ /* 0x000fe400078e0005 */
[----:B------:R-:W-:Y:S02]  /*e360*/  IMAD.MOV.U32 R12, RZ, RZ, RZ ;  /* 0x000000ffff0c7224 */ /* 0x000fe400078e00ff */
[----:B------:R-:W-:Y:S02]  /*e370*/  IMAD.MOV.U32 R11, RZ, RZ, 0x181f ;  /* 0x0000181fff0b7424 */ /* 0x000fe400078e00ff */
[----:B------:R-:W-:Y:S02]  /*e380*/  IMAD.MOV.U32 R15, RZ, RZ, -0x1 ;  /* 0xffffffffff0f7424 */ /* 0x000fe400078e00ff */
[----:B------:R-:W-:-:S07]  /*e390*/  IMAD R6, R9, 0x80, R6 ;  /* 0x0000008009067824 */ /* 0x000fce00078e0206 */
[----:B------:R-:W-:Y:S05]  /*e3a0*/  WARPSYNC.COLLECTIVE R15, `(.L_x_2241) ;  /* 0x000000000f087348 */ /* 0x000fea0003c00000 */
[----:B------:R0:W1:Y:S02]  /*e3b0*/  SHFL.IDX P6, R14, R13, R12, R11 ;  /* 0x0000000c0d0e7389 */ /* 0x00006400000c000b */
[----:B01----:R-:W-:Y:S01]  /*e3c0*/  ENDCOLLECTIVE ;  /* 0x000000000000791b */ /* 0x003fe20003800000 */
.L_x_2241:
[----:B------:R-:W-:Y:S02]  /*e3d0*/  VIADD R9, R6, 0x10 ;  /* 0x0000001006097836 */ /* 0x000fe40000000000 */
[----:B------:R-:W-:Y:S02]  /*e3e0*/  IMAD.MOV.U32 R13, RZ, RZ, R0 ;  /* 0x000000ffff0d7224 */ /* 0x000fe400078e0000 */
[----:B------:R-:W-:-:S07]  /*e3f0*/  IMAD.MOV.U32 R2, RZ, RZ, R14 ;  /* 0x000000ffff027224 */ /* 0x000fce00078e000e */
[----:B------:R-:W-:Y:S05]  /*e400*/  WARPSYNC.COLLECTIVE R15, `(.L_x_2242) ;  /* 0x000000000f087348 */ /* 0x000fea0003c00000 */
[----:B------:R0:W1:Y:S02]  /*e410*/  SHFL.IDX P6, R14, R13, R12, R11 ;  /* 0x0000000c0d0e7389 */ /* 0x00006400000c000b */
[----:B01----:R-:W-:Y:S01]  /*e420*/  ENDCOLLECTIVE ;  /* 0x000000000000791b */ /* 0x003fe20003800000 */
.L_x_2242:
[----:B------:R-:W-:Y:S02]  /*e430*/  ULDC UR4, c[0x0][0x288] ;  /* 0x0000a20000047ab9 */ /* 0x000fe40000000800 */
[----:B------:R-:W-:-:S05]  /*e440*/  IMAD R4, R8, UR4, RZ ;  /* 0x0000000408047c24 */ /* 0x000fca000f8e02ff */
[----:B------:R-:W-:Y:S01]  /*e450*/  ISETP.GE.AND P2, PT, R6, R4, PT ;  /* 0x000000040600720c */ /* 0x000fe20003f46270 */
[----:B------:R-:W-:Y:S02]  /*e460*/  IMAD.MOV.U32 R13, RZ, RZ, R5 ;  /* 0x000000ffff0d7224 */ /* 0x000fe400078e0005 */
[----:B------:R-:W-:-:S10]  /*e470*/  IMAD.MOV.U32 R12, RZ, RZ, 0x1 ;  /* 0x00000001ff0c7424 */ /* 0x000fd400078e00ff */
[----:B------:R-:W-:Y:S01]  /*e480*/  @!P2 LEA R8, R7, UR38, 0x1 ;  /* 0x000000260708ac11 */ /* 0x000fe2000f8e08ff */
[----:B------:R-:W-:-:S07]  /*e490*/  IMAD.MOV.U32 R3, RZ, RZ, R14 ;  /* 0x000000ffff037224 */ /* 0x000fce00078e000e */
[----:B------:R-:W-:Y:S05]  /*e4a0*/  WARPSYNC.COLLECTIVE R15, `(.L_x_2243) ;  /* 0x000000000f087348 */ /* 0x000fea0003c00000 */
[----:B------:R0:W1:Y:S02]  /*e4b0*/  SHFL.IDX P6, R14, R13, R12, R11 ;  /* 0x0000000c0d0e7389 */ /* 0x00006400000c000b */
[----:B01----:R-:W-:Y:S01]  /*e4c0*/  ENDCOLLECTIVE ;  /* 0x000000000000791b */ /* 0x003fe20003800000 */
.L_x_2243:
[----:B------:R-:W-:-:S04]  /*e4d0*/  LOP3.LUT R3, R3, R2, RZ, 0x3c, !PT ;  /* 0x0000000203037212 */ /* 0x000fc800078e3cff */
[----:B------:R-:W-:-:S04]  /*e4e0*/  LOP3.LUT R2, R3, R2, RZ, 0x3c, !PT ;  /* 0x0000000203027212 */ /* 0x000fc800078e3cff */
[----:B------:R-:W-:Y:S01]  /*e4f0*/  LOP3.LUT R3, R3, R2, RZ, 0x3c, !PT ;  /* 0x0000000203037212 */ /* 0x000fe200078e3cff */
[----:B------:R-:W-:Y:S02]  /*e500*/  IMAD.MOV.U32 R13, RZ, RZ, R0 ;  /* 0x000000ffff0d7224 */ /* 0x000fe400078e0000 */
[----:B------:R-:W-:-:S05]  /*e510*/  @!P2 IMAD.WIDE.U32 R2, R10, 0x2, R2 ;  /* 0x000000020a02a825 */ /* 0x000fca00078e0002 */
        /* <DEDUP_REMOVED lines=10> */
.L_x_2244:
[----:B------:R-:W-:Y:S01]  /*e5c0*/  @!P2 LEA R21, R7, UR38, 0x1 ;  /* 0x000000260715ac11 */ /* 0x000fe2000f8e08ff */
[----:B------:R-:W-:Y:S02]  /*e5d0*/  IMAD.MOV.U32 R9, RZ, RZ, R8 ;  /* 0x000000ffff097224 */ /* 0x000fe400078e0008 */
[----:B------:R-:W-:Y:S02]  /*e5e0*/  VIADD R3, R6, 0x20 ;  /* 0x0000002006037836 */ /* 0x000fe40000000000 */
[----:B------:R-:W-:Y:S02]  /*e5f0*/  IMAD.MOV.U32 R13, RZ, RZ, R5 ;  /* 0x000000ffff0d7224 */ /* 0x000fe400078e0005 */
[----:B------:R-:W-:Y:S02]  /*e600*/  IMAD.MOV.U32 R12, RZ, RZ, 0x2 ;  /* 0x00000002ff0c7424 */ /* 0x000fe400078e00ff */
[----:B------:R-:W-:-:S07]  /*e610*/  IMAD.MOV.U32 R8, RZ, RZ, R14 ;  /* 0x000000ffff087224 */ /* 0x000fce00078e000e */
[----:B------:R-:W-:Y:S05]  /*e620*/  WARPSYNC.COLLECTIVE R15, `(.L_x_2245) ;  /* 0x000000000f087348 */ /* 0x000fea0003c00000 */
[----:B------:R0:W1:Y:S02]  /*e630*/  SHFL.IDX P6, R14, R13, R12, R11 ;  /* 0x0000000c0d0e7389 */ /* 0x00006400000c000b */
[----:B01----:R-:W-:Y:S01]  /*e640*/  ENDCOLLECTIVE ;  /* 0x000000000000791b */ /* 0x003fe20003800000 */
.L_x_2245:
        /* <DEDUP_REMOVED lines=14> */
.L_x_2246:
[----:B------:R-:W-:Y:S02]  /*e730*/  IMAD.MOV.U32 R3, RZ, RZ, R2 ;  /* 0x000000ffff037224 */ /* 0x000fe400078e0002 */
[----:B------:R-:W-:Y:S02]  /*e740*/  IMAD.MOV.U32 R13, RZ, RZ, R5 ;  /* 0x000000ffff0d7224 */ /* 0x000fe400078e0005 */
[----:B------:R-:W-:Y:S02]  /*e750*/  IMAD.MOV.U32 R12, RZ, RZ, 0x3 ;  /* 0x00000003ff0c7424 */ /* 0x000fe400078e00ff */
[----:B------:R-:W-:-:S07]  /*e760*/  IMAD.MOV.U32 R2, RZ, RZ, R14 ;  /* 0x000000ffff027224 */ /* 0x000fce00078e000e */
[----:B------:R-:W-:Y:S05]  /*e770*/  WARPSYNC.COLLECTIVE R15, `(.L_x_2247) ;  /* 0x000000000f087348 */ /* 0x000fea0003c00000 */
[----:B------:R0:W1:Y:S02]  /*e780*/  SHFL.IDX P6, R14, R13, R12, R11 ;  /* 0x0000000c0d0e7389 */ /* 0x00006400000c000b */
[----:B01----:R-:W-:Y:S01]  /*e790*/  ENDCOLLECTIVE ;  /* 0x000000000000791b */ /* 0x003fe20003800000 */
.L_x_2247:
        /* <DEDUP_REMOVED lines=14> */
.L_x_2248:
[----:B------:R-:W-:Y:S02]  /*e880*/  IMAD.MOV.U32 R9, RZ, RZ, R8 ;  /* 0x000000ffff097224 */ /* 0x000fe400078e0008 */
[----:B------:R-:W-:Y:S02]  /*e890*/  IMAD.MOV.U32 R13, RZ, RZ, R5 ;  /* 0x000000ffff0d7224 */ /* 0x000fe400078e0005 */
[----:B------:R-:W-:Y:S02]  /*e8a0*/  IMAD.MOV.U32 R12, RZ, RZ, 0x4 ;  /* 0x00000004ff0c7424 */ /* 0x000fe400078e00ff */
[----:B------:R-:W-:-:S07]  /*e8b0*/  IMAD.MOV.U32 R8, RZ, RZ, R14 ;  /* 0x000000ffff087224 */ /* 0x000fce00078e000e */
[----:B------:R-:W-:Y:S05]  /*e8c0*/  WARPSYNC.COLLECTIVE R15, `(.L_x_2249) ;  /* 0x000000000f087348 */ /* 0x000fea0003c00000 */
[----:B------:R0:W1:Y:S02]  /*e8d0*/  SHFL.IDX P6, R14, R13, R12, R11 ;  /* 0x0000000c0d0e7389 */ /* 0x00006400000c000b */
[----:B01----:R-:W-:Y:S01]  /*e8e0*/  ENDCOLLECTIVE ;  /* 0x000000000000791b */ /* 0x003fe20003800000 */
.L_x_2249:
        /* <DEDUP_REMOVED lines=14> */
.L_x_2250:
[----:B------:R-:W-:Y:S02]  /*e9d0*/  IMAD.MOV.U32 R3, RZ, RZ, R2 ;  /* 0x000000ffff037224 */ /* 0x000fe400078e0002 */
[----:B------:R-:W-:Y:S02]  /*e9e0*/  IMAD.MOV.U32 R13, RZ, RZ, R5 ;  /* 0x000000ffff0d7224 */ /* 0x000fe400078e0005 */
[----:B------:R-:W-:Y:S02]  /*e9f0*/  IMAD.MOV.U32 R12, RZ, RZ, 0x5 ;  /* 0x00000005ff0c7424 */ /* 0x000fe400078e00ff */
[----:B------:R-:W-:-:S07]  /*ea00*/  IMAD.MOV.U32 R2, RZ, RZ, R14 ;  /* 0x000000ffff027224 */ /* 0x000fce00078e000e */
[----:B------:R-:W-:Y:S05]  /*ea10*/  WARPSYNC.COLLECTIVE R15, `(.L_x_2251) ;  /* 0x000000000f087348 */ /* 0x000fea0003c00000 */
[----:B------:R0:W1:Y:S02]  /*ea20*/  SHFL.IDX P6, R14, R13, R12, R11 ;  /* 0x0000000c0d0e7389 */ /* 0x00006400000c000b */
[----:B01----:R-:W-:Y:S01]  /*ea30*/  ENDCOLLECTIVE ;  /* 0x000000000000791b */ /* 0x003fe20003800000 */
.L_x_2251:
        /* <DEDUP_REMOVED lines=14> */
.L_x_2252:
[----:B------:R-:W-:Y:S02]  /*eb20*/  IMAD.MOV.U32 R9, RZ, RZ, R8 ;  /* 0x000000ffff097224 */ /* 0x000fe400078e0008 */
[----:B------:R-:W-:Y:S02]  /*eb30*/  IMAD.MOV.U32 R13, RZ, RZ, R5 ;  /* 0x000000ffff0d7224 */ /* 0x000fe400078e0005 */
[----:B------:R-:W-:Y:S02]  /*eb40*/  IMAD.MOV.U32 R12, RZ, RZ, 0x6 ;  /* 0x00000006ff0c7424 */ /* 0x000fe400078e00ff */
[----:B------:R-:W-:-:S07]  /*eb50*/  IMAD.MOV.U32 R8, RZ, RZ, R14 ;  /* 0x000000ffff087224 */ /* 0x000fce00078e000e */
[----:B------:R-:W-:Y:S05]  /*eb60*/  WARPSYNC.COLLECTIVE R15, `(.L_x_2253) ;  /* 0x000000000f087348 */ /* 0x000fea0003c00000 */
[----:B------:R0:W1:Y:S02]  /*eb70*/  SHFL.IDX P6, R14, R13, R12, R11 ;  /* 0x0000000c0d0e7389 */ /* 0x00006400000c000b */
[----:B01----:R-:W-:Y:S01]  /*eb80*/  ENDCOLLECTIVE ;  /* 0x000000000000791b */ /* 0x003fe20003800000 */
.L_x_2253:
        /* <DEDUP_REMOVED lines=13> */
.L_x_2254:
[----:B------:R-:W-:Y:S02]  /*ec60*/  IMAD.MOV.U32 R3, RZ, RZ, R2 ;  /* 0x000000ffff037224 */ /* 0x000fe400078e0002 */
[----:B------:R-:W-:Y:S02]  /*ec70*/  IMAD.MOV.U32 R13, RZ, RZ, R5 ;  /* 0x000000ffff0d7224 */ /* 0x000fe400078e0005 */
[----:B------:R-:W-:Y:S02]  /*ec80*/  IMAD.MOV.U32 R12, RZ, RZ, 0x7 ;  /* 0x00000007ff0c7424 */ /* 0x000fe400078e00ff */
[----:B------:R-:W-:-:S07]  /*ec90*/  IMAD.MOV.U32 R2, RZ, RZ, R14 ;  /* 0x000000ffff027224 */ /* 0x000fce00078e000e */
[----:B------:R-:W-:Y:S05]  /*eca0*/  WARPSYNC.COLLECTIVE R15, `(.L_x_2255) ;  /* 0x000000000f087348 */ /* 0x000fea0003c00000 */
[----:B------:R0:W1:Y:S02]  /*ecb0*/  SHFL.IDX P6, R14, R13, R12, R11 ;  /* 0x0000000c0d0e7389 */ /* 0x00006400000c000b */
[----:B01----:R-:W-:Y:S01]  /*ecc0*/  ENDCOLLECTIVE ;  /* 0x000000000000791b */ /* 0x003fe20003800000 */
.L_x_2255:
        /* <DEDUP_REMOVED lines=11> */
.L_x_2256:
[----:B------:R-:W-:Y:S05]  /*ed80*/  BRA `(.L_x_2257) ;  /* 0xffffffcc00ec7947 */ /* 0x000fea000383ffff */
.L_x_2169:
[----:B0-----:R-:W-:-:S04]  /*ed90*/  IMAD.U32 R3, RZ, RZ, UR38 ;  /* 0x00000026ff037e24 */ /* 0x001fc8000f8e00ff */
[----:B------:R0:W1:Y:S03]  /*eda0*/  SYNCS.PHASECHK.TRANS64.TRYWAIT P0, [R3+URZ+0x28820], R2 ;  /* 0x02882002030075a7 */ /* 0x000066000800017f */
[----:B-1----:R-:W-:Y:S05]  /*edb0*/  @!P0 NANOSLEEP.SYNCS 0x989680 ;  /* 0x009896800000895d */ /* 0x002fea0003900000 */
[----:B------:R-:W1:Y:S02]  /*edc0*/  @!P0 SYNCS.PHASECHK.TRANS64 P0, [R3+URZ+0x28820], R2 ;  /* 0x02882002030085a7 */ /* 0x000e64000800007f */
[----:B-1----:R-:W-:Y:S05]  /*edd0*/  @!P0 BRA `(.L_x_2169) ;  /* 0xfffffffc00ec8947 */ /* 0x002fea000383ffff */
[----:B------:R-:W-:Y:S05]  /*ede0*/  BRA `(.L_x_2258) ;  /* 0xffffffd000407947 */ /* 0x000fea000383ffff */
.L_x_2176:
[----:B-1----:R-:W-:-:S04]  /*edf0*/  IMAD.U32 R3, RZ, RZ, UR38 ;  /* 0x00000026ff037e24 */ /* 0x002fc8000f8e00ff */
[----:B------:R1:W2:Y:S03]  /*ee00*/  SYNCS.PHASECHK.TRANS64.TRYWAIT P0, [R3+URZ+0x28848], R2 ;  /* 0x02884802030075a7 */ /* 0x0002a6000800017f */
[----:B--2---:R-:W-:Y:S05]  /*ee10*/  @!P0 NANOSLEEP.SYNCS 0x989680 ;  /* 0x009896800000895d */ /* 0x004fea0003900000 */
[----:B------:R-:W2:Y:S02]  /*ee20*/  @!P0 SYNCS.PHASECHK.TRANS64 P0, [R3+URZ+0x28848], R2 ;  /* 0x02884802030085a7 */ /* 0x000ea4000800007f */
[----:B--2---:R-:W-:Y:S05]  /*ee30*/  @!P0 BRA `(.L_x_2176) ;  /* 0xfffffffc00ec8947 */ /* 0x004fea000383ffff */
[----:B------:R-:W-:Y:S05]  /*ee40*/  BRA `(.L_x_2259) ;  /* 0xffffffd400187947 */ /* 0x000fea000383ffff */
.L_x_2182:
[----:B0-----:R-:W-:-:S04]  /*ee50*/  IMAD.U32 R3, RZ, RZ, UR38 ;  /* 0x00000026ff037e24 */ /* 0x001fc8000f8e00ff */
[----:B------:R0:W1:Y:S03]  /*ee60*/  SYNCS.PHASECHK.TRANS64.TRYWAIT P0, [R3+URZ+0x28860], R2 ;  /* 0x02886002030075a7 */ /* 0x000066000800017f */
[----:B-1----:R-:W-:Y:S05]  /*ee70*/  @!P0 NANOSLEEP.SYNCS 0x989680 ;  /* 0x009896800000895d */ /* 0x002fea0003900000 */
[----:B------:R-:W1:Y:S02]  /*ee80*/  @!P0 SYNCS.PHASECHK.TRANS64 P0, [R3+URZ+0x28860], R2 ;  /* 0x02886002030085a7 */ /* 0x000e64000800007f */
[----:B-1----:R-:W-:Y:S05]  /*ee90*/  @!P0 BRA `(.L_x_2182) ;  /* 0xfffffffc00ec8947 */ /* 0x002fea000383ffff */
[----:B------:R-:W-:Y:S05]  /*eea0*/  BRA `(.L_x_2260) ;  /* 0xffffffd400b47947 */ /* 0x000fea000383ffff */
.L_x_2191:
[----:B-1----:R-:W-:-:S04]  /*eeb0*/  IMAD.U32 R3, RZ, RZ, UR38 ;  /* 0x00000026ff037e24 */ /* 0x002fc8000f8e00ff */
[----:B------:R1:W2:Y:S03]  /*eec0*/  SYNCS.PHASECHK.TRANS64.TRYWAIT P0, [R3+URZ+0x28840], R2 ;  /* 0x02884002030075a7 */ /* 0x0002a6000800017f */
[----:B--2---:R-:W-:Y:S05]  /*eed0*/  @!P0 NANOSLEEP.SYNCS 0x989680 ;  /* 0x009896800000895d */ /* 0x004fea0003900000 */
[----:B------:R-:W2:Y:S02]  /*eee0*/  @!P0 SYNCS.PHASECHK.TRANS64 P0, [R3+URZ+0x28840], R2 ;  /* 0x02884002030085a7 */ /* 0x000ea4000800007f */
[----:B--2---:R-:W-:Y:S05]  /*eef0*/  @!P0 BRA `(.L_x_2191) ;  /* 0xfffffffc00ec8947 */ /* 0x004fea000383ffff */
[----:B------:R-:W-:Y:S05]  /*ef00*/  BRA `(.L_x_2261) ;  /* 0xffffffd800d87947 */ /* 0x000fea000383ffff */
.L_x_2197:
[----:B0-----:R-:W-:-:S04]  /*ef10*/  IMAD.U32 R3, RZ, RZ, UR38 ;  /* 0x00000026ff037e24 */ /* 0x001fc8000f8e00ff */
[----:B------:R0:W1:Y:S03]  /*ef20*/  SYNCS.PHASECHK.TRANS64.TRYWAIT P0, [R3+URZ+0x28868], R2 ;  /* 0x02886802030075a7 */ /* 0x000066000800017f */
[----:B-1----:R-:W-:Y:S05]  /*ef30*/  @!P0 NANOSLEEP.SYNCS 0x989680 ;  /* 0x009896800000895d */ /* 0x002fea0003900000 */
[----:B------:R-:W1:Y:S02]  /*ef40*/  @!P0 SYNCS.PHASECHK.TRANS64 P0, [R3+URZ+0x28868], R2 ;  /* 0x02886802030085a7 */ /* 0x000e64000800007f */
[----:B-1----:R-:W-:Y:S05]  /*ef50*/  @!P0 BRA `(.L_x_2197) ;  /* 0xfffffffc00ec8947 */ /* 0x002fea000383ffff */
[----:B------:R-:W-:Y:S05]  /*ef60*/  BRA `(.L_x_2262) ;  /* 0xffffffdc00787947 */ /* 0x000fea000383ffff */
.L_x_2206:
[----:B-1----:R-:W-:-:S04]  /*ef70*/  IMAD.U32 R3, RZ, RZ, UR38 ;  /* 0x00000026ff037e24 */ /* 0x002fc8000f8e00ff */
[----:B------:R1:W2:Y:S03]  /*ef80*/  SYNCS.PHASECHK.TRANS64.TRYWAIT P0, [R3+URZ+0x28848], R2 ;  /* 0x02884802030075a7 */ /* 0x0002a6000800017f */
[----:B--2---:R-:W-:Y:S05]  /*ef90*/  @!P0 NANOSLEEP.SYNCS 0x989680 ;  /* 0x009896800000895d */ /* 0x004fea0003900000 */
[----:B------:R-:W2:Y:S02]  /*efa0*/  @!P0 SYNCS.PHASECHK.TRANS64 P0, [R3+URZ+0x28848], R2 ;  /* 0x02884802030085a7 */ /* 0x000ea4000800007f */
[----:B--2---:R-:W-:Y:S05]  /*efb0*/  @!P0 BRA `(.L_x_2206) ;  /* 0xfffffffc00ec8947 */ /* 0x004fea000383ffff */
[----:B------:R-:W-:Y:S05]  /*efc0*/  BRA `(.L_x_2263) ;  /* 0xffffffe000b47947 */ /* 0x000fea000383ffff */
.L_x_2212:
[----:B0-----:R-:W-:-:S04]  /*efd0*/  IMAD.U32 R3, RZ, RZ, UR38 ;  /* 0x00000026ff037e24 */ /* 0x001fc8000f8e00ff */
[----:B------:R0:W1:Y:S03]  /*efe0*/  SYNCS.PHASECHK.TRANS64.TRYWAIT P0, [R3+URZ+0x28860], R2 ;  /* 0x02886002030075a7 */ /* 0x000066000800017f */
[----:B-1----:R-:W-:Y:S05]  /*eff0*/  @!P0 NANOSLEEP.SYNCS 0x989680 ;  /* 0x009896800000895d */ /* 0x002fea0003900000 */
[----:B------:R-:W1:Y:S02]  /*f000*/  @!P0 SYNCS.PHASECHK.TRANS64 P0, [R3+URZ+0x28860], R2 ;  /* 0x02886002030085a7 */ /* 0x000e64000800007f */
[----:B-1----:R-:W-:Y:S05]  /*f010*/  @!P0 BRA `(.L_x_2212) ;  /* 0xfffffffc00ec8947 */ /* 0x002fea000383ffff */
[----:B------:R-:W-:Y:S05]  /*f020*/  BRA `(.L_x_2264) ;  /* 0xffffffe400507947 */ /* 0x000fea000383ffff */
.L_x_2220:
[----:B0-----:R0:W1:Y:S02]  /*f030*/  SYNCS.PHASECHK.TRANS64.TRYWAIT P0, [R3+URZ+0x28860], R0 ;  /* 0x02886000030075a7 */ /* 0x001064000800017f */
[----:B-1----:R-:W-:Y:S05]  /*f040*/  @!P0 NANOSLEEP.SYNCS 0x989680 ;  /* 0x009896800000895d */ /* 0x002fea0003900000 */
[----:B------:R-:W1:Y:S02]  /*f050*/  @!P0 SYNCS.PHASECHK.TRANS64 P0, [R3+URZ+0x28860], R0 ;  /* 0x02886000030085a7 */ /* 0x000e64000800007f */
[----:B-1----:R-:W-:Y:S05]  /*f060*/  @!P0 BRA `(.L_x_2220) ;  /* 0xfffffffc00f08947 */ /* 0x002fea000383ffff */
[----:B------:R-:W-:Y:S05]  /*f070*/  BRA `(.L_x_2265) ;  /* 0xffffffe800207947 */ /* 0x000fea000383ffff */
.L_x_2225:
[----:B0-----:R0:W1:Y:S02]  /*f080*/  SYNCS.PHASECHK.TRANS64.TRYWAIT P0, [R2+URZ+0x28820], R3 ;  /* 0x02882003020075a7 */ /* 0x001064000800017f */
[----:B-1----:R-:W-:Y:S05]  /*f090*/  @!P0 NANOSLEEP.SYNCS 0x989680 ;  /* 0x009896800000895d */ /* 0x002fea0003900000 */
[----:B------:R-:W1:Y:S02]  /*f0a0*/  @!P0 SYNCS.PHASECHK.TRANS64 P0, [R2+URZ+0x28820], R3 ;  /* 0x02882003020085a7 */ /* 0x000e64000800007f */
[----:B-1----:R-:W-:Y:S05]  /*f0b0*/  @!P0 BRA `(.L_x_2225) ;  /* 0xfffffffc00f08947 */ /* 0x002fea000383ffff */
[----:B------:R-:W-:Y:S05]  /*f0c0*/  BRA `(.L_x_2266) ;  /* 0xffffffe800f07947 */ /* 0x000fea000383ffff */
.L_x_2226:
        /* <DEDUP_REMOVED lines=11> */
.L_x_2268:
[----:B------:R-:W-:Y:S05]  /*f180*/  BSYNC B0 ;  /* 0x0000000000007941 */ /* 0x000fea0003800000 */
.L_x_2267:
[----:B------:R-:W-:Y:S05]  /*f190*/  BRA `(.L_x_2269) ;  /* 0xffffffe800d47947 */ /* 0x000fea000383ffff */
.L_x_2227:
[----:B------:R-:W-:Y:S01]  /*f1a0*/  BSSY B0, `(.L_x_2270) ;  /* 0x0000006000007945 */ /* 0x000fe20003800000 */
[----:B------:R-:W-:-:S07]  /*f1b0*/  IMAD.MOV.U32 R15, RZ, RZ, -0x1 ;  /* 0xffffffffff0f7424 */ /* 0x000fce00078e00ff */
[----:B0-----:R-:W-:Y:S05]  /*f1c0*/  WARPSYNC.COLLECTIVE R15, `(.L_x_2271) ;  /* 0x000000000f0c7348 */ /* 0x001fea0003c00000 */
[----:B------:R-:W-:Y:S02]  /*f1d0*/  ELECT P6, UR62, PT ;  /* 0x00000000003e782f */ /* 0x000fe400038c0000 */
[----:B------:R-:W-:Y:S01]  /*f1e0*/  MOV R14, UR62 ;  /* 0x0000003e000e7c02 */ /* 0x000fe20008000f00 */
[----:B0-----:R-:W-:Y:S10]  /*f1f0*/  ENDCOLLECTIVE ;  /* 0x000000000000791b */ /* 0x001ff40003800000 */
.L_x_2271:
[----:B------:R-:W-:Y:S05]  /*f200*/  BSYNC B0 ;  /* 0x0000000000007941 */ /* 0x000fea0003800000 */
.L_x_2270:
[----:B------:R-:W-:Y:S05]  /*f210*/  BRA `(.L_x_2272) ;  /* 0xffffffe800c87947 */ /* 0x000fea000383ffff */
.L_x_2229:
[----:B0-----:R0:W1:Y:S02]  /*f220*/  SYNCS.PHASECHK.TRANS64.TRYWAIT P0, [R6+URZ], R5 ;  /* 0x00000005060075a7 */ /* 0x001064000800017f */
[----:B-1----:R-:W-:Y:S05]  /*f230*/  @!P0 NANOSLEEP.SYNCS 0x989680 ;  /* 0x009896800000895d */ /* 0x002fea0003900000 */
[----:B------:R-:W1:Y:S02]  /*f240*/  @!P0 SYNCS.PHASECHK.TRANS64 P0, [R6+URZ], R5 ;  /* 0x00000005060085a7 */ /* 0x000e64000800007f */
[----:B-1----:R-:W-:Y:S05]  /*f250*/  @!P0 BRA `(.L_x_2229) ;  /* 0xfffffffc00f08947 */ /* 0x002fea000383ffff */
[----:B------:R-:W-:Y:S05]  /*f260*/  BRA `(.L_x_2273) ;  /* 0xffffffe800fc7947 */ /* 0x000fea000383ffff */
.L_x_2230:
[----:B-1----:R1:W2:Y:S02]  /*f270*/  SYNCS.PHASECHK.TRANS64.TRYWAIT P0, [R3+URZ], R4 ;  /* 0x00000004030075a7 */ /* 0x0022a4000800017f */
[----:B--2---:R-:W-:Y:S05]  /*f280*/  @!P0 NANOSLEEP.SYNCS 0x989680 ;  /* 0x009896800000895d */ /* 0x004fea0003900000 */
[----:B------:R-:W2:Y:S02]  /*f290*/  @!P0 SYNCS.PHASECHK.TRANS64 P0, [R3+URZ], R4 ;  /* 0x00000004030085a7 */ /* 0x000ea4000800007f */
[----:B--2---:R-:W-:Y:S05]  /*f2a0*/  @!P0 BRA `(.L_x_2230) ;  /* 0xfffffffc00f08947 */ /* 0x004fea000383ffff */
[----:B------:R-:W-:Y:S05]  /*f2b0*/  BRA `(.L_x_2274) ;  /* 0xffffffe800f07947 */ /* 0x000fea000383ffff */
.L_x_2232:
[----:B-1----:R1:W2:Y:S02]  /*f2c0*/  SYNCS.PHASECHK.TRANS64.TRYWAIT P0, [R0+URZ], R5 ;  /* 0x00000005000075a7 */ /* 0x0022a4000800017f */
[----:B--2---:R-:W-:Y:S05]  /*f2d0*/  @!P0 NANOSLEEP.SYNCS 0x989680 ;  /* 0x009896800000895d */ /* 0x004fea0003900000 */
[----:B------:R-:W2:Y:S02]  /*f2e0*/  @!P0 SYNCS.PHASECHK.TRANS64 P0, [R0+URZ], R5 ;  /* 0x00000005000085a7 */ /* 0x000ea4000800007f */
[----:B--2---:R-:W-:Y:S05]  /*f2f0*/  @!P0 BRA `(.L_x_2232) ;  /* 0xfffffffc00f08947 */ /* 0x004fea000383ffff */
[----:B------:R-:W-:Y:S05]  /*f300*/  BRA `(.L_x_2275) ;  /* 0xffffffe800f47947 */ /* 0x000fea000383ffff */
.L_x_2276:
        /* <DEDUP_REMOVED lines=15> */
.L_x_3097:


//--------------------- .text._ZN7cutlass13device_kernelIN5flash11enable_sm90INS1_16FlashAttnFwdSm90INS1_25CollectiveMainloopFwdSm90ILi2EN4cute5tupleIJNS5_1CILi1EEES8_S8_EEENS6_IJNS7_ILi128EEESA_SA_EEELi128ENS_10bfloat16_tEfNS_4arch4Sm90ELb1ELb0ELb0ELb1ELb0ELb0ELb0ELb1ELb1ELb1ELb1ELb0EEENS1_21CollectiveEpilogueFwdISB_S9_SC_SE_Li256ELb1ELb1ELb1ELb0EEENS1_36VarlenDynamicPersistentTileSchedulerILi128ELi128ELi256ELi128ELb1ELb1ELb1ELb1ELb1ELb1EEEEEEEEEvNT_6ParamsE --------------------------
	.section	.text._ZN7cutlass13device_kernelIN5flash11enable_sm90INS1_16FlashAttnFwdSm90INS1_25CollectiveMainloopFwdSm90ILi2EN4cute5tupleIJNS5_1CILi1EEES8_S8_EEENS6_IJNS7_ILi128EEESA_SA_EEELi128ENS_10bfloat16_tEfNS_4arch4Sm90ELb1ELb0ELb0ELb1ELb0ELb0ELb0ELb1ELb1ELb1ELb1ELb0EEENS1_21CollectiveEpilogueFwdISB_S9_SC_SE_Li256ELb1ELb1ELb1ELb0EEENS1_36VarlenDynamicPersistentTileSchedulerILi128ELi128ELi256ELi128ELb1ELb1ELb1ELb1ELb1ELb1EEEEEEEEEvNT_6ParamsE,"ax",@progbits
	.align	128
.text._ZN7cutlass13device_kernelIN5flash11enable_sm90INS1_16FlashAttnFwdSm90INS1_25CollectiveMainloopFwdSm90ILi2EN4cute5tupleIJNS5_1CILi1EEES8_S8_EEENS6_IJNS7_ILi128EEESA_SA_EEELi128ENS_10bfloat16_tEfNS_4arch4Sm90ELb1ELb0ELb0ELb1ELb0ELb0ELb0ELb1ELb1ELb1ELb1ELb0EEENS1_21CollectiveEpilogueFwdISB_S9_SC_SE_Li256ELb1ELb1ELb1ELb0EEENS1_36VarlenDynamicPersistentTileSchedulerILi128ELi128ELi256ELi128ELb1ELb1ELb1ELb1ELb1ELb1EEEEEEEEEvNT_6ParamsE:
        .type           _ZN7cutlass13device_kernelIN5flash11enable_sm90INS1_16FlashAttnFwdSm90INS1_25CollectiveMainloopFwdSm90ILi2EN4cute5tupleIJNS5_1CILi1EEES8_S8_EEENS6_IJNS7_ILi128EEESA_SA_EEELi128ENS_10bfloat16_tEfNS_4arch4Sm90ELb1ELb0ELb0ELb1ELb0ELb0ELb0ELb1ELb1ELb1ELb1ELb0EEENS1_21CollectiveEpilogueFwdISB_S9_SC_SE_Li256ELb1ELb1ELb1ELb0EEENS1_36VarlenDynamicPersistentTileSchedulerILi128ELi128ELi256ELi128ELb1ELb1ELb1ELb1ELb1ELb1EEEEEEEEEvNT_6ParamsE,@function
        .size           _ZN7cutlass13device_kernelIN5flash11enable_sm90INS1_16FlashAttnFwdSm90INS1_25CollectiveMainloopFwdSm90ILi2EN4cute5tupleIJNS5_1CILi1EEES8_S8_EEENS6_IJNS7_ILi128EEESA_SA_EEELi128ENS_10bfloat16_tEfNS_4arch4Sm90ELb1ELb0ELb0ELb1ELb0ELb0ELb0ELb1ELb1ELb1ELb1ELb0EEENS1_21CollectiveEpilogueFwdISB_S9_SC_SE_Li256ELb1ELb1ELb1ELb0EEENS1_36VarlenDynamicPersistentTileSchedulerILi128ELi128ELi256ELi128ELb1ELb1ELb1ELb1ELb1ELb1EEEEEEEEEvNT_6ParamsE,(.L_x_3098 - _ZN7cutlass13device_kernelIN5flash11enable_sm90INS1_16FlashAttnFwdSm90INS1_25CollectiveMainloopFwdSm90ILi2EN4cute5tupleIJNS5_1CILi1EEES8_S8_EEENS6_IJNS7_ILi128EEESA_SA_EEELi128ENS_10bfloat16_tEfNS_4arch4Sm90ELb1ELb0ELb0ELb1ELb0ELb0ELb0ELb1ELb1ELb1ELb1ELb0EEENS1_21CollectiveEpilogueFwdISB_S9_SC_SE_Li256ELb1ELb1ELb1ELb0EEENS1_36VarlenDynamicPersistentTileSchedulerILi128ELi128ELi256ELi128ELb1ELb1ELb1ELb1ELb1ELb1EEEEEEEEEvNT_6ParamsE)
        .other          _ZN7cutlass13device_kernelIN5flash11enable_sm90INS1_16FlashAttnFwdSm90INS1_25CollectiveMainloopFwdSm90ILi2EN4cute5tupleIJNS5_1CILi1EEES8_S8_EEENS6_IJNS7_ILi128EEESA_SA_EEELi128ENS_10bfloat16_tEfNS_4arch4Sm90ELb1ELb0ELb0ELb1ELb0ELb0ELb0ELb1ELb1ELb1ELb1ELb0EEENS1_21CollectiveEpilogueFwdISB_S9_SC_SE_Li256ELb1ELb1ELb1ELb0EEENS1_36VarlenDynamicPersistentTileSchedulerILi128ELi128ELi256ELi128ELb1ELb1ELb1ELb1ELb1ELb1EEEEEEEEEvNT_6ParamsE,@"STO_CUDA_ENTRY STV_DEFAULT"
_ZN7cutlass13device_kernelIN5flash11enable_sm90INS1_16FlashAttnFwdSm90INS1_25CollectiveMainloopFwdSm90ILi2EN4cute5tupleIJNS5_1CILi1EEES8_S8_EEENS6_IJNS7_ILi128EEESA_SA_EEELi128ENS_10bfloat16_tEfNS_4arch4Sm90ELb1ELb0ELb0ELb1ELb0ELb0ELb0ELb1ELb1ELb1ELb1ELb0EEENS1_21CollectiveEpilogueFwdISB_S9_SC_SE_Li256ELb1ELb1ELb1ELb0EEENS1_36VarlenDynamicPersistentTileSchedulerILi128ELi128ELi256ELi128ELb1ELb1ELb1ELb1ELb1ELb1EEEEEEEEEvNT_6ParamsE:
        /* <DEDUP_REMOVED lines=18> */
.L_x_2278:
[----:B------:R-:W-:Y:S05]  /*0120*/  BSYNC B0 ;  /* 0x0000000000007941 */ /* 0x000fea0003800000 */
.L_x_2277:
        /* <DEDUP_REMOVED lines=41> */
.L_x_2279:
        /* <DEDUP_REMOVED lines=22> */
.L_x_2280:
        /* <DEDUP_REMOVED lines=18> */
.L_x_2281:
        /* <DEDUP_REMOVED lines=22> */
.L_x_2282:
        /* <DEDUP_REMOVED lines=22> */
.L_x_2283:
[----:B------:R-:W-:Y:S01]  /*0900*/  PLOP3.LUT P0, PT, PT, PT, UP0, 0x80, 0x0 ;  /* 0x000000000000781c */ /* 0x000fe20003f0f008 */
[----:B------:R-:W-:Y:S01]  /*0910*/  UMOV UR36, 0x1 ;  /* 0x0000000100247882 */ /* 0x000fe20000000000 */
[----:B------:R-:W-:Y:S01]  /*0920*/  NOP ;  /* 0x0000000000007918 */ /* 0x000fe20000000000 */
[----:B------:R-:W-:Y:S01]  /*0930*/  USEL UR36, UR36, 0x2, !UP0 ;  /* 0x0000000224247887 */ /* 0x000fe2000c000000 */
[----:B------:R-:W-:Y:S01]  /*0940*/  ULDC.64 UR50, c[0x0][0x208] ;  /* 0x0000820000327ab9 */ /* 0x000fe20000000a00 */
[----:B012-4-:R-:W-:Y:S08]  /*0950*/  BAR.SYNC.DEFER_BLOCKING 0x0 ;  /* 0x0000000000007b1d */ /* 0x017ff00000010000 */
[----:B------:R-:W-:Y:S05]  /*0960*/  @!P0 BRA `(.L_x_2284) ;  /* 0x000000b800a88947 */ /* 0x000fea0003800000 */
.L_x_2285:
[----:B------:R-:W-:-:S08]  /*0970*/  NOP ;  /* 0x0000000000007918 */ /* 0x000fd00000000000 */
[----:B------:R-:W0:Y:S02]  /*0980*/  USETMAXREG.TRY_ALLOC.CTAPOOL UP0, 0xf0 ;  /* 0x000000f0000079c8 */ /* 0x000e240008000600 */
[----:B0-----:R-:W-:-:S13]  /*0990*/  PLOP3.LUT P0, PT, PT, PT, UP0, 0x80, 0x0 ;  /* 0x000000000000781c */ /* 0x001fda0003f0f008 */
[----:B------:R-:W-:Y:S05]  /*09a0*/  @!P0 BRA `(.L_x_2285) ;  /* 0xfffffffc00f08947 */ /* 0x000fea000383ffff */
[----:B------:R-:W0:Y:S01]  /*09b0*/  S2R R2, SR_TID.X ;  /* 0x0000000000027919 */ /* 0x000e220000002100 */
        /* <DEDUP_REMOVED lines=20> */
[----:B------:R-:W-:Y:S02]  /*0b00*/  UMOV UR46, URZ ;  /* 0x0000003f002e7c82 */ /* 0x000fe40008000000 */
[CC--:B------:R-:W-:Y:S02]  /*0b10*/  LEA.HI R4, R0.reuse, R219.reuse, RZ, 0x5 ;  /* 0x000000db00047211 */ /* 0x0c0fe400078f28ff */
[----:B------:R-:W-:-:S02]  /*0b20*/  LEA.HI R2, R0, R219, RZ, 0x4 ;  /* 0x000000db00027211 */ /* 0x000fc400078f20ff */
[----:B------:R-:W-:Y:S01]  /*0b30*/  LEA.HI R3, R0, R219, RZ, 0x7 ;  /* 0x000000db00037211 */ /* 0x000fe200078f38ff */
[----:B------:R-:W-:Y:S01]  /*0b40*/  IMAD.SHL.U32 R6, R4, 0x20, RZ ;  /* 0x0000002004067824 */ /* 0x000fe200078e00ff */
[----:B------:R-:W-:Y:S02]  /*0b50*/  LOP3.LUT R4, R2, 0x3fffff0, RZ, 0xc0, !PT ;  /* 0x03fffff002047812 */ /* 0x000fe400078ec0ff */
[----:B------:R-:W-:Y:S02]  /*0b60*/  SHF.R.S32.HI R5, RZ, 0x4, R2 ;  /* 0x00000004ff057819 */ /* 0x000fe40000011402 */
[----:B------:R-:W-:Y:S01]  /*0b70*/  LOP3.LUT R7, R6, 0xfffffc00, RZ, 0xc0, !PT ;  /* 0xfffffc0006077812 */ /* 0x000fe200078ec0ff */
[----:B------:R-:W-:Y:S01]  /*0b80*/  IMAD.IADD R4, R219, 0x1, -R4 ;  /* 0x00000001db047824 */ /* 0x000fe200078e0a04 */
[----:B------:R-:W-:Y:S02]  /*0b90*/  LOP3.LUT R198, R3, 0xffffff80, RZ, 0xc0, !PT ;  /* 0xffffff8003c67812 */ /* 0x000fe400078ec0ff */
[----:B------:R-:W-:Y:S01]  /*0ba0*/  LEA.HI R2, R2, R5, RZ, 0x1 ;  /* 0x0000000502027211 */ /* 0x000fe200078f08ff */
[----:B------:R-:W-:Y:S01]  /*0bb0*/  IMAD R7, R4, 0x40, R7 ;  /* 0x0000004004077824 */ /* 0x000fe200078e0207 */
[----:B------:R-:W-:Y:S01]  /*0bc0*/  LEA.HI R4, R0, R219, RZ, 0x2 ;  /* 0x000000db00047211 */ /* 0x000fe200078f10ff */
[----:B------:R-:W-:Y:S01]  /*0bd0*/  IMAD.IADD R198, R219, 0x1, -R198 ;  /* 0x00000001dbc67824 */ /* 0x000fe200078e0ac6 */
[----:B------:R-:W-:-:S02]  /*0be0*/  LOP3.LUT R2, R2, 0x1ffffffe, RZ, 0xc0, !PT ;  /* 0x1ffffffe02027812 */ /* 0x000fc400078ec0ff */
[----:B------:R-:W-:Y:S02]  /*0bf0*/  LOP3.LUT R4, R4, 0xfffffffc, RZ, 0xc0, !PT ;  /* 0xfffffffc04047812 */ /* 0x000fe400078ec0ff */
[----:B------:R-:W-:Y:S01]  /*0c00*/  SHF.R.S32.HI R9, RZ, 0x1f, R198 ;  /* 0x0000001fff097819 */ /* 0x000fe200000114c6 */
[----:B------:R-:W-:Y:S01]  /*0c10*/  IMAD.IADD R2, R5, 0x1, -R2 ;  /* 0x0000000105027824 */ /* 0x000fe200078e0a02 */
[----:B------:R-:W-:Y:S01]  /*0c20*/  LEA.HI R0, R0, R219, RZ, 0x3 ;  /* 0x000000db00007211 */ /* 0x000fe200078f18ff */
[----:B------:R-:W-:Y:S01]  /*0c30*/  IMAD.IADD R4, R219, 0x1, -R4 ;  /* 0x00000001db047824 */ /* 0x000fe200078e0a04 */
[----:B------:R-:W-:Y:S01]  /*0c40*/  LEA.HI R8, R9, R198, RZ, 0x2 ;  /* 0x000000c609087211 */ /* 0x000fe200078f10ff */
[----:B------:R-:W-:Y:S01]  /*0c50*/  IMAD R216, R2, 0x8, R7 ;  /* 0x0000000802d87824 */ /* 0x000fe200078e0207 */
[----:B------:R-:W-:Y:S02]  /*0c60*/  SHF.R.S32.HI R214, RZ, 0x7, R3 ;  /* 0x00000007ffd67819 */ /* 0x000fe40000011403 */
[----:B------:R-:W-:-:S02]  /*0c70*/  LEA.HI R2, R4, R4, RZ, 0x1 ;  /* 0x0000000404027211 */ /* 0x000fc400078f08ff */
[--C-:B------:R-:W-:Y:S02]  /*0c80*/  SHF.R.S32.HI R6, RZ, 0x2, R8.reuse ;  /* 0x00000002ff067819 */ /* 0x100fe40000011408 */
[----:B------:R-:W-:Y:S02]  /*0c90*/  SHF.R.S32.HI R11, RZ, 0x1f, R8 ;  /* 0x0000001fff0b7819 */ /* 0x000fe40000011408 */
[----:B------:R-:W-:Y:S02]  /*0ca0*/  LOP3.LUT R5, R2, 0x1ffffffe, RZ, 0xc0, !PT ;  /* 0x1ffffffe02057812 */ /* 0x000fe400078ec0ff */
[----:B------:R-:W-:Y:S02]  /*0cb0*/  LEA.HI R11, R11, R6, RZ, 0x3 ;  /* 0x000000060b0b7211 */ /* 0x000fe400078f18ff */
[----:B------:R-:W-:Y:S01]  /*0cc0*/  LOP3.LUT R2, R0, 0xfffffff8, RZ, 0xc0, !PT ;  /* 0xfffffff800027812 */ /* 0x000fe200078ec0ff */
[----:B------:R-:W-:Y:S01]  /*0cd0*/  IMAD.IADD R4, R4, 0x1, -R5 ;  /* 0x0000000104047824 */ /* 0x000fe200078e0a05 */
[----:B------:R-:W-:-:S02]  /*0ce0*/  LOP3.LUT R5, R8, 0x7ffffffc, RZ, 0xc0, !PT ;  /* 0x7ffffffc08057812 */ /* 0x000fc400078ec0ff */
        /* <DEDUP_REMOVED lines=13> */
[----:B------:R-:W-:-:S02]  /*0dc0*/  IMAD.IADD R3, R214, 0x1, -R3 ;  /* 0x00000001d6037824 */ /* 0x000fc400078e0a03 */
[----:B------:R-:W-:Y:S02]  /*0dd0*/  VIADD R18, R2, 0x40 ;  /* 0x0000004002127836 */ /* 0x000fe40000000000 */
        /* <DEDUP_REMOVED lines=33> */
.L_x_2343:
[----:B012-4-:R-:W0:Y:S01]  /*0ff0*/  LDC.64 R4, c[0x0][0xc88] ;  /* 0x00032200ff047b82 */ /* 0x017e220000000a00 */
[----:B------:R-:W-:Y:S01]  /*1000*/  ULDC.64 UR8, c[0x0][0xa28] ;  /* 0x00028a0000087ab9 */ /* 0x000fe20000000a00 */
[----:B------:R-:W-:Y:S01]  /*1010*/  ULDC.64 UR10, c[0x0][0xa18] ;  /* 0x00028600000a7ab9 */ /* 0x000fe20000000a00 */
[----:B------:R-:W-:Y:S01]  /*1020*/  ULOP3.LUT UR4, UR6, 0xff000000, URZ, 0xc0, !UPT ;  /* 0xff00000006047892 */ /* 0x000fe2000f8ec03f */
[----:B------:R-:W-:Y:S01]  /*1030*/  ULDC UR7, c[0x0][0x424] ;  /* 0x0001090000077ab9 */ /* 0x000fe20000000800 */
        /* <DEDUP_REMOVED lines=10> */
[----:B------:R-:W-:-:S04]  /*10e0*/  @UP0 ULEA UR8, UP2, UR42, UR8, 0x2 ;  /* 0x000000082a080291 */ /* 0x000fc8000f84103f */
[----:B------:R-:W-:Y:S02]  /*10f0*/  @UP0 ULEA.HI.X UR9, UR42, UR9, UR37, 0x2, UP2 ;  /* 0x000000092a090291 */ /* 0x000fe400090f1425 */
[----:B------:R-:W-:Y:S01]  /*1100*/  @UP1 ULEA UR10, UP0, UR42, UR10, 0x2 ;  /* 0x0000000a2a0a1291 */ /* 0x000fe2000f80103f */
[----:B------:R-:W-:-:S03]  /*1110*/  IMAD.U32 R4, RZ, RZ, UR8 ;  /* 0x00000008ff047e24 */ /* 0x000fc6000f8e00ff */
[----:B------:R-:W-:Y:S01]  /*1120*/  @UP1 ULEA.HI.X UR11, UR42, UR11, UR37, 0x2, UP0 ;  /* 0x0000000b2a0b1291 */ /* 0x000fe200080f1425 */
[----:B------:R-:W-:Y:S01]  /*1130*/  IMAD.U32 R5, RZ, RZ, UR9 ;  /* 0x00000009ff057e24 */ /* 0x000fe2000f8e00ff */
[----:B------:R-:W-:Y:S01]  /*1140*/  ULDC.64 UR8, c[0x0][0x418] ;  /* 0x0001060000087ab9 */ /* 0x000fe20000000a00 */
[----:B------:R-:W-:-:S03]  /*1150*/  IMAD.U32 R6, RZ, RZ, UR10 ;  /* 0x0000000aff067e24 */ /* 0x000fc6000f8e00ff */
[----:B---3--:R-:W-:Y:S01]  /*1160*/  IMAD.U32 R7, RZ, RZ, UR11 ;  /* 0x0000000bff077e24 */ /* 0x008fe2000f8e00ff */
[----:B------:R-:W2:Y:S01]  /*1170*/  @P0 LDG.E R4, desc[UR50][R4.64] ;  /* 0x0000003204040981 */ /* 0x000ea2000c1e1900 */
[----:B------:R-:W-:Y:S01]  /*1180*/  UISETP.NE.U32.AND UP0, UPT, UR8, URZ, UPT ;  /* 0x0000003f0800728c */ /* 0x000fe2000bf05070 */
[----:B------:R-:W-:Y:S02]  /*1190*/  ULDC.64 UR10, c[0x0][0xa20] ;  /* 0x00028800000a7ab9 */ /* 0x000fe40000000a00 */
[----:B------:R-:W3:Y:S01]  /*11a0*/  @P2 LDG.E R6, desc[UR50][R6.64] ;  /* 0x0000003206062981 */ /* 0x000ee2000c1e1900 */
[----:B------:R-:W-:Y:S01]  /*11b0*/  UISETP.NE.AND.EX UP0, UPT, UR9, URZ, UPT, UP0 ;  /* 0x0000003f0900728c */ /* 0x000fe2000bf05300 */
[----:B------:R-:W-:Y:S01]  /*11c0*/  ISETP.NE.U32.AND P1, PT, RZ, UR10, PT ;  /* 0x0000000aff007c0c */ /* 0x000fe2000bf25070 */
[----:B------:R-:W-:Y:S02]  /*11d0*/  ULOP3.LUT UR45, UR6, 0xff0000, URZ, 0xc0, !UPT ;  /* 0x00ff0000062d7892 */ /* 0x000fe4000f8ec03f */
[----:B------:R-:W-:Y:S01]  /*11e0*/  USHF.R.U32.HI UR4, URZ, 0x8, UR4 ;  /* 0x000000083f047899 */ /* 0x000fe20008011604 */
[----:B------:R-:W-:Y:S01]  /*11f0*/  ISETP.NE.AND.EX P1, PT, RZ, UR11, PT, P1 ;  /* 0x0000000bff007c0c */ /* 0x000fe2000bf25310 */
        /* <DEDUP_REMOVED lines=9> */
[----:B-----5:R-:W-:-:S14]  /*1290*/  @P2 BRA `(.L_x_2286) ;  /* 0x0000000000342947 */ /* 0x020fdc0003800000 */
        /* <DEDUP_REMOVED lines=13> */
.L_x_2286:
[----:B------:R-:W-:Y:S05]  /*1370*/  @!P1 BRA `(.L_x_2287) ;  /* 0x00000000001c9947 */ /* 0x000fea0003800000 */
[----:B------:R-:W-:-:S04]  /*1380*/  ULEA UR4, UP0, UR42, UR10, 0x2 ;  /* 0x0000000a2a047291 */ /* 0x000fc8000f80103f */
[----:B------:R-:W-:Y:S02]  /*1390*/  ULEA.HI.X UR6, UR42, UR11, UR37, 0x2, UP0 ;  /* 0x0000000b2a067291 */ /* 0x000fe400080f1425 */
[----:B------:R-:W-:-:S04]  /*13a0*/  IMAD.U32 R4, RZ, RZ, UR4 ;  /* 0x00000004ff047e24 */ /* 0x000fc8000f8e00ff */
[----:B------:R-:W-:-:S05]  /*13b0*/  IMAD.U32 R5, RZ, RZ, UR6 ;  /* 0x00000006ff057e24 */ /* 0x000fca000f8e00ff */
[----:B------:R-:W2:Y:S02]  /*13c0*/  LDG.E R4, desc[UR50][R4.64] ;  /* 0x0000003204047981 */ /* 0x000ea4000c1e1900 */
[----:B--2---:R-:W-:Y:S01]  /*13d0*/  R2UR UR4, R4 ;  /* 0x00000000040472ca */ /* 0x004fe200000e0000 */
[----:B------:R-:W-:-:S14]  /*13e0*/  BRA `(.L_x_2288) ;  /* 0x0000000000347947 */ /* 0x000fdc0003800000 */
.L_x_2287:
        /* <DEDUP_REMOVED lines=13> */
.L_x_2288:
[----:B------:R-:W-:Y:S01]  /*14c0*/  ULDC UR6, c[0x0][0x448] ;  /* 0x0001120000067ab9 */ /* 0x000fe20000000800 */
[----:B------:R-:W-:Y:S02]  /*14d0*/  USHF.L.U32 UR38, UR5, 0x7, URZ ;  /* 0x0000000705267899 */ /* 0x000fe4000800063f */
[----:B------:R-:W-:Y:S02]  /*14e0*/  UISETP.NE.AND UP0, UPT, UR6, 0x1, UPT ;  /* 0x000000010600788c */ /* 0x000fe4000bf05270 */
[----:B------:R-:W-:Y:S02]  /*14f0*/  UIADD3 UR6, UR38, 0x7f, URZ ;  /* 0x0000007f26067890 */ /* 0x000fe4000fffe03f */
[----:B------:R-:W-:Y:S02]  /*1500*/  UIADD3 UR53, -UR53, UR4, URZ ;  /* 0x0000000435357290 */ /* 0x000fe4000fffe13f */
[----:B------:R-:W-:Y:S02]  /*1510*/  ULOP3.LUT UR39, UR45, 0xff, URZ, 0xc0, !UPT ;  /* 0x000000ff2d277892 */ /* 0x000fe4000f8ec03f */
[----:B------:R-:W-:-:S02]  /*1520*/  UIADD3 UR7, UR53, 0x80, -UR54 ;  /* 0x0000008035077890 */ /* 0x000fc4000fffe836 */
[----:B------:R-:W-:Y:S01]  /*1530*/  USHF.R.U32.HI UR45, URZ, 0x10, UR45 ;  /* 0x000000103f2d7899 */ /* 0x000fe2000801162d */
[----:B------:R-:W-:Y:S01]  /*1540*/  @UP0 ULDC UR4, c[0x0][0x44c] ;  /* 0x0001130000040ab9 */ /* 0x000fe20000000800 */
[----:B------:R-:W-:Y:S01]  /*1550*/  @UP0 ULDC UR8, c[0x0][0x450] ;  /* 0x0001140000080ab9 */ /* 0x000fe20000000800 */
[----:B------:R-:W-:Y:S02]  /*1560*/  UIMAD.WIDE.U32 UR4, UR6, UR4, URZ ;  /* 0x00000004060472a5 */ /* 0x000fe4000f8e003f */
[----:B------:R-:W-:Y:S02]  /*1570*/  UIADD3 UR4, UR53, 0x7f, URZ ;  /* 0x0000007f35047890 */ /* 0x000fe4000fffe03f */
[----:B------:R-:W-:Y:S02]  /*1580*/  @UP0 USHF.R.U32.HI UR6, URZ, UR8, UR5 ;  /* 0x000000083f060299 */ /* 0x000fe40008011605 */
[----:B------:R-:W-:Y:S02]  /*1590*/  USHF.R.S32.HI UR5, URZ, 0x1f, UR4 ;  /* 0x0000001f3f057899 */ /* 0x000fe40008011404 */
[----:B------:R-:W-:-:S02]  /*15a0*/  UIADD3 UR6, UR7, UR6, URZ ;  /* 0x0000000607067290 */ /* 0x000fc4000fffe03f */
[----:B------:R-:W-:Y:S02]  /*15b0*/  ULEA.HI UR5, UR5, UR4, URZ, 0x7 ;  /* 0x0000000405057291 */ /* 0x000fe4000f8f383f */
[----:B------:R-:W-:Y:S02]  /*15c0*/  USHF.R.S32.HI UR7, URZ, 0x1f, UR6 ;  /* 0x0000001f3f077899 */ /* 0x000fe40008011406 */
[----:B------:R-:W-:Y:S02]  /*15d0*/  USHF.R.S32.HI UR5, URZ, 0x7, UR5 ;  /* 0x000000073f057899 */ /* 0x000fe40008011405 */
[----:B------:R-:W-:Y:S01]  /*15e0*/  ULEA.HI UR7, UR7, UR6, URZ, 0x7 ;  /* 0x0000000607077291 */ /* 0x000fe2000f8f383f */
[----:B------:R-:W-:-:S03]  /*15f0*/  UMOV UR4, URZ ;  /* 0x0000003f00047c82 */ /* 0x000fc60008000000 */
[----:B------:R-:W-:-:S04]  /*1600*/  USHF.R.S32.HI UR7, URZ, 0x7, UR7 ;  /* 0x000000073f077899 */ /* 0x000fc80008011407 */
[----:B------:R-:W-:-:S04]  /*1610*/  UISETP.LT.AND UP0, UPT, UR5, UR7, UPT ;  /* 0x000000070500728c */ /* 0x000fc8000bf01270 */
[----:B------:R-:W-:-:S04]  /*1620*/  USEL UR9, UR5, UR7, UP0 ;  /* 0x0000000705097287 */ /* 0x000fc80008000000 */
[----:B------:R-:W-:-:S06]  /*1630*/  UISETP.GE.AND UP0, UPT, UR9, 0x1, UPT ;  /* 0x000000010900788c */ /* 0x000fcc000bf06270 */
[----:B------:R-:W-:-:S13]  /*1640*/  PLOP3.LUT P0, PT, PT, PT, UP0, 0x80, 0x0 ;  /* 0x000000000000781c */ /* 0x000fda0003f0f008 */
[----:B------:R-:W-:Y:S05]  /*1650*/  @!P0 BRA `(.L_x_2289) ;  /* 0x0000000000908947 */ /* 0x000fea0003800000 */
[----:B------:R-:W-:Y:S01]  /*1660*/  UISETP.NE.AND UP0, UPT, UR45, URZ, UPT ;  /* 0x0000003f2d00728c */ /* 0x000fe2000bf05270 */
[----:B------:R-:W-:-:S03]  /*1670*/  ULDC UR4, c[0x0][0x9f0] ;  /* 0x00027c0000047ab9 */ /* 0x000fc60000000800 */
        /* <DEDUP_REMOVED lines=34> */
.L_x_2289:
[----:B------:R-:W-:Y:S01]  /*18a0*/  UIMAD UR40, UR39, UR4, URZ ;  /* 0x00000004272872a4 */ /* 0x000fe2000f8e023f */
[----:B------:R-:W-:Y:S01]  /*18b0*/  IMAD.U32 R0, RZ, RZ, UR9 ;  /* 0x00000009ff007e24 */ /* 0x000fe2000f8e00ff */
[----:B------:R-:W-:Y:S01]  /*18c0*/  PLOP3.LUT P0, PT, PT, PT, PT, 0x80, 0x0 ;  /* 0x000000000000781c */ /* 0x000fe20003f0f070 */
[----:B------:R-:W-:Y:S01]  /*18d0*/  IMAD.U32 R3, RZ, RZ, UR4 ;  /* 0x00000004ff037e24 */ /* 0x000fe2000f8e00ff */
[----:B------:R-:W-:Y:S02]  /*18e0*/  CS2R R150, SRZ ;  /* 0x0000000000967805 */ /* 0x000fe4000001ff00 */
[----:B------:R-:W-:Y:S02]  /*18f0*/  CS2R R148, SRZ ;  /* 0x0000000000947805 */ /* 0x000fe4000001ff00 */
[----:B------:R-:W-:Y:S02]  /*1900*/  CS2R R146, SRZ ;  /* 0x0000000000927805 */ /* 0x000fe4000001ff00 */
[----:B------:R-:W-:-:S02]  /*1910*/  CS2R R144, SRZ ;  /* 0x0000000000907805 */ /* 0x000fc4000001ff00 */
[----:B------:R-:W-:Y:S01]  /*1920*/  VIADDMNMX R3, R3, UR40, R0, PT ;  /* 0x0000002803037c46 */ /* 0x000fe2000b800100 */
[----:B------:R-:W-:Y:S01]  /*1930*/  IMAD.MOV.U32 R0, RZ, RZ, RZ ;  /* 0x000000ffff007224 */ /* 0x000fe200078e00ff */
[----:B------:R-:W-:Y:S02]  /*1940*/  CS2R R142, SRZ ;  /* 0x00000000008e7805 */ /* 0x000fe4000001ff00 */
[----:B------:R-:W-:Y:S02]  /*1950*/  CS2R R140, SRZ ;  /* 0x00000000008c7805 */ /* 0x000fe4000001ff00 */
[----:B------:R-:W-:Y:S01]  /*1960*/  R2UR UR58, R3 ;  /* 0x00000000033a72ca */ /* 0x000fe200000e0000 */
[----:B------:R-:W-:Y:S01]  /*1970*/  IMAD.MOV.U32 R3, RZ, RZ, RZ ;  /* 0x000000ffff037224 */ /* 0x000fe200078e00ff */
        /* <DEDUP_REMOVED lines=11> */
[----:B------:R-:W-:Y:S01]  /*1a30*/  UISETP.GT.AND UP0, UPT, UR58, UR40, UPT ;  /* 0x000000283a00728c */ /* 0x000fe2000bf04270 */
[----:B------:R-:W-:Y:S02]  /*1a40*/  CS2R R116, SRZ ;  /* 0x0000000000747805 */ /* 0x000fe4000001ff00 */
[----:B------:R-:W-:Y:S02]  /*1a50*/  CS2R R114, SRZ ;  /* 0x0000000000727805 */ /* 0x000fe4000001ff00 */
[----:B------:R-:W-:-:S02]  /*1a60*/  CS2R R112, SRZ ;  /* 0x0000000000707805 */ /* 0x000fc4000001ff00 */
[----:B------:R-:W-:Y:S02]  /*1a70*/  CS2R R110, SRZ ;  /* 0x00000000006e7805 */ /* 0x000fe4000001ff00 */
[----:B------:R-:W-:Y:S02]  /*1a80*/  CS2R R108, SRZ ;  /* 0x00000000006c7805 */ /* 0x000fe4000001ff00 */
[----:B------:R-:W-:Y:S02]  /*1a90*/  PLOP3.LUT P1, PT, PT, PT, UP0, 0x80, 0x0 ;  /* 0x000000000000781c */ /* 0x000fe40003f2f008 */
        /* <DEDUP_REMOVED lines=42> */
.L_x_2291:
        /* <DEDUP_REMOVED lines=9> */
.L_x_2467:
[----:B------:R-:W-:Y:S05]  /*1dd0*/  @!P0 BRA `(.L_x_2293) ;  /* 0x0000000000048947 */ /* 0x000fea0003800000 */
[----:B------:R-:W-:Y:S01]  /*1de0*/  BPT.TRAP 0x1 ;  /* 0x000000040000795c */ /* 0x000fe20000300000 */
.L_x_2293:
[----:B0-----:R-:W-:Y:S02]  /*1df0*/  IMAD.U32 R0, RZ, RZ, UR46 ;  /* 0x0000002eff007e24 */ /* 0x001fe4000f8e00ff */
[----:B------:R-:W-:-:S03]  /*1e00*/  IMAD.U32 R3, RZ, RZ, UR47 ;  /* 0x0000002fff037e24 */ /* 0x000fc6000f8e00ff */
[----:B------:R-:W-:Y:S02]  /*1e10*/  LEA R0, R0, UR41, 0x3 ;  /* 0x0000002900007c11 */ /* 0x000fe4000f8e18ff */
[----:B------:R-:W-:-:S04]  /*1e20*/  SHF.L.U32 R3, R3, 0x1f, RZ ;  /* 0x0000001f03037819 */ /* 0x000fc800000006ff */
[----:B------:R0:W1:Y:S01]  /*1e30*/  SYNCS.PHASECHK.TRANS64.TRYWAIT P2, [R0+URZ+0x28830], R3 ;  /* 0x02883003000075a7 */ /* 0x000062000804017f */
[----:B------:R-:W-:Y:S05]  /*1e40*/  @!P0 BRA `(.L_x_2294) ;  /* 0x0000000000048947 */ /* 0x000fea0003800000 */
[----:B------:R-:W-:Y:S01]  /*1e50*/  BPT.TRAP 0x1 ;  /* 0x000000040000795c */ /* 0x000fe20000300000 */
.L_x_2294:
[----:B------:R-:W2:Y:S02]  /*1e60*/  S2R R4, SR_TID.X ;  /* 0x0000000000047919 */ /* 0x000ea40000002100 */
[----:B--2---:R-:W-:Y:S01]  /*1e70*/  LOP3.LUT P1, RZ, R4, 0x7f, RZ, 0xc0, !PT ;  /* 0x0000007f04ff7812 */ /* 0x004fe2000782c0ff */
[----:B-1----:R-:W-:-:S12]  /*1e80*/  @P2 BRA `(.L_x_2295) ;  /* 0x0000000000082947 */ /* 0x002fd80003800000 */
[----:B------:R-:W1:Y:S02]  /*1e90*/  SYNCS.PHASECHK.TRANS64.TRYWAIT P2, [R0+URZ+0x28830], R3 ;  /* 0x02883003000075a7 */ /* 0x000e64000804017f */
[----:B-1----:R-:W-:Y:S05]  /*1ea0*/  @!P2 BRA `(.L_x_2296) ;  /* 0x0000011000b4a947 */ /* 0x002fea0003800000 */
.L_x_2295:
[----:B------:R-:W-:Y:S05]  /*1eb0*/  WARPSYNC.ALL ;  /* 0x0000000000007948 */ /* 0x000fea0003800000 */
[----:B------:R-:W-:Y:S01]  /*1ec0*/  UIADD3 UR4, UR41, 0x18400, URZ ;  /* 0x0001840029047890 */ /* 0x000fe2000fffe03f */
[----:B------:R-:W-:Y:S01]  /*1ed0*/  WARPGROUP.ARRIVE ;  /* 0x00000000000079c5 */ /* 0x000fe20000000000 */
[----:B------:R-:W-:Y:S01]  /*1ee0*/  ULOP3.LUT UR32, UR55, 0x10000, URZ, 0xfc, !UPT ;  /* 0x0001000037207892 */ /* 0x000fe2000f8efc3f */
[----:B01----:R-:W-:Y:S01]  /*1ef0*/  VIADD R3, R17, UR38 ;  /* 0x0000002611037c36 */ /* 0x003fe20008000000 */
[----:B------:R-:W-:Y:S01]  /*1f00*/  USHF.R.U32.HI UR4, URZ, 0x4, UR4 ;  /* 0x000000043f047899 */ /* 0x000fe20008011604 */
[----:B------:R-:W-:Y:S01]  /*1f10*/  IMAD.U32 R9, RZ, RZ, UR54 ;  /* 0x00000036ff097e24 */ /* 0x000fe2000f8e00ff */
[----:B------:R-:W-:Y:S01]  /*1f20*/  UMOV UR33, 0x40000040 ;  /* 0x4000004000217882 */ /* 0x000fe20000000000 */
[----:B------:R-:W-:Y:S01]  /*1f30*/  UMOV UR35, 0x40000040 ;  /* 0x4000004000237882 */ /* 0x000fe20000000000 */
[----:B------:R-:W-:Y:S01]  /*1f40*/  ULOP3.LUT UR4, UR4, 0x3fff, URZ, 0xc0, !UPT ;  /* 0x00003fff04047892 */ /* 0x000fe2000f8ec03f */
[----:B------:R-:W-:Y:S01]  /*1f50*/  @!P1 VIADD R0, R0, 0x28840 ;  /* 0x0002884000009836 */ /* 0x000fe20000000000 */
[----:B------:R-:W-:Y:S01]  /*1f60*/  UMOV UR5, 0x40000040 ;  /* 0x4000004000057882 */ /* 0x000fe20000000000 */
[----:B------:R-:W-:Y:S01]  /*1f70*/  UMOV UR7, 0x40000040 ;  /* 0x4000004000077882 */ /* 0x000fe20000000000 */
[----:B------:R-:W-:Y:S01]  /*1f80*/  ULOP3.LUT UR52, UR4, 0x10000, URZ, 0xfc, !UPT ;  /* 0x0001000004347892 */ /* 0x000fe2000f8efc3f */
[----:B------:R-:W-:Y:S01]  /*1f90*/  CS2R R150, SRZ ;  /* 0x0000000000967805 */ /* 0x000fe2000001ff00 */
[----:B------:R-:W-:Y:S01]  /*1fa0*/  UIADD3 UR4, UR32, 0x2, URZ ;  /* 0x0000000220047890 */ /* 0x000fe2000fffe03f */
[----:B------:R-:W-:Y:S01]  /*1fb0*/  @!P1 PRMT R0, RZ, 0x654, R0 ;  /* 0x00000654ff009816 */ /* 0x000fe20000000000 */
[----:B------:R-:W-:Y:S01]  /*1fc0*/  ULEA UR34, UR46, UR52, 0xb ;  /* 0x000000342e227291 */ /* 0x000fe2000f8e583f */
[----:B------:R-:W-:Y:S01]  /*1fd0*/  CS2R R148, SRZ ;  /* 0x0000000000947805 */ /* 0x000fe2000001ff00 */
[----:B------:R-:W-:Y:S01]  /*1fe0*/  UIADD3 UR8, UR32, 0x4, URZ ;  /* 0x0000000420087890 */ /* 0x000fe2000fffe03f */
[----:B------:R-:W-:Y:S01]  /*1ff0*/  CS2R R146, SRZ ;  /* 0x0000000000927805 */ /* 0x000fe2000001ff00 */
[----:B------:R-:W-:Y:S01]  /*2000*/  UIADD3 UR6, UR34, 0x2, URZ ;  /* 0x0000000222067890 */ /* 0x000fe2000fffe03f */
[----:B------:R-:W-:Y:S01]  /*2010*/  CS2R R144, SRZ ;  /* 0x0000000000907805 */ /* 0x000fe2000001ff00 */
[----:B------:R-:W-:Y:S01]  /*2020*/  UIADD3 UR10, UR34, 0x4, URZ ;  /* 0x00000004220a7890 */ /* 0x000fe2000fffe03f */
[----:B------:R-:W-:Y:S01]  /*2030*/  CS2R R142, SRZ ;  /* 0x00000000008e7805 */ /* 0x000fe2000001ff00 */
[----:B------:R-:W-:Y:S01]  /*2040*/  UMOV UR9, 0x40000040 ;  /* 0x4000004000097882 */ /* 0x000fe20000000000 */
[----:B------:R-:W-:Y:S01]  /*2050*/  HGMMA.64x128x16.F32.BF16 R24, gdesc[UR32], RZ, !UPT, gsb0 ;  /* 0x01e00000201879f0 */ /* 0x000fe2000c0018ff */
[----:B------:R-:W-:Y:S01]  /*2060*/  UMOV UR11, 0x40000040 ;  /* 0x40000040000b7882 */ /* 0x000fe20000000000 */
[----:B------:R-:W-:Y:S01]  /*2070*/  UIADD3 UR12, UR32, 0x6, URZ ;  /* 0x00000006200c7890 */ /* 0x000fe2000fffe03f */
[----:B------:R-:W-:Y:S01]  /*2080*/  CS2R R140, SRZ ;  /* 0x00000000008c7805 */ /* 0x000fe2000001ff00 */
[----:B------:R-:W-:Y:S01]  /*2090*/  UIADD3 UR14, UR34, 0x6, URZ ;  /* 0x00000006220e7890 */ /* 0x000fe2000fffe03f */
[----:B------:R-:W-:Y:S01]  /*20a0*/  CS2R R138, SRZ ;  /* 0x00000000008a7805 */ /* 0x000fe2000001ff00 */
[----:B------:R-:W-:Y:S01]  /*20b0*/  UMOV UR13, 0x40000040 ;  /* 0x40000040000d7882 */ /* 0x000fe20000000000 */
        /* <DEDUP_REMOVED lines=38> */
[----:B------:R-:W-:-:S02]  /*2320*/  WARPGROUP.DEPBAR.LE gsb0, 0x0 ;  /* 0x00008000000079c5 */ /* 0x000fc40000010000 */
[----:B------:R-:W-:-:S06]  /*2330*/  WARPGROUP.ARRIVE ;  /* 0x00000000000079c5 */ /* 0x000fcc0000000000 */
[----:B------:R-:W-:Y:S01]  /*2340*/  HGMMA.64x128x16.F32.BF16 R24, gdesc[UR4], R24, gsb0 ;  /* 0x01e00000041879f0 */ /* 0x000fe20008001818 */
[----:B------:R-:W-:Y:S02]  /*2350*/  ULDC UR6, c[0x0][0x448] ;  /* 0x0001120000067ab9 */ /* 0x000fe40000000800 */
[----:B------:R-:W-:-:S06]  /*2360*/  UISETP.NE.AND UP0, UPT, UR6, 0x1, UPT ;  /* 0x000000010600788c */ /* 0x000fcc000bf05270 */
[----:B------:R-:W-:-:S05]  /*2370*/  PLOP3.LUT P2, PT, PT, PT, UP0, 0x80, 0x0 ;  /* 0x000000000000781c */ /* 0x000fca0003f4f008 */
[----:B------:R-:W-:-:S08]  /*2380*/  @UP0 ULDC UR6, c[0x0][0x44c] ;  /* 0x0001130000060ab9 */ /* 0x000fd00000000800 */
[----:B------:R-:W-:Y:S01]  /*2390*/  @P2 IMAD.HI.U32 R4, R3, UR6, RZ ;  /* 0x0000000603042c27 */ /* 0x000fe2000f8e00ff */
[----:B------:R-:W-:-:S04]  /*23a0*/  @UP0 ULDC UR6, c[0x0][0x450] ;  /* 0x0001140000060ab9 */ /* 0x000fc80000000800 */
[----:B------:R-:W-:Y:S01]  /*23b0*/  @P2 SHF.R.U32.HI R3, RZ, UR6, R4 ;  /* 0x00000006ff032c19 */ /* 0x000fe20008011604 */
[----:B------:R-:W-:Y:S02]  /*23c0*/  UMOV UR6, 0xffffff80 ;  /* 0xffffff8000067882 */ /* 0x000fe40000000000 */
[----:B------:R-:W-:Y:S02]  /*23d0*/  UIMAD UR6, UR58, UR6, 0x80 ;  /* 0x000000803a0674a4 */ /* 0x000fe4000f8e0206 */
[----:B------:R-:W0:Y:S01]  /*23e0*/  SHFL.IDX PT, R7, R3, 0x1, 0x1c1f ;  /* 0x003c1f0003077f89 */ /* 0x000e2200000e0000 */
[----:B------:R-:W-:-:S03]  /*23f0*/  UIADD3 UR58, UR58, -0x2, URZ ;  /* 0xfffffffe3a3a7890 */ /* 0x000fc6000fffe03f */
[----:B------:R-:W-:Y:S01]  /*2400*/  IMAD.U32 R5, RZ, RZ, UR6 ;  /* 0x00000006ff057e24 */ /* 0x000fe2000f8e00ff */
[----:B------:R-:W1:Y:S01]  /*2410*/  SHFL.IDX PT, R3, R3, RZ, 0x1c1f ;  /* 0x001c1fff03037589 */ /* 0x000e6200000e0000 */
[----:B------:R-:W-:Y:S02]  /*2420*/  @UP0 ULDC UR6, c[0x0][0x44c] ;  /* 0x0001130000060ab9 */ /* 0x000fe40000000800 */
[----:B------:R-:W-:Y:S01]  /*2430*/  UIMAD.WIDE.U32 UR6, UR38, UR6, URZ ;  /* 0x00000006260672a5 */ /* 0x000fe2000f8e003f */
[C-C-:B------:R-:W-:Y:S02]  /*2440*/  IADD3 R4, -R16.reuse, 0x1, R5.reuse ;  /* 0x0000000110047810 */ /* 0x140fe40007ffe105 */
[----:B------:R-:W-:Y:S02]  /*2450*/  IADD3 R5, -R16, UR53, R5 ;  /* 0x0000003510057c10 */ /* 0x000fe4000fffe105 */
[----:B------:R-:W-:-:S04]  /*2460*/  IADD3 R6, -R9, UR53, R4 ;  /* 0x0000003509067c10 */ /* 0x000fc8000fffe104 */
[----:B0-----:R-:W-:-:S04]  /*2470*/  VIADDMNMX R7, R7, R6, R5, PT ;  /* 0x0000000607077246 */ /* 0x001fc80003800105 */
[C---:B------:R-:W-:Y:S02]  /*2480*/  ISETP.GT.AND P3, PT, R7.reuse, RZ, PT ;  /* 0x000000ff0700720c */ /* 0x040fe40003f64270 */
[C---:B------:R-:W-:Y:S02]  /*2490*/  ISETP.GT.AND P4, PT, R7.reuse, 0x1, PT ;  /* 0x000000010700780c */ /* 0x040fe40003f84270 */
[----:B------:R-:W-:Y:S02]  /*24a0*/  ISETP.GT.AND P5, PT, R7, 0x8, PT ;  /* 0x000000080700780c */ /* 0x000fe40003fa4270 */
[----:B-1----:R-:W-:Y:S01]  /*24b0*/  VIADDMNMX R5, R3, R6, R5, PT ;  /* 0x0000000603057246 */ /* 0x002fe20003800105 */
[----:B------:R-:W-:Y:S02]  /*24c0*/  WARPGROUP.DEPBAR.LE gsb0, 0x0 ;  /* 0x00008000000079c5 */ /* 0x000fe40000010000 */
[----:B------:R-:W-:-:S06]  /*24d0*/  WARPGROUP.ARRIVE ;  /* 0x00000000000079c5 */ /* 0x000fcc0000000000 */
[----:B------:R-:W-:Y:S01]  /*24e0*/  HGMMA.64x128x16.F32.BF16 R24, gdesc[UR8], R24, gsb0 ;  /* 0x01e00000081879f0 */ /* 0x000fe20008001818 */
[----:B------:R-:W-:Y:S01]  /*24f0*/  ULDC UR10, c[0x0][0x988] ;  /* 0x00026200000a7ab9 */ /* 0x000fe20000000800 */
[----:B------:R-:W-:Y:S01]  /*2500*/  UMOV UR11, UR38 ;  /* 0x00000026000b7c82 */ /* 0x000fe20008000000 */
[----:B------:R-:W-:Y:S02]  /*2510*/  WARPGROUP.DEPBAR.LE gsb0, 0x0 ;  /* 0x00008000000079c5 */ /* 0x000fe40000010000 */
[----:B------:R-:W-:-:S07]  /*2520*/  WARPGROUP.ARRIVE ;  /* 0x00000000000079c5 */ /* 0x000fce0000000000 */
[----:B------:R-:W-:Y:S01]  /*2530*/  HGMMA.64x128x16.F32.BF16 R24, gdesc[UR12], R24, gsb0 ;  /* 0x01e000000c1879f0 */ /* 0x000fe20008001818 */
[----:B------:R-:W-:Y:S02]  /*2540*/  @UP0 ULDC UR14, c[0x0][0x450] ;  /* 0x00011400000e0ab9 */ /* 0x000fe40000000800 */
[----:B------:R-:W-:-:S04]  /*2550*/  @UP0 USHF.R.U32.HI UR11, URZ, UR14, UR7 ;  /* 0x0000000e3f0b0299 */ /* 0x000fc80008011607 */
[----:B------:R-:W-:-:S04]  /*2560*/  UIADD3 UR6, UR11, UR53, -UR54 ;  /* 0x000000350b067290 */ /* 0x000fc8000fffe836 */
[----:B------:R-:W-:-:S04]  /*2570*/  USHF.R.S32.HI UR7, URZ, 0x1f, UR6 ;  /* 0x0000001f3f077899 */ /* 0x000fc80008011406 */
[----:B------:R-:W-:-:S04]  /*2580*/  ULEA.HI UR7, UR7, UR6, URZ, 0x7 ;  /* 0x0000000607077291 */ /* 0x000fc8000f8f383f */
[----:B------:R-:W-:-:S04]  /*2590*/  USHF.R.S32.HI UR7, URZ, 0x7, UR7 ;  /* 0x000000073f077899 */ /* 0x000fc80008011407 */
[----:B------:R-:W-:-:S04]  /*25a0*/  UISETP.LT.AND UP1, UPT, UR40, UR7, UPT ;  /* 0x000000072800728c */ /* 0x000fc8000bf21270 */
[----:B------:R-:W-:-:S04]  /*25b0*/  USEL UR56, UR40, UR7, !UP1 ;  /* 0x0000000728387287 */ /* 0x000fc8000c800000 */
[----:B------:R-:W-:Y:S01]  /*25c0*/  UISETP.GE.AND UP1, UPT, UR58, UR56, UPT ;  /* 0x000000383a00728c */ /* 0x000fe2000bf26270 */
        /* <DEDUP_REMOVED lines=13> */
[----:B------:R-:W-:Y:S01]  /*26a0*/  FSEL R9, R26, -INF , P3 ;  /* 0xff8000001a097808 */ /* 0x000fe20001800000 */
[----:B------:R0:W-:Y:S01]  /*26b0*/  @!P1 SYNCS.ARRIVE.TRANS64.RED.A1T0 RZ, [R0+URZ], RZ ;  /* 0x000000ff00ff99a7 */ /* 0x0001e2000810043f */
[----:B------:R-:W-:Y:S02]  /*26c0*/  FSEL R27, R27, -INF , P4 ;  /* 0xff8000001b1b7808 */ /* 0x000fe40002000000 */
        /* <DEDUP_REMOVED lines=88> */
[----:B------:R-:W-:Y:S02]  /*2c50*/  FMNMX.FTZ R4, R86, R7, !PT ;  /* 0x0000000756047209 */ /* 0x000fe40007810000 */
[----:B------:R-:W-:Y:S02]  /*2c60*/  ISETP.GT.AND P4, PT, R5, 0x1, PT ;  /* 0x000000010500780c */ /* 0x000fe40003f84270 */
[----:B------:R-:W-:Y:S02]  /*2c70*/  FMNMX.FTZ R7, R87, R4, !PT ;  /* 0x0000000457077209 */ /* 0x000fe40007810000 */
[----:B------:R-:W-:-:S02]  /*2c80*/  ISETP.GT.AND P5, PT, R5, 0x8, PT ;  /* 0x000000080500780c */ /* 0x000fc40003fa4270 */
[----:B------:R-:W-:Y:S01]  /*2c90*/  FSEL R30, R25, -INF , P4 ;  /* 0xff800000191e7808 */ /* 0x000fe20002000000 */
[----:B------:R-:W1:Y:S01]  /*2ca0*/  SHFL.BFLY PT, R4, R7, 0x2, 0x1f ;  /* 0x0c401f0007047f89 */ /* 0x000e6200000e0000 */
[----:B------:R-:W-:Y:S02]  /*2cb0*/  FSEL R28, R28, -INF , P5 ;  /* 0xff8000001c1c7808 */ /* 0x000fe40002800000 */
[----:B------:R-:W-:-:S04]  /*2cc0*/  ISETP.GT.AND P4, PT, R5, 0x10, PT ;  /* 0x000000100500780c */ /* 0x000fc80003f84270 */
[----:B------:R-:W-:Y:S02]  /*2cd0*/  FSEL R32, R32, -INF , P4 ;  /* 0xff80000020207808 */ /* 0x000fe40002000000 */
[----:B------:R-:W-:-:S04]  /*2ce0*/  ISETP.GT.AND P4, PT, R5, 0x18, PT ;  /* 0x000000180500780c */ /* 0x000fc80003f84270 */
[----:B------:R-:W-:Y:S02]  /*2cf0*/  FSEL R36, R36, -INF , P4 ;  /* 0xff80000024247808 */ /* 0x000fe40002000000 */
[----:B------:R-:W-:Y:S02]  /*2d00*/  ISETP.GT.AND P4, PT, R5, 0x20, PT ;  /* 0x000000200500780c */ /* 0x000fe40003f84270 */
[----:B-1----:R-:W-:-:S05]  /*2d10*/  FMNMX.FTZ R8, R7, R4, !PT ;  /* 0x0000000407087209 */ /* 0x002fca0007810000 */
[----:B------:R-:W1:Y:S02]  /*2d20*/  SHFL.BFLY PT, R21, R8, 0x1, 0x1f ;  /* 0x0c201f0008157f89 */ /* 0x000e6400000e0000 */
[----:B-1----:R-:W-:-:S04]  /*2d30*/  FMNMX.FTZ R4, R8, R21, !PT ;  /* 0x0000001508047209 */ /* 0x002fc80007810000 */
[C---:B------:R-:W-:Y:S01]  /*2d40*/  FSETP.NEU.FTZ.AND P3, PT, R4.reuse, -INF , PT ;  /* 0xff8000000400780b */ /* 0x040fe20003f7d000 */
[----:B------:R-:W-:-:S05]  /*2d50*/  FMUL.FTZ R26, R4, UR10 ;  /* 0x0000000a041a7c20 */ /* 0x000fca0008410000 */
[----:B------:R-:W-:Y:S02]  /*2d60*/  FSEL R26, R26, RZ, P3 ;  /* 0x000000ff1a1a7208 */ /* 0x000fe40001800000 */
[----:B------:R-:W-:-:S03]  /*2d70*/  ISETP.GT.AND P3, PT, R5, RZ, PT ;  /* 0x000000ff0500720c */ /* 0x000fc60003f64270 */
[--C-:B------:R-:W-:Y:S01]  /*2d80*/  FFMA.FTZ R177, R13, UR10, -R26.reuse ;  /* 0x0000000a0db17c23 */ /* 0x100fe2000801081a */
[----:B------:R-:W-:Y:S01]  /*2d90*/  FSEL R3, R24, -INF , P3 ;  /* 0xff80000018037808 */ /* 0x000fe20001800000 */
[--C-:B------:R-:W-:Y:S01]  /*2da0*/  FFMA.FTZ R179, R15, UR10, -R26.reuse ;  /* 0x0000000a0fb37c23 */ /* 0x100fe2000801081a */
[----:B------:R-:W-:Y:S01]  /*2db0*/  ISETP.GT.AND P3, PT, R5, 0x9, PT ;  /* 0x000000090500780c */ /* 0x000fe20003f64270 */
[--C-:B------:R-:W-:Y:S01]  /*2dc0*/  FFMA.FTZ R181, R9, UR10, -R26.reuse ;  /* 0x0000000a09b57c23 */ /* 0x100fe2000801081a */
[----:B------:R-:W-:Y:S01]  /*2dd0*/  FMNMX.FTZ R7, R3, R30, !PT ;  /* 0x0000001e03077209 */ /* 0x000fe20007810000 */
[--C-:B------:R-:W-:Y:S01]  /*2de0*/  FFMA.FTZ R27, R27, UR10, -R26.reuse ;  /* 0x0000000a1b1b7c23 */ /* 0x100fe2000801081a */
[----:B------:R-:W-:Y:S01]  /*2df0*/  FSEL R29, R29, -INF , P3 ;  /* 0xff8000001d1d7808 */ /* 0x000fe20001800000 */
[--C-:B------:R-:W-:Y:S01]  /*2e00*/  FFMA.FTZ R183, R11, UR10, -R26.reuse ;  /* 0x0000000a0bb77c23 */ /* 0x100fe2000801081a */
[----:B------:R-:W-:Y:S01]  /*2e10*/  FMNMX.FTZ R10, R28, R7, !PT ;  /* 0x000000071c0a7209 */ /* 0x000fe20007810000 */
[----:B------:R-:W-:Y:S01]  /*2e20*/  MUFU.EX2 R181, R181 ;  /* 0x000000b500b57308 */ /* 0x000fe20000000800 */
[----:B------:R-:W-:Y:S01]  /*2e30*/  ISETP.GT.AND P3, PT, R5, 0x11, PT ;  /* 0x000000110500780c */ /* 0x000fe20003f64270 */
[--C-:B------:R-:W-:Y:S01]  /*2e40*/  FFMA.FTZ R8, R31, UR10, -R26.reuse ;  /* 0x0000000a1f087c23 */ /* 0x100fe2000801081a */
[----:B------:R-:W-:Y:S01]  /*2e50*/  FMNMX.FTZ R7, R29, R10, !PT ;  /* 0x0000000a1d077209 */ /* 0x000fe20007810000 */
[--C-:B------:R-:W-:Y:S01]  /*2e60*/  FFMA.FTZ R35, R35, UR10, -R26.reuse ;  /* 0x0000000a23237c23 */ /* 0x100fe2000801081a */
[----:B------:R-:W-:Y:S01]  /*2e70*/  FSEL R33, R33, -INF , P3 ;  /* 0xff80000021217808 */ /* 0x000fe20001800000 */
[--C-:B------:R-:W-:Y:S01]  /*2e80*/  FFMA.FTZ R39, R39, UR10, -R26.reuse ;  /* 0x0000000a27277c23 */ /* 0x100fe2000801081a */
[----:B------:R-:W-:Y:S01]  /*2e90*/  FMNMX.FTZ R10, R32, R7, !PT ;  /* 0x00000007200a7209 */ /* 0x000fe20007810000 */
[----:B------:R-:W1:Y:S01]  /*2ea0*/  MUFU.EX2 R6, R27 ;  /* 0x0000001b00067308 */ /* 0x000e620000000800 */
[----:B------:R-:W-:Y:S01]  /*2eb0*/  ISETP.GT.AND P3, PT, R5, 0x19, PT ;  /* 0x000000190500780c */ /* 0x000fe20003f64270 */
[--C-:B------:R-:W-:Y:S01]  /*2ec0*/  FFMA.FTZ R173, R89, UR10, -R26.reuse ;  /* 0x0000000a59ad7c23 */ /* 0x100fe2000801081a */
[----:B------:R-:W-:Y:S01]  /*2ed0*/  FMNMX.FTZ R7, R33, R10, !PT ;  /* 0x0000000a21077209 */ /* 0x000fe20007810000 */
[--C-:B------:R-:W-:Y:S01]  /*2ee0*/  FFMA.FTZ R43, R43, UR10, -R26.reuse ;  /* 0x0000000a2b2b7c23 */ /* 0x100fe2000801081a */
[----:B------:R-:W-:Y:S01]  /*2ef0*/  FSEL R37, R37, -INF , P3 ;  /* 0xff80000025257808 */ /* 0x000fe20001800000 */
[--C-:B------:R-:W-:Y:S01]  /*2f00*/  FFMA.FTZ R175, R91, UR10, -R26.reuse ;  /* 0x0000000a5baf7c23 */ /* 0x100fe2000801081a */
[----:B------:R-:W-:Y:S01]  /*2f10*/  FMNMX.FTZ R12, R36, R7, !PT ;  /* 0x00000007240c7209 */ /* 0x000fe20007810000 */
[----:B------:R-:W2:Y:S01]  /*2f20*/  MUFU.EX2 R183, R183 ;  /* 0x000000b700b77308 */ /* 0x000ea20000000800 */
[----:B------:R-:W-:Y:S01]  /*2f30*/  ISETP.GT.AND P3, PT, R5, 0x21, PT ;  /* 0x000000210500780c */ /* 0x000fe20003f64270 */
[--C-:B------:R-:W-:Y:S01]  /*2f40*/  FFMA.FTZ R47, R47, UR10, -R26.reuse ;  /* 0x0000000a2f2f7c23 */ /* 0x100fe2000801081a */
[----:B------:R-:W-:Y:S01]  /*2f50*/  FSEL R13, R40, -INF , P4 ;  /* 0xff800000280d7808 */ /* 0x000fe20002000000 */
[--C-:B------:R-:W-:Y:S01]  /*2f60*/  FFMA.FTZ R169, R93, UR10, -R26.reuse ;  /* 0x0000000a5da97c23 */ /* 0x100fe2000801081a */
[----:B------:R-:W-:Y:S01]  /*2f70*/  FMNMX.FTZ R12, R37, R12, !PT ;  /* 0x0000000c250c7209 */ /* 0x000fe20007810000 */
[--C-:B------:R-:W-:Y:S01]  /*2f80*/  FFMA.FTZ R51, R51, UR10, -R26.reuse ;  /* 0x0000000a33337c23 */ /* 0x100fe2000801081a */
[----:B------:R-:W-:Y:S01]  /*2f90*/  ISETP.GT.AND P4, PT, R5, 0x28, PT ;  /* 0x000000280500780c */ /* 0x000fe20003f84270 */
[----:B------:R-:W3:Y:S01]  /*2fa0*/  MUFU.EX2 R8, R8 ;  /* 0x0000000800087308 */ /* 0x000ee20000000800 */
[----:B------:R-:W-:Y:S01]  /*2fb0*/  FSEL R41, R41, -INF , P3 ;  /* 0xff80000029297808 */ /* 0x000fe20001800000 */
[--C-:B------:R-:W-:Y:S01]  /*2fc0*/  FFMA.FTZ R171, R95, UR10, -R26.reuse ;  /* 0x0000000a5fab7c23 */ /* 0x100fe2000801081a */
[----:B------:R-:W-:Y:S01]  /*2fd0*/  FMNMX.FTZ R12, R13, R12, !PT ;  /* 0x0000000c0d0c7209 */ /* 0x000fe20007810000 */
[--C-:B------:R-:W-:Y:S01]  /*2fe0*/  FFMA.FTZ R55, R55, UR10, -R26.reuse ;  /* 0x0000000a37377c23 */ /* 0x100fe2000801081a */
[----:B------:R-:W-:Y:S01]  /*2ff0*/  ISETP.GT.AND P3, PT, R5, 0x29, PT ;  /* 0x000000290500780c */ /* 0x000fe20003f64270 */
[--C-:B------:R-:W-:Y:S01]  /*3000*/  FFMA.FTZ R153, R58, UR10, -R26.reuse ;  /* 0x0000000a3a997c23 */ /* 0x100fe2000801081a */
[----:B------:R-:W-:Y:S01]  /*3010*/  FSEL R15, R44, -INF , P4 ;  /* 0xff8000002c0f7808 */ /* 0x000fe20002000000 */
[----:B------:R-:W4:Y:S01]  /*3020*/  MUFU.EX2 R177, R177 ;  /* 0x000000b100b17308 */ /* 0x000f220000000800 */
[----:B------:R-:W-:Y:S01]  /*3030*/  FMNMX.FTZ R14, R41, R12, !PT ;  /* 0x0000000c290e7209 */ /* 0x000fe20007810000 */
[--C-:B------:R-:W-:Y:S01]  /*3040*/  FFMA.FTZ R59, R59, UR10, -R26.reuse ;  /* 0x0000000a3b3b7c23 */ /* 0x100fe2000801081a */
[----:B------:R-:W-:Y:S01]  /*3050*/  ISETP.GT.AND P4, PT, R5, 0x30, PT ;  /* 0x000000300500780c */ /* 0x000fe20003f84270 */
[--C-:B------:R-:W-:Y:S01]  /*3060*/  FFMA.FTZ R155, R62, UR10, -R26.reuse ;  /* 0x0000000a3e9b7c23 */ /* 0x100fe2000801081a */
[----:B------:R-:W-:Y:S01]  /*3070*/  FSEL R45, R45, -INF , P3 ;  /* 0xff8000002d2d7808 */ /* 0x000fe20001800000 */
[--C-:B------:R-:W-:Y:S01]  /*3080*/  FFMA.FTZ R157, R66, UR10, -R26.reuse ;  /* 0x0000000a429d7c23 */ /* 0x100fe2000801081a */
[----:B------:R-:W-:Y:S01]  /*3090*/  FMNMX.FTZ R14, R15, R14, !PT ;  /* 0x0000000e0f0e7209 */ /* 0x000fe20007810000 */
[----:B------:R-:W5:Y:S01]  /*30a0*/  MUFU.EX2 R10, R35 ;  /* 0x00000023000a7308 */ /* 0x000f620000000800 */
[----:B------:R-:W-:Y:S01]  /*30b0*/  ISETP.GT.AND P3, PT, R5, 0x31, PT ;  /* 0x000000310500780c */ /* 0x000fe20003f64270 */
[--C-:B------:R-:W-:Y:S01]  /*30c0*/  FFMA.FTZ R42, R67, UR10, -R26.reuse ;  /* 0x0000000a432a7c23 */ /* 0x100fe2000801081a */
[----:B------:R-:W-:Y:S01]  /*30d0*/  FSEL R21, R48, -INF , P4 ;  /* 0xff80000030157808 */ /* 0x000fe20002000000 */
[--C-:B------:R-:W-:Y:S01]  /*30e0*/  FFMA.FTZ R159, R70, UR10, -R26.reuse ;  /* 0x0000000a469f7c23 */ /* 0x100fe2000801081a */
[----:B------:R-:W-:Y:S01]  /*30f0*/  FMNMX.FTZ R14, R45, R14, !PT ;  /* 0x0000000e2d0e7209 */ /* 0x000fe20007810000 */
[--C-:B------:R-:W-:Y:S01]  /*3100*/  FFMA.FTZ R44, R71, UR10, -R26.reuse ;  /* 0x0000000a472c7c23 */ /* 0x100fe2000801081a */
[----:B------:R-:W-:Y:S01]  /*3110*/  ISETP.GT.AND P4, PT, R5, 0x38, PT ;  /* 0x000000380500780c */ /* 0x000fe20003f84270 */
[----:B------:R-:W0:Y:S01]  /*3120*/  MUFU.EX2 R179, R179 ;  /* 0x000000b300b37308 */ /* 0x000e220000000800 */
[----:B------:R-:W-:Y:S01]  /*3130*/  FSEL R49, R49, -INF , P3 ;  /* 0xff80000031317808 */ /* 0x000fe20001800000 */
[--C-:B------:R-:W-:Y:S01]  /*3140*/  FFMA.FTZ R161, R74, UR10, -R26.reuse ;  /* 0x0000000a4aa17c23 */ /* 0x100fe2000801081a */
[----:B------:R-:W-:Y:S01]  /*3150*/  FMNMX.FTZ R14, R21, R14, !PT ;  /* 0x0000000e150e7209 */ /* 0x000fe20007810000 */
[--C-:B------:R-:W-:Y:S01]  /*3160*/  FFMA.FTZ R163, R78, UR10, -R26.reuse ;  /* 0x0000000a4ea37c23 */ /* 0x100fe2000801081a */
[----:B------:R-:W-:Y:S01]  /*3170*/  ISETP.GT.AND P3, PT, R5, 0x39, PT ;  /* 0x000000390500780c */ /* 0x000fe20003f64270 */
[--C-:B------:R-:W-:Y:S01]  /*3180*/  FFMA.FTZ R48, R79, UR10, -R26.reuse ;  /* 0x0000000a4f307c23 */ /* 0x100fe2000801081a */
[----:B------:R-:W-:Y:S01]  /*3190*/  FSEL R52, R52, -INF , P4 ;  /* 0xff80000034347808 */ /* 0x000fe20002000000 */
[----:B------:R-:W0:Y:S01]  /*31a0*/  MUFU.EX2 R12, R39 ;  /* 0x00000027000c7308 */ /* 0x000e220000000800 */
[----:B------:R-:W-:Y:S01]  /*31b0*/  FMNMX.FTZ R7, R49, R14, !PT ;  /* 0x0000000e31077209 */ /* 0x000fe20007810000 */
[--C-:B------:R-:W-:Y:S01]  /*31c0*/  FFMA.FTZ R165, R82, UR10, -R26.reuse ;  /* 0x0000000a52a57c23 */ /* 0x100fe2000801081a */
[----:B------:R-:W-:Y:S01]  /*31d0*/  ISETP.GT.AND P4, PT, R5, 0x40, PT ;  /* 0x000000400500780c */ /* 0x000fe20003f84270 */
[--C-:B------:R-:W-:Y:S01]  /*31e0*/  FFMA.FTZ R83, R83, UR10, -R26.reuse ;  /* 0x0000000a53537c23 */ /* 0x100fe2000801081a */
[----:B------:R-:W-:Y:S01]  /*31f0*/  FSEL R53, R53, -INF , P3 ;  /* 0xff80000035357808 */ /* 0x000fe20001800000 */
[----:B------:R-:W-:Y:S01]  /*3200*/  FFMA.FTZ R167, R86, UR10, -R26 ;  /* 0x0000000a56a77c23 */ /* 0x000fe2000801081a */
[----:B------:R-:W-:Y:S01]  /*3210*/  FMNMX.FTZ R20, R52, R7, !PT ;  /* 0x0000000734147209 */ /* 0x000fe20007810000 */
[----:B------:R-:W-:Y:S01]  /*3220*/  MUFU.EX2 R173, R173 ;  /* 0x000000ad00ad7308 */ /* 0x000fe20000000800 */
[----:B------:R-:W-:-:S02]  /*3230*/  ISETP.GT.AND P3, PT, R5, 0x41, PT ;  /* 0x000000410500780c */ /* 0x000fc40003f64270 */
[----:B------:R-:W-:Y:S02]  /*3240*/  CS2R R94, SRZ ;  /* 0x00000000005e7805 */ /* 0x000fe4000001ff00 */
[----:B------:R-:W-:Y:S02]  /*3250*/  FSEL R56, R56, -INF , P4 ;  /* 0xff80000038387808 */ /* 0x000fe40002000000 */
[----:B------:R-:W-:Y:S02]  /*3260*/  CS2R R92, SRZ ;  /* 0x00000000005c7805 */ /* 0x000fe4000001ff00 */
[----:B------:R-:W-:Y:S02]  /*3270*/  FMNMX.FTZ R7, R53, R20, !PT ;  /* 0x0000001435077209 */ /* 0x000fe40007810000 */
[----:B------:R-:W-:Y:S02]  /*3280*/  CS2R R90, SRZ ;  /* 0x00000000005a7805 */ /* 0x000fe4000001ff00 */
[----:B------:R-:W-:Y:S01]  /*3290*/  ISETP.GT.AND P4, PT, R5, 0x48, PT ;  /* 0x000000480500780c */ /* 0x000fe20003f84270 */
[----:B------:R-:W-:Y:S01]  /*32a0*/  MUFU.EX2 R14, R43 ;  /* 0x0000002b000e7308 */ /* 0x000fe20000000800 */
[----:B------:R-:W-:-:S02]  /*32b0*/  FSEL R57, R57, -INF , P3 ;  /* 0xff80000039397808 */ /* 0x000fc40001800000 */
[----:B------:R-:W-:Y:S02]  /*32c0*/  CS2R R88, SRZ ;  /* 0x0000000000587805 */ /* 0x000fe4000001ff00 */
[----:B------:R-:W-:Y:S02]  /*32d0*/  FMNMX.FTZ R20, R56, R7, !PT ;  /* 0x0000000738147209 */ /* 0x000fe40007810000 */
[----:B------:R-:W-:Y:S02]  /*32e0*/  ISETP.GT.AND P3, PT, R5, 0x49, PT ;  /* 0x000000490500780c */ /* 0x000fe40003f64270 */
[----:B------:R-:W-:Y:S01]  /*32f0*/  FSEL R60, R60, -INF , P4 ;  /* 0xff8000003c3c7808 */ /* 0x000fe20002000000 */
[----:B------:R-:W-:Y:S01]  /*3300*/  MUFU.EX2 R175, R175 ;  /* 0x000000af00af7308 */ /* 0x000fe20000000800 */
[----:B------:R-:W-:Y:S02]  /*3310*/  FMNMX.FTZ R7, R57, R20, !PT ;  /* 0x0000001439077209 */ /* 0x000fe40007810000 */
[----:B------:R-:W-:-:S02]  /*3320*/  ISETP.GT.AND P4, PT, R5, 0x50, PT ;  /* 0x000000500500780c */ /* 0x000fc40003f84270 */
[----:B------:R-:W-:Y:S02]  /*3330*/  FSEL R61, R61, -INF , P3 ;  /* 0xff8000003d3d7808 */ /* 0x000fe40001800000 */
[----:B------:R-:W-:Y:S01]  /*3340*/  FMNMX.FTZ R24, R60, R7, !PT ;  /* 0x000000073c187209 */ /* 0x000fe20007810000 */
[----:B------:R-:W-:Y:S01]  /*3350*/  MUFU.EX2 R20, R47 ;  /* 0x0000002f00147308 */ /* 0x000fe20000000800 */
[----:B------:R-:W-:Y:S02]  /*3360*/  ISETP.GT.AND P3, PT, R5, 0x51, PT ;  /* 0x000000510500780c */ /* 0x000fe40003f64270 */
[----:B------:R-:W-:Y:S02]  /*3370*/  FSEL R64, R64, -INF , P4 ;  /* 0xff80000040407808 */ /* 0x000fe40002000000 */
[----:B------:R-:W-:Y:S02]  /*3380*/  FMNMX.FTZ R7, R61, R24, !PT ;  /* 0x000000183d077209 */ /* 0x000fe40007810000 */
[----:B------:R-:W-:Y:S01]  /*3390*/  ISETP.GT.AND P4, PT, R5, 0x58, PT ;  /* 0x000000580500780c */ /* 0x000fe20003f84270 */
[----:B------:R-:W-:Y:S01]  /*33a0*/  MUFU.EX2 R169, R169 ;  /* 0x000000a900a97308 */ /* 0x000fe20000000800 */
[----:B------:R-:W-:-:S02]  /*33b0*/  FSEL R65, R65, -INF , P3 ;  /* 0xff80000041417808 */ /* 0x000fc40001800000 */
[----:B------:R-:W-:Y:S02]  /*33c0*/  FMNMX.FTZ R24, R64, R7, !PT ;  /* 0x0000000740187209 */ /* 0x000fe40007810000 */
[----:B------:R-:W-:Y:S02]  /*33d0*/  ISETP.GT.AND P3, PT, R5, 0x59, PT ;  /* 0x000000590500780c */ /* 0x000fe40003f64270 */
[----:B------:R-:W-:Y:S01]  /*33e0*/  FSEL R68, R68, -INF , P4 ;  /* 0xff80000044447808 */ /* 0x000fe20002000000 */
[----:B------:R-:W-:Y:S01]  /*33f0*/  MUFU.EX2 R171, R171 ;  /* 0x000000ab00ab7308 */ /* 0x000fe20000000800 */
[----:B------:R-:W-:Y:S02]  /*3400*/  FMNMX.FTZ R7, R65, R24, !PT ;  /* 0x0000001841077209 */ /* 0x000fe40007810000 */
[----:B------:R-:W-:Y:S02]  /*3410*/  ISETP.GT.AND P4, PT, R5, 0x60, PT ;  /* 0x000000600500780c */ /* 0x000fe40003f84270 */
[----:B------:R-:W-:-:S02]  /*3420*/  FSEL R69, R69, -INF , P3 ;  /* 0xff80000045457808 */ /* 0x000fc40001800000 */
        /* <DEDUP_REMOVED lines=28> */
[----:B------:R-:W-:Y:S02]  /*35f0*/  FSEL R85, R85, -INF , P3 ;  /* 0xff80000055557808 */ /* 0x000fe40001800000 */
[----:B------:R-:W-:-:S03]  /*3600*/  FMNMX.FTZ R40, R84, R5, !PT ;  /* 0x0000000554287209 */ /* 0x000fc60007810000 */
[----:B------:R-:W-:Y:S01]  /*3610*/  MUFU.EX2 R38, R59 ;  /* 0x0000003b00267308 */ /* 0x000fe20000000800 */
[----:B------:R-:W-:Y:S01]  /*3620*/  FMNMX.FTZ R5, R85, R40, !PT ;  /* 0x0000002855057209 */ /* 0x000fe20007810000 */
[----:B------:R-:W-:-:S04]  /*3630*/  FFMA.FTZ R40, R63, UR10, -R26 ;  /* 0x0000000a3f287c23 */ /* 0x000fc8000801081a */
[----:B------:R-:W1:Y:S02]  /*3640*/  SHFL.BFLY PT, R46, R5, 0x2, 0x1f ;  /* 0x0c401f00052e7f89 */ /* 0x000e6400000e0000 */
[----:B------:R-:W-:Y:S08]  /*3650*/  MUFU.EX2 R40, R40 ;  /* 0x0000002800287308 */ /* 0x000ff00000000800 */
[----:B------:R-:W-:Y:S08]  /*3660*/  MUFU.EX2 R159, R159 ;  /* 0x0000009f009f7308 */ /* 0x000ff00000000800 */
[----:B------:R-:W-:Y:S01]  /*3670*/  MUFU.EX2 R44, R44 ;  /* 0x0000002c002c7308 */ /* 0x000fe20000000800 */
[----:B-1----:R-:W-:Y:S01]  /*3680*/  FMNMX.FTZ R9, R5, R46, !PT ;  /* 0x0000002e05097209 */ /* 0x002fe20007810000 */
[----:B------:R-:W-:-:S06]  /*3690*/  FFMA.FTZ R46, R75, UR10, -R26 ;  /* 0x0000000a4b2e7c23 */ /* 0x000fcc000801081a */
[----:B------:R-:W-:Y:S01]  /*36a0*/  MUFU.EX2 R161, R161 ;  /* 0x000000a100a17308 */ /* 0x000fe20000000800 */
[----:B------:R-:W-:Y:S01]  /*36b0*/  FFMA.FTZ R26, R87, UR10, -R26 ;  /* 0x0000000a571a7c23 */ /* 0x000fe2000801081a */
[----:B------:R-:W1:Y:S06]  /*36c0*/  SHFL.BFLY PT, R50, R9, 0x1, 0x1f ;  /* 0x0c201f0009327f89 */ /* 0x000e6c00000e0000 */
[----:B------:R-:W-:Y:S08]  /*36d0*/  MUFU.EX2 R46, R46 ;  /* 0x0000002e002e7308 */ /* 0x000ff00000000800 */
[----:B------:R-:W-:Y:S08]  /*36e0*/  MUFU.EX2 R163, R163 ;  /* 0x000000a300a37308 */ /* 0x000ff00000000800 */
[----:B------:R-:W-:Y:S01]  /*36f0*/  MUFU.EX2 R48, R48 ;  /* 0x0000003000307308 */ /* 0x000fe20000000800 */
[----:B-1----:R-:W-:-:S04]  /*3700*/  FMNMX.FTZ R7, R9, R50, !PT ;  /* 0x0000003209077209 */ /* 0x002fc80007810000 */
[C---:B------:R-:W-:Y:S01]  /*3710*/  FSETP.NEU.FTZ.AND P3, PT, R7.reuse, -INF , PT ;  /* 0xff8000000700780b */ /* 0x040fe20003f7d000 */
[----:B------:R-:W-:Y:S02]  /*3720*/  FMUL.FTZ R5, R7, UR10 ;  /* 0x0000000a07057c20 */ /* 0x000fe40008410000 */
[----:B------:R-:W-:Y:S03]  /*3730*/  MUFU.EX2 R165, R165 ;  /* 0x000000a500a57308 */ /* 0x000fe60000000800 */
[----:B------:R-:W-:Y:S02]  /*3740*/  FSEL R54, R5, RZ, P3 ;  /* 0x000000ff05367208 */ /* 0x000fe40001800000 */
[----:B------:R-:W-:-:S03]  /*3750*/  PLOP3.LUT P3, PT, PT, PT, UP1, 0x80, 0x0 ;  /* 0x000000000000781c */ /* 0x000fc60003f6f018 */
[----:B------:R-:W-:Y:S01]  /*3760*/  MUFU.EX2 R50, R83 ;  /* 0x0000005300327308 */ /* 0x000fe20000000800 */
[--C-:B------:R-:W-:Y:S01]  /*3770*/  FFMA.FTZ R180, R3, UR10, -R54.reuse ;  /* 0x0000000a03b47c23 */ /* 0x100fe20008010836 */
[--C-:B------:R-:W-:Y:S01]  /*3780*/  FFMA.FTZ R3, R30, UR10, -R54.reuse ;  /* 0x0000000a1e037c23 */ /* 0x100fe20008010836 */
[----:B------:R-:W-:Y:S01]  /*3790*/  FFMA.FTZ R182, R28, UR10, -R54 ;  /* 0x0000000a1cb67c23 */ /* 0x000fe20008010836 */
[----:B------:R-:W-:Y:S01]  /*37a0*/  FADD.FTZ R28, R181, R6 ;  /* 0x00000006b51c7221 */ /* 0x000fe20000010000 */
[--C-:B------:R-:W-:Y:S01]  /*37b0*/  FFMA.FTZ R172, R13, UR10, -R54.reuse ;  /* 0x0000000a0dac7c23 */ /* 0x100fe20008010836 */
[--C-:B------:R-:W-:Y:S01]  /*37c0*/  FFMA.FTZ R5, R29, UR10, -R54.reuse ;  /* 0x0000000a1d057c23 */ /* 0x100fe20008010836 */
[----:B------:R-:W-:Y:S01]  /*37d0*/  FFMA.FTZ R176, R32, UR10, -R54 ;  /* 0x0000000a20b07c23 */ /* 0x000fe20008010836 */
[----:B------:R-:W-:Y:S01]  /*37e0*/  MUFU.EX2 R180, R180 ;  /* 0x000000b400b47308 */ /* 0x000fe20000000800 */
[----:B--2---:R-:W-:Y:S01]  /*37f0*/  FADD.FTZ R13, R183, R28 ;  /* 0x0000001cb70d7221 */ /* 0x004fe20000010000 */
[--C-:B------:R-:W-:Y:S01]  /*3800*/  FFMA.FTZ R9, R33, UR10, -R54.reuse ;  /* 0x0000000a21097c23 */ /* 0x100fe20008010836 */
[--C-:B------:R-:W-:Y:S01]  /*3810*/  FFMA.FTZ R178, R36, UR10, -R54.reuse ;  /* 0x0000000a24b27c23 */ /* 0x100fe20008010836 */
[--C-:B------:R-:W-:Y:S01]  /*3820*/  FFMA.FTZ R11, R37, UR10, -R54.reuse ;  /* 0x0000000a250b7c23 */ /* 0x100fe20008010836 */
[----:B---3--:R-:W-:Y:S01]  /*3830*/  FADD.FTZ R28, R8, R13 ;  /* 0x0000000d081c7221 */ /* 0x008fe20000010000 */
[--C-:B------:R-:W-:Y:S01]  /*3840*/  FFMA.FTZ R41, R41, UR10, -R54.reuse ;  /* 0x0000000a29297c23 */ /* 0x100fe20008010836 */
[----:B------:R-:W-:Y:S01]  /*3850*/  FFMA.FTZ R15, R15, UR10, -R54 ;  /* 0x0000000a0f0f7c23 */ /* 0x000fe20008010836 */
[----:B------:R-:W1:Y:S01]  /*3860*/  MUFU.EX2 R3, R3 ;  /* 0x0000000300037308 */ /* 0x000e620000000800 */
[----:B----4-:R-:W-:Y:S01]  /*3870*/  FADD.FTZ R13, R177, R28 ;  /* 0x0000001cb10d7221 */ /* 0x010fe20000010000 */
[--C-:B------:R-:W-:Y:S01]  /*3880*/  FFMA.FTZ R45, R45, UR10, -R54.reuse ;  /* 0x0000000a2d2d7c23 */ /* 0x100fe20008010836 */
[--C-:B------:R-:W-:Y:S01]  /*3890*/  FFMA.FTZ R21, R21, UR10, -R54.reuse ;  /* 0x0000000a15157c23 */ /* 0x100fe20008010836 */
[--C-:B------:R-:W-:Y:S01]  /*38a0*/  FFMA.FTZ R49, R49, UR10, -R54.reuse ;  /* 0x0000000a31317c23 */ /* 0x100fe20008010836 */
[----:B-----5:R-:W-:Y:S01]  /*38b0*/  FADD.FTZ R28, R10, R13 ;  /* 0x0000000d0a1c7221 */ /* 0x020fe20000010000 */
[--C-:B------:R-:W-:Y:S01]  /*38c0*/  FFMA.FTZ R52, R52, UR10, -R54.reuse ;  /* 0x0000000a34347c23 */ /* 0x100fe20008010836 */
[----:B------:R-:W-:Y:S01]  /*38d0*/  FFMA.FTZ R53, R53, UR10, -R54 ;  /* 0x0000000a35357c23 */ /* 0x000fe20008010836 */
[----:B------:R-:W2:Y:S01]  /*38e0*/  MUFU.EX2 R182, R182 ;  /* 0x000000b600b67308 */ /* 0x000ea20000000800 */
[----:B0-----:R-:W-:Y:S01]  /*38f0*/  FADD.FTZ R25, R179, R28 ;  /* 0x0000001cb3197221 */ /* 0x001fe20000010000 */
[--C-:B------:R-:W-:Y:S01]  /*3900*/  FFMA.FTZ R56, R56, UR10, -R54.reuse ;  /* 0x0000000a38387c23 */ /* 0x100fe20008010836 */
[--C-:B------:R-:W-:Y:S01]  /*3910*/  FFMA.FTZ R57, R57, UR10, -R54.reuse ;  /* 0x0000000a39397c23 */ /* 0x100fe20008010836 */
[--C-:B------:R-:W-:Y:S01]  /*3920*/  FFMA.FTZ R60, R60, UR10, -R54.reuse ;  /* 0x0000000a3c3c7c23 */ /* 0x100fe20008010836 */
[----:B------:R-:W-:Y:S01]  /*3930*/  FADD.FTZ R30, R12, R25 ;  /* 0x000000190c1e7221 */ /* 0x000fe20000010000 */
[--C-:B------:R-:W-:Y:S01]  /*3940*/  FFMA.FTZ R61, R61, UR10, -R54.reuse ;  /* 0x0000000a3d3d7c23 */ /* 0x100fe20008010836 */
[----:B------:R-:W-:Y:S01]  /*3950*/  FFMA.FTZ R64, R64, UR10, -R54 ;  /* 0x0000000a40407c23 */ /* 0x000fe20008010836 */
[----:B------:R-:W0:Y:S01]  /*3960*/  MUFU.EX2 R5, R5 ;  /* 0x0000000500057308 */ /* 0x000e220000000800 */
[----:B-1----:R-:W-:Y:S01]  /*3970*/  FADD.FTZ R13, R180, R3 ;  /* 0x00000003b40d7221 */ /* 0x002fe20000010000 */
[----:B------:R-:W-:Y:S01]  /*3980*/  FADD.FTZ R25, R173, R30 ;  /* 0x0000001ead197221 */ /* 0x000fe20000010000 */
[--C-:B------:R-:W-:Y:S01]  /*3990*/  FFMA.FTZ R65, R65, UR10, -R54.reuse ;  /* 0x0000000a41417c23 */ /* 0x100fe20008010836 */
[--C-:B------:R-:W-:Y:S01]  /*39a0*/  FFMA.FTZ R68, R68, UR10, -R54.reuse ;  /* 0x0000000a44447c23 */ /* 0x100fe20008010836 */
[--C-:B------:R-:W-:Y:S01]  /*39b0*/  FFMA.FTZ R69, R69, UR10, -R54.reuse ;  /* 0x0000000a45457c23 */ /* 0x100fe20008010836 */
[----:B------:R-:W-:Y:S01]  /*39c0*/  FADD.FTZ R30, R14, R25 ;  /* 0x000000190e1e7221 */ /* 0x000fe20000010000 */
[----:B------:R-:W-:Y:S01]  /*39d0*/  FFMA.FTZ R72, R72, UR10, -R54 ;  /* 0x0000000a48487c23 */ /* 0x000fe20008010836 */
[----:B------:R-:W1:Y:S01]  /*39e0*/  MUFU.EX2 R176, R176 ;  /* 0x000000b000b07308 */ /* 0x000e620000000800 */
[----:B--2---:R-:W-:Y:S01]  /*39f0*/  FADD.FTZ R28, R182, R13 ;  /* 0x0000000db61c7221 */ /* 0x004fe20000010000 */
[----:B------:R-:W-:Y:S01]  /*3a00*/  FADD.FTZ R25, R175, R30 ;  /* 0x0000001eaf197221 */ /* 0x000fe20000010000 */
[----:B------:R-:W-:Y:S01]  /*3a10*/  F2FP.BF16.F32.PACK_AB R181, R6, R181 ;  /* 0x000000b506b5723e */ /* 0x000fe200000010ff */
[--C-:B------:R-:W-:Y:S01]  /*3a20*/  FFMA.FTZ R73, R73, UR10, -R54.reuse ;  /* 0x0000000a49497c23 */ /* 0x100fe20008010836 */
[--C-:B------:R-:W-:Y:S01]  /*3a30*/  FFMA.FTZ R76, R76, UR10, -R54.reuse ;  /* 0x0000000a4c4c7c23 */ /* 0x100fe20008010836 */
[----:B------:R-:W-:Y:S01]  /*3a40*/  FADD.FTZ R30, R20, R25 ;  /* 0x00000019141e7221 */ /* 0x000fe20000010000 */
[----:B------:R-:W-:Y:S01]  /*3a50*/  FFMA.FTZ R77, R77, UR10, -R54 ;  /* 0x0000000a4d4d7c23 */ /* 0x000fe20008010836 */
[----:B------:R-:W2:Y:S01]  /*3a60*/  MUFU.EX2 R9, R9 ;  /* 0x0000000900097308 */ /* 0x000ea20000000800 */
[----:B0-----:R-:W-:Y:S01]  /*3a70*/  FADD.FTZ R13, R5, R28 ;  /* 0x0000001c050d7221 */ /* 0x001fe20000010000 */
[----:B------:R-:W-:Y:S01]  /*3a80*/  FADD.FTZ R25, R169, R30 ;  /* 0x0000001ea9197221 */ /* 0x000fe20000010000 */
[--C-:B------:R-:W-:Y:S01]  /*3a90*/  FFMA.FTZ R80, R80, UR10, -R54.reuse ;  /* 0x0000000a50507c23 */ /* 0x100fe20008010836 */
[--C-:B------:R-:W-:Y:S01]  /*3aa0*/  FFMA.FTZ R81, R81, UR10, -R54.reuse ;  /* 0x0000000a51517c23 */ /* 0x100fe20008010836 */
[--C-:B------:R-:W-:Y:S01]  /*3ab0*/  FFMA.FTZ R84, R84, UR10, -R54.reuse ;  /* 0x0000000a54547c23 */ /* 0x100fe20008010836 */
[----:B------:R-:W-:Y:S01]  /*3ac0*/  FADD.FTZ R30, R24, R25 ;  /* 0x00000019181e7221 */ /* 0x000fe20000010000 */
[----:B------:R-:W-:Y:S01]  /*3ad0*/  FFMA.FTZ R54, R85, UR10, -R54 ;  /* 0x0000000a55367c23 */ /* 0x000fe20008010836 */
[----:B------:R-:W0:Y:S01]  /*3ae0*/  MUFU.EX2 R178, R178 ;  /* 0x000000b200b27308 */ /* 0x000e220000000800 */
[----:B-1----:R-:W-:Y:S01]  /*3af0*/  FADD.FTZ R28, R176, R13 ;  /* 0x0000000db01c7221 */ /* 0x002fe20000010000 */
[----:B------:R-:W-:-:S02]  /*3b00*/  F2FP.BF16.F32.PACK_AB R182, R5, R182 ;  /* 0x000000b605b6723e */ /* 0x000fc400000010ff */
[----:B------:R-:W-:Y:S02]  /*3b10*/  F2FP.BF16.F32.PACK_AB R180, R3, R180 ;  /* 0x000000b403b4723e */ /* 0x000fe400000010ff */
[----:B------:R-:W-:Y:S02]  /*3b20*/  F2FP.BF16.F32.PACK_AB R183, R8, R183 ;  /* 0x000000b708b7723e */ /* 0x000fe400000010ff */
[----:B------:R-:W1:Y:S01]  /*3b30*/  MUFU.EX2 R11, R11 ;  /* 0x0000000b000b7308 */ /* 0x000e620000000800 */
[----:B--2---:R-:W-:Y:S01]  /*3b40*/  FADD.FTZ R13, R9, R28 ;  /* 0x0000001c090d7221 */ /* 0x004fe20000010000 */
[----:B------:R-:W-:Y:S02]  /*3b50*/  F2FP.BF16.F32.PACK_AB R177, R10, R177 ;  /* 0x000000b10ab1723e */ /* 0x000fe400000010ff */
[----:B------:R-:W-:Y:S02]  /*3b60*/  F2FP.BF16.F32.PACK_AB R179, R12, R179 ;  /* 0x000000b30cb3723e */ /* 0x000fe400000010ff */
[----:B------:R-:W-:-:S02]  /*3b70*/  F2FP.BF16.F32.PACK_AB R173, R14, R173 ;  /* 0x000000ad0ead723e */ /* 0x000fc400000010ff */
[----:B------:R-:W2:Y:S01]  /*3b80*/  MUFU.EX2 R172, R172 ;  /* 0x000000ac00ac7308 */ /* 0x000ea20000000800 */
[----:B0-----:R-:W-:Y:S01]  /*3b90*/  FADD.FTZ R28, R178, R13 ;  /* 0x0000000db21c7221 */ /* 0x001fe20000010000 */
[----:B------:R-:W-:Y:S02]  /*3ba0*/  F2FP.BF16.F32.PACK_AB R175, R20, R175 ;  /* 0x000000af14af723e */ /* 0x000fe400000010ff */
[----:B------:R-:W-:Y:S02]  /*3bb0*/  F2FP.BF16.F32.PACK_AB R169, R24, R169 ;  /* 0x000000a918a9723e */ /* 0x000fe400000010ff */
[----:B------:R-:W-:Y:S02]  /*3bc0*/  F2FP.BF16.F32.PACK_AB R176, R9, R176 ;  /* 0x000000b009b0723e */ /* 0x000fe400000010ff */
[----:B------:R-:W0:Y:S01]  /*3bd0*/  MUFU.EX2 R41, R41 ;  /* 0x0000002900297308 */ /* 0x000e220000000800 */
[C---:B-1----:R-:W-:Y:S01]  /*3be0*/  FADD.FTZ R13, R11.reuse, R28 ;  /* 0x0000001c0b0d7221 */ /* 0x042fe20000010000 */
[----:B------:R-:W-:-:S06]  /*3bf0*/  F2FP.BF16.F32.PACK_AB R178, R11, R178 ;  /* 0x000000b20bb2723e */ /* 0x000fcc00000010ff */
[----:B------:R-:W1:Y:S01]  /*3c00*/  MUFU.EX2 R15, R15 ;  /* 0x0000000f000f7308 */ /* 0x000e620000000800 */
[----:B--2---:R-:W-:Y:S01]  /*3c10*/  FADD.FTZ R28, R172, R13 ;  /* 0x0000000dac1c7221 */ /* 0x004fe20000010000 */
[----:B------:R-:W-:Y:S01]  /*3c20*/  FADD.FTZ R13, R171, R30 ;  /* 0x0000001eab0d7221 */ /* 0x000fe20000010000 */
[----:B------:R-:W-:-:S03]  /*3c30*/  F2FP.BF16.F32.PACK_AB R171, R34, R171 ;  /* 0x000000ab22ab723e */ /* 0x000fc600000010ff */
[----:B------:R-:W-:Y:S02]  /*3c40*/  FADD.FTZ R0, R34, R13 ;  /* 0x0000000d22007221 */ /* 0x000fe40000010000 */
[----:B------:R-:W2:Y:S01]  /*3c50*/  MUFU.EX2 R174, R45 ;  /* 0x0000002d00ae7308 */ /* 0x000ea20000000800 */
[----:B0-----:R-:W-:Y:S01]  /*3c60*/  FADD.FTZ R28, R41, R28 ;  /* 0x0000001c291c7221 */ /* 0x001fe20000010000 */
[----:B------:R-:W-:Y:S01]  /*3c70*/  FADD.FTZ R25, R153, R0 ;  /* 0x0000000099197221 */ /* 0x000fe20000010000 */
[----:B------:R-:W-:Y:S02]  /*3c80*/  F2FP.BF16.F32.PACK_AB R153, R38, R153 ;  /* 0x000000992699723e */ /* 0x000fe400000010ff */
[----:B------:R-:W-:-:S03]  /*3c90*/  F2FP.BF16.F32.PACK_AB R172, R41, R172 ;  /* 0x000000ac29ac723e */ /* 0x000fc600000010ff */
[----:B------:R-:W0:Y:S01]  /*3ca0*/  MUFU.EX2 R21, R21 ;  /* 0x0000001500157308 */ /* 0x000e220000000800 */
[----:B-1----:R-:W-:Y:S01]  /*3cb0*/  FADD.FTZ R13, R15, R28 ;  /* 0x0000001c0f0d7221 */ /* 0x002fe20000010000 */
[----:B------:R-:W-:-:S04]  /*3cc0*/  FADD.FTZ R28, R38, R25 ;  /* 0x00000019261c7221 */ /* 0x000fc80000010000 */
[----:B------:R-:W-:Y:S01]  /*3cd0*/  FADD.FTZ R25, R155, R28 ;  /* 0x0000001c9b197221 */ /* 0x000fe20000010000 */
[----:B------:R-:W-:Y:S01]  /*3ce0*/  F2FP.BF16.F32.PACK_AB R155, R40, R155 ;  /* 0x0000009b289b723e */ /* 0x000fe200000010ff */
[----:B------:R-:W1:Y:S01]  /*3cf0*/  MUFU.EX2 R168, R49 ;  /* 0x0000003100a87308 */ /* 0x000e620000000800 */
[----:B--2---:R-:W-:Y:S01]  /*3d00*/  FADD.FTZ R0, R174, R13 ;  /* 0x0000000dae007221 */ /* 0x004fe20000010000 */
[----:B------:R-:W-:Y:S01]  /*3d10*/  FADD.FTZ R28, R40, R25 ;  /* 0x00000019281c7221 */ /* 0x000fe20000010000 */
[----:B------:R-:W-:-:S03]  /*3d20*/  F2FP.BF16.F32.PACK_AB R174, R174, R15 ;  /* 0x0000000faeae723e */ /* 0x000fc600000010ff */
[----:B------:R-:W-:Y:S01]  /*3d30*/  FADD.FTZ R25, R157, R28 ;  /* 0x0000001c9d197221 */ /* 0x000fe20000010000 */
[C---:B------:R-:W-:Y:S01]  /*3d40*/  F2FP.BF16.F32.PACK_AB R157, R42.reuse, R157 ;  /* 0x0000009d2a9d723e */ /* 0x040fe200000010ff */
[----:B------:R-:W2:Y:S01]  /*3d50*/  MUFU.EX2 R52, R52 ;  /* 0x0000003400347308 */ /* 0x000ea20000000800 */
[----:B0-----:R-:W-:Y:S01]  /*3d60*/  FADD.FTZ R13, R21, R0 ;  /* 0x00000000150d7221 */ /* 0x001fe20000010000 */
[----:B------:R-:W-:-:S04]  /*3d70*/  FADD.FTZ R28, R42, R25 ;  /* 0x000000192a1c7221 */ /* 0x000fc80000010000 */
[----:B------:R-:W-:Y:S01]  /*3d80*/  FADD.FTZ R25, R159, R28 ;  /* 0x0000001c9f197221 */ /* 0x000fe20000010000 */
[----:B------:R-:W-:Y:S01]  /*3d90*/  F2FP.BF16.F32.PACK_AB R159, R44, R159 ;  /* 0x0000009f2c9f723e */ /* 0x000fe200000010ff */
[----:B------:R-:W0:Y:S01]  /*3da0*/  MUFU.EX2 R53, R53 ;  /* 0x0000003500357308 */ /* 0x000e220000000800 */
[----:B-1----:R-:W-:Y:S01]  /*3db0*/  FADD.FTZ R13, R168, R13 ;  /* 0x0000000da80d7221 */ /* 0x002fe20000010000 */
[----:B------:R-:W-:Y:S01]  /*3dc0*/  FADD.FTZ R6, R44, R25 ;  /* 0x000000192c067221 */ /* 0x000fe20000010000 */
[----:B------:R-:W-:-:S03]  /*3dd0*/  F2FP.BF16.F32.PACK_AB R168, R168, R21 ;  /* 0x00000015a8a8723e */ /* 0x000fc600000010ff */
[----:B------:R-:W-:Y:S01]  /*3de0*/  FADD.FTZ R25, R161, R6 ;  /* 0x00000006a1197221 */ /* 0x000fe20000010000 */
[----:B------:R-:W-:Y:S01]  /*3df0*/  F2FP.BF16.F32.PACK_AB R161, R46, R161 ;  /* 0x000000a12ea1723e */ /* 0x000fe200000010ff */
[----:B------:R-:W1:Y:S01]  /*3e00*/  MUFU.EX2 R56, R56 ;  /* 0x0000003800387308 */ /* 0x000e620000000800 */
[----:B--2---:R-:W-:Y:S01]  /*3e10*/  FADD.FTZ R0, R52, R13 ;  /* 0x0000000d34007221 */ /* 0x004fe20000010000 */
[----:B------:R-:W-:-:S04]  /*3e20*/  FADD.FTZ R6, R46, R25 ;  /* 0x000000192e067221 */ /* 0x000fc80000010000 */
[----:B------:R-:W-:Y:S01]  /*3e30*/  FADD.FTZ R25, R163, R6 ;  /* 0x00000006a3197221 */ /* 0x000fe20000010000 */
[C---:B------:R-:W-:Y:S01]  /*3e40*/  F2FP.BF16.F32.PACK_AB R163, R48.reuse, R163 ;  /* 0x000000a330a3723e */ /* 0x040fe200000010ff */
[----:B------:R-:W2:Y:S01]  /*3e50*/  MUFU.EX2 R57, R57 ;  /* 0x0000003900397308 */ /* 0x000ea20000000800 */
[C---:B0-----:R-:W-:Y:S01]  /*3e60*/  FADD.FTZ R13, R53.reuse, R0 ;  /* 0x00000000350d7221 */ /* 0x041fe20000010000 */
[----:B------:R-:W-:Y:S01]  /*3e70*/  FADD.FTZ R6, R48, R25 ;  /* 0x0000001930067221 */ /* 0x000fe20000010000 */
[----:B------:R-:W-:-:S03]  /*3e80*/  F2FP.BF16.F32.PACK_AB R170, R53, R52 ;  /* 0x0000003435aa723e */ /* 0x000fc600000010ff */
[----:B------:R-:W-:Y:S01]  /*3e90*/  FADD.FTZ R25, R165, R6 ;  /* 0x00000006a5197221 */ /* 0x000fe20000010000 */
[----:B------:R-:W-:Y:S01]  /*3ea0*/  F2FP.BF16.F32.PACK_AB R165, R50, R165 ;  /* 0x000000a532a5723e */ /* 0x000fe200000010ff */
[----:B------:R-:W0:Y:S01]  /*3eb0*/  MUFU.EX2 R60, R60 ;  /* 0x0000003c003c7308 */ /* 0x000e220000000800 */
[----:B-1----:R-:W-:Y:S01]  /*3ec0*/  FADD.FTZ R0, R56, R13 ;  /* 0x0000000d38007221 */ /* 0x002fe20000010000 */
[----:B------:R-:W-:-:S06]  /*3ed0*/  FADD.FTZ R6, R50, R25 ;  /* 0x0000001932067221 */ /* 0x000fcc0000010000 */
        /* <DEDUP_REMOVED lines=36> */
[----:B-1----:R-:W-:Y:S01]  /*4120*/  FADD.FTZ R6, R84, R3 ;  /* 0x0000000354067221 */ /* 0x002fe20000010000 */
[C---:B--2---:R-:W-:Y:S01]  /*4130*/  FADD.FTZ R0, R26.reuse, R25 ;  /* 0x000000191a007221 */ /* 0x044fe20000010000 */
[----:B------:R-:W-:Y:S02]  /*4140*/  F2FP.BF16.F32.PACK_AB R167, R26, R167 ;  /* 0x000000a71aa7723e */ /* 0x000fe400000010ff */
[C---:B0-----:R-:W-:Y:S01]  /*4150*/  FADD.FTZ R3, R5.reuse, R6 ;  /* 0x0000000605037221 */ /* 0x041fe20000010000 */
[----:B------:R-:W-:Y:S01]  /*4160*/  F2FP.BF16.F32.PACK_AB R166, R5, R84 ;  /* 0x0000005405a6723e */ /* 0x000fe200000010ff */
[----:B------:R-:W-:Y:S06]  /*4170*/  @!P3 BRA `(.L_x_2297) ;  /* 0x000000280060b947 */ /* 0x000fec0003800000 */
[----:B------:R-:W-:Y:S01]  /*4180*/  IMAD.MOV.U32 R6, RZ, RZ, R4 ;  /* 0x000000ffff067224 */ /* 0x000fe200078e0004 */
[----:B------:R-:W-:Y:S01]  /*4190*/  UMOV UR59, UR47 ;  /* 0x0000002f003b7c82 */ /* 0x000fe20008000000 */
[----:B------:R-:W-:Y:S01]  /*41a0*/  IMAD.MOV.U32 R5, RZ, RZ, R7 ;  /* 0x000000ffff057224 */ /* 0x000fe200078e0007 */
[----:B------:R-:W-:Y:S01]  /*41b0*/  UMOV UR57, UR46 ;  /* 0x0000002e00397c82 */ /* 0x000fe20008000000 */
[----:B------:R-:W-:Y:S01]  /*41c0*/  IMAD.MOV.U32 R151, RZ, RZ, RZ ;  /* 0x000000ffff977224 */ /* 0x000fe200078e00ff */
[----:B------:R-:W-:-:S06]  /*41d0*/  ULDC UR55, c[0x0][0x988] ;  /* 0x0002620000377ab9 */ /* 0x000fcc0000000800 */
.L_x_2306:
        /* <DEDUP_REMOVED lines=9> */
.L_x_2299:
[----:B------:R-:W-:Y:S01]  /*4270*/  ULEA UR6, UR46, UR41, 0x3 ;  /* 0x000000292e067291 */ /* 0x000fe2000f8e183f */
[----:B------:R-:W-:-:S05]  /*4280*/  IMAD.U32 R4, RZ, RZ, UR47 ;  /* 0x0000002fff047e24 */ /* 0x000fca000f8e00ff */
[----:B------:R-:W-:-:S04]  /*4290*/  SHF.L.U32 R4, R4, 0x1f, RZ ;  /* 0x0000001f04047819 */ /* 0x000fc800000006ff */
[----:B------:R0:W1:Y:S01]  /*42a0*/  SYNCS.PHASECHK.TRANS64.TRYWAIT P3, [UR6+0x28830], R4 ;  /* 0x02883004ff0075a7 */ /* 0x0000620008060146 */
[----:B------:R-:W-:Y:S05]  /*42b0*/  @!P0 BRA `(.L_x_2300) ;  /* 0x0000000000048947 */ /* 0x000fea0003800000 */
[----:B------:R-:W-:Y:S01]  /*42c0*/  BPT.TRAP 0x1 ;  /* 0x000000040000795c */ /* 0x000fe20000300000 */
.L_x_2300:
[----:B-1----:R-:W-:Y:S05]  /*42d0*/  @P3 BRA `(.L_x_2298) ;  /* 0x0000000000083947 */ /* 0x002fea0003800000 */
[----:B------:R-:W1:Y:S02]  /*42e0*/  SYNCS.PHASECHK.TRANS64.TRYWAIT P3, [UR6+0x28830], R4 ;  /* 0x02883004ff0075a7 */ /* 0x000e640008060146 */
[----:B-1----:R-:W-:Y:S05]  /*42f0*/  @!P3 BRA `(.L_x_2301) ;  /* 0x000000ec00b4b947 */ /* 0x002fea0003800000 */
.L_x_2298:
        /* <DEDUP_REMOVED lines=47> */
.L_x_2303:
[----:B------:R-:W-:Y:S01]  /*45f0*/  ULEA UR6, UR57, UR41, 0x3 ;  /* 0x0000002939067291 */ /* 0x000fe2000f8e183f */
[----:B------:R-:W-:-:S05]  /*4600*/  IMAD.U32 R4, RZ, RZ, UR59 ;  /* 0x0000003bff047e24 */ /* 0x000fca000f8e00ff */
[----:B------:R-:W-:-:S04]  /*4610*/  SHF.L.U32 R4, R4, 0x1f, RZ ;  /* 0x0000001f04047819 */ /* 0x000fc800000006ff */
[----:B------:R0:W1:Y:S01]  /*4620*/  SYNCS.PHASECHK.TRANS64.TRYWAIT P3, [UR6+0x28850], R4 ;  /* 0x02885004ff0075a7 */ /* 0x0000620008060146 */
[----:B------:R-:W-:Y:S05]  /*4630*/  @!P0 BRA `(.L_x_2304) ;  /* 0x0000000000048947 */ /* 0x000fea0003800000 */
[----:B------:R-:W-:Y:S01]  /*4640*/  BPT.TRAP 0x1 ;  /* 0x000000040000795c */ /* 0x000fe20000300000 */
.L_x_2304:
[----:B-1----:R-:W-:Y:S05]  /*4650*/  @P3 BRA `(.L_x_2302) ;  /* 0x0000000000083947 */ /* 0x002fea0003800000 */
[----:B------:R-:W1:Y:S02]  /*4660*/  SYNCS.PHASECHK.TRANS64.TRYWAIT P3, [UR6+0x28850], R4 ;  /* 0x02885004ff0075a7 */ /* 0x000e640008060146 */
[----:B-1----:R-:W-:Y:S05]  /*4670*/  @!P3 BRA `(.L_x_2305) ;  /* 0x000000e800ecb947 */ /* 0x002fea0003800000 */
.L_x_2302:
[----:B------:R-:W-:Y:S01]  /*4680*/  UIADD3 UR6, UR41, 0x400, URZ ;  /* 0x0000040029067890 */ /* 0x000fe2000fffe03f */
[----:B------:R-:W-:Y:S01]  /*4690*/  WARPGROUP.ARRIVE ;  /* 0x00000000000079c5 */ /* 0x000fe20000000000 */
[----:B------:R-:W-:Y:S01]  /*46a0*/  UMOV UR7, 0x40000040 ;  /* 0x4000004000077882 */ /* 0x000fe20000000000 */
[----:B------:R-:W-:Y:S01]  /*46b0*/  VIADD R10, R17, UR38 ;  /* 0x00000026110a7c36 */ /* 0x000fe20008000000 */
[----:B------:R-:W-:-:S03]  /*46c0*/  USHF.R.U32.HI UR6, URZ, 0x4, UR6 ;  /* 0x000000043f067899 */ /* 0x000fc60008011606 */
[----:B------:R-:W2:Y:S01]  /*46d0*/  S2R R220, SR_TID.X ;  /* 0x0000000000dc7919 */ /* 0x000ea20000002100 */
[----:B------:R-:W-:Y:S01]  /*46e0*/  UMOV UR10, UR55 ;  /* 0x00000037000a7c82 */ /* 0x000fe20008000000 */
[----:B------:R-:W-:Y:S02]  /*46f0*/  UISETP.GT.AND UP1, UPT, UR58, UR56, UPT ;  /* 0x000000383a00728c */ /* 0x000fe4000bf24270 */
[----:B------:R-:W-:Y:S01]  /*4700*/  ULOP3.LUT UR6, UR6, 0x3fff, URZ, 0xc0, !UPT ;  /* 0x00003fff06067892 */ /* 0x000fe2000f8ec03f */
[----:B------:R-:W-:-:S03]  /*4710*/  UMOV UR59, UR47 ;  /* 0x0000002f003b7c82 */ /* 0x000fc60008000000 */
[----:B------:R-:W-:-:S04]  /*4720*/  ULOP3.LUT UR6, UR6, 0x4000000, URZ, 0xfc, !UPT ;  /* 0x0400000006067892 */ /* 0x000fc8000f8efc3f */
[----:B------:R-:W-:-:S07]  /*4730*/  ULEA UR11, UR57, UR6, 0xb ;  /* 0x00000006390b7291 */ /* 0x000fce000f8e583f */
[----:B------:R-:W-:Y:S02]  /*4740*/  UMOV UR6, UR11 ;  /* 0x0000000b00067c82 */ /* 0x000fe40008000000 */
[----:B------:R-:W-:Y:S01]  /*4750*/  HGMMA.64x128x16.F32.BF16 R88, R180, gdesc[UR4].tnspB, R88, gsb0 ;  /* 0x41e00004b4587df0 */ /* 0x000fe20008001858 */
[----:B------:R-:W-:Y:S01]  /*4760*/  UIADD3 UR6, UR11, 0x80, URZ ;  /* 0x000000800b067890 */ /* 0x000fe2000fffe03f */
[----:B------:R-:W-:Y:S01]  /*4770*/  UMOV UR7, 0x40000040 ;  /* 0x4000004000077882 */ /* 0x000fe20000000000 */
[----:B--2---:R-:W-:Y:S01]  /*4780*/  SHF.R.U32.HI R220, RZ, 0x7, R220 ;  /* 0x00000007ffdc7819 */ /* 0x004fe200000116dc */
[----:B------:R-:W-:Y:S02]  /*4790*/  WARPGROUP.DEPBAR.LE gsb0, 0x0 ;  /* 0x00008000000079c5 */ /* 0x000fe40000010000 */
[----:B------:R-:W-:-:S06]  /*47a0*/  WARPGROUP.ARRIVE ;  /* 0x00000000000079c5 */ /* 0x000fcc0000000000 */
[----:B------:R-:W-:Y:S01]  /*47b0*/  HGMMA.64x128x16.F32.BF16 R88, R176, gdesc[UR4].tnspB, R88, gsb0 ;  /* 0x41e00004b0587df0 */ /* 0x000fe20008001858 */
[----:B------:R-:W-:Y:S01]  /*47c0*/  @UP0 ULDC UR6, c[0x0][0x44c] ;  /* 0x0001130000060ab9 */ /* 0x000fe20000000800 */
[----:B------:R-:W-:Y:S01]  /*47d0*/  UMOV UR7, 0x40000040 ;  /* 0x4000004000077882 */ /* 0x000fe20000000000 */
[----:B01----:R-:W-:Y:S01]  /*47e0*/  @P2 IMAD.HI.U32 R4, R10, UR6, RZ ;  /* 0x000000060a042c27 */ /* 0x003fe2000f8e00ff */
[----:B------:R-:W-:-:S04]  /*47f0*/  @UP0 ULDC UR6, c[0x0][0x450] ;  /* 0x0001140000060ab9 */ /* 0x000fc80000000800 */
[----:B------:R-:W-:Y:S01]  /*4800*/  @P2 SHF.R.U32.HI R10, RZ, UR6, R4 ;  /* 0x00000006ff0a2c19 */ /* 0x000fe20008011604 */
[----:B------:R-:W-:Y:S02]  /*4810*/  UMOV UR6, 0xffffff80 ;  /* 0xffffff8000067882 */ /* 0x000fe40000000000 */
[----:B------:R-:W-:Y:S02]  /*4820*/  UIMAD UR6, UR58, UR6, 0x1 ;  /* 0x000000013a0674a4 */ /* 0x000fe4000f8e0206 */
[----:B------:R-:W0:Y:S01]  /*4830*/  SHFL.IDX PT, R4, R10, 0x1, 0x1c1f ;  /* 0x003c1f000a047f89 */ /* 0x000e2200000e0000 */
[----:B------:R-:W-:-:S03]  /*4840*/  UIADD3 UR58, UR58, -0x1, URZ ;  /* 0xffffffff3a3a7890 */ /* 0x000fc6000fffe03f */
[----:B------:R-:W-:Y:S01]  /*4850*/  IMAD.U32 R9, RZ, RZ, UR6 ;  /* 0x00000006ff097e24 */ /* 0x000fe2000f8e00ff */
[----:B------:R-:W-:Y:S01]  /*4860*/  UIADD3 UR6, UR11, 0x100, URZ ;  /* 0x000001000b067890 */ /* 0x000fe2000fffe03f */
[----:B------:R-:W1:Y:S03]  /*4870*/  SHFL.IDX PT, R10, R10, RZ, 0x1c1f ;  /* 0x001c1fff0a0a7589 */ /* 0x000e6600000e0000 */
[----:B------:R-:W-:-:S05]  /*4880*/  IADD3 R9, R9, UR53, -R16 ;  /* 0x0000003509097c10 */ /* 0x000fca000fffe810 */
[----:B------:R-:W-:-:S04]  /*4890*/  VIADD R9, R9, -UR54 ;  /* 0x8000003609097c36 */ /* 0x000fc80008000000 */
[----:B0-----:R-:W-:-:S05]  /*48a0*/  IMAD.IADD R4, R9, 0x1, R4 ;  /* 0x0000000109047824 */ /* 0x001fca00078e0204 */
[C---:B------:R-:W-:Y:S01]  /*48b0*/  ISETP.GT.AND P3, PT, R4.reuse, RZ, PT ;  /* 0x000000ff0400720c */ /* 0x040fe20003f64270 */
[----:B-1----:R-:W-:Y:S01]  /*48c0*/  IMAD.IADD R9, R9, 0x1, R10 ;  /* 0x0000000109097824 */ /* 0x002fe200078e020a */
        /* <DEDUP_REMOVED lines=48> */
[----:B------:R-:W-:Y:S01]  /*4bd0*/  FSEL R58, R58, -INF , P3 ;  /* 0xff8000003a3a7808 */ /* 0x000fe20001800000 */
[----:B------:R-:W-:Y:S02]  /*4be0*/  WARPGROUP.DEPBAR.LE gsb0, 0x0 ;  /* 0x00008000000079c5 */ /* 0x000fe40000010000 */
[----:B------:R-:W-:Y:S01]  /*4bf0*/  WARPGROUP.ARRIVE ;  /* 0x00000000000079c5 */ /* 0x000fe20000000000 */
[----:B------:R-:W-:Y:S02]  /*4c00*/  FMNMX.FTZ R15, R55, R8, !PT ;  /* 0x00000008370f7209 */ /* 0x000fe40007810000 */
[----:B------:R-:W-:Y:S02]  /*4c10*/  ISETP.GT.AND P3, PT, R4, 0x48, PT ;  /* 0x000000480400780c */ /* 0x000fe40003f64270 */
[----:B------:R-:W-:Y:S01]  /*4c20*/  FSEL R59, R59, -INF , P4 ;  /* 0xff8000003b3b7808 */ /* 0x000fe20002000000 */
[----:B------:R-:W-:Y:S01]  /*4c30*/  HGMMA.64x128x16.F32.BF16 R88, R172, gdesc[UR4].tnspB, R88, gsb0 ;  /* 0x41e00004ac587df0 */ /* 0x000fe20008001858 */
[----:B------:R-:W-:Y:S01]  /*4c40*/  UIADD3 UR6, UR11, 0x180, URZ ;  /* 0x000001800b067890 */ /* 0x000fe2000fffe03f */
[----:B------:R-:W-:Y:S01]  /*4c50*/  FMNMX.FTZ R8, R58, R15, !PT ;  /* 0x0000000f3a087209 */ /* 0x000fe20007810000 */
[----:B------:R-:W-:Y:S01]  /*4c60*/  UMOV UR7, 0x40000040 ;  /* 0x4000004000077882 */ /* 0x000fe20000000000 */
        /* <DEDUP_REMOVED lines=39> */
[----:B------:R-:W-:Y:S02]  /*4ee0*/  FSEL R87, R87, -INF , P4 ;  /* 0xff80000057577808 */ /* 0x000fe40002000000 */
[----:B------:R-:W-:Y:S02]  /*4ef0*/  FMNMX.FTZ R4, R86, R15, !PT ;  /* 0x0000000f56047209 */ /* 0x000fe40007810000 */
[----:B------:R-:W-:Y:S02]  /*4f00*/  ISETP.GT.AND P5, PT, R9, RZ, PT ;  /* 0x000000ff0900720c */ /* 0x000fe40003fa4270 */
[----:B------:R-:W-:-:S02]  /*4f10*/  FMNMX.FTZ R12, R87, R4, !PT ;  /* 0x00000004570c7209 */ /* 0x000fc40007810000 */
[C---:B------:R-:W-:Y:S02]  /*4f20*/  ISETP.GT.AND P4, PT, R9.reuse, 0x1, PT ;  /* 0x000000010900780c */ /* 0x040fe40003f84270 */
[----:B------:R-:W-:Y:S01]  /*4f30*/  FSEL R24, R24, -INF , P5 ;  /* 0xff80000018187808 */ /* 0x000fe20002800000 */
[----:B------:R-:W0:Y:S01]  /*4f40*/  SHFL.BFLY PT, R15, R12, 0x2, 0x1f ;  /* 0x0c401f000c0f7f89 */ /* 0x000e2200000e0000 */
[----:B------:R-:W-:Y:S02]  /*4f50*/  ISETP.GT.AND P6, PT, R9, 0x8, PT ;  /* 0x000000080900780c */ /* 0x000fe40003fc4270 */
[----:B------:R-:W-:Y:S02]  /*4f60*/  FSEL R25, R25, -INF , P4 ;  /* 0xff80000019197808 */ /* 0x000fe40002000000 */
[----:B------:R-:W-:Y:S02]  /*4f70*/  ISETP.GT.AND P5, PT, R9, 0x9, PT ;  /* 0x000000090900780c */ /* 0x000fe40003fa4270 */
[----:B------:R-:W-:-:S02]  /*4f80*/  FSEL R28, R28, -INF , P6 ;  /* 0xff8000001c1c7808 */ /* 0x000fc40003000000 */
[----:B------:R-:W-:Y:S02]  /*4f90*/  ISETP.GT.AND P4, PT, R9, 0x10, PT ;  /* 0x000000100900780c */ /* 0x000fe40003f84270 */
[----:B------:R-:W-:Y:S02]  /*4fa0*/  FSEL R29, R29, -INF , P5 ;  /* 0xff8000001d1d7808 */ /* 0x000fe40002800000 */
[C---:B------:R-:W-:Y:S02]  /*4fb0*/  ISETP.GT.AND P6, PT, R9.reuse, 0x11, PT ;  /* 0x000000110900780c */ /* 0x040fe40003fc4270 */
[----:B------:R-:W-:Y:S02]  /*4fc0*/  FSEL R32, R32, -INF , P4 ;  /* 0xff80000020207808 */ /* 0x000fe40002000000 */
[----:B------:R-:W-:Y:S02]  /*4fd0*/  ISETP.GT.AND P5, PT, R9, 0x18, PT ;  /* 0x000000180900780c */ /* 0x000fe40003fa4270 */
[----:B------:R-:W-:-:S02]  /*4fe0*/  FSEL R33, R33, -INF , P6 ;  /* 0xff80000021217808 */ /* 0x000fc40003000000 */
[C---:B------:R-:W-:Y:S02]  /*4ff0*/  ISETP.GT.AND P4, PT, R9.reuse, 0x19, PT ;  /* 0x000000190900780c */ /* 0x040fe40003f84270 */
[----:B------:R-:W-:Y:S02]  /*5000*/  FSEL R36, R36, -INF , P5 ;  /* 0xff80000024247808 */ /* 0x000fe40002800000 */
[----:B0-----:R-:W-:Y:S02]  /*5010*/  FMNMX.FTZ R15, R12, R15, !PT ;  /* 0x0000000f0c0f7209 */ /* 0x001fe40007810000 */
[----:B------:R-:W-:Y:S02]  /*5020*/  FMNMX.FTZ R12, R24, R5, !PT ;  /* 0x00000005180c7209 */ /* 0x000fe40007810000 */
[----:B------:R-:W-:Y:S01]  /*5030*/  ISETP.GT.AND P6, PT, R9, 0x20, PT ;  /* 0x000000200900780c */ /* 0x000fe20003fc4270 */
[----:B------:R-:W0:Y:S01]  /*5040*/  SHFL.BFLY PT, R4, R15, 0x1, 0x1f ;  /* 0x0c201f000f047f89 */ /* 0x000e2200000e0000 */
[----:B------:R-:W-:-:S02]  /*5050*/  FSEL R37, R37, -INF , P4 ;  /* 0xff80000025257808 */ /* 0x000fc40002000000 */
[C---:B------:R-:W-:Y:S02]  /*5060*/  ISETP.GT.AND P5, PT, R9.reuse, 0x21, PT ;  /* 0x000000210900780c */ /* 0x040fe40003fa4270 */
[----:B------:R-:W-:Y:S02]  /*5070*/  FSEL R40, R40, -INF , P6 ;  /* 0xff80000028287808 */ /* 0x000fe40003000000 */
[----:B------:R-:W-:Y:S02]  /*5080*/  ISETP.GT.AND P4, PT, R9, 0x28, PT ;  /* 0x000000280900780c */ /* 0x000fe40003f84270 */
[----:B------:R-:W-:Y:S02]  /*5090*/  FSEL R41, R41, -INF , P5 ;  /* 0xff80000029297808 */ /* 0x000fe40002800000 */
[----:B------:R-:W-:Y:S02]  /*50a0*/  ISETP.GT.AND P6, PT, R9, 0x29, PT ;  /* 0x000000290900780c */ /* 0x000fe40003fc4270 */
[----:B------:R-:W-:-:S02]  /*50b0*/  FSEL R44, R44, -INF , P4 ;  /* 0xff8000002c2c7808 */ /* 0x000fc40002000000 */
[----:B------:R-:W-:Y:S02]  /*50c0*/  ISETP.GT.AND P5, PT, R9, 0x30, PT ;  /* 0x000000300900780c */ /* 0x000fe40003fa4270 */
[----:B------:R-:W-:Y:S01]  /*50d0*/  FSEL R45, R45, -INF , P6 ;  /* 0xff8000002d2d7808 */ /* 0x000fe20003000000 */
[----:B------:R-:W-:Y:S02]  /*50e0*/  WARPGROUP.DEPBAR.LE gsb0, 0x0 ;  /* 0x00008000000079c5 */ /* 0x000fe40000010000 */
[----:B------:R-:W-:Y:S01]  /*50f0*/  WARPGROUP.ARRIVE ;  /* 0x00000000000079c5 */ /* 0x000fe20000000000 */
[----:B------:R-:W-:Y:S02]  /*5100*/  ISETP.GT.AND P4, PT, R9, 0x31, PT ;  /* 0x000000310900780c */ /* 0x000fe40003f84270 */
[----:B0-----:R-:W-:Y:S02]  /*5110*/  FMNMX.FTZ R4, R15, R4, !PT ;  /* 0x000000040f047209 */ /* 0x001fe40007810000 */
[----:B------:R-:W-:Y:S01]  /*5120*/  FSEL R48, R48, -INF , P5 ;  /* 0xff80000030307808 */ /* 0x000fe20002800000 */
[----:B------:R-:W-:Y:S01]  /*5130*/  HGMMA.64x128x16.F32.BF16 R88, R168, gdesc[UR4].tnspB, R88, gsb0 ;  /* 0x41e00004a8587df0 */ /* 0x000fe20008001858 */
[----:B------:R-:W-:Y:S01]  /*5140*/  UIADD3 UR6, UR11, 0x200, URZ ;  /* 0x000002000b067890 */ /* 0x000fe2000fffe03f */
[C---:B------:R-:W-:Y:S01]  /*5150*/  FMUL.FTZ R8, R4.reuse, UR10 ;  /* 0x0000000a04087c20 */ /* 0x040fe20008410000 */
[----:B------:R-:W-:Y:S01]  /*5160*/  UMOV UR7, 0x40000040 ;  /* 0x4000004000077882 */ /* 0x000fe20000000000 */
[----:B------:R-:W-:-:S02]  /*5170*/  FSETP.NEU.FTZ.AND P3, PT, R4, -INF , PT ;  /* 0xff8000000400780b */ /* 0x000fc40003f7d000 */
[----:B------:R-:W-:Y:S02]  /*5180*/  ISETP.GT.AND P6, PT, R9, 0x38, PT ;  /* 0x000000380900780c */ /* 0x000fe40003fc4270 */
[----:B------:R-:W-:Y:S02]  /*5190*/  FSEL R8, R8, RZ, P3 ;  /* 0x000000ff08087208 */ /* 0x000fe40001800000 */
[----:B------:R-:W-:Y:S02]  /*51a0*/  FSEL R49, R49, -INF , P4 ;  /* 0xff80000031317808 */ /* 0x000fe40002000000 */
[----:B------:R-:W-:Y:S01]  /*51b0*/  ISETP.GT.AND P5, PT, R9, 0x39, PT ;  /* 0x000000390900780c */ /* 0x000fe20003fa4270 */
[--C-:B------:R-:W-:Y:S01]  /*51c0*/  FFMA.FTZ R181, R13, UR10, -R8.reuse ;  /* 0x0000000a0db57c23 */ /* 0x100fe20008010808 */
[----:B------:R-:W-:Y:S01]  /*51d0*/  FMNMX.FTZ R13, R25, R12, !PT ;  /* 0x0000000c190d7209 */ /* 0x000fe20007810000 */
[--C-:B------:R-:W-:Y:S01]  /*51e0*/  FFMA.FTZ R183, R11, UR10, -R8.reuse ;  /* 0x0000000a0bb77c23 */ /* 0x100fe20008010808 */
[--C-:B------:R-:W-:Y:S01]  /*51f0*/  FFMA.FTZ R177, R7, UR10, -R8.reuse ;  /* 0x0000000a07b17c23 */ /* 0x100fe20008010808 */
[----:B------:R-:W-:Y:S01]  /*5200*/  FSEL R52, R52, -INF , P6 ;  /* 0xff80000034347808 */ /* 0x000fe20003000000 */
[--C-:B------:R-:W-:Y:S01]  /*5210*/  FFMA.FTZ R179, R38, UR10, -R8.reuse ;  /* 0x0000000a26b37c23 */ /* 0x100fe20008010808 */
[----:B------:R-:W-:Y:S01]  /*5220*/  FMNMX.FTZ R12, R28, R13, !PT ;  /* 0x0000000d1c0c7209 */ /* 0x000fe20007810000 */
[--C-:B------:R-:W-:Y:S01]  /*5230*/  FFMA.FTZ R173, R42, UR10, -R8.reuse ;  /* 0x0000000a2aad7c23 */ /* 0x100fe20008010808 */
[----:B------:R-:W-:Y:S01]  /*5240*/  ISETP.GT.AND P4, PT, R9, 0x40, PT ;  /* 0x000000400900780c */ /* 0x000fe20003f84270 */
[--C-:B------:R-:W-:Y:S01]  /*5250*/  FFMA.FTZ R10, R27, UR10, -R8.reuse ;  /* 0x0000000a1b0a7c23 */ /* 0x100fe20008010808 */
[----:B------:R-:W-:Y:S01]  /*5260*/  FMNMX.FTZ R11, R29, R12, !PT ;  /* 0x0000000c1d0b7209 */ /* 0x000fe20007810000 */
[----:B------:R-:W-:Y:S01]  /*5270*/  MUFU.EX2 R181, R181 ;  /* 0x000000b500b57308 */ /* 0x000fe20000000800 */
        /* <DEDUP_REMOVED lines=11> */
[----:B------:R-:W-:Y:S01]  /*5330*/  FFMA.FTZ R11, R78, UR10, -R8 ;  /* 0x0000000a4e0b7c23 */ /* 0x000fe20008010808 */
[----:B------:R-:W-:-:S02]  /*5340*/  ISETP.GT.AND P5, PT, R9, 0x48, PT ;  /* 0x000000480900780c */ /* 0x000fc40003fa4270 */
[----:B------:R-:W-:Y:S01]  /*5350*/  FMNMX.FTZ R7, R37, R14, !PT ;  /* 0x0000000e25077209 */ /* 0x000fe20007810000 */
[----:B------:R-:W-:Y:S01]  /*5360*/  MUFU.EX2 R183, R183 ;  /* 0x000000b700b77308 */ /* 0x000fe20000000800 */
[----:B------:R-:W-:Y:S01]  /*5370*/  FSEL R57, R57, -INF , P6 ;  /* 0xff80000039397808 */ /* 0x000fe20003000000 */
[----:B------:R-:W-:Y:S01]  /*5380*/  FFMA.FTZ R14, R35, UR10, -R8 ;  /* 0x0000000a230e7c23 */ /* 0x000fe20008010808 */
[----:B------:R-:W-:Y:S02]  /*5390*/  FMNMX.FTZ R20, R40, R7, !PT ;  /* 0x0000000728147209 */ /* 0x000fe40007810000 */
[----:B------:R-:W-:Y:S02]  /*53a0*/  ISETP.GT.AND P4, PT, R9, 0x49, PT ;  /* 0x000000490900780c */ /* 0x000fe40003f84270 */
[----:B------:R-:W-:Y:S01]  /*53b0*/  FMNMX.FTZ R7, R41, R20, !PT ;  /* 0x0000001429077209 */ /* 0x000fe20007810000 */
[----:B------:R-:W-:Y:S01]  /*53c0*/  MUFU.EX2 R12, R12 ;  /* 0x0000000c000c7308 */ /* 0x000fe20000000800 */
[----:B------:R-:W-:-:S02]  /*53d0*/  FSEL R60, R60, -INF , P5 ;  /* 0xff8000003c3c7808 */ /* 0x000fc40002800000 */
[----:B------:R-:W-:Y:S02]  /*53e0*/  FMNMX.FTZ R20, R44, R7, !PT ;  /* 0x000000072c147209 */ /* 0x000fe40007810000 */
[----:B------:R-:W-:Y:S02]  /*53f0*/  ISETP.GT.AND P6, PT, R9, 0x50, PT ;  /* 0x000000500900780c */ /* 0x000fe40003fc4270 */
[----:B------:R-:W-:Y:S01]  /*5400*/  FMNMX.FTZ R7, R45, R20, !PT ;  /* 0x000000142d077209 */ /* 0x000fe20007810000 */
[----:B------:R-:W-:Y:S01]  /*5410*/  MUFU.EX2 R177, R177 ;  /* 0x000000b100b17308 */ /* 0x000fe20000000800 */
[----:B------:R-:W-:Y:S01]  /*5420*/  FSEL R61, R61, -INF , P4 ;  /* 0xff8000003d3d7808 */ /* 0x000fe20002000000 */
[----:B------:R-:W-:Y:S01]  /*5430*/  FFMA.FTZ R20, R39, UR10, -R8 ;  /* 0x0000000a27147c23 */ /* 0x000fe20008010808 */
[----:B------:R-:W-:Y:S02]  /*5440*/  FMNMX.FTZ R26, R48, R7, !PT ;  /* 0x00000007301a7209 */ /* 0x000fe40007810000 */
[----:B------:R-:W-:-:S02]  /*5450*/  ISETP.GT.AND P5, PT, R9, 0x51, PT ;  /* 0x000000510900780c */ /* 0x000fc40003fa4270 */
[----:B------:R-:W-:Y:S01]  /*5460*/  FMNMX.FTZ R7, R49, R26, !PT ;  /* 0x0000001a31077209 */ /* 0x000fe20007810000 */
[----:B------:R-:W-:Y:S01]  /*5470*/  MUFU.EX2 R14, R14 ;  /* 0x0000000e000e7308 */ /* 0x000fe20000000800 */
[----:B------:R-:W-:Y:S02]  /*5480*/  FSEL R64, R64, -INF , P6 ;  /* 0xff80000040407808 */ /* 0x000fe40003000000 */
[----:B------:R-:W-:Y:S02]  /*5490*/  FMNMX.FTZ R26, R52, R7, !PT ;  /* 0x00000007341a7209 */ /* 0x000fe40007810000 */
[----:B------:R-:W-:Y:S02]  /*54a0*/  ISETP.GT.AND P4, PT, R9, 0x58, PT ;  /* 0x000000580900780c */ /* 0x000fe40003f84270 */
[----:B------:R-:W-:Y:S01]  /*54b0*/  FMNMX.FTZ R7, R53, R26, !PT ;  /* 0x0000001a35077209 */ /* 0x000fe20007810000 */
[----:B------:R-:W-:Y:S01]  /*54c0*/  FFMA.FTZ R26, R43, UR10, -R8 ;  /* 0x0000000a2b1a7c23 */ /* 0x000fe20008010808 */
[----:B------:R-:W-:Y:S01]  /*54d0*/  FSEL R65, R65, -INF , P5 ;  /* 0xff80000041417808 */ /* 0x000fe20002800000 */
[----:B------:R-:W-:Y:S01]  /*54e0*/  MUFU.EX2 R179, R179 ;  /* 0x000000b300b37308 */ /* 0x000fe20000000800 */
[----:B------:R-:W-:-:S02]  /*54f0*/  FMNMX.FTZ R30, R56, R7, !PT ;  /* 0x00000007381e7209 */ /* 0x000fc40007810000 */
[----:B------:R-:W-:Y:S02]  /*5500*/  ISETP.GT.AND P6, PT, R9, 0x59, PT ;  /* 0x000000590900780c */ /* 0x000fe40003fc4270 */
[----:B------:R-:W-:Y:S02]  /*5510*/  FMNMX.FTZ R7, R57, R30, !PT ;  /* 0x0000001e39077209 */ /* 0x000fe40007810000 */
[----:B------:R-:W-:Y:S01]  /*5520*/  FSEL R68, R68, -INF , P4 ;  /* 0xff80000044447808 */ /* 0x000fe20002000000 */
[----:B------:R-:W-:Y:S01]  /*5530*/  MUFU.EX2 R20, R20 ;  /* 0x0000001400147308 */ /* 0x000fe20000000800 */
        /* <DEDUP_REMOVED lines=19> */
[----:B------:R-:W-:Y:S02]  /*5670*/  FSEL R76, R76, -INF , P6 ;  /* 0xff8000004c4c7808 */ /* 0x000fe40003000000 */
[----:B------:R-:W-:Y:S01]  /*5680*/  FMNMX.FTZ R7, R73, R38, !PT ;  /* 0x0000002649077209 */ /* 0x000fe20007810000 */
[----:B------:R-:W-:Y:S01]  /*5690*/  MUFU.EX2 R30, R30 ;  /* 0x0000001e001e7308 */ /* 0x000fe20000000800 */
[----:B------:R-:W-:Y:S02]  /*56a0*/  ISETP.GT.AND P4, PT, R9, 0x70, PT ;  /* 0x000000700900780c */ /* 0x000fe40003f84270 */
[----:B------:R-:W-:Y:S02]  /*56b0*/  FSEL R77, R77, -INF , P5 ;  /* 0xff8000004d4d7808 */ /* 0x000fe40002800000 */
[----:B------:R-:W-:-:S02]  /*56c0*/  FMNMX.FTZ R38, R76, R7, !PT ;  /* 0x000000074c267209 */ /* 0x000fc40007810000 */
[----:B------:R-:W-:Y:S01]  /*56d0*/  ISETP.GT.AND P6, PT, R9, 0x71, PT ;  /* 0x000000710900780c */ /* 0x000fe20003fc4270 */
[----:B------:R-:W-:Y:S01]  /*56e0*/  MUFU.EX2 R34, R34 ;  /* 0x0000002200227308 */ /* 0x000fe20000000800 */
[----:B------:R-:W-:Y:S02]  /*56f0*/  FSEL R80, R80, -INF , P4 ;  /* 0xff80000050507808 */ /* 0x000fe40002000000 */
[----:B------:R-:W-:Y:S01]  /*5700*/  FMNMX.FTZ R7, R77, R38, !PT ;  /* 0x000000264d077209 */ /* 0x000fe20007810000 */
[----:B------:R-:W-:Y:S01]  /*5710*/  FFMA.FTZ R38, R55, UR10, -R8 ;  /* 0x0000000a37267c23 */ /* 0x000fe20008010808 */
[----:B------:R-:W-:Y:S02]  /*5720*/  ISETP.GT.AND P5, PT, R9, 0x78, PT ;  /* 0x000000780900780c */ /* 0x000fe40003fa4270 */
[----:B------:R-:W-:Y:S01]  /*5730*/  FSEL R81, R81, -INF , P6 ;  /* 0xff80000051517808 */ /* 0x000fe20003000000 */
[----:B------:R-:W-:Y:S01]  /*5740*/  MUFU.EX2 R46, R46 ;  /* 0x0000002e002e7308 */ /* 0x000fe20000000800 */
[----:B------:R-:W-:-:S02]  /*5750*/  FMNMX.FTZ R42, R80, R7, !PT ;  /* 0x00000007502a7209 */ /* 0x000fc40007810000 */
[----:B------:R-:W-:Y:S01]  /*5760*/  ISETP.GT.AND P4, PT, R9, 0x79, PT ;  /* 0x000000790900780c */ /* 0x000fe20003f84270 */
[--C-:B------:R-:W-:Y:S01]  /*5770*/  FFMA.FTZ R9, R74, UR10, -R8.reuse ;  /* 0x0000000a4a097c23 */ /* 0x100fe20008010808 */
[----:B------:R-:W-:Y:S02]  /*5780*/  FSEL R84, R84, -INF , P5 ;  /* 0xff80000054547808 */ /* 0x000fe40002800000 */
[----:B------:R-:W-:Y:S01]  /*5790*/  FMNMX.FTZ R7, R81, R42, !PT ;  /* 0x0000002a51077209 */ /* 0x000fe20007810000 */
[----:B------:R-:W-:Y:S01]  /*57a0*/  MUFU.EX2 R38, R38 ;  /* 0x0000002600267308 */ /* 0x000fe20000000800 */
[----:B------:R-:W-:Y:S02]  /*57b0*/  FSEL R85, R85, -INF , P4 ;  /* 0xff80000055557808 */ /* 0x000fe40002000000 */
[----:B------:R-:W-:Y:S01]  /*57c0*/  FMNMX.FTZ R42, R84, R7, !PT ;  /* 0x00000007542a7209 */ /* 0x000fe20007810000 */
[----:B------:R-:W-:Y:S02]  /*57d0*/  WARPGROUP.DEPBAR.LE gsb0, 0x0 ;  /* 0x00008000000079c5 */ /* 0x000fe40000010000 */
[----:B------:R-:W-:Y:S01]  /*57e0*/  WARPGROUP.ARRIVE ;  /* 0x00000000000079c5 */ /* 0x000fe20000000000 */
[----:B------:R-:W-:Y:S01]  /*57f0*/  FMNMX.FTZ R7, R85, R42, !PT ;  /* 0x0000002a55077209 */ /* 0x000fe20007810000 */
[--C-:B------:R-:W-:Y:S01]  /*5800*/  FFMA.FTZ R169, R50, UR10, -R8.reuse ;  /* 0x0000000a32a97c23 */ /* 0x100fe20008010808 */
[--C-:B------:R-:W-:Y:S01]  /*5810*/  FFMA.FTZ R171, R54, UR10, -R8.reuse ;  /* 0x0000000a36ab7c23 */ /* 0x100fe20008010808 */
[--C-:B------:R-:W-:Y:S01]  /*5820*/  FFMA.FTZ R42, R59, UR10, -R8.reuse ;  /* 0x0000000a3b2a7c23 */ /* 0x100fe20008010808 */
[--C-:B------:R-:W-:Y:S01]  /*5830*/  FFMA.FTZ R54, R63, UR10, -R8.reuse ;  /* 0x0000000a3f367c23 */ /* 0x100fe20008010808 */
[----:B------:R-:W-:Y:S01]  /*5840*/  HGMMA.64x128x16.F32.BF16 R88, R152, gdesc[UR4].tnspB, R88, gsb0 ;  /* 0x41e0000498587df0 */ /* 0x000fe20008001858 */
[----:B------:R-:W-:Y:S01]  /*5850*/  UIADD3 UR6, UR11, 0x280, URZ ;  /* 0x000002800b067890 */ /* 0x000fe2000fffe03f */
[----:B------:R-:W0:Y:S01]  /*5860*/  SHFL.BFLY PT, R50, R7, 0x2, 0x1f ;  /* 0x0c401f0007327f89 */ /* 0x000e2200000e0000 */
[----:B------:R-:W-:Y:S01]  /*5870*/  UMOV UR7, 0x40000040 ;  /* 0x4000004000077882 */ /* 0x000fe20000000000 */
[----:B------:R-:W-:Y:S08]  /*5880*/  MUFU.EX2 R169, R169 ;  /* 0x000000a900a97308 */ /* 0x000ff00000000800 */
[----:B------:R-:W-:Y:S08]  /*5890*/  MUFU.EX2 R171, R171 ;  /* 0x000000ab00ab7308 */ /* 0x000ff00000000800 */
[----:B------:R-:W-:Y:S01]  /*58a0*/  MUFU.EX2 R42, R42 ;  /* 0x0000002a002a7308 */ /* 0x000fe20000000800 */
[----:B0-----:R-:W-:Y:S01]  /*58b0*/  FMNMX.FTZ R13, R7, R50, !PT ;  /* 0x00000032070d7209 */ /* 0x001fe20007810000 */
[----:B------:R-:W-:-:S06]  /*58c0*/  FFMA.FTZ R50, R71, UR10, -R8 ;  /* 0x0000000a47327c23 */ /* 0x000fcc0008010808 */
        /* <DEDUP_REMOVED lines=21> */
[----:B------:R-:W-:Y:S01]  /*5a20*/  FFMA.FTZ R159, R70, UR10, -R8 ;  /* 0x0000000a469f7c23 */ /* 0x000fe20008010808 */
[----:B------:R-:W0:Y:S03]  /*5a30*/  SHFL.BFLY PT, R66, R13, 0x1, 0x1f ;  /* 0x0c201f000d427f89 */ /* 0x000e2600000e0000 */
[----:B------:R-:W-:Y:S01]  /*5a40*/  HGMMA.64x128x16.F32.BF16 R88, R160, gdesc[UR4].tnspB, R88, gsb0 ;  /* 0x41e00004a0587df0 */ /* 0x000fe20008001858 */
[----:B------:R-:W-:Y:S01]  /*5a50*/  UIADD3 UR6, UR11, 0x380, URZ ;  /* 0x000003800b067890 */ /* 0x000fe2000fffe03f */
[----:B------:R-:W-:Y:S01]  /*5a60*/  MUFU.EX2 R157, R157 ;  /* 0x0000009d009d7308 */ /* 0x000fe20000000800 */
[----:B------:R-:W-:-:S07]  /*5a70*/  UMOV UR7, 0x40000040 ;  /* 0x4000004000077882 */ /* 0x000fce0000000000 */
[----:B------:R-:W-:Y:S01]  /*5a80*/  MUFU.EX2 R159, R159 ;  /* 0x0000009f009f7308 */ /* 0x000fe20000000800 */
[----:B0-----:R-:W-:Y:S01]  /*5a90*/  FMNMX.FTZ R7, R13, R66, !PT ;  /* 0x000000420d077209 */ /* 0x001fe20007810000 */
[--C-:B------:R-:W-:Y:S01]  /*5aa0*/  FFMA.FTZ R13, R82, UR10, -R8.reuse ;  /* 0x0000000a520d7c23 */ /* 0x100fe20008010808 */
[--C-:B------:R-:W-:Y:S01]  /*5ab0*/  FFMA.FTZ R66, R83, UR10, -R8.reuse ;  /* 0x0000000a53427c23 */ /* 0x100fe20008010808 */
[----:B------:R-:W-:Y:S01]  /*5ac0*/  FFMA.FTZ R8, R87, UR10, -R8 ;  /* 0x0000000a57087c23 */ /* 0x000fe20008010808 */
[C---:B------:R-:W-:Y:S01]  /*5ad0*/  FSETP.NEU.FTZ.AND P4, PT, R7.reuse, -INF , PT ;  /* 0xff8000000700780b */ /* 0x040fe20003f9d000 */
[----:B------:R-:W-:Y:S02]  /*5ae0*/  FMUL.FTZ R21, R7, UR10 ;  /* 0x0000000a07157c20 */ /* 0x000fe40008410000 */
[----:B------:R-:W-:Y:S03]  /*5af0*/  MUFU.EX2 R13, R13 ;  /* 0x0000000d000d7308 */ /* 0x000fe60000000800 */
[----:B------:R-:W-:-:S05]  /*5b00*/  FSEL R21, R21, RZ, P4 ;  /* 0x000000ff15157208 */ /* 0x000fca0002000000 */
[--C-:B------:R-:W-:Y:S01]  /*5b10*/  FFMA.FTZ R27, R29, UR10, -R21.reuse ;  /* 0x0000000a1d1b7c23 */ /* 0x100fe20008010815 */
[--C-:B------:R-:W-:Y:S01]  /*5b20*/  FFMA.FTZ R29, R33, UR10, -R21.reuse ;  /* 0x0000000a211d7c23 */ /* 0x100fe20008010815 */
[--C-:B------:R-:W-:Y:S01]  /*5b30*/  FFMA.FTZ R33, R41, UR10, -R21.reuse ;  /* 0x0000000a29217c23 */ /* 0x100fe20008010815 */
[----:B------:R-:W-:Y:S01]  /*5b40*/  FSEL R41, R4, RZ, P3 ;  /* 0x000000ff04297208 */ /* 0x000fe20001800000 */
[--C-:B------:R-:W-:Y:S01]  /*5b50*/  FFMA.FTZ R180, R24, UR10, -R21.reuse ;  /* 0x0000000a18b47c23 */ /* 0x100fe20008010815 */
[--C-:B------:R-:W-:Y:S01]  /*5b60*/  FFMA.FTZ R182, R28, UR10, -R21.reuse ;  /* 0x0000000a1cb67c23 */ /* 0x100fe20008010815 */
[----:B------:R-:W-:Y:S02]  /*5b70*/  IMAD.U32 R28, RZ, RZ, UR46 ;  /* 0x0000002eff1c7e24 */ /* 0x000fe4000f8e00ff */
[--C-:B------:R-:W-:Y:S01]  /*5b80*/  FFMA.FTZ R25, R25, UR10, -R21.reuse ;  /* 0x0000000a19197c23 */ /* 0x100fe20008010815 */
[----:B------:R-:W-:Y:S01]  /*5b90*/  FADD.FTZ R41, -R41, R6 ;  /* 0x0000000629297221 */ /* 0x000fe20000010100 */
[----:B------:R-:W-:Y:S01]  /*5ba0*/  FSEL R6, R7, RZ, P4 ;  /* 0x000000ff07067208 */ /* 0x000fe20002000000 */
[----:B------:R-:W-:Y:S01]  /*5bb0*/  MUFU.EX2 R180, R180 ;  /* 0x000000b400b47308 */ /* 0x000fe20000000800 */
[----:B------:R-:W-:Y:S01]  /*5bc0*/  @!P1 LEA R28, R28, UR41, 0x3 ;  /* 0x000000291c1c9c11 */ /* 0x000fe2000f8e18ff */
[----:B------:R-:W-:Y:S01]  /*5bd0*/  FMUL.FTZ R41, R41, UR10 ;  /* 0x0000000a29297c20 */ /* 0x000fe20008410000 */
[----:B------:R-:W-:Y:S01]  /*5be0*/  FFMA.FTZ R176, R32, UR10, -R21 ;  /* 0x0000000a20b07c23 */ /* 0x000fe20008010815 */
[----:B------:R-:W-:Y:S01]  /*5bf0*/  FADD.FTZ R5, -R6, R5 ;  /* 0x0000000506057221 */ /* 0x000fe20000010100 */
[----:B------:R-:W-:Y:S01]  /*5c00*/  IADD3 R24, -R220, 0xb, RZ ;  /* 0x0000000bdc187810 */ /* 0x000fe20007ffe1ff */
[----:B------:R-:W-:-:S02]  /*5c10*/  @!P1 VIADD R28, R28, 0x28840 ;  /* 0x000288401c1c9836 */ /* 0x000fc40000000000 */
[--C-:B------:R-:W-:Y:S01]  /*5c20*/  FFMA.FTZ R178, R36, UR10, -R21.reuse ;  /* 0x0000000a24b27c23 */ /* 0x100fe20008010815 */
[----:B------:R-:W-:Y:S01]  /*5c30*/  FMUL.FTZ R5, R5, UR10 ;  /* 0x0000000a05057c20 */ /* 0x000fe20008410000 */
[----:B------:R-:W0:Y:S01]  /*5c40*/  MUFU.EX2 R6, R41 ;  /* 0x0000002900067308 */ /* 0x000e220000000800 */
[--C-:B------:R-:W-:Y:S01]  /*5c50*/  FFMA.FTZ R35, R45, UR10, -R21.reuse ;  /* 0x0000000a2d237c23 */ /* 0x100fe20008010815 */
[----:B------:R-:W-:Y:S01]  /*5c60*/  @!P1 PRMT R28, RZ, 0x654, R28 ;  /* 0x00000654ff1c9816 */ /* 0x000fe2000000001c */
[--C-:B------:R-:W-:Y:S01]  /*5c70*/  FFMA.FTZ R31, R37, UR10, -R21.reuse ;  /* 0x0000000a251f7c23 */ /* 0x100fe20008010815 */
[--C-:B------:R-:W-:Y:S01]  /*5c80*/  FFMA.FTZ R172, R40, UR10, -R21.reuse ;  /* 0x0000000a28ac7c23 */ /* 0x100fe20008010815 */
[--C-:B------:R-:W-:Y:S01]  /*5c90*/  FFMA.FTZ R174, R44, UR10, -R21.reuse ;  /* 0x0000000a2cae7c23 */ /* 0x100fe20008010815 */
[--C-:B------:R-:W-:Y:S01]  /*5ca0*/  FFMA.FTZ R168, R48, UR10, -R21.reuse ;  /* 0x0000000a30a87c23 */ /* 0x100fe20008010815 */
[--C-:B------:R-:W-:Y:S01]  /*5cb0*/  FFMA.FTZ R37, R49, UR10, -R21.reuse ;  /* 0x0000000a31257c23 */ /* 0x100fe20008010815 */
[----:B------:R-:W-:Y:S01]  /*5cc0*/  MUFU.EX2 R5, R5 ;  /* 0x0000000500057308 */ /* 0x000fe20000000800 */
[--C-:B------:R-:W-:Y:S01]  /*5cd0*/  FFMA.FTZ R170, R52, UR10, -R21.reuse ;  /* 0x0000000a34aa7c23 */ /* 0x100fe20008010815 */
[--C-:B------:R-:W-:Y:S01]  /*5ce0*/  FFMA.FTZ R39, R53, UR10, -R21.reuse ;  /* 0x0000000a35277c23 */ /* 0x100fe20008010815 */
[--C-:B------:R-:W-:Y:S01]  /*5cf0*/  FFMA.FTZ R152, R56, UR10, -R21.reuse ;  /* 0x0000000a38987c23 */ /* 0x100fe20008010815 */
[--C-:B------:R-:W-:Y:S01]  /*5d00*/  FFMA.FTZ R57, R57, UR10, -R21.reuse ;  /* 0x0000000a39397c23 */ /* 0x100fe20008010815 */
[--C-:B------:R-:W-:Y:S01]  /*5d10*/  FFMA.FTZ R154, R60, UR10, -R21.reuse ;  /* 0x0000000a3c9a7c23 */ /* 0x100fe20008010815 */
[--C-:B------:R-:W-:Y:S01]  /*5d20*/  FFMA.FTZ R156, R64, UR10, -R21.reuse ;  /* 0x0000000a409c7c23 */ /* 0x100fe20008010815 */
[----:B------:R-:W-:Y:S01]  /*5d30*/  FFMA.FTZ R158, R68, UR10, -R21 ;  /* 0x0000000a449e7c23 */ /* 0x000fe20008010815 */
[----:B------:R-:W-:Y:S01]  /*5d40*/  MUFU.EX2 R25, R25 ;  /* 0x0000001900197308 */ /* 0x000fe20000000800 */
[----:B0-----:R-:W-:Y:S01]  /*5d50*/  FFMA.FTZ R43, R6, R0, R181 ;  /* 0x00000000062b7223 */ /* 0x001fe200000100b5 */
[----:B------:R-:W-:Y:S01]  /*5d60*/  F2FP.BF16.F32.PACK_AB R181, R10, R181 ;  /* 0x000000b50ab5723e */ /* 0x000fe200000010ff */
[--C-:B------:R-:W-:Y:S01]  /*5d70*/  FFMA.FTZ R73, R73, UR10, -R21.reuse ;  /* 0x0000000a49497c23 */ /* 0x100fe20008010815 */
[----:B------:R-:W-:Y:S01]  /*5d80*/  FFMA.FTZ R76, R76, UR10, -R21 ;  /* 0x0000000a4c4c7c23 */ /* 0x000fe20008010815 */
[----:B------:R-:W-:Y:S01]  /*5d90*/  FADD.FTZ R0, R10, R43 ;  /* 0x0000002b0a007221 */ /* 0x000fe20000010000 */
[--C-:B------:R-:W-:Y:S01]  /*5da0*/  FFMA.FTZ R77, R77, UR10, -R21.reuse ;  /* 0x0000000a4d4d7c23 */ /* 0x100fe20008010815 */
[--C-:B------:R-:W-:Y:S01]  /*5db0*/  FFMA.FTZ R80, R80, UR10, -R21.reuse ;  /* 0x0000000a50507c23 */ /* 0x100fe20008010815 */
[----:B------:R-:W-:Y:S01]  /*5dc0*/  MUFU.EX2 R182, R182 ;  /* 0x000000b600b67308 */ /* 0x000fe20000000800 */
[----:B------:R-:W-:Y:S01]  /*5dd0*/  FADD.FTZ R43, R183, R0 ;  /* 0x00000000b72b7221 */ /* 0x000fe20000010000 */
[--C-:B------:R-:W-:Y:S01]  /*5de0*/  FFMA.FTZ R81, R81, UR10, -R21.reuse ;  /* 0x0000000a51517c23 */ /* 0x100fe20008010815 */
[----:B------:R-:W-:Y:S01]  /*5df0*/  FFMA.FTZ R84, R84, UR10, -R21 ;  /* 0x0000000a54547c23 */ /* 0x000fe20008010815 */
[----:B------:R-:W-:-:S02]  /*5e00*/  IMAD.U32 R32, RZ, RZ, UR57 ;  /* 0x00000039ff207e24 */ /* 0x000fc4000f8e00ff */
[----:B------:R-:W-:Y:S01]  /*5e10*/  FADD.FTZ R0, R12, R43 ;  /* 0x0000002b0c007221 */ /* 0x000fe20000010000 */
[----:B------:R-:W-:Y:S01]  /*5e20*/  FFMA.FTZ R43, R65, UR10, -R21 ;  /* 0x0000000a412b7c23 */ /* 0x000fe20008010815 */
[----:B------:R-:W-:Y:S01]  /*5e30*/  PLOP3.LUT P3, PT, PT, PT, UP1, 0x80, 0x0 ;  /* 0x000000000000781c */ /* 0x000fe20003f6f018 */
[----:B------:R-:W-:Y:S01]  /*5e40*/  MUFU.EX2 R27, R27 ;  /* 0x0000001b001b7308 */ /* 0x000fe20000000800 */
[----:B------:R-:W-:Y:S01]  /*5e50*/  @!P1 LEA R32, R32, UR41, 0x3 ;  /* 0x0000002920209c11 */ /* 0x000fe2000f8e18ff */
[----:B------:R-:W-:Y:S01]  /*5e60*/  UMOV UR57, UR46 ;  /* 0x0000002e00397c82 */ /* 0x000fe20008000000 */
[----:B------:R-:W-:-:S05]  /*5e70*/  F2FP.BF16.F32.PACK_AB R183, R12, R183 ;  /* 0x000000b70cb7723e */ /* 0x000fca00000010ff */
[----:B------:R-:W-:Y:S08]  /*5e80*/  MUFU.EX2 R176, R176 ;  /* 0x000000b000b07308 */ /* 0x000ff00000000800 */
[----:B------:R-:W-:Y:S08]  /*5e90*/  MUFU.EX2 R29, R29 ;  /* 0x0000001d001d7308 */ /* 0x000ff00000000800 */
[----:B------:R-:W-:Y:S08]  /*5ea0*/  MUFU.EX2 R178, R178 ;  /* 0x000000b200b27308 */ /* 0x000ff00000000800 */
[----:B------:R-:W-:Y:S08]  /*5eb0*/  MUFU.EX2 R31, R31 ;  /* 0x0000001f001f7308 */ /* 0x000ff00000000800 */
[----:B------:R-:W-:Y:S08]  /*5ec0*/  MUFU.EX2 R172, R172 ;  /* 0x000000ac00ac7308 */ /* 0x000ff00000000800 */
[----:B------:R-:W-:Y:S01]  /*5ed0*/  MUFU.EX2 R33, R33 ;  /* 0x0000002100217308 */ /* 0x000fe20000000800 */
[----:B------:R-:W-:-:S02]  /*5ee0*/  WARPGROUP.DEPBAR.LE gsb0, 0x0 ;  /* 0x00008000000079c5 */ /* 0x000fc40000010000 */
[----:B------:R-:W-:-:S05]  /*5ef0*/  WARPGROUP.ARRIVE ;  /* 0x00000000000079c5 */ /* 0x000fca0000000000 */
[----:B------:R-:W-:Y:S01]  /*5f00*/  MUFU.EX2 R174, R174 ;  /* 0x000000ae00ae7308 */ /* 0x000fe20000000800 */
[----:B------:R-:W-:Y:S01]  /*5f10*/  FFMA.FTZ R160, R72, UR10, -R21 ;  /* 0x0000000a48a07c23 */ /* 0x000fe20008010815 */
[----:B------:R-:W-:Y:S02]  /*5f20*/  F2FP.BF16.F32.PACK_AB R161, R58, R9 ;  /* 0x000000093aa1723e */ /* 0x000fe400000010ff */
[----:B------:R-:W-:Y:S01]  /*5f30*/  F2FP.BF16.F32.PACK_AB R163, R62, R11 ;  /* 0x0000000b3ea3723e */ /* 0x000fe200000010ff */
[----:B------:R-:W-:Y:S03]  /*5f40*/  HGMMA.64x128x16.F32.BF16 R88, R164, gdesc[UR4].tnspB, R88, gsb0 ;  /* 0x41e00004a4587df0 */ /* 0x000fe60008001858 */
        /* <DEDUP_REMOVED lines=18> */
[----:B------:R-:W-:Y:S01]  /*6070*/  MUFU.EX2 R81, R81 ;  /* 0x0000005100517308 */ /* 0x000fe20000000800 */
[----:B------:R-:W-:Y:S02]  /*6080*/  WARPGROUP.DEPBAR.LE gsb0, 0x0 ;  /* 0x00008000000079c5 */ /* 0x000fe40000010000 */
[----:B------:R0:W-:Y:S06]  /*6090*/  BAR.ARV R24, 0x100 ;  /* 0x000400180000751d */ /* 0x0001ec0000002000 */
        /* <DEDUP_REMOVED lines=8> */
[----:B-1----:R-:W-:Y:S01]  /*6120*/  FFMA.FTZ R28, R5, R3, R180 ;  /* 0x00000003051c7223 */ /* 0x002fe200000100b4 */
[----:B------:R-:W-:Y:S01]  /*6130*/  FFMA.FTZ R3, R61, UR10, -R21 ;  /* 0x0000000a3d037c23 */ /* 0x000fe20008010815 */
[C---:B------:R-:W-:Y:S01]  /*6140*/  F2FP.BF16.F32.PACK_AB R180, R25.reuse, R180 ;  /* 0x000000b419b4723e */ /* 0x040fe200000010ff */
[----:B------:R-:W-:Y:S01]  /*6150*/  MUFU.EX2 R8, R8 ;  /* 0x0000000800087308 */ /* 0x000fe20000000800 */
[----:B------:R-:W-:Y:S01]  /*6160*/  FADD.FTZ R45, R25, R28 ;  /* 0x0000001c192d7221 */ /* 0x000fe20000010000 */
[----:B------:R-:W-:-:S02]  /*6170*/  @!P1 VIADD R28, R32, 0x28860 ;  /* 0x00028860201c9836 */ /* 0x000fc40000000000 */
[-C--:B------:R-:W-:Y:S01]  /*6180*/  FMUL.FTZ R100, R100, R5.reuse ;  /* 0x0000000564647220 */ /* 0x080fe20000410000 */
[-C--:B------:R-:W-:Y:S01]  /*6190*/  FMUL.FTZ R101, R101, R5.reuse ;  /* 0x0000000565657220 */ /* 0x080fe20000410000 */
[----:B0-----:R-:W-:Y:S01]  /*61a0*/  FADD.FTZ R24, R182, R45 ;  /* 0x0000002db6187221 */ /* 0x001fe20000010000 */
[C---:B------:R-:W-:Y:S01]  /*61b0*/  F2FP.BF16.F32.PACK_AB R182, R27.reuse, R182 ;  /* 0x000000b61bb6723e */ /* 0x040fe200000010ff */
[-C--:B------:R-:W-:Y:S01]  /*61c0*/  FMUL.FTZ R104, R104, R5.reuse ;  /* 0x0000000568687220 */ /* 0x080fe20000410000 */
[----:B------:R-:W0:Y:S01]  /*61d0*/  MUFU.EX2 R3, R3 ;  /* 0x0000000300037308 */ /* 0x000e220000000800 */
[----:B------:R-:W-:Y:S01]  /*61e0*/  FADD.FTZ R45, R27, R24 ;  /* 0x000000181b2d7221 */ /* 0x000fe20000010000 */
[----:B------:R-:W-:Y:S01]  /*61f0*/  @!P1 PRMT R28, RZ, 0x654, R28 ;  /* 0x00000654ff1c9816 */ /* 0x000fe2000000001c */
[-C--:B------:R-:W-:Y:S01]  /*6200*/  FMUL.FTZ R105, R105, R5.reuse ;  /* 0x0000000569697220 */ /* 0x080fe20000410000 */
[-C--:B------:R-:W-:Y:S01]  /*6210*/  FMUL.FTZ R108, R108, R5.reuse ;  /* 0x000000056c6c7220 */ /* 0x080fe20000410000 */
[----:B------:R-:W-:Y:S01]  /*6220*/  FADD.FTZ R24, R176, R45 ;  /* 0x0000002db0187221 */ /* 0x000fe20000010000 */
[----:B------:R-:W-:Y:S01]  /*6230*/  FADD.FTZ R45, R177, R0 ;  /* 0x00000000b12d7221 */ /* 0x000fe20000010000 */
[----:B------:R1:W-:Y:S01]  /*6240*/  @!P1 SYNCS.ARRIVE.TRANS64.RED.A1T0 RZ, [R28+URZ], RZ ;  /* 0x000000ff1cff99a7 */ /* 0x0003e2000810043f */
[-C--:B------:R-:W-:Y:S01]  /*6250*/  FMUL.FTZ R109, R109, R5.reuse ;  /* 0x000000056d6d7220 */ /* 0x080fe20000410000 */
[----:B------:R-:W-:Y:S01]  /*6260*/  FADD.FTZ R47, R29, R24 ;  /* 0x000000181d2f7221 */ /* 0x000fe20000010000 */
[----:B------:R-:W-:Y:S01]  /*6270*/  FADD.FTZ R0, R14, R45 ;  /* 0x0000002d0e007221 */ /* 0x000fe20000010000 */
[--C-:B------:R-:W-:Y:S01]  /*6280*/  FFMA.FTZ R45, R69, UR10, -R21.reuse ;  /* 0x0000000a452d7c23 */ /* 0x100fe20008010815 */
[----:B------:R-:W-:Y:S01]  /*6290*/  FFMA.FTZ R21, R85, UR10, -R21 ;  /* 0x0000000a55157c23 */ /* 0x000fe20008010815 */
        /* <DEDUP_REMOVED lines=9> */
[----:B------:R-:W-:Y:S01]  /*6330*/  FADD.FTZ R47, R173, R0 ;  /* 0x00000000ad2f7221 */ /* 0x000fe20000010000 */
[-C--:B------:R-:W-:Y:S01]  /*6340*/  FMUL.FTZ R117, R117, R5.reuse ;  /* 0x0000000575757220 */ /* 0x080fe20000410000 */
[-C--:B------:R-:W-:Y:S01]  /*6350*/  FMUL.FTZ R120, R120, R5.reuse ;  /* 0x0000000578787220 */ /* 0x080fe20000410000 */
[----:B------:R-:W-:Y:S01]  /*6360*/  FADD.FTZ R49, R33, R24 ;  /* 0x0000001821317221 */ /* 0x000fe20000010000 */
[----:B------:R-:W-:Y:S01]  /*6370*/  FADD.FTZ R0, R26, R47 ;  /* 0x0000002f1a007221 */ /* 0x000fe20000010000 */
[----:B------:R-:W3:Y:S01]  /*6380*/  MUFU.EX2 R21, R21 ;  /* 0x0000001500157308 */ /* 0x000ee20000000800 */
        /* <DEDUP_REMOVED lines=32> */
[----:B------:R-:W-:Y:S01]  /*6590*/  FMUL.FTZ R91, R91, R6 ;  /* 0x000000065b5b7220 */ /* 0x000fe20000410000 */
[----:B------:R-:W-:Y:S01]  /*65a0*/  FADD.FTZ R10, R154, R27 ;  /* 0x0000001b9a0a7221 */ /* 0x000fe20000010000 */
[----:B------:R-:W-:Y:S01]  /*65b0*/  FADD.FTZ R25, R155, R0 ;  /* 0x000000009b197221 */ /* 0x000fe20000010000 */
[C---:B0-----:R-:W-:Y:S01]  /*65c0*/  F2FP.BF16.F32.PACK_AB R154, R3.reuse, R154 ;  /* 0x0000009a039a723e */ /* 0x041fe200000010ff */
        /* <DEDUP_REMOVED lines=17> */
[----:B--2---:R-:W-:Y:S01]  /*66e0*/  FADD.FTZ R27, R45, R10 ;  /* 0x0000000a2d1b7221 */ /* 0x004fe20000010000 */
        /* <DEDUP_REMOVED lines=37> */
[----:B---3--:R-:W-:Y:S01]  /*6940*/  FADD.FTZ R3, R21, R27 ;  /* 0x0000001b15037221 */ /* 0x008fe20000010000 */
        /* <DEDUP_REMOVED lines=26> */
[----:B-1----:R-:W-:Y:S06]  /*6af0*/  @P3 BRA `(.L_x_2306) ;  /* 0xffffffd400b83947 */ /* 0x002fec000383ffff */
.L_x_2297:
[----:B------:R-:W-:-:S06]  /*6b00*/  UISETP.GE.AND UP0, UPT, UR58, UR40, UPT ;  /* 0x000000283a00728c */ /* 0x000fcc000bf06270 */
[----:B------:R-:W-:-:S13]  /*6b10*/  PLOP3.LUT P2, PT, PT, PT, UP0, 0x80, 0x0 ;  /* 0x000000000000781c */ /* 0x000fda0003f4f008 */
[----:B------:R-:W-:Y:S05]  /*6b20*/  @!P2 BRA `(.L_x_2307) ;  /* 0x00000020000ca947 */ /* 0x000fea0003800000 */
[----:B------:R-:W-:Y:S01]  /*6b30*/  IMAD.MOV.U32 R5, RZ, RZ, R4 ;  /* 0x000000ffff057224 */ /* 0x000fe200078e0004 */
[----:B------:R-:W-:Y:S01]  /*6b40*/  UMOV UR55, UR47 ;  /* 0x0000002f00377c82 */ /* 0x000fe20008000000 */
[----:B------:R-:W-:Y:S01]  /*6b50*/  IMAD.MOV.U32 R6, RZ, RZ, R7 ;  /* 0x000000ffff067224 */ /* 0x000fe200078e0007 */
[----:B------:R-:W-:Y:S01]  /*6b60*/  UMOV UR54, UR46 ;  /* 0x0000002e00367c82 */ /* 0x000fe20008000000 */
[----:B------:R-:W-:-:S05]  /*6b70*/  ULDC UR53, c[0x0][0x988] ;  /* 0x0002620000357ab9 */ /* 0x000fca0000000800 */
.L_x_2316:
        /* <DEDUP_REMOVED lines=9> */
.L_x_2309:
[----:B------:R-:W-:Y:S01]  /*6c10*/  ULEA UR6, UR46, UR41, 0x3 ;  /* 0x000000292e067291 */ /* 0x000fe2000f8e183f */
[----:B------:R-:W-:-:S05]  /*6c20*/  IMAD.U32 R4, RZ, RZ, UR47 ;  /* 0x0000002fff047e24 */ /* 0x000fca000f8e00ff */
[----:B------:R-:W-:-:S04]  /*6c30*/  SHF.L.U32 R4, R4, 0x1f, RZ ;  /* 0x0000001f04047819 */ /* 0x000fc800000006ff */
[----:B------:R0:W1:Y:S01]  /*6c40*/  SYNCS.PHASECHK.TRANS64.TRYWAIT P2, [UR6+0x28830], R4 ;  /* 0x02883004ff0075a7 */ /* 0x0000620008040146 */
[----:B------:R-:W-:Y:S05]  /*6c50*/  @!P0 BRA `(.L_x_2310) ;  /* 0x0000000000048947 */ /* 0x000fea0003800000 */
[----:B------:R-:W-:Y:S01]  /*6c60*/  BPT.TRAP 0x1 ;  /* 0x000000040000795c */ /* 0x000fe20000300000 */
.L_x_2310:
[----:B-1----:R-:W-:Y:S05]  /*6c70*/  @P2 BRA `(.L_x_2308) ;  /* 0x0000000000082947 */ /* 0x002fea0003800000 */
[----:B------:R-:W1:Y:S02]  /*6c80*/  SYNCS.PHASECHK.TRANS64.TRYWAIT P2, [UR6+0x28830], R4 ;  /* 0x02883004ff0075a7 */ /* 0x000e640008040146 */
[----:B-1----:R-:W-:Y:S05]  /*6c90*/  @!P2 BRA `(.L_x_2311) ;  /* 0x000000c4007ca947 */ /* 0x002fea0003800000 */
.L_x_2308:
        /* <DEDUP_REMOVED lines=47> */
.L_x_2313:
[----:B------:R-:W-:Y:S01]  /*6f90*/  ULEA UR6, UR54, UR41, 0x3 ;  /* 0x0000002936067291 */ /* 0x000fe2000f8e183f */
[----:B------:R-:W-:-:S05]  /*6fa0*/  IMAD.U32 R4, RZ, RZ, UR55 ;  /* 0x00000037ff047e24 */ /* 0x000fca000f8e00ff */
[----:B------:R-:W-:-:S04]  /*6fb0*/  SHF.L.U32 R4, R4, 0x1f, RZ ;  /* 0x0000001f04047819 */ /* 0x000fc800000006ff */
[----:B------:R0:W1:Y:S01]  /*6fc0*/  SYNCS.PHASECHK.TRANS64.TRYWAIT P2, [UR6+0x28850], R4 ;  /* 0x02885004ff0075a7 */ /* 0x0000620008040146 */
[----:B------:R-:W-:Y:S05]  /*6fd0*/  @!P0 BRA `(.L_x_2314) ;  /* 0x0000000000048947 */ /* 0x000fea0003800000 */
[----:B------:R-:W-:Y:S01]  /*6fe0*/  BPT.TRAP 0x1 ;  /* 0x000000040000795c */ /* 0x000fe20000300000 */
.L_x_2314:
[----:B-1----:R-:W-:Y:S05]  /*6ff0*/  @P2 BRA `(.L_x_2312) ;  /* 0x0000000000082947 */ /* 0x002fea0003800000 */
[----:B------:R-:W1:Y:S02]  /*7000*/  SYNCS.PHASECHK.TRANS64.TRYWAIT P2, [UR6+0x28850], R4 ;  /* 0x02885004ff0075a7 */ /* 0x000e640008040146 */
[----:B-1----:R-:W-:Y:S05]  /*7010*/  @!P2 BRA `(.L_x_2315) ;  /* 0x000000c000b4a947 */ /* 0x002fea0003800000 */
.L_x_2312:
[----:B------:R-:W-:Y:S01]  /*7020*/  UIADD3 UR6, UR41, 0x400, URZ ;  /* 0x0000040029067890 */ /* 0x000fe2000fffe03f */
[----:B------:R-:W-:Y:S01]  /*7030*/  WARPGROUP.ARRIVE ;  /* 0x00000000000079c5 */ /* 0x000fe20000000000 */
[----:B------:R-:W-:Y:S01]  /*7040*/  UMOV UR7, 0x40000040 ;  /* 0x4000004000077882 */ /* 0x000fe20000000000 */
[----:B01----:R-:W-:Y:S01]  /*7050*/  FMNMX.FTZ R4, R24, R6, !PT ;  /* 0x0000000618047209 */ /* 0x003fe20007810000 */
[----:B------:R-:W-:-:S03]  /*7060*/  USHF.R.U32.HI UR6, URZ, 0x4, UR6 ;  /* 0x000000043f067899 */ /* 0x000fc60008011606 */
[----:B------:R-:W0:Y:S01]  /*7070*/  S2R R220, SR_TID.X ;  /* 0x0000000000dc7919 */ /* 0x000e220000002100 */
[----:B------:R-:W-:Y:S01]  /*7080*/  UMOV UR10, UR53 ;  /* 0x00000035000a7c82 */ /* 0x000fe20008000000 */
[----:B------:R-:W-:Y:S01]  /*7090*/  FMNMX.FTZ R7, R25, R4, !PT ;  /* 0x0000000419077209 */ /* 0x000fe20007810000 */
[----:B------:R-:W-:Y:S02]  /*70a0*/  ULOP3.LUT UR6, UR6, 0x3fff, URZ, 0xc0, !UPT ;  /* 0x00003fff06067892 */ /* 0x000fe4000f8ec03f */
[----:B------:R-:W-:Y:S01]  /*70b0*/  UISETP.GT.AND UP0, UPT, UR58, UR40, UPT ;  /* 0x000000283a00728c */ /* 0x000fe2000bf04270 */
[----:B------:R-:W-:Y:S01]  /*70c0*/  FMNMX.FTZ R4, R28, R7, !PT ;  /* 0x000000071c047209 */ /* 0x000fe20007810000 */
[----:B------:R-:W-:Y:S02]  /*70d0*/  ULOP3.LUT UR6, UR6, 0x4000000, URZ, 0xfc, !UPT ;  /* 0x0400000006067892 */ /* 0x000fe4000f8efc3f */
[----:B------:R-:W-:Y:S01]  /*70e0*/  UIADD3 UR58, UR58, -0x1, URZ ;  /* 0xffffffff3a3a7890 */ /* 0x000fe2000fffe03f */
[----:B------:R-:W-:Y:S01]  /*70f0*/  FMNMX.FTZ R7, R29, R4, !PT ;  /* 0x000000041d077209 */ /* 0x000fe20007810000 */
[----:B------:R-:W-:Y:S01]  /*7100*/  ULEA UR11, UR54, UR6, 0xb ;  /* 0x00000006360b7291 */ /* 0x000fe2000f8e583f */
[----:B------:R-:W-:Y:S01]  /*7110*/  PLOP3.LUT P2, PT, PT, PT, UP0, 0x80, 0x0 ;  /* 0x000000000000781c */ /* 0x000fe20003f4f008 */
[----:B------:R-:W-:Y:S01]  /*7120*/  UMOV UR55, UR47 ;  /* 0x0000002f00377c82 */ /* 0x000fe20008000000 */
        /* <DEDUP_REMOVED lines=50> */
[C---:B------:R-:W-:Y:S01]  /*7450*/  FMUL.FTZ R20, R7.reuse, UR10 ;  /* 0x0000000a07147c20 */ /* 0x040fe20008410000 */
[----:B------:R-:W-:Y:S01]  /*7460*/  FMNMX.FTZ R4, R42, R13, !PT ;  /* 0x0000000d2a047209 */ /* 0x000fe20007810000 */
[----:B------:R-:W-:Y:S02]  /*7470*/  FADD.FTZ R6, -R7, R6 ;  /* 0x0000000607067221 */ /* 0x000fe40000010100 */
        /* <DEDUP_REMOVED lines=18> */
[----:B------:R-:W-:Y:S01]  /*75a0*/  FFMA.FTZ R85, R85, UR10, -R20 ;  /* 0x0000000a55557c23 */ /* 0x000fe20008010814 */
[----:B------:R-:W-:Y:S01]  /*75b0*/  FMUL.FTZ R6, R6, UR10 ;  /* 0x0000000a06067c20 */ /* 0x000fe20008410000 */
[----:B------:R-:W-:Y:S01]  /*75c0*/  MUFU.EX2 R9, R9 ;  /* 0x0000000900097308 */ /* 0x000fe20000000800 */
[----:B------:R-:W-:-:S04]  /*75d0*/  FMNMX.FTZ R4, R54, R15, !PT ;  /* 0x0000000f36047209 */ /* 0x000fc80007810000 */
[----:B------:R-:W-:-:S03]  /*75e0*/  FMNMX.FTZ R15, R55, R4, !PT ;  /* 0x00000004370f7209 */ /* 0x000fc60007810000 */
[----:B------:R-:W0:Y:S01]  /*75f0*/  MUFU.EX2 R6, R6 ;  /* 0x0000000600067308 */ /* 0x000e220000000800 */
[----:B------:R-:W-:-:S04]  /*7600*/  FMNMX.FTZ R4, R58, R15, !PT ;  /* 0x0000000f3a047209 */ /* 0x000fc80007810000 */
[----:B------:R-:W-:-:S03]  /*7610*/  FMNMX.FTZ R15, R59, R4, !PT ;  /* 0x000000043b0f7209 */ /* 0x000fc60007810000 */
[----:B------:R-:W1:Y:S01]  /*7620*/  MUFU.EX2 R180, R180 ;  /* 0x000000b400b47308 */ /* 0x000e620000000800 */
[----:B------:R-:W-:Y:S01]  /*7630*/  FMNMX.FTZ R4, R62, R15, !PT ;  /* 0x0000000f3e047209 */ /* 0x000fe20007810000 */
[--C-:B------:R-:W-:Y:S01]  /*7640*/  FFMA.FTZ R15, R49, UR10, -R20.reuse ;  /* 0x0000000a310f7c23 */ /* 0x100fe20008010814 */
[----:B------:R-:W-:Y:S02]  /*7650*/  FFMA.FTZ R49, R69, UR10, -R20 ;  /* 0x0000000a45317c23 */ /* 0x000fe40008010814 */
[----:B------:R-:W-:-:S03]  /*7660*/  FMNMX.FTZ R33, R63, R4, !PT ;  /* 0x000000043f217209 */ /* 0x000fc60007810000 */
[----:B------:R-:W2:Y:S01]  /*7670*/  MUFU.EX2 R182, R182 ;  /* 0x000000b600b67308 */ /* 0x000ea20000000800 */
[----:B------:R-:W-:Y:S01]  /*7680*/  FMNMX.FTZ R4, R66, R33, !PT ;  /* 0x0000002142047209 */ /* 0x000fe20007810000 */
[----:B0-----:R-:W-:-:S03]  /*7690*/  FFMA.FTZ R3, R6, R3, R9 ;  /* 0x0000000306037223 */ /* 0x001fc60000010009 */
[----:B------:R-:W-:-:S03]  /*76a0*/  FMNMX.FTZ R33, R67, R4, !PT ;  /* 0x0000000443217209 */ /* 0x000fc60007810000 */
[----:B------:R-:W0:Y:S01]  /*76b0*/  MUFU.EX2 R29, R29 ;  /* 0x0000001d001d7308 */ /* 0x000e220000000800 */
[----:B------:R-:W-:Y:S01]  /*76c0*/  FMNMX.FTZ R4, R70, R33, !PT ;  /* 0x0000002146047209 */ /* 0x000fe20007810000 */
[--C-:B------:R-:W-:Y:S01]  /*76d0*/  FFMA.FTZ R33, R53, UR10, -R20.reuse ;  /* 0x0000000a35217c23 */ /* 0x100fe20008010814 */
[--C-:B------:R-:W-:Y:S01]  /*76e0*/  FFMA.FTZ R53, R57, UR10, -R20.reuse ;  /* 0x0000000a39357c23 */ /* 0x100fe20008010814 */
[----:B------:R-:W-:Y:S01]  /*76f0*/  FFMA.FTZ R57, R77, UR10, -R20 ;  /* 0x0000000a4d397c23 */ /* 0x000fe20008010814 */
[----:B------:R-:W-:Y:S01]  /*7700*/  FMNMX.FTZ R37, R71, R4, !PT ;  /* 0x0000000447257209 */ /* 0x000fe20007810000 */
[C---:B-1----:R-:W-:Y:S01]  /*7710*/  FADD.FTZ R3, R180.reuse, R3 ;  /* 0x00000003b4037221 */ /* 0x042fe20000010000 */
[----:B------:R-:W-:Y:S01]  /*7720*/  F2FP.BF16.F32.PACK_AB R180, R180, R9 ;  /* 0x00000009b4b4723e */ /* 0x000fe200000010ff */
        /* <DEDUP_REMOVED lines=11> */
[--C-:B------:R-:W-:Y:S01]  /*77e0*/  FFMA.FTZ R37, R61, UR10, -R20.reuse ;  /* 0x0000000a3d257c23 */ /* 0x100fe20008010814 */
[----:B------:R-:W-:Y:S02]  /*77f0*/  FFMA.FTZ R61, R81, UR10, -R20 ;  /* 0x0000000a513d7c23 */ /* 0x000fe40008010814 */
[----:B------:R-:W-:-:S03]  /*7800*/  FMNMX.FTZ R4, R87, R4, !PT ;  /* 0x0000000457047209 */ /* 0x000fc60007810000 */
[----:B------:R-:W-:Y:S02]  /*7810*/  MUFU.EX2 R15, R15 ;  /* 0x0000000f000f7308 */ /* 0x000fe40000000800 */
[----:B------:R-:W1:Y:S06]  /*7820*/  SHFL.BFLY PT, R45, R4, 0x2, 0x1f ;  /* 0x0c401f00042d7f89 */ /* 0x000e6c00000e0000 */
[----:B------:R-:W-:Y:S08]  /*7830*/  MUFU.EX2 R33, R33 ;  /* 0x0000002100217308 */ /* 0x000ff00000000800 */
[----:B------:R-:W-:Y:S08]  /*7840*/  MUFU.EX2 R53, R53 ;  /* 0x0000003500357308 */ /* 0x000ff00000000800 */
[----:B------:R-:W-:Y:S01]  /*7850*/  MUFU.EX2 R37, R37 ;  /* 0x0000002500257308 */ /* 0x000fe20000000800 */
[----:B-1----:R-:W-:Y:S01]  /*7860*/  FMNMX.FTZ R14, R4, R45, !PT ;  /* 0x0000002d040e7209 */ /* 0x002fe20007810000 */
[----:B------:R-:W-:-:S02]  /*7870*/  WARPGROUP.DEPBAR.LE gsb0, 0x0 ;  /* 0x00008000000079c5 */ /* 0x000fc40000010000 */
[----:B------:R-:W-:Y:S01]  /*7880*/  WARPGROUP.ARRIVE ;  /* 0x00000000000079c5 */ /* 0x000fe20000000000 */
[--C-:B------:R-:W-:Y:S01]  /*7890*/  FFMA.FTZ R176, R32, UR10, -R20.reuse ;  /* 0x0000000a20b07c23 */ /* 0x100fe20008010814 */
[----:B------:R-:W1:Y:S01]  /*78a0*/  SHFL.BFLY PT, R65, R14, 0x1, 0x1f ;  /* 0x0c201f000e417f89 */ /* 0x000e6200000e0000 */
[--C-:B------:R-:W-:Y:S01]  /*78b0*/  FFMA.FTZ R178, R36, UR10, -R20.reuse ;  /* 0x0000000a24b27c23 */ /* 0x100fe20008010814 */
[----:B------:R-:W-:Y:S01]  /*78c0*/  FFMA.FTZ R45, R73, UR10, -R20 ;  /* 0x0000000a492d7c23 */ /* 0x000fe20008010814 */
[----:B------:R-:W-:Y:S01]  /*78d0*/  MUFU.EX2 R41, R41 ;  /* 0x0000002900297308 */ /* 0x000fe20000000800 */
[----:B------:R-:W-:Y:S01]  /*78e0*/  HGMMA.64x128x16.F32.BF16 R88, R172, gdesc[UR4].tnspB, R88, gsb0 ;  /* 0x41e00004ac587df0 */ /* 0x000fe20008001858 */
[----:B------:R-:W-:Y:S01]  /*78f0*/  UIADD3 UR6, UR11, 0x180, URZ ;  /* 0x000001800b067890 */ /* 0x000fe2000fffe03f */
[----:B------:R-:W-:-:S05]  /*7900*/  UMOV UR7, 0x40000040 ;  /* 0x4000004000077882 */ /* 0x000fca0000000000 */
[----:B------:R-:W-:Y:S08]  /*7910*/  MUFU.EX2 R176, R176 ;  /* 0x000000b000b07308 */ /* 0x000ff00000000800 */
[----:B------:R-:W-:Y:S01]  /*7920*/  MUFU.EX2 R178, R178 ;  /* 0x000000b200b27308 */ /* 0x000fe20000000800 */
[----:B-1----:R-:W-:-:S07]  /*7930*/  FMNMX.FTZ R4, R14, R65, !PT ;  /* 0x000000410e047209 */ /* 0x002fce0007810000 */
[----:B------:R-:W-:Y:S01]  /*7940*/  MUFU.EX2 R49, R49 ;  /* 0x0000003100317308 */ /* 0x000fe20000000800 */
[----:B------:R-:W-:-:S04]  /*7950*/  FMUL.FTZ R24, R4, UR10 ;  /* 0x0000000a04187c20 */ /* 0x000fc80008410000 */
[--C-:B------:R-:W-:Y:S01]  /*7960*/  FFMA.FTZ R181, R27, UR10, -R24.reuse ;  /* 0x0000000a1bb57c23 */ /* 0x100fe20008010818 */
[----:B------:R-:W-:Y:S02]  /*7970*/  IMAD.U32 R27, RZ, RZ, UR46 ;  /* 0x0000002eff1b7e24 */ /* 0x000fe4000f8e00ff */
[--C-:B------:R-:W-:Y:S01]  /*7980*/  FFMA.FTZ R183, R30, UR10, -R24.reuse ;  /* 0x0000000a1eb77c23 */ /* 0x100fe20008010818 */
[--C-:B------:R-:W-:Y:S01]  /*7990*/  FFMA.FTZ R177, R34, UR10, -R24.reuse ;  /* 0x0000000a22b17c23 */ /* 0x100fe20008010818 */
[--C-:B------:R-:W-:Y:S01]  /*79a0*/  FFMA.FTZ R28, R35, UR10, -R24.reuse ;  /* 0x0000000a231c7c23 */ /* 0x100fe20008010818 */
[--C-:B------:R-:W-:Y:S01]  /*79b0*/  FFMA.FTZ R179, R38, UR10, -R24.reuse ;  /* 0x0000000a26b37c23 */ /* 0x100fe20008010818 */
[----:B------:R-:W-:Y:S01]  /*79c0*/  @!P1 LEA R27, R27, UR41, 0x3 ;  /* 0x000000291b1b9c11 */ /* 0x000fe2000f8e18ff */
[----:B------:R-:W-:Y:S01]  /*79d0*/  MUFU.EX2 R181, R181 ;  /* 0x000000b500b57308 */ /* 0x000fe20000000800 */
[--C-:B------:R-:W-:Y:S01]  /*79e0*/  FFMA.FTZ R30, R39, UR10, -R24.reuse ;  /* 0x0000000a271e7c23 */ /* 0x100fe20008010818 */
        /* <DEDUP_REMOVED lines=10> */
[----:B------:R-:W-:-:S04]  /*7a90*/  FFMA.FTZ R86, R86, UR10, -R24 ;  /* 0x0000000a56567c23 */ /* 0x000fc80008010818 */
        /* <DEDUP_REMOVED lines=17> */
[----:B--2---:R-:W-:Y:S01]  /*7bb0*/  FADD.FTZ R44, R182, R3 ;  /* 0x00000003b62c7221 */ /* 0x004fe20000010000 */
[--C-:B------:R-:W-:Y:S01]  /*7bc0*/  FFMA.FTZ R175, R46, UR10, -R24.reuse ;  /* 0x0000000a2eaf7c23 */ /* 0x100fe20008010818 */
[----:B------:R-:W-:Y:S01]  /*7bd0*/  HGMMA.64x128x16.F32.BF16 R88, R168, gdesc[UR4].tnspB, R88, gsb0 ;  /* 0x41e00004a8587df0 */ /* 0x000fe20008001858 */
[----:B------:R-:W-:Y:S01]  /*7be0*/  UIADD3 UR6, UR11, 0x200, URZ ;  /* 0x000002000b067890 */ /* 0x000fe2000fffe03f */
[----:B------:R-:W-:Y:S01]  /*7bf0*/  MUFU.EX2 R172, R172 ;  /* 0x000000ac00ac7308 */ /* 0x000fe20000000800 */
[----:B------:R-:W-:Y:S01]  /*7c00*/  UMOV UR7, 0x40000040 ;  /* 0x4000004000077882 */ /* 0x000fe20000000000 */
[----:B------:R-:W-:Y:S01]  /*7c10*/  FFMA.FTZ R40, R59, UR10, -R24 ;  /* 0x0000000a3b287c23 */ /* 0x000fe20008010818 */
[----:B0-----:R-:W-:-:S05]  /*7c20*/  F2FP.BF16.F32.PACK_AB R182, R29, R182 ;  /* 0x000000b61db6723e */ /* 0x001fca00000010ff */
        /* <DEDUP_REMOVED lines=40> */
[----:B------:R-:W-:Y:S01]  /*7eb0*/  FADD.FTZ R20, -R4, R5 ;  /* 0x0000000504147221 */ /* 0x000fe20000010100 */
[--C-:B------:R-:W-:Y:S01]  /*7ec0*/  FFMA.FTZ R157, R66, UR10, -R24.reuse ;  /* 0x0000000a429d7c23 */ /* 0x100fe20008010818 */
[--C-:B------:R-:W-:Y:S01]  /*7ed0*/  FFMA.FTZ R159, R70, UR10, -R24.reuse ;  /* 0x0000000a469f7c23 */ /* 0x100fe20008010818 */
[----:B------:R-:W-:Y:S01]  /*7ee0*/  HGMMA.64x128x16.F32.BF16 R88, R160, gdesc[UR4].tnspB, R88, gsb0 ;  /* 0x41e00004a0587df0 */ /* 0x000fe20008001858 */
[----:B------:R-:W-:Y:S01]  /*7ef0*/  UIADD3 UR6, UR11, 0x380, URZ ;  /* 0x000003800b067890 */ /* 0x000fe2000fffe03f */
[----:B------:R-:W-:Y:S01]  /*7f00*/  FMUL.FTZ R65, R20, UR10 ;  /* 0x0000000a14417c20 */ /* 0x000fe20008410000 */
[----:B------:R-:W-:Y:S01]  /*7f10*/  UMOV UR7, 0x40000040 ;  /* 0x4000004000077882 */ /* 0x000fe20000000000 */
[--C-:B------:R-:W-:Y:S01]  /*7f20*/  FFMA.FTZ R20, R26, UR10, -R24.reuse ;  /* 0x0000000a1a147c23 */ /* 0x100fe20008010818 */
[----:B------:R-:W-:Y:S01]  /*7f30*/  FFMA.FTZ R26, R31, UR10, -R24 ;  /* 0x0000000a1f1a7c23 */ /* 0x000fe20008010818 */
[----:B------:R-:W-:Y:S01]  /*7f40*/  @!P1 VIADD R31, R27, 0x28840 ;  /* 0x000288401b1f9836 */ /* 0x000fe20000000000 */
[----:B------:R-:W-:Y:S01]  /*7f50*/  IADD3 R27, -R220, 0xb, RZ ;  /* 0x0000000bdc1b7810 */ /* 0x000fe20007ffe1ff */
[----:B------:R-:W-:Y:S03]  /*7f60*/  MUFU.EX2 R65, R65 ;  /* 0x0000004100417308 */ /* 0x000fe60000000800 */
[----:B------:R-:W-:-:S05]  /*7f70*/  @!P1 PRMT R31, RZ, 0x654, R31 ;  /* 0x00000654ff1f9816 */ /* 0x000fca000000001f */
[----:B------:R-:W0:Y:S08]  /*7f80*/  MUFU.EX2 R20, R20 ;  /* 0x0000001400147308 */ /* 0x000e300000000800 */
[----:B------:R-:W1:Y:S08]  /*7f90*/  MUFU.EX2 R26, R26 ;  /* 0x0000001a001a7308 */ /* 0x000e700000000800 */
[----:B------:R-:W-:Y:S01]  /*7fa0*/  MUFU.EX2 R156, R156 ;  /* 0x0000009c009c7308 */ /* 0x000fe20000000800 */
[----:B0-----:R-:W-:-:S04]  /*7fb0*/  FFMA.FTZ R0, R65, R0, R20 ;  /* 0x0000000041007223 */ /* 0x001fc80000010014 */
[----:B------:R-:W-:Y:S01]  /*7fc0*/  FADD.FTZ R42, R181, R0 ;  /* 0x00000000b52a7221 */ /* 0x000fe20000010000 */
[----:B------:R-:W-:Y:S01]  /*7fd0*/  FFMA.FTZ R0, R63, UR10, -R24 ;  /* 0x0000000a3f007c23 */ /* 0x000fe20008010818 */
[----:B------:R-:W-:Y:S01]  /*7fe0*/  F2FP.BF16.F32.PACK_AB R181, R181, R20 ;  /* 0x00000014b5b5723e */ /* 0x000fe200000010ff */
[----:B------:R-:W-:Y:S01]  /*7ff0*/  MUFU.EX2 R157, R157 ;  /* 0x0000009d009d7308 */ /* 0x000fe20000000800 */
[----:B------:R-:W-:Y:S01]  /*8000*/  FADD.FTZ R3, R183, R42 ;  /* 0x0000002ab7037221 */ /* 0x000fe20000010000 */
[----:B-1----:R-:W-:-:S03]  /*8010*/  F2FP.BF16.F32.PACK_AB R183, R26, R183 ;  /* 0x000000b71ab7723e */ /* 0x002fc600000010ff */
[----:B------:R-:W-:-:S03]  /*8020*/  FADD.FTZ R42, R26, R3 ;  /* 0x000000031a2a7221 */ /* 0x000fc60000010000 */
[----:B------:R-:W-:Y:S01]  /*8030*/  MUFU.EX2 R0, R0 ;  /* 0x0000000000007308 */ /* 0x000fe20000000800 */
[----:B------:R-:W-:Y:S01]  /*8040*/  FADD.FTZ R3, R177, R42 ;  /* 0x0000002ab1037221 */ /* 0x000fe20000010000 */
[----:B------:R-:W-:Y:S01]  /*8050*/  FFMA.FTZ R42, R67, UR10, -R24 ;  /* 0x0000000a432a7c23 */ /* 0x000fe20008010818 */
[C---:B------:R-:W-:Y:S02]  /*8060*/  F2FP.BF16.F32.PACK_AB R177, R28.reuse, R177 ;  /* 0x000000b11cb1723e */ /* 0x040fe400000010ff */
[----:B------:R-:W-:-:S03]  /*8070*/  FADD.FTZ R46, R28, R3 ;  /* 0x000000031c2e7221 */ /* 0x000fc60000010000 */
[----:B------:R-:W-:Y:S01]  /*8080*/  MUFU.EX2 R42, R42 ;  /* 0x0000002a002a7308 */ /* 0x000fe20000000800 */
[----:B------:R-:W-:Y:S01]  /*8090*/  FADD.FTZ R3, R179, R46 ;  /* 0x0000002eb3037221 */ /* 0x000fe20000010000 */
[----:B------:R-:W-:-:S03]  /*80a0*/  F2FP.BF16.F32.PACK_AB R179, R30, R179 ;  /* 0x000000b31eb3723e */ /* 0x000fc600000010ff */
        /* <DEDUP_REMOVED lines=9> */
[----:B------:R-:W0:Y:S01]  /*8140*/  MUFU.EX2 R5, R85 ;  /* 0x0000005500057308 */ /* 0x000e220000000800 */
[----:B------:R-:W-:Y:S01]  /*8150*/  FADD.FTZ R3, R169, R46 ;  /* 0x0000002ea9037221 */ /* 0x000fe20000010000 */
[----:B------:R-:W-:-:S03]  /*8160*/  F2FP.BF16.F32.PACK_AB R169, R36, R169 ;  /* 0x000000a924a9723e */ /* 0x000fc600000010ff */
[----:B------:R-:W-:-:S04]  /*8170*/  FADD.FTZ R46, R36, R3 ;  /* 0x00000003242e7221 */ /* 0x000fc80000010000 */
[----:B------:R-:W-:Y:S01]  /*8180*/  FADD.FTZ R3, R171, R46 ;  /* 0x0000002eab037221 */ /* 0x000fe20000010000 */
[----:B------:R-:W-:Y:S01]  /*8190*/  F2FP.BF16.F32.PACK_AB R171, R38, R171 ;  /* 0x000000ab26ab723e */ /* 0x000fe200000010ff */
[----:B------:R-:W-:Y:S02]  /*81a0*/  WARPGROUP.DEPBAR.LE gsb0, 0x0 ;  /* 0x00008000000079c5 */ /* 0x000fe40000010000 */
[----:B------:R-:W-:Y:S01]  /*81b0*/  WARPGROUP.ARRIVE ;  /* 0x00000000000079c5 */ /* 0x000fe20000000000 */
[----:B------:R-:W-:Y:S01]  /*81c0*/  FFMA.FTZ R161, R74, UR10, -R24 ;  /* 0x0000000a4aa17c23 */ /* 0x000fe20008010818 */
[----:B------:R-:W-:Y:S01]  /*81d0*/  MUFU.EX2 R163, R78 ;  /* 0x0000004e00a37308 */ /* 0x000fe20000000800 */
[----:B------:R-:W-:Y:S02]  /*81e0*/  F2FP.BF16.F32.PACK_AB R160, R45, R8 ;  /* 0x000000082da0723e */ /* 0x000fe400000010ff */
[----:B------:R-:W-:Y:S01]  /*81f0*/  F2FP.BF16.F32.PACK_AB R162, R57, R10 ;  /* 0x0000000a39a2723e */ /* 0x000fe200000010ff */
[----:B------:R-:W-:Y:S04]  /*8200*/  HGMMA.64x128x16.F32.BF16 R88, R164, gdesc[UR4].tnspB, R88, gsb0 ;  /* 0x41e00004a4587df0 */ /* 0x000fe80008001858 */
[----:B------:R-:W-:Y:S01]  /*8210*/  MUFU.EX2 R161, R161 ;  /* 0x000000a100a17308 */ /* 0x000fe20000000800 */
[----:B------:R-:W-:-:S02]  /*8220*/  WARPGROUP.DEPBAR.LE gsb0, 0x0 ;  /* 0x00008000000079c5 */ /* 0x000fc40000010000 */
[----:B------:R1:W-:Y:S06]  /*8230*/  BAR.ARV R27, 0x100 ;  /* 0x0004001b0000751d */ /* 0x0003ec0000002000 */
[----:B------:R2:W-:Y:S01]  /*8240*/  @!P1 SYNCS.ARRIVE.TRANS64.RED.A1T0 RZ, [R31+URZ], RZ ;  /* 0x000000ff1fff99a7 */ /* 0x0005e2000810043f */
[----:B------:R-:W-:Y:S01]  /*8250*/  MUFU.EX2 R165, R82 ;  /* 0x0000005200a57308 */ /* 0x000fe20000000800 */
[----:B0-----:R-:W-:Y:S01]  /*8260*/  F2FP.BF16.F32.PACK_AB R166, R5, R14 ;  /* 0x0000000e05a6723e */ /* 0x001fe200000010ff */
[-C--:B------:R-:W-:Y:S01]  /*8270*/  FMUL.FTZ R88, R88, R6.reuse ;  /* 0x0000000658587220 */ /* 0x080fe20000410000 */
[-C--:B------:R-:W-:Y:S01]  /*8280*/  FMUL.FTZ R89, R89, R6.reuse ;  /* 0x0000000659597220 */ /* 0x080fe20000410000 */
[-C--:B------:R-:W-:Y:S01]  /*8290*/  FMUL.FTZ R92, R92, R6.reuse ;  /* 0x000000065c5c7220 */ /* 0x080fe20000410000 */
[-C--:B------:R-:W-:Y:S01]  /*82a0*/  FMUL.FTZ R93, R93, R6.reuse ;  /* 0x000000065d5d7220 */ /* 0x080fe20000410000 */
[-C--:B------:R-:W-:Y:S01]  /*82b0*/  FMUL.FTZ R96, R96, R6.reuse ;  /* 0x0000000660607220 */ /* 0x080fe20000410000 */
[----:B--2---:R-:W-:Y:S01]  /*82c0*/  IMAD.U32 R31, RZ, RZ, UR54 ;  /* 0x00000036ff1f7e24 */ /* 0x004fe2000f8e00ff */
        /* <DEDUP_REMOVED lines=9> */
[----:B-1----:R-:W-:-:S02]  /*8360*/  @!P1 VIADD R27, R31, 0x28860 ;  /* 0x000288601f1b9836 */ /* 0x002fc40000000000 */
[-C--:B------:R-:W-:Y:S01]  /*8370*/  FMUL.FTZ R109, R109, R6.reuse ;  /* 0x000000066d6d7220 */ /* 0x080fe20000410000 */
[-C--:B------:R-:W-:Y:S01]  /*8380*/  FMUL.FTZ R112, R112, R6.reuse ;  /* 0x0000000670707220 */ /* 0x080fe20000410000 */
[-C--:B------:R-:W-:Y:S01]  /*8390*/  FMUL.FTZ R113, R113, R6.reuse ;  /* 0x0000000671717220 */ /* 0x080fe20000410000 */
[-C--:B------:R-:W-:Y:S01]  /*83a0*/  FMUL.FTZ R116, R116, R6.reuse ;  /* 0x0000000674747220 */ /* 0x080fe20000410000 */
[----:B------:R-:W-:Y:S01]  /*83b0*/  @!P1 PRMT R31, RZ, 0x654, R27 ;  /* 0x00000654ff1f9816 */ /* 0x000fe2000000001b */
[----:B------:R-:W-:Y:S01]  /*83c0*/  FADD.FTZ R27, R29, R44 ;  /* 0x0000002c1d1b7221 */ /* 0x000fe20000010000 */
[-C--:B------:R-:W-:Y:S01]  /*83d0*/  FMUL.FTZ R117, R117, R6.reuse ;  /* 0x0000000675757220 */ /* 0x080fe20000410000 */
[-C--:B------:R-:W-:Y:S01]  /*83e0*/  FMUL.FTZ R120, R120, R6.reuse ;  /* 0x0000000678787220 */ /* 0x080fe20000410000 */
[----:B------:R0:W-:Y:S01]  /*83f0*/  @!P1 SYNCS.ARRIVE.TRANS64.RED.A1T0 RZ, [R31+URZ], RZ ;  /* 0x000000ff1fff99a7 */ /* 0x0001e2000810043f */
[----:B------:R-:W-:Y:S01]  /*8400*/  FADD.FTZ R44, R176, R27 ;  /* 0x0000001bb02c7221 */ /* 0x000fe20000010000 */
[-C--:B------:R-:W-:Y:S01]  /*8410*/  FMUL.FTZ R121, R121, R6.reuse ;  /* 0x0000000679797220 */ /* 0x080fe20000410000 */
[-C--:B------:R-:W-:Y:S01]  /*8420*/  FMUL.FTZ R124, R124, R6.reuse ;  /* 0x000000067c7c7220 */ /* 0x080fe20000410000 */
[-C--:B------:R-:W-:Y:S01]  /*8430*/  FMUL.FTZ R125, R125, R6.reuse ;  /* 0x000000067d7d7220 */ /* 0x080fe20000410000 */
[----:B------:R-:W-:Y:S01]  /*8440*/  FADD.FTZ R27, R21, R44 ;  /* 0x0000002c151b7221 */ /* 0x000fe20000010000 */
[--C-:B------:R-:W-:Y:S01]  /*8450*/  FFMA.FTZ R44, R71, UR10, -R24.reuse ;  /* 0x0000000a472c7c23 */ /* 0x100fe20008010818 */
[----:B------:R-:W-:Y:S01]  /*8460*/  FFMA.FTZ R24, R87, UR10, -R24 ;  /* 0x0000000a57187c23 */ /* 0x000fe20008010818 */
        /* <DEDUP_REMOVED lines=16> */
[-C--:B------:R-:W-:Y:S01]  /*8570*/  FMUL.FTZ R148, R148, R6.reuse ;  /* 0x0000000694947220 */ /* 0x080fe20000410000 */
[----:B------:R-:W-:Y:S01]  /*8580*/  FADD.FTZ R48, R174, R27 ;  /* 0x0000001bae307221 */ /* 0x000fe20000010000 */
[----:B------:R-:W-:Y:S01]  /*8590*/  FMUL.FTZ R149, R149, R6 ;  /* 0x0000000695957220 */ /* 0x000fe20000410000 */
[----:B------:R-:W-:Y:S01]  /*85a0*/  F2FP.BF16.F32.PACK_AB R176, R21, R176 ;  /* 0x000000b015b0723e */ /* 0x000fe200000010ff */
[-C--:B------:R-:W-:Y:S01]  /*85b0*/  FMUL.FTZ R90, R90, R65.reuse ;  /* 0x000000415a5a7220 */ /* 0x080fe20000410000 */
[----:B------:R-:W-:Y:S01]  /*85c0*/  FADD.FTZ R27, R25, R48 ;  /* 0x00000030191b7221 */ /* 0x000fe20000010000 */
[----:B------:R-:W-:Y:S01]  /*85d0*/  F2FP.BF16.F32.PACK_AB R178, R11, R178 ;  /* 0x000000b20bb2723e */ /* 0x000fe200000010ff */
[-C--:B------:R-:W-:Y:S01]  /*85e0*/  FMUL.FTZ R91, R91, R65.reuse ;  /* 0x000000415b5b7220 */ /* 0x080fe20000410000 */
[----:B------:R-:W-:Y:S01]  /*85f0*/  F2FP.BF16.F32.PACK_AB R172, R13, R172 ;  /* 0x000000ac0dac723e */ /* 0x000fe200000010ff */
[----:B------:R-:W-:Y:S01]  /*8600*/  FADD.FTZ R48, R168, R27 ;  /* 0x0000001ba8307221 */ /* 0x000fe20000010000 */
[----:B------:R-:W-:Y:S01]  /*8610*/  F2FP.BF16.F32.PACK_AB R174, R25, R174 ;  /* 0x000000ae19ae723e */ /* 0x000fe200000010ff */
[-C--:B------:R-:W-:Y:S01]  /*8620*/  FMUL.FTZ R94, R94, R65.reuse ;  /* 0x000000415e5e7220 */ /* 0x080fe20000410000 */
[C---:B------:R-:W-:Y:S01]  /*8630*/  F2FP.BF16.F32.PACK_AB R168, R15.reuse, R168 ;  /* 0x000000a80fa8723e */ /* 0x040fe200000010ff */
[----:B------:R-:W-:Y:S01]  /*8640*/  FADD.FTZ R9, R15, R48 ;  /* 0x000000300f097221 */ /* 0x000fe20000010000 */
[----:B------:R-:W-:Y:S01]  /*8650*/  F2FP.BF16.F32.PACK_AB R164, R61, R12 ;  /* 0x0000000c3da4723e */ /* 0x000fe200000010ff */
        /* <DEDUP_REMOVED lines=80> */
.L_x_2307:
[----:B------:R-:W-:Y:S06]  /*8b60*/  BAR.ARV 0x8, 0x180 ;  /* 0x0206000000007b1d */ /* 0x000fec0000002000 */
[----:B------:R-:W-:Y:S05]  /*8b70*/  @!P0 BRA `(.L_x_2317) ;  /* 0x0000000000048947 */ /* 0x000fea0003800000 */
[----:B------:R-:W-:Y:S01]  /*8b80*/  BPT.TRAP 0x1 ;  /* 0x000000040000795c */ /* 0x000fe20000300000 */
.L_x_2317:
[----:B------:R-:W-:Y:S01]  /*8b90*/  ULEA UR5, UR46, UR41, 0x3 ;  /* 0x000000292e057291 */ /* 0x000fe2000f8e183f */
[----:B------:R-:W-:-:S05]  /*8ba0*/  IMAD.U32 R5, RZ, RZ, UR47 ;  /* 0x0000002fff057e24 */ /* 0x000fca000f8e00ff */
[----:B------:R-:W-:-:S04]  /*8bb0*/  SHF.L.U32 R5, R5, 0x1f, RZ ;  /* 0x0000001f05057819 */ /* 0x000fc800000006ff */
[----:B------:R0:W1:Y:S01]  /*8bc0*/  SYNCS.PHASECHK.TRANS64.TRYWAIT P2, [UR5+0x28850], R5 ;  /* 0x02885005ff0075a7 */ /* 0x0000620008040145 */
[----:B------:R-:W-:Y:S05]  /*8bd0*/  @!P0 BRA `(.L_x_2318) ;  /* 0x0000000000048947 */ /* 0x000fea0003800000 */
[----:B------:R-:W-:Y:S01]  /*8be0*/  BPT.TRAP 0x1 ;  /* 0x000000040000795c */ /* 0x000fe20000300000 */
.L_x_2318:
[----:B-1----:R-:W-:Y:S05]  /*8bf0*/  @P2 BRA `(.L_x_2319) ;  /* 0x0000000000082947 */ /* 0x002fea0003800000 */
[----:B------:R-:W1:Y:S02]  /*8c00*/  SYNCS.PHASECHK.TRANS64.TRYWAIT P0, [UR5+0x28850], R5 ;  /* 0x02885005ff0075a7 */ /* 0x000e640008000145 */
[----:B-1----:R-:W-:Y:S05]  /*8c10*/  @!P0 BRA `(.L_x_2320) ;  /* 0x000000a400cc8947 */ /* 0x002fea0003800000 */
.L_x_2319:
[----:B------:R-:W-:Y:S01]  /*8c20*/  UIADD3 UR41, UR41, 0x400, URZ ;  /* 0x0000040029297890 */ /* 0x000fe2000fffe03f */
[----:B------:R-:W-:Y:S01]  /*8c30*/  WARPGROUP.ARRIVE ;  /* 0x00000000000079c5 */ /* 0x000fe20000000000 */
[----:B------:R-:W-:Y:S01]  /*8c40*/  UMOV UR7, 0x40000040 ;  /* 0x4000004000077882 */ /* 0x000fe20000000000 */
[----:B-1----:R-:W1:Y:S01]  /*8c50*/  SHFL.BFLY PT, R6, R3, 0x2, 0x1f ;  /* 0x0c401f0003067f89 */ /* 0x002e6200000e0000 */
[----:B------:R-:W-:Y:S01]  /*8c60*/  USHF.R.U32.HI UR41, URZ, 0x4, UR41 ;  /* 0x000000043f297899 */ /* 0x000fe20008011629 */
[----:B------:R-:W-:Y:S01]  /*8c70*/  IMAD.MOV.U32 R10, RZ, RZ, RZ ;  /* 0x000000ffff0a7224 */ /* 0x000fe200078e00ff */
[----:B------:R-:W-:Y:S01]  /*8c80*/  UIADD3 UR48, UR48, 0x1, URZ ;  /* 0x0000000130307890 */ /* 0x000fe2000fffe03f */
[----:B0-----:R-:W0:Y:S01]  /*8c90*/  SHFL.BFLY PT, R5, R0, 0x2, 0x1f ;  /* 0x0c401f0000057f89 */ /* 0x001e2200000e0000 */
[----:B------:R-:W-:Y:S01]  /*8ca0*/  ULOP3.LUT UR41, UR41, 0x3fff, URZ, 0xc0, !UPT ;  /* 0x00003fff29297892 */ /* 0x000fe2000f8ec03f */
[----:B------:R-:W-:-:S03]  /*8cb0*/  IMAD.U32 R14, RZ, RZ, UR10 ;  /* 0x0000000aff0e7e24 */ /* 0x000fc6000f8e00ff */
[----:B------:R-:W-:-:S04]  /*8cc0*/  ULOP3.LUT UR4, UR41, 0x4000000, URZ, 0xfc, !UPT ;  /* 0x0400000029047892 */ /* 0x000fc8000f8efc3f */
[----:B------:R-:W-:Y:S02]  /*8cd0*/  ULEA UR4, UR46, UR4, 0xb ;  /* 0x000000042e047291 */ /* 0x000fe4000f8e583f */
[----:B------:R-:W-:-:S04]  /*8ce0*/  UIADD3 UR46, UR46, 0x1, URZ ;  /* 0x000000012e2e7890 */ /* 0x000fc8000fffe03f */
[----:B------:R-:W-:Y:S01]  /*8cf0*/  UISETP.NE.AND UP0, UPT, UR46, 0x2, UPT ;  /* 0x000000022e00788c */ /* 0x000fe2000bf05270 */
[----:B------:R-:W-:Y:S02]  /*8d00*/  UMOV UR6, UR4 ;  /* 0x0000000400067c82 */ /* 0x000fe40008000000 */
[----:B------:R-:W-:Y:S01]  /*8d10*/  HGMMA.64x128x16.F32.BF16 R88, R180, gdesc[UR4].tnspB, R88, gsb0 ;  /* 0x41e00004b4587df0 */ /* 0x000fe20008001858 */
[----:B------:R-:W-:Y:S01]  /*8d20*/  UIADD3 UR6, UR4, 0x80, URZ ;  /* 0x0000008004067890 */ /* 0x000fe2000fffe03f */
[----:B-1----:R-:W-:Y:S01]  /*8d30*/  FADD.FTZ R6, R6, R3 ;  /* 0x0000000306067221 */ /* 0x002fe20000010000 */
[----:B------:R-:W-:Y:S01]  /*8d40*/  UMOV UR7, 0x40000040 ;  /* 0x4000004000077882 */ /* 0x000fe20000000000 */
[----:B------:R-:W-:Y:S02]  /*8d50*/  IMAD.MOV.U32 R3, RZ, RZ, -0x800000 ;  /* 0xff800000ff037424 */ /* 0x000fe400078e00ff */
[----:B0-----:R-:W-:Y:S01]  /*8d60*/  FADD.FTZ R8, R5, R0 ;  /* 0x0000000005087221 */ /* 0x001fe20000010000 */
[----:B------:R-:W-:Y:S01]  /*8d70*/  IMAD.MOV.U32 R0, RZ, RZ, -0x800000 ;  /* 0xff800000ff007424 */ /* 0x000fe200078e00ff */
[----:B------:R-:W0:Y:S01]  /*8d80*/  SHFL.BFLY PT, R5, R6, 0x1, 0x1f ;  /* 0x0c201f0006057f89 */ /* 0x000e2200000e0000 */
[----:B------:R-:W-:-:S03]  /*8d90*/  USEL UR46, UR46, URZ, UP0 ;  /* 0x0000003f2e2e7287 */ /* 0x000fc60008000000 */
[----:B------:R-:W1:Y:S01]  /*8da0*/  SHFL.BFLY PT, R9, R8, 0x1, 0x1f ;  /* 0x0c201f0008097f89 */ /* 0x000e6200000e0000 */
[----:B0-----:R-:W-:Y:S01]  /*8db0*/  FADD.FTZ R12, R6, R5 ;  /* 0x00000005060c7221 */ /* 0x001fe20000010000 */
[----:B------:R-:W-:Y:S02]  /*8dc0*/  IMAD.MOV.U32 R5, RZ, RZ, RZ ;  /* 0x000000ffff057224 */ /* 0x000fe400078e00ff */
[----:B------:R-:W-:Y:S02]  /*8dd0*/  IMAD.U32 R6, RZ, RZ, UR10 ;  /* 0x0000000aff067e24 */ /* 0x000fe4000f8e00ff */
[----:B-1----:R-:W-:Y:S01]  /*8de0*/  FADD.FTZ R13, R8, R9 ;  /* 0x00000009080d7221 */ /* 0x002fe20000010000 */
[----:B------:R-:W-:Y:S01]  /*8df0*/  FSETP.NE.FTZ.AND P0, PT, R12, RZ, PT ;  /* 0x000000ff0c00720b */ /* 0x000fe20003f15000 */
[----:B------:R-:W-:-:S03]  /*8e00*/  IMAD.U32 R8, RZ, RZ, UR5 ;  /* 0x00000005ff087e24 */ /* 0x000fc6000f8e00ff */
[----:B------:R-:W-:Y:S01]  /*8e10*/  FSETP.NE.FTZ.AND P2, PT, R13, RZ, PT ;  /* 0x000000ff0d00720b */ /* 0x000fe20003f55000 */
[----:B------:R-:W-:-:S05]  /*8e20*/  @!P1 VIADD R8, R8, 0x28860 ;  /* 0x0002886008089836 */ /* 0x000fca0000000000 */
[----:B------:R-:W-:-:S03]  /*8e30*/  @!P1 PRMT R8, RZ, 0x654, R8 ;  /* 0x00000654ff089816 */ /* 0x000fc60000000008 */
[----:B------:R-:W0:Y:S01]  /*8e40*/  @P0 MUFU.LG2 R9, R12 ;  /* 0x0000000c00090308 */ /* 0x000e220000000c00 */
[----:B------:R-:W-:-:S07]  /*8e50*/  @P0 FMUL.FTZ R6, R6, 0.69314718246459960938 ;  /* 0x3f31721806060820 */ /* 0x000fce0000410000 */
[----:B------:R-:W1:Y:S08]  /*8e60*/  @P2 MUFU.LG2 R11, R13 ;  /* 0x0000000d000b2308 */ /* 0x000e700000000c00 */
[----:B------:R2:W3:Y:S01]  /*8e70*/  @P0 MUFU.RCP R5, R12 ;  /* 0x0000000c00050308 */ /* 0x0004e20000001000 */
[----:B0-----:R-:W-:-:S04]  /*8e80*/  @P0 FMUL.FTZ R9, R9, 0.69314718246459960938 ;  /* 0x3f31721809090820 */ /* 0x001fc80000410000 */
[----:B------:R-:W-:Y:S01]  /*8e90*/  @P0 FFMA.FTZ R3, R6, R7, R9 ;  /* 0x0000000706030223 */ /* 0x000fe20000010009 */
[----:B------:R-:W-:Y:S02]  /*8ea0*/  PLOP3.LUT P0, PT, PT, PT, PT, 0x8, 0x0 ;  /* 0x000000000000781c */ /* 0x000fe40003f0e170 */
[----:B------:R-:W0:Y:S01]  /*8eb0*/  @P2 MUFU.RCP R10, R13 ;  /* 0x0000000d000a2308 */ /* 0x000e220000001000 */
[----:B--2---:R-:W-:Y:S01]  /*8ec0*/  @P2 FMUL.FTZ R12, R14, 0.69314718246459960938 ;  /* 0x3f3172180e0c2820 */ /* 0x004fe20000410000 */
        /* <DEDUP_REMOVED lines=40> */
[-C--:B---3--:R-:W-:Y:S01]  /*9150*/  FMUL.FTZ R88, R88, R5.reuse ;  /* 0x0000000558587220 */ /* 0x088fe20000410000 */
        /* <DEDUP_REMOVED lines=63> */
.L_x_2290:
        /* <DEDUP_REMOVED lines=10> */
[----:B------:R-:W0:Y:S01]  /*95f0*/  S2R R5, SR_SWINHI ;  /* 0x0000000000057919 */ /* 0x000e220000002f00 */
[----:B------:R-:W-:Y:S01]  /*9600*/  USHF.L.U32 UR4, UR42, 0x2, URZ ;  /* 0x000000022a047899 */ /* 0x000fe2000800063f */
[----:B------:R-:W-:Y:S01]  /*9610*/  ULDC.64 UR10, c[0x0][0xc00] ;  /* 0x00030000000a7ab9 */ /* 0x000fe20000000a00 */
[----:B------:R-:W-:Y:S02]  /*9620*/  USHF.L.U64.HI UR12, UR42, 0x2, UR37 ;  /* 0x000000022a0c7899 */ /* 0x000fe40008010225 */
[----:B------:R-:W-:-:S04]  /*9630*/  UIADD3 UR7, UP0, UR4, UR10, URZ ;  /* 0x0000000a04077290 */ /* 0x000fc8000ff1e03f */
[----:B------:R-:W-:Y:S01]  /*9640*/  UIADD3.X UR8, UR12, UR11, URZ, UP0, !UPT ;  /* 0x0000000b0c087290 */ /* 0x000fe200087fe43f */
        /* <DEDUP_REMOVED lines=15> */
[----:B------:R-:W-:Y:S01]  /*9740*/  BAR.SYNC.DEFER_BLOCKING 0x1, 0x100 ;  /* 0x0044000000007b1d */ /* 0x000fe20000010000 */
        /* <DEDUP_REMOVED lines=28> */
[----:B------:R-:W-:Y:S02]  /*9910*/  F2FP.BF16.F32.PACK_AB R7, R95, R94 ;  /* 0x0000005e5f07723e */ /* 0x000fe400000010ff */
[----:B------:R-:W-:Y:S02]  /*9920*/  MOV R37, R14 ;  /* 0x0000000e00257202 */ /* 0x000fe40000000f00 */
[----:B------:R-:W-:Y:S01]  /*9930*/  MOV R36, R12 ;  /* 0x0000000c00247202 */ /* 0x000fe20000000f00 */
[----:B------:R0:W-:Y:S01]  /*9940*/  STSM.16.M88.4 [R30], R4 ;  /* 0x000000041e007844 */ /* 0x0001e20000000200 */
[----:B------:R-:W-:-:S02]  /*9950*/  LOP3.LUT R10, R10, R41, RZ, 0x3c, !PT ;  /* 0x000000290a0a7212 */ /* 0x000fc400078e3cff */
        /* <DEDUP_REMOVED lines=9> */
[----:B------:R-:W-:Y:S01]  /*99f0*/  F2FP.BF16.F32.PACK_AB R25, R107, R106 ;  /* 0x0000006a6b19723e */ /* 0x000fe200000010ff */
[----:B------:R-:W-:Y:S01]  /*9a00*/  STSM.16.M88.4 [R40], R12 ;  /* 0x0000000c28007844 */ /* 0x000fe20000000200 */
[----:B------:R-:W-:Y:S02]  /*9a10*/  F2FP.BF16.F32.PACK_AB R26, R109, R108 ;  /* 0x0000006c6d1a723e */ /* 0x000fe400000010ff */
[----:B------:R-:W-:-:S02]  /*9a20*/  F2FP.BF16.F32.PACK_AB R27, R111, R110 ;  /* 0x0000006e6f1b723e */ /* 0x000fc400000010ff */
[----:B------:R-:W-:Y:S02]  /*9a30*/  F2FP.BF16.F32.PACK_AB R28, R113, R112 ;  /* 0x00000070711c723e */ /* 0x000fe400000010ff */
[----:B------:R-:W-:Y:S01]  /*9a40*/  F2FP.BF16.F32.PACK_AB R29, R115, R114 ;  /* 0x00000072731d723e */ /* 0x000fe200000010ff */
[----:B------:R-:W-:Y:S01]  /*9a50*/  STSM.16.M88.4 [R39], R24 ;  /* 0x0000001827007844 */ /* 0x000fe20000000200 */
[----:B0-----:R-:W-:Y:S02]  /*9a60*/  F2FP.BF16.F32.PACK_AB R30, R117, R116 ;  /* 0x00000074751e723e */ /* 0x001fe400000010ff */
[----:B------:R-:W-:Y:S02]  /*9a70*/  F2FP.BF16.F32.PACK_AB R31, R119, R118 ;  /* 0x00000076771f723e */ /* 0x000fe400000010ff */
[----:B------:R-:W-:Y:S02]  /*9a80*/  MOV R21, R10 ;  /* 0x0000000a00157202 */ /* 0x000fe40000000f00 */
[----:B------:R-:W-:Y:S01]  /*9a90*/  MOV R34, R8 ;  /* 0x0000000800227202 */ /* 0x000fe20000000f00 */
[----:B------:R0:W-:Y:S01]  /*9aa0*/  STSM.16.M88.4 [R38], R28 ;  /* 0x0000001c26007844 */ /* 0x0001e20000000200 */
[----:B------:R-:W-:-:S02]  /*9ab0*/  F2FP.BF16.F32.PACK_AB R4, R121, R120 ;  /* 0x000000787904723e */ /* 0x000fc400000010ff */
[----:B------:R-:W-:Y:S02]  /*9ac0*/  F2FP.BF16.F32.PACK_AB R5, R123, R122 ;  /* 0x0000007a7b05723e */ /* 0x000fe400000010ff */
[----:B------:R-:W-:Y:S02]  /*9ad0*/  F2FP.BF16.F32.PACK_AB R6, R125, R124 ;  /* 0x0000007c7d06723e */ /* 0x000fe400000010ff */
[----:B------:R-:W-:Y:S02]  /*9ae0*/  F2FP.BF16.F32.PACK_AB R7, R127, R126 ;  /* 0x0000007e7f07723e */ /* 0x000fe400000010ff */
[----:B------:R-:W-:Y:S02]  /*9af0*/  F2FP.BF16.F32.PACK_AB R8, R129, R128 ;  /* 0x000000808108723e */ /* 0x000fe400000010ff */
[----:B------:R-:W-:Y:S01]  /*9b00*/  F2FP.BF16.F32.PACK_AB R9, R131, R130 ;  /* 0x000000828309723e */ /* 0x000fe200000010ff */
[----:B------:R-:W-:Y:S01]  /*9b10*/  STSM.16.M88.4 [R37], R4 ;  /* 0x0000000425007844 */ /* 0x000fe20000000200 */
[----:B------:R-:W-:-:S02]  /*9b20*/  F2FP.BF16.F32.PACK_AB R10, R133, R132 ;  /* 0x00000084850a723e */ /* 0x000fc400000010ff */
[----:B------:R-:W-:Y:S01]  /*9b30*/  F2FP.BF16.F32.PACK_AB R11, R135, R134 ;  /* 0x00000086870b723e */ /* 0x000fe200000010ff */
[----:B0-----:R-:W-:Y:S01]  /*9b40*/  IMAD.U32 R28, RZ, RZ, UR7 ;  /* 0x00000007ff1c7e24 */ /* 0x001fe2000f8e00ff */
[----:B------:R-:W-:Y:S01]  /*9b50*/  F2FP.BF16.F32.PACK_AB R12, R137, R136 ;  /* 0x00000088890c723e */ /* 0x000fe200000010ff */
[----:B------:R-:W-:Y:S01]  /*9b60*/  IMAD.U32 R29, RZ, RZ, UR8 ;  /* 0x00000008ff1d7e24 */ /* 0x000fe2000f8e00ff */
[----:B------:R-:W-:Y:S01]  /*9b70*/  F2FP.BF16.F32.PACK_AB R13, R139, R138 ;  /* 0x0000008a8b0d723e */ /* 0x000fe200000010ff */
[----:B------:R-:W-:Y:S01]  /*9b80*/  STSM.16.M88.4 [R36], R8 ;  /* 0x0000000824007844 */ /* 0x000fe20000000200 */
[----:B------:R-:W-:Y:S01]  /*9b90*/  F2FP.BF16.F32.PACK_AB R14, R141, R140 ;  /* 0x0000008c8d0e723e */ /* 0x000fe200000010ff */
[----:B------:R-:W-:Y:S01]  /*9ba0*/  ULDC.64 UR8, c[0x0][0xc08] ;  /* 0x0003020000087ab9 */ /* 0x000fe20000000a00 */
[----:B------:R-:W-:Y:S02]  /*9bb0*/  F2FP.BF16.F32.PACK_AB R15, R143, R142 ;  /* 0x0000008e8f0f723e */ /* 0x000fe400000010ff */
[----:B------:R-:W-:-:S02]  /*9bc0*/  F2FP.BF16.F32.PACK_AB R24, R145, R144 ;  /* 0x000000909118723e */ /* 0x000fc400000010ff */
[----:B------:R-:W-:Y:S01]  /*9bd0*/  F2FP.BF16.F32.PACK_AB R25, R147, R146 ;  /* 0x000000929319723e */ /* 0x000fe200000010ff */
[----:B------:R-:W-:Y:S01]  /*9be0*/  STSM.16.M88.4 [R21], R12 ;  /* 0x0000000c15007844 */ /* 0x000fe20000000200 */
[----:B------:R-:W-:Y:S02]  /*9bf0*/  F2FP.BF16.F32.PACK_AB R26, R149, R148 ;  /* 0x00000094951a723e */ /* 0x000fe400000010ff */
[----:B------:R-:W-:Y:S02]  /*9c00*/  F2FP.BF16.F32.PACK_AB R27, R151, R150 ;  /* 0x00000096971b723e */ /* 0x000fe400000010ff */
[----:B------:R-:W-:-:S03]  /*9c10*/  ISETP.NE.U32.AND P0, PT, RZ, UR10, PT ;  /* 0x0000000aff007c0c */ /* 0x000fc6000bf05070 */
[----:B------:R0:W-:Y:S01]  /*9c20*/  STSM.16.M88.4 [R34], R24 ;  /* 0x0000001822007844 */ /* 0x0001e20000000200 */
[----:B------:R-:W-:Y:S01]  /*9c30*/  BAR.SYNC.DEFER_BLOCKING 0x1, 0x100 ;  /* 0x0044000000007b1d */ /* 0x000fe20000010000 */
[----:B------:R-:W-:-:S07]  /*9c40*/  ISETP.NE.AND.EX P0, PT, RZ, UR11, PT, P0 ;  /* 0x0000000bff007c0c */ /* 0x000fce000bf05300 */
[----:B0-----:R-:W0:Y:S06]  /*9c50*/  LDC R34, c[0x0][0xbe8] ;  /* 0x0002fa00ff227b82 */ /* 0x001e2c0000000800 */
[----:B------:R-:W2:Y:S01]  /*9c60*/  @P0 LDG.E R30, desc[UR50][R28.64] ;  /* 0x000000321c1e0981 */ /* 0x000ea2000c1e1900 */
[----:B------:R-:W-:-:S04]  /*9c70*/  UISETP.NE.U32.AND UP0, UPT, UR8, URZ, UPT ;  /* 0x0000003f0800728c */ /* 0x000fc8000bf05070 */
[----:B------:R-:W-:-:S06]  /*9c80*/  UISETP.NE.AND.EX UP0, UPT, UR9, URZ, UPT, UP0 ;  /* 0x0000003f0900728c */ /* 0x000fcc000bf05300 */
[----:B------:R-:W-:Y:S02]  /*9c90*/  PLOP3.LUT P4, PT, PT, PT, UP0, 0x80, 0x0 ;  /* 0x000000000000781c */ /* 0x000fe40003f8f008 */
[----:B0-----:R-:W-:-:S03]  /*9ca0*/  ISETP.NE.AND P1, PT, R34, 0x1, PT ;  /* 0x000000012200780c */ /* 0x001fc60003f25270 */
[----:B------:R-:W-:-:S03]  /*9cb0*/  @UP0 UIADD3 UR8, UP1, UR4, UR8, URZ ;  /* 0x0000000804080290 */ /* 0x000fc6000ff3e03f */
[----:B------:R-:W-:Y:S01]  /*9cc0*/  ULDC UR4, c[0x0][0xa88] ;  /* 0x0002a20000047ab9 */ /* 0x000fe20000000800 */
[----:B------:R-:W-:Y:S01]  /*9cd0*/  @UP0 UIADD3.X UR9, UR12, UR9, URZ, UP1, !UPT ;  /* 0x000000090c090290 */ /* 0x000fe20008ffe43f */
[----:B------:R-:W-:Y:S01]  /*9ce0*/  IMAD.U32 R21, RZ, RZ, UR4 ;  /* 0x00000004ff157e24 */ /* 0x000fe2000f8e00ff */
[----:B------:R-:W-:Y:S01]  /*9cf0*/  UISETP.NE.AND UP0, UPT, UR45, URZ, UPT ;  /* 0x0000003f2d00728c */ /* 0x000fe2000bf05270 */
[----:B------:R-:W-:Y:S01]  /*9d00*/  IMAD.U32 R4, RZ, RZ, UR8 ;  /* 0x00000008ff047e24 */ /* 0x000fe2000f8e00ff */
[----:B------:R-:W-:Y:S02]  /*9d10*/  ULDC UR4, c[0x0][0xad4] ;  /* 0x0002b50000047ab9 */ /* 0x000fe40000000800 */
[----:B------:R-:W0:Y:S01]  /*9d20*/  @P1 LDC R6, c[0x0][0xbec] ;  /* 0x0002fb00ff061b82 */ /* 0x000e220000000800 */
[----:B------:R-:W-:Y:S01]  /*9d30*/  USEL UR4, UR45, UR4, UP0 ;  /* 0x000000042d047287 */ /* 0x000fe20008000000 */
[----:B------:R-:W-:Y:S01]  /*9d40*/  IMAD.U32 R5, RZ, RZ, UR9 ;  /* 0x00000009ff057e24 */ /* 0x000fe2000f8e00ff */
[----:B------:R-:W-:-:S02]  /*9d50*/  UMOV UR16, 0x9b8 ;  /* 0x000009b800107882 */ /* 0x000fc40000000000 */
[----:B------:R-:W-:-:S03]  /*9d60*/  UISETP.GT.AND UP1, UPT, UR4, 0x1, UPT ;  /* 0x000000010400788c */ /* 0x000fc6000bf24270 */
[----:B------:R-:W1:Y:S01]  /*9d70*/  @P1 LDC R9, c[0x0][0xbf0] ;  /* 0x0002fc00ff091b82 */ /* 0x000e620000000800 */
[----:B------:R-:W-:Y:S01]  /*9d80*/  USEL UR16, UR16, 0x978, UP1 ;  /* 0x0000097810107887 */ /* 0x000fe20008800000 */
[----:B------:R-:W-:Y:S01]  /*9d90*/  VIADD R11, R17, UR38 ;  /* 0x00000026110b7c36 */ /* 0x000fe20008000000 */
[----:B------:R-:W-:Y:S01]  /*9da0*/  UISETP.NE.U32.AND UP0, UPT, UR10, URZ, UPT ;  /* 0x0000003f0a00728c */ /* 0x000fe2000bf05070 */
[----:B------:R0:W5:Y:S01]  /*9db0*/  @P4 LDG.E R21, desc[UR50][R4.64] ;  /* 0x0000003204154981 */ /* 0x000162000c1e1900 */
[----:B------:R-:W-:Y:S01]  /*9dc0*/  UMOV UR4, URZ ;  /* 0x0000003f00047c82 */ /* 0x000fe20008000000 */
[----:B------:R-:W-:Y:S01]  /*9dd0*/  USEL UR7, UR39, URZ, UP1 ;  /* 0x0000003f27077287 */ /* 0x000fe20008800000 */
[----:B------:R-:W-:Y:S01]  /*9de0*/  IMAD.MOV.U32 R7, RZ, RZ, R11 ;  /* 0x000000ffff077224 */ /* 0x000fe200078e000b */
[----:B------:R-:W-:-:S04]  /*9df0*/  UISETP.NE.AND.EX UP0, UPT, UR11, URZ, UPT, UP0 ;  /* 0x0000003f0b00728c */ /* 0x000fc8000bf05300 */
[----:B------:R-:W-:Y:S01]  /*9e00*/  USEL UR42, UR42, URZ, !UP0 ;  /* 0x0000003f2a2a7287 */ /* 0x000fe2000c000000 */
[----:B------:R-:W-:Y:S01]  /*9e10*/  ULDC.64 UR10, c[0x0][UR16+0x220] ;  /* 0x00008800100a7abb */ /* 0x000fe20008000a00 */
[----:B------:R-:W-:Y:S01]  /*9e20*/  ULDC.64 UR8, c[0x0][UR16+0x218] ;  /* 0x0000860010087abb */ /* 0x000fe20008000a00 */
[----:B0-----:R-:W-:Y:S01]  /*9e30*/  @P1 IMAD.HI.U32 R4, R11, R6, RZ ;  /* 0x000000060b041227 */ /* 0x001fe200078e00ff */
[----:B------:R-:W-:Y:S01]  /*9e40*/  USEL UR37, UR37, URZ, !UP0 ;  /* 0x0000003f25257287 */ /* 0x000fe2000c000000 */
[----:B------:R-:W-:Y:S01]  /*9e50*/  ULDC.64 UR12, c[0x0][UR16+0x228] ;  /* 0x00008a00100c7abb */ /* 0x000fe20008000a00 */
[----:B------:R-:W-:Y:S02]  /*9e60*/  UIMAD UR11, UR11, UR42, URZ ;  /* 0x0000002a0b0b72a4 */ /* 0x000fe4000f8e023f */
[----:B------:R-:W-:Y:S02]  /*9e70*/  UIMAD.WIDE.U32 UR14, UR8, UR43, URZ ;  /* 0x0000002b080e72a5 */ /* 0x000fe4000f8e003f */
[----:B------:R-:W-:Y:S01]  /*9e80*/  UIMAD UR17, UR9, UR43, URZ ;  /* 0x0000002b091172a4 */ /* 0x000fe2000f8e023f */
[----:B-1----:R-:W-:Y:S01]  /*9e90*/  @P1 SHF.R.U32.HI R7, RZ, R9, R4 ;  /* 0x00000009ff071219 */ /* 0x002fe20000011604 */
[----:B------:R-:W-:-:S02]  /*9ea0*/  UIMAD.WIDE.U32 UR8, UR10, UR42, URZ ;  /* 0x0000002a0a0872a5 */ /* 0x000fc4000f8e003f */
[----:B------:R-:W-:Y:S02]  /*9eb0*/  UIMAD.WIDE.U32 UR18, UR12, UR7, URZ ;  /* 0x000000070c1272a5 */ /* 0x000fe4000f8e003f */
[----:B------:R-:W-:Y:S01]  /*9ec0*/  UIMAD UR7, UR13, UR7, URZ ;  /* 0x000000070d0772a4 */ /* 0x000fe2000f8e023f */
[--C-:B------:R-:W-:Y:S01]  /*9ed0*/  IMAD.MOV R9, RZ, RZ, -R7.reuse ;  /* 0x000000ffff097224 */ /* 0x100fe200078e0a07 */
[----:B------:R-:W-:Y:S02]  /*9ee0*/  UIMAD UR11, UR10, UR37, UR11 ;  /* 0x000000250a0b72a4 */ /* 0x000fe4000f8e020b */
[----:B------:R-:W-:Y:S01]  /*9ef0*/  UIADD3 UR17, UR15, UR17, URZ ;  /* 0x000000110f117290 */ /* 0x000fe2000fffe03f */
[----:B------:R-:W-:Y:S02]  /*9f00*/  IMAD.U32 R4, RZ, RZ, UR18 ;  /* 0x00000012ff047e24 */ /* 0x000fe4000f8e00ff */
[----:B------:R-:W-:Y:S01]  /*9f10*/  IMAD.U32 R5, RZ, RZ, UR19 ;  /* 0x00000013ff057e24 */ /* 0x000fe2000f8e00ff */
[----:B------:R-:W-:Y:S01]  /*9f20*/  SHF.R.S32.HI R5, RZ, 0x1f, R7 ;  /* 0x0000001fff057819 */ /* 0x000fe20000011407 */
[----:B------:R-:W-:-:S05]  /*9f30*/  IMAD R9, R34, R9, R11 ;  /* 0x0000000922097224 */ /* 0x000fca00078e020b */
[----:B------:R-:W-:Y:S02]  /*9f40*/  SHF.R.S32.HI R6, RZ, 0x1f, R9 ;  /* 0x0000001fff067819 */ /* 0x000fe40000011409 */
[----:B--2---:R-:W-:-:S13]  /*9f50*/  @P0 R2UR UR4, R30 ;  /* 0x000000001e0402ca */ /* 0x004fda00000e0000 */
        /* <DEDUP_REMOVED lines=23> */
.L_x_2323:
        /* <DEDUP_REMOVED lines=15> */
[----:B------:R-:W-:Y:S01]  /*a1c0*/  ULDC.64 UR10, c[0x0][0xaa0] ;  /* 0x0002a800000a7ab9 */ /* 0x000fe20000000a00 */
[----:B------:R-:W0:Y:S02]  /*a1d0*/  @P1 LDC R49, c[0x0][0xbf0] ;  /* 0x0002fc00ff311b82 */ /* 0x000e240000000800 */
[----:B------:R-:W-:-:S03]  /*a1e0*/  IMAD.WIDE R32, R3, 0x2, R32 ;  /* 0x0000000203207825 */ /* 0x000fc600078e0220 */
[C---:B------:R-:W-:Y:S02]  /*a1f0*/  IADD3 R9, P6, R32.reuse, 0x1000, RZ ;  /* 0x0000100020097810 */ /* 0x040fe40007fde0ff */
[C---:B------:R-:W-:Y:S02]  /*a200*/  IADD3 R13, P5, R32.reuse, 0x2000, RZ ;  /* 0x00002000200d7810 */ /* 0x040fe40007fbe0ff */
[----:B------:R-:W-:Y:S02]  /*a210*/  LOP3.LUT R8, R9, 0x380, RZ, 0xc0, !PT ;  /* 0x0000038009087812 */ /* 0x000fe400078ec0ff */
[C---:B------:R-:W-:Y:S02]  /*a220*/  IADD3 R25, P4, R32.reuse, 0x3000, RZ ;  /* 0x0000300020197810 */ /* 0x040fe40007f9e0ff */
[C---:B------:R-:W-:Y:S02]  /*a230*/  IADD3 R29, P3, R32.reuse, 0x4000, RZ ;  /* 0x00004000201d7810 */ /* 0x040fe40007f7e0ff */
[----:B------:R-:W-:-:S02]  /*a240*/  IADD3 R37, P2, R32, 0x5000, RZ ;  /* 0x0000500020257810 */ /* 0x000fc40007f5e0ff */
[C---:B------:R-:W-:Y:S02]  /*a250*/  IADD3 R41, P0, R32.reuse, 0x6000, RZ ;  /* 0x0000600020297810 */ /* 0x040fe40007f1e0ff */
[----:B------:R-:W-:Y:S02]  /*a260*/  LOP3.LUT R5, R32, 0x380, RZ, 0xc0, !PT ;  /* 0x0000038020057812 */ /* 0x000fe400078ec0ff */
[----:B------:R-:W-:Y:S02]  /*a270*/  SHF.R.U64 R8, R8, 0x3, RZ ;  /* 0x0000000308087819 */ /* 0x000fe400000012ff */
[----:B------:R-:W-:Y:S02]  /*a280*/  LOP3.LUT R12, R13, 0x380, RZ, 0xc0, !PT ;  /* 0x000003800d0c7812 */ /* 0x000fe400078ec0ff */
[----:B------:R-:W-:Y:S02]  /*a290*/  LOP3.LUT R24, R25, 0x380, RZ, 0xc0, !PT ;  /* 0x0000038019187812 */ /* 0x000fe400078ec0ff */
[----:B------:R-:W-:-:S02]  /*a2a0*/  LOP3.LUT R28, R29, 0x380, RZ, 0xc0, !PT ;  /* 0x000003801d1c7812 */ /* 0x000fc400078ec0ff */
[----:B------:R-:W-:Y:S02]  /*a2b0*/  LOP3.LUT R36, R37, 0x380, RZ, 0xc0, !PT ;  /* 0x0000038025247812 */ /* 0x000fe400078ec0ff */
[----:B------:R-:W-:Y:S02]  /*a2c0*/  LOP3.LUT R40, R41, 0x380, RZ, 0xc0, !PT ;  /* 0x0000038029287812 */ /* 0x000fe400078ec0ff */
[----:B------:R-:W-:Y:S02]  /*a2d0*/  SHF.R.U64 R5, R5, 0x3, RZ ;  /* 0x0000000305057819 */ /* 0x000fe400000012ff */
[----:B------:R-:W-:Y:S01]  /*a2e0*/  LOP3.LUT R8, R8, R9, RZ, 0x3c, !PT ;  /* 0x0000000908087212 */ /* 0x000fe200078e3cff */
[----:B------:R-:W-:Y:S01]  /*a2f0*/  IMAD.X R9, RZ, RZ, R33, P6 ;  /* 0x000000ffff097224 */ /* 0x000fe200030e0621 */
[----:B------:R-:W-:Y:S02]  /*a300*/  IADD3 R3, P6, R32, 0x7000, RZ ;  /* 0x0000700020037810 */ /* 0x000fe40007fde0ff */
[----:B------:R-:W-:-:S02]  /*a310*/  SHF.R.U64 R12, R12, 0x3, RZ ;  /* 0x000000030c0c7819 */ /* 0x000fc400000012ff */
[----:B------:R-:W-:Y:S01]  /*a320*/  SHF.R.U64 R24, R24, 0x3, RZ ;  /* 0x0000000318187819 */ /* 0x000fe200000012ff */
[--C-:B------:R-:W-:Y:S01]  /*a330*/  IMAD.X R45, RZ, RZ, R33.reuse, P6 ;  /* 0x000000ffff2d7224 */ /* 0x100fe200030e0621 */
[----:B------:R-:W-:Y:S01]  /*a340*/  SHF.R.U64 R28, R28, 0x3, RZ ;  /* 0x000000031c1c7819 */ /* 0x000fe200000012ff */
[----:B------:R-:W-:Y:S01]  /*a350*/  UIMAD UR7, UR12, UR10, URZ ;  /* 0x0000000a0c0772a4 */ /* 0x000fe2000f8e023f */
[----:B------:R-:W-:Y:S01]  /*a360*/  SHF.R.U64 R36, R36, 0x3, RZ ;  /* 0x0000000324247819 */ /* 0x000fe200000012ff */
[----:B------:R-:W-:Y:S01]  /*a370*/  UIMAD.WIDE.U32 UR8, UR4, UR10, URZ ;  /* 0x0000000a040872a5 */ /* 0x000fe2000f8e003f */
[----:B------:R-:W-:Y:S01]  /*a380*/  SHF.R.U64 R40, R40, 0x3, RZ ;  /* 0x0000000328287819 */ /* 0x000fe200000012ff */
[----:B------:R-:W5:Y:S01]  /*a390*/  LD.E.128 R8, desc[UR50][R8.64] ;  /* 0x0000003208087980 */ /* 0x000f62000c101d00 */
        /* <DEDUP_REMOVED lines=11> */
[----:B------:R1:W5:Y:S01]  /*a450*/  LD.E.128 R4, desc[UR50][R32.64] ;  /* 0x0000003220047980 */ /* 0x000362000c101d00 */
[----:B------:R-:W-:Y:S01]  /*a460*/  LOP3.LUT R0, R3, 0x380, RZ, 0xc0, !PT ;  /* 0x0000038003007812 */ /* 0x000fe200078ec0ff */
[----:B------:R-:W-:-:S02]  /*a470*/  UIMAD UR7, UR4, UR11, UR7 ;  /* 0x0000000b040772a4 */ /* 0x000fc4000f8e0207 */
[----:B------:R-:W5:Y:S01]  /*a480*/  LD.E.128 R12, desc[UR50][R12.64] ;  /* 0x000000320c0c7980 */ /* 0x000f62000c101d00 */
[----:B------:R-:W-:-:S03]  /*a490*/  SHF.R.U64 R0, R0, 0x3, RZ ;  /* 0x0000000300007819 */ /* 0x000fc600000012ff */
[----:B------:R-:W5:Y:S01]  /*a4a0*/  LD.E.128 R24, desc[UR50][R24.64] ;  /* 0x0000003218187980 */ /* 0x000f62000c101d00 */
[----:B-1----:R-:W1:Y:S01]  /*a4b0*/  @P1 LDC R33, c[0x0][0xbec] ;  /* 0x0002fb00ff211b82 */ /* 0x002e620000000800 */
[----:B------:R-:W-:Y:S01]  /*a4c0*/  UIADD3 UR9, UR9, UR7, URZ ;  /* 0x0000000709097290 */ /* 0x000fe2000fffe03f */
[----:B------:R-:W-:Y:S01]  /*a4d0*/  LOP3.LUT R44, R0, R3, RZ, 0x3c, !PT ;  /* 0x00000003002c7212 */ /* 0x000fe200078e3cff */
[----:B------:R-:W-:Y:S01]  /*a4e0*/  ULDC.64 UR10, c[0x0][0xae8] ;  /* 0x0002ba00000a7ab9 */ /* 0x000fe20000000a00 */
[----:B------:R-:W-:Y:S01]  /*a4f0*/  IMAD R0, R19, 0x20, R197 ;  /* 0x0000002013007824 */ /* 0x000fe200078e02c5 */
[----:B------:R-:W-:Y:S01]  /*a500*/  UIMAD.WIDE.U32 UR8, UR43, UR10, UR8 ;  /* 0x0000000a2b0872a5 */ /* 0x000fe2000f8e0008 */
[----:B------:R-:W5:Y:S01]  /*a510*/  LD.E.128 R28, desc[UR50][R28.64] ;  /* 0x000000321c1c7980 */ /* 0x000f62000c101d00 */
[----:B------:R-:W-:Y:S01]  /*a520*/  USHF.R.S32.HI UR4, URZ, 0x1f, UR42 ;  /* 0x0000001f3f047899 */ /* 0x000fe2000801142a */
[----:B------:R-:W-:Y:S01]  /*a530*/  VIADD R48, R0, UR38 ;  /* 0x0000002600307c36 */ /* 0x000fe20008000000 */
[----:B------:R-:W-:Y:S01]  /*a540*/  UIMAD UR9, UR43, UR11, UR9 ;  /* 0x0000000b2b0972a4 */ /* 0x000fe2000f8e0209 */
[----:B------:R-:W5:Y:S02]  /*a550*/  LD.E.128 R36, desc[UR50][R36.64] ;  /* 0x0000003224247980 */ /* 0x000f64000c101d00 */
[----:B------:R-:W-:-:S02]  /*a560*/  ULDC.64 UR10, c[0x0][0xaf0] ;  /* 0x0002bc00000a7ab9 */ /* 0x000fc40000000a00 */
[----:B------:R-:W-:Y:S01]  /*a570*/  UIMAD UR4, UR4, UR10, URZ ;  /* 0x0000000a040472a4 */ /* 0x000fe2000f8e023f */
[----:B------:R-:W-:Y:S01]  /*a580*/  IMAD.MOV.U32 R3, RZ, RZ, R48 ;  /* 0x000000ffff037224 */ /* 0x000fe200078e0030 */
[----:B------:R-:W5:Y:S02]  /*a590*/  LD.E.128 R40, desc[UR50][R40.64] ;  /* 0x0000003228287980 */ /* 0x000f64000c101d00 */
[----:B------:R-:W-:Y:S02]  /*a5a0*/  UIMAD UR4, UR42, UR11, UR4 ;  /* 0x0000000b2a0472a4 */ /* 0x000fe4000f8e0204 */
[----:B------:R-:W5:Y:S01]  /*a5b0*/  LD.E.128 R44, desc[UR50][R44.64] ;  /* 0x000000322c2c7980 */ /* 0x000f62000c101d00 */
[----:B-1----:R-:W-:Y:S01]  /*a5c0*/  @P1 IMAD.HI.U32 R0, R48, R33, RZ ;  /* 0x0000002130001227 */ /* 0x002fe200078e00ff */
[----:B------:R-:W-:Y:S01]  /*a5d0*/  UIMAD.WIDE.U32 UR42, UR42, UR10, UR8 ;  /* 0x0000000a2a2a72a5 */ /* 0x000fe2000f8e0008 */
[----:B------:R-:W-:Y:S01]  /*a5e0*/  @!PT LDS RZ, [RZ] ;  /* 0x00000000fffff984 */ /* 0x000fe20000000800 */
[----:B------:R-:W-:Y:S01]  /*a5f0*/  @!PT LDS RZ, [RZ] ;  /* 0x00000000fffff984 */ /* 0x000fe20000000800 */
[----:B------:R-:W-:Y:S01]  /*a600*/  @!PT LDS RZ, [RZ] ;  /* 0x00000000fffff984 */ /* 0x000fe20000000800 */
[----:B------:R-:W-:Y:S01]  /*a610*/  @!PT LDS RZ, [RZ] ;  /* 0x00000000fffff984 */ /* 0x000fe20000000800 */
[----:B------:R1:W-:Y:S06]  /*a620*/  MEMBAR.ALL.CTA ;  /* 0x0000000000007992 */ /* 0x0003ec0000008000 */
[----:B-1----:R-:W1:Y:S01]  /*a630*/  FENCE.VIEW.ASYNC.S ;  /* 0x00000000000073c6 */ /* 0x002e620000000000 */
[----:B------:R-:W-:Y:S01]  /*a640*/  ULDC.64 UR8, c[0x0][0xae0] ;  /* 0x0002b80000087ab9 */ /* 0x000fe20000000a00 */
[----:B0-----:R-:W-:Y:S01]  /*a650*/  @P1 SHF.R.U32.HI R3, RZ, R49, R0 ;  /* 0x00000031ff031219 */ /* 0x001fe20000011600 */
[----:B------:R-:W-:-:S03]  /*a660*/  UIADD3 UR4, UR43, UR4, URZ ;  /* 0x000000042b047290 */ /* 0x000fc6000fffe03f */
[--C-:B------:R-:W-:Y:S01]  /*a670*/  SHF.R.S32.HI R0, RZ, 0x1f, R3.reuse ;  /* 0x0000001fff007819 */ /* 0x100fe20000011403 */
[----:B------:R-:W-:Y:S02]  /*a680*/  IMAD.MOV R49, RZ, RZ, -R3 ;  /* 0x000000ffff317224 */ /* 0x000fe400078e0a03 */
[----:B------:R-:W-:Y:S02]  /*a690*/  IMAD.U32 R33, RZ, RZ, UR43 ;  /* 0x0000002bff217e24 */ /* 0x000fe4000f8e00ff */
[----:B------:R-:W-:Y:S02]  /*a6a0*/  IMAD R0, R0, UR8, RZ ;  /* 0x0000000800007c24 */ /* 0x000fe4000f8e02ff */
[----:B------:R-:W-:Y:S02]  /*a6b0*/  IMAD R49, R34, R49, R48 ;  /* 0x0000003122317224 */ /* 0x000fe400078e0230 */
[----:B------:R-:W-:Y:S02]  /*a6c0*/  IMAD.U32 R32, RZ, RZ, UR42 ;  /* 0x0000002aff207e24 */ /* 0x000fe4000f8e00ff */
[----:B------:R-:W-:-:S02]  /*a6d0*/  IMAD.U32 R33, RZ, RZ, UR4 ;  /* 0x00000004ff217e24 */ /* 0x000fc4000f8e00ff */
[C---:B------:R-:W-:Y:S01]  /*a6e0*/  IMAD R51, R3.reuse, UR9, R0 ;  /* 0x0000000903337c24 */ /* 0x040fe2000f8e0200 */
[----:B------:R-:W-:Y:S01]  /*a6f0*/  SHF.R.S32.HI R0, RZ, 0x1f, R49 ;  /* 0x0000001fff007819 */ /* 0x000fe20000011431 */
[----:B------:R-:W-:Y:S01]  /*a700*/  IMAD.WIDE.U32 R32, R3, UR8, R32 ;  /* 0x0000000803207c25 */ /* 0x000fe2000f8e0020 */
[----:B------:R-:W-:-:S03]  /*a710*/  ULDC.64 UR8, c[0x0][0xad8] ;  /* 0x0002b60000087ab9 */ /* 0x000fc60000000a00 */
[----:B------:R-:W-:Y:S02]  /*a720*/  IMAD.IADD R33, R33, 0x1, R51 ;  /* 0x0000000121217824 */ /* 0x000fe400078e0233 */
[----:B------:R-:W-:Y:S02]  /*a730*/  IMAD R34, R0, UR8, RZ ;  /* 0x0000000800227c24 */ /* 0x000fe4000f8e02ff */
[----:B------:R-:W-:Y:S02]  /*a740*/  VIADD R50, R197, UR38 ;  /* 0x00000026c5327c36 */ /* 0x000fe40008000000 */
[C---:B------:R-:W-:Y:S02]  /*a750*/  IMAD R3, R49.reuse, UR9, R34 ;  /* 0x0000000931037c24 */ /* 0x040fe4000f8e0222 */
[----:B------:R-:W-:Y:S01]  /*a760*/  IMAD.WIDE.U32 R32, R49, UR8, R32 ;  /* 0x0000000831207c25 */ /* 0x000fe2000f8e0020 */
[----:B------:R-:W-:Y:S01]  /*a770*/  ISETP.GE.AND P2, PT, R50, R21, PT ;  /* 0x000000153200720c */ /* 0x000fe20003f46270 */
[----:B------:R-:W-:-:S02]  /*a780*/  ULDC.64 UR8, c[0x0][0xa80] ;  /* 0x0002a00000087ab9 */ /* 0x000fc40000000a00 */
[----:B------:R-:W-:Y:S01]  /*a790*/  IMAD.IADD R3, R33, 0x1, R3 ;  /* 0x0000000121037824 */ /* 0x000fe200078e0203 */
[----:B------:R-:W-:Y:S01]  /*a7a0*/  LEA R34, P3, R32, UR8, 0x1 ;  /* 0x0000000820227c11 */ /* 0x000fe2000f8608ff */
[----:B------:R-:W-:Y:S02]  /*a7b0*/  VIADD R20, R20, 0x28820 ;  /* 0x0002882014147836 */ /* 0x000fe40000000000 */
[----:B------:R-:W-:Y:S01]  /*a7c0*/  VIADD R0, R50, 0x20 ;  /* 0x0000002032007836 */ /* 0x000fe20000000000 */
[----:B------:R-:W-:Y:S02]  /*a7d0*/  LEA.HI.X R3, R32, UR9, R3, 0x1, P3 ;  /* 0x0000000920037c11 */ /* 0x000fe400098f0c03 */
[----:B------:R-:W-:Y:S02]  /*a7e0*/  PRMT R20, RZ, 0x654, R20 ;  /* 0x00000654ff147816 */ /* 0x000fe40000000014 */
[-C--:B------:R-:W-:Y:S01]  /*a7f0*/  ISETP.GE.AND P0, PT, R0, R21.reuse, PT ;  /* 0x000000150000720c */ /* 0x080fe20003f06270 */
[----:B------:R-:W-:Y:S01]  /*a800*/  VIADD R0, R50, 0x40 ;  /* 0x0000004032007836 */ /* 0x000fe20000000000 */
[----:B-1----:R0:W-:Y:S01]  /*a810*/  SYNCS.ARRIVE.TRANS64.RED.A1T0 RZ, [R20+URZ], RZ ;  /* 0x000000ff14ff79a7 */ /* 0x0021e2000810043f */
[----:B------:R0:W1:Y:S01]  /*a820*/  SHFL.IDX PT, R33, R34, RZ, 0x181f ;  /* 0x00181fff22217589 */ /* 0x00006200000e0000 */
[----:B------:R-:W-:Y:S03]  /*a830*/  BSSY B1, `(.L_x_2325) ;  /* 0x000000d000017945 */ /* 0x000fe60003800000 */
[----:B------:R0:W2:Y:S01]  /*a840*/  SHFL.IDX PT, R49, R3, RZ, 0x181f ;  /* 0x00181fff03317589 */ /* 0x0000a200000e0000 */
[----:B------:R-:W-:Y:S01]  /*a850*/  ISETP.GE.AND P1, PT, R0, R21, PT ;  /* 0x000000150000720c */ /* 0x000fe20003f26270 */
[----:B------:R-:W-:-:S12]  /*a860*/  @P2 BRA `(.L_x_2326) ;  /* 0x0000000000242947 */ /* 0x000fd80003800000 */
[----:B------:R-:W-:Y:S02]  /*a870*/  ULDC UR4, c[0x0][0xac8] ;  /* 0x0002b20000047ab9 */ /* 0x000fe40000000800 */
[----:B------:R-:W-:Y:S02]  /*a880*/  ISETP.GE.AND P2, PT, R2, UR4, PT ;  /* 0x0000000402007c0c */ /* 0x000fe4000bf46270 */
[----:B------:R-:W-:-:S11]  /*a890*/  ISETP.GE.AND P3, PT, R18, UR4, PT ;  /* 0x0000000412007c0c */ /* 0x000fd6000bf66270 */
[-C--:B-1----:R-:W-:Y:S02]  /*a8a0*/  @!P2 LEA R32, P4, R2, R33.reuse, 0x1 ;  /* 0x000000210220a211 */ /* 0x082fe400078808ff */
[----:B------:R-:W-:Y:S02]  /*a8b0*/  @!P3 LEA R48, P5, R18, R33, 0x1 ;  /* 0x000000211230b211 */ /* 0x000fe400078a08ff */
[-C--:B--2---:R-:W-:Y:S02]  /*a8c0*/  @!P2 LEA.HI.X R33, R2, R49.reuse, R218, 0x1, P4 ;  /* 0x000000310221a211 */ /* 0x084fe400020f0cda */
[----:B------:R-:W-:-:S03]  /*a8d0*/  @!P3 LEA.HI.X R49, R18, R49, R217, 0x1, P5 ;  /* 0x000000311231b211 */ /* 0x000fc600028f0cd9 */
[----:B-----5:R3:W-:Y:S04]  /*a8e0*/  @!P2 ST.E.128 desc[UR50][R32.64], R4 ;  /* 0x000000042000a985 */ /* 0x0207e8000c101d32 */
[----:B------:R3:W-:Y:S02]  /*a8f0*/  @!P3 ST.E.128 desc[UR50][R48.64], R28 ;  /* 0x0000001c3000b985 */ /* 0x0007e4000c101d32 */
.L_x_2326:
[----:B------:R-:W-:Y:S05]  /*a900*/  BSYNC B1 ;  /* 0x0000000000017941 */ /* 0x000fea0003800000 */
.L_x_2325:
[----:B---3-5:R3:W4:Y:S01]  /*a910*/  SHFL.IDX PT, R7, R3, 0x1, 0x181f ;  /* 0x00381f0003077f89 */ /* 0x02872200000e0000 */
[----:B------:R-:W-:Y:S03]  /*a920*/  BSSY B1, `(.L_x_2327) ;  /* 0x000000c000017945 */ /* 0x000fe60003800000 */
[----:B------:R3:W0:Y:S01]  /*a930*/  SHFL.IDX PT, R5, R34, 0x1, 0x181f ;  /* 0x00381f0022057f89 */ /* 0x00062200000e0000 */
[----:B------:R-:W-:Y:S05]  /*a940*/  @P0 BRA `(.L_x_2328) ;  /* 0x0000000000240947 */ /* 0x000fea0003800000 */
[----:B------:R-:W-:Y:S02]  /*a950*/  ULDC UR4, c[0x0][0xac8] ;  /* 0x0002b20000047ab9 */ /* 0x000fe40000000800 */
[----:B------:R-:W-:Y:S02]  /*a960*/  ISETP.GE.AND P3, PT, R2, UR4, PT ;  /* 0x0000000402007c0c */ /* 0x000fe4000bf66270 */
[----:B------:R-:W-:-:S11]  /*a970*/  ISETP.GE.AND P4, PT, R18, UR4, PT ;  /* 0x0000000412007c0c */ /* 0x000fd6000bf86270 */
[-C--:B0-----:R-:W-:Y:S02]  /*a980*/  @!P3 LEA R4, P0, R2, R5.reuse, 0x1 ;  /* 0x000000050204b211 */ /* 0x081fe400078008ff */
[----:B------:R-:W-:Y:S02]  /*a990*/  @!P4 LEA R6, P2, R18, R5, 0x1 ;  /* 0x000000051206c211 */ /* 0x000fe400078408ff */
[-C--:B----4-:R-:W-:Y:S02]  /*a9a0*/  @!P3 LEA.HI.X R5, R2, R7.reuse, R218, 0x1, P0 ;  /* 0x000000070205b211 */ /* 0x090fe400000f0cda */
[----:B------:R-:W-:-:S03]  /*a9b0*/  @!P4 LEA.HI.X R7, R18, R7, R217, 0x1, P2 ;  /* 0x000000071207c211 */ /* 0x000fc600010f0cd9 */
[----:B------:R0:W-:Y:S04]  /*a9c0*/  @!P3 ST.E.128 desc[UR50][R4.64], R8 ;  /* 0x000000080400b985 */ /* 0x0001e8000c101d32 */
[----:B------:R0:W-:Y:S02]  /*a9d0*/  @!P4 ST.E.128 desc[UR50][R6.64], R36 ;  /* 0x000000240600c985 */ /* 0x0001e4000c101d32 */
.L_x_2328:
[----:B------:R-:W-:Y:S05]  /*a9e0*/  BSYNC B1 ;  /* 0x0000000000017941 */ /* 0x000fea0003800000 */
.L_x_2327:
[----:B0---4-:R0:W4:Y:S01]  /*a9f0*/  SHFL.IDX PT, R7, R3, 0x2, 0x181f ;  /* 0x00581f0003077f89 */ /* 0x01112200000e0000 */
        /* <DEDUP_REMOVED lines=12> */
.L_x_2330:
[----:B------:R-:W-:Y:S05]  /*aac0*/  BSYNC B1 ;  /* 0x0000000000017941 */ /* 0x000fea0003800000 */
.L_x_2329:
[----:B------:R-:W-:Y:S01]  /*aad0*/  VIADD R0, R50, 0x60 ;  /* 0x0000006032007836 */ /* 0x000fe20000000000 */
[----:B0--3--:R-:W0:Y:S04]  /*aae0*/  SHFL.IDX PT, R3, R3, 0x3, 0x181f ;  /* 0x00781f0003037f89 */ /* 0x009e2800000e0000 */
[----:B------:R-:W-:Y:S01]  /*aaf0*/  ISETP.GE.AND P0, PT, R0, R21, PT ;  /* 0x000000150000720c */ /* 0x000fe20003f06270 */
[----:B----4-:R3:W4:-:S12]  /*ab00*/  SHFL.IDX PT, R7, R34, 0x3, 0x181f ;  /* 0x00781f0022077f89 */ /* 0x01071800000e0000 */
[----:B---3--:R-:W-:Y:S05]  /*ab10*/  @P0 BRA `(.L_x_2331) ;  /* 0x0000001800280947 */ /* 0x008fea0003800000 */
[----:B------:R-:W-:Y:S02]  /*ab20*/  ULDC UR4, c[0x0][0xac8] ;  /* 0x0002b20000047ab9 */ /* 0x000fe40000000800 */
[----:B------:R-:W-:-:S13]  /*ab30*/  ISETP.GE.AND P1, PT, R2, UR4, PT ;  /* 0x0000000402007c0c */ /* 0x000fda000bf26270 */
[----:B----4-:R-:W-:-:S04]  /*ab40*/  @!P1 LEA R4, P0, R2, R7, 0x1 ;  /* 0x0000000702049211 */ /* 0x010fc800078008ff */
        /* <DEDUP_REMOVED lines=8> */
.L_x_2324:
[----:B------:R-:W-:Y:S01]  /*abd0*/  ULDC.64 UR10, c[0x0][0xb08] ;  /* 0x0002c200000a7ab9 */ /* 0x000fe20000000a00 */
[----:B------:R-:W0:Y:S01]  /*abe0*/  @P1 LDC R0, c[0x0][0xbec] ;  /* 0x0002fb00ff001b82 */ /* 0x000e220000000800 */
[----:B------:R-:W-:Y:S01]  /*abf0*/  UIMAD UR7, UR12, UR10, URZ ;  /* 0x0000000a0c0772a4 */ /* 0x000fe2000f8e023f */
[----:B------:R-:W-:Y:S01]  /*ac00*/  IMAD.MOV.U32 R3, RZ, RZ, R11 ;  /* 0x000000ffff037224 */ /* 0x000fe200078e000b */
[----:B------:R-:W-:Y:S01]  /*ac10*/  UIMAD.WIDE.U32 UR8, UR4, UR10, URZ ;  /* 0x0000000a040872a5 */ /* 0x000fe2000f8e003f */
[----:B------:R-:W-:Y:S01]  /*ac20*/  ISETP.GE.AND P0, PT, R10, R21, PT ;  /* 0x000000150a00720c */ /* 0x000fe20003f06270 */
[----:B------:R-:W-:Y:S01]  /*ac30*/  UIMAD UR7, UR4, UR11, UR7 ;  /* 0x0000000b040772a4 */ /* 0x000fe2000f8e0207 */
[----:B------:R-:W-:Y:S01]  /*ac40*/  VIADD R20, R20, 0x28820 ;  /* 0x0002882014147836 */ /* 0x000fe20000000000 */
[----:B------:R-:W-:Y:S01]  /*ac50*/  USHF.R.S32.HI UR4, URZ, 0x1f, UR42 ;  /* 0x0000001f3f047899 */ /* 0x000fe2000801142a */
[----:B------:R-:W1:Y:S01]  /*ac60*/  @P1 LDC R5, c[0x0][0xbf0] ;  /* 0x0002fc00ff051b82 */ /* 0x000e620000000800 */
[----:B------:R-:W-:Y:S01]  /*ac70*/  UIADD3 UR9, UR9, UR7, URZ ;  /* 0x0000000709097290 */ /* 0x000fe2000fffe03f */
[----:B------:R-:W-:Y:S01]  /*ac80*/  BSSY B1, `(.L_x_2332) ;  /* 0x0000068000017945 */ /* 0x000fe20003800000 */
[----:B------:R-:W-:Y:S01]  /*ac90*/  ULDC.64 UR10, c[0x0][0xb38] ;  /* 0x0002ce00000a7ab9 */ /* 0x000fe20000000a00 */
[----:B------:R-:W-:Y:S01]  /*aca0*/  PRMT R20, RZ, 0x654, R20 ;  /* 0x00000654ff147816 */ /* 0x000fe20000000014 */
[----:B------:R-:W-:-:S03]  /*acb0*/  UIMAD.WIDE.U32 UR8, UR43, UR10, UR8 ;  /* 0x0000000a2b0872a5 */ /* 0x000fc6000f8e0008 */
[----:B------:R2:W-:Y:S01]  /*acc0*/  SYNCS.ARRIVE.TRANS64.RED.A1T0 RZ, [R20+URZ], RZ ;  /* 0x000000ff14ff79a7 */ /* 0x0005e2000810043f */
        /* <DEDUP_REMOVED lines=8> */
[----:B-1----:R-:W-:Y:S02]  /*ad50*/  @P1 SHF.R.U32.HI R3, RZ, R5, R0 ;  /* 0x00000005ff031219 */ /* 0x002fe40000011600 */
[----:B------:R-:W-:Y:S02]  /*ad60*/  UMOV UR8, UR42 ;  /* 0x0000002a00087c82 */ /* 0x000fe40008000000 */
[----:B------:R-:W-:Y:S01]  /*ad70*/  UIMAD.WIDE.U32 UR8, UR39, UR10, UR8 ;  /* 0x0000000a270872a5 */ /* 0x000fe2000f8e0008 */
[--C-:B------:R-:W-:Y:S01]  /*ad80*/  SHF.R.S32.HI R0, RZ, 0x1f, R3.reuse ;  /* 0x0000001fff007819 */ /* 0x100fe20000011403 */
[----:B------:R-:W-:Y:S02]  /*ad90*/  IMAD.MOV R7, RZ, RZ, -R3 ;  /* 0x000000ffff077224 */ /* 0x000fe400078e0a03 */
[----:B------:R-:W-:-:S02]  /*ada0*/  UIMAD UR39, UR39, UR11, UR9 ;  /* 0x0000000b272772a4 */ /* 0x000fc4000f8e0209 */
[----:B------:R-:W-:Y:S01]  /*adb0*/  IMAD R7, R34, R7, R11 ;  /* 0x0000000722077224 */ /* 0x000fe200078e020b */
[----:B------:R-:W-:Y:S01]  /*adc0*/  ULDC.64 UR10, c[0x0][0xb30] ;  /* 0x0002cc00000a7ab9 */ /* 0x000fe20000000a00 */
[----:B------:R-:W-:Y:S02]  /*add0*/  IMAD.U32 R5, RZ, RZ, UR9 ;  /* 0x00000009ff057e24 */ /* 0x000fe4000f8e00ff */
[----:B------:R-:W-:Y:S02]  /*ade0*/  IMAD R0, R0, UR10, RZ ;  /* 0x0000000a00007c24 */ /* 0x000fe4000f8e02ff */
        /* <DEDUP_REMOVED lines=11> */
[----:B------:R-:W-:Y:S01]  /*aea0*/  IMAD.IADD R3, R5, 0x1, R3 ;  /* 0x0000000105037824 */ /* 0x000fe200078e0203 */
[----:B------:R-:W-:-:S04]  /*aeb0*/  LEA R0, P1, R4, UR8, 0x2 ;  /* 0x0000000804007c11 */ /* 0x000fc8000f8210ff */
[----:B------:R-:W-:Y:S01]  /*aec0*/  LEA.HI.X R3, R4, UR9, R3, 0x2, P1 ;  /* 0x0000000904037c11 */ /* 0x000fe200088f1403 */
[----:B------:R2:W0:Y:S04]  /*aed0*/  SHFL.IDX PT, R6, R0, RZ, 0x1c1f ;  /* 0x001c1fff00067589 */ /* 0x00042800000e0000 */
[----:B------:R2:W1:Y:S01]  /*aee0*/  SHFL.IDX PT, R7, R3, RZ, 0x1c1f ;  /* 0x001c1fff03077589 */ /* 0x00046200000e0000 */
[----:B------:R-:W-:Y:S05]  /*aef0*/  @P0 BRA `(.L_x_2333) ;  /* 0x0000000400000947 */ /* 0x000fea0003800000 */
[----:B------:R-:W-:Y:S02]  /*af00*/  ULDC UR4, c[0x0][0xac8] ;  /* 0x0002b20000047ab9 */ /* 0x000fe40000000800 */
[----:B------:R-:W-:Y:S02]  /*af10*/  ISETP.GE.AND P3, PT, R16, UR4, PT ;  /* 0x0000000410007c0c */ /* 0x000fe4000bf66270 */
[----:B------:R-:W-:Y:S02]  /*af20*/  ISETP.GE.AND P2, PT, R196, UR4, PT ;  /* 0x00000004c4007c0c */ /* 0x000fe4000bf46270 */
[----:B------:R-:W-:Y:S02]  /*af30*/  ISETP.GE.AND P1, PT, R195, UR4, PT ;  /* 0x00000004c3007c0c */ /* 0x000fe4000bf26270 */
[----:B------:R-:W-:Y:S02]  /*af40*/  ISETP.GE.AND P0, PT, R194, UR4, PT ;  /* 0x00000004c2007c0c */ /* 0x000fe4000bf06270 */
[----:B------:R-:W-:-:S05]  /*af50*/  ISETP.GE.AND P4, PT, R192, UR4, PT ;  /* 0x00000004c0007c0c */ /* 0x000fca000bf86270 */
[----:B01----:R-:W-:Y:S02]  /*af60*/  @!P3 IMAD.WIDE R4, R16, 0x4, R6 ;  /* 0x000000041004b825 */ /* 0x003fe400078e0206 */
        /* <DEDUP_REMOVED lines=12> */
[-C--:B0-----:R-:W-:Y:S01]  /*b030*/  @!P3 LEA R4, P6, R193, R6.reuse, 0x2 ;  /* 0x00000006c104b211 */ /* 0x081fe200078c10ff */
[----:B------:R0:W-:Y:S01]  /*b040*/  @!P0 ST.E.64 desc[UR50][R12.64], R100 ;  /* 0x000000640c008985 */ /* 0x0001e2000c101b32 */
[----:B------:R-:W-:-:S02]  /*b050*/  @!P4 LEA R14, P0, R192, R6, 0x2 ;  /* 0x00000006c00ec211 */ /* 0x000fc400078010ff */
        /* <DEDUP_REMOVED lines=9> */
[----:B-1----:R-:W-:-:S03]  /*b0f0*/  @!P2 LEA R8, P4, R190, R6, 0x2 ;  /* 0x00000006be08a211 */ /* 0x002fc600078810ff */
[----:B------:R-:W-:Y:S01]  /*b100*/  @!P5 ST.E.64 desc[UR50][R24.64], R112 ;  /* 0x000000701800d985 */ /* 0x000fe2000c101b32 */
[CC--:B---3--:R-:W-:Y:S02]  /*b110*/  @!P1 LEA R10, P5, R189.reuse, R6.reuse, 0x2 ;  /* 0x00000006bd0a9211 */ /* 0x0c8fe400078a10ff */
        /* <DEDUP_REMOVED lines=16> */
[CC--:B0-----:R-:W-:Y:S02]  /*b220*/  @!P2 LEA R8, P3, R185.reuse, R6.reuse, 0x2 ;  /* 0x00000006b908a211 */ /* 0x0c1fe400078610ff */
[-C--:B------:R-:W-:Y:S02]  /*b230*/  @!P4 LEA.HI.X R15, R186, R7.reuse, R203, 0x2, P6 ;  /* 0x00000007ba0fc211 */ /* 0x080fe400030f14cb */
[-C--:B-1----:R-:W-:Y:S02]  /*b240*/  @!P1 LEA R10, P6, R184, R6.reuse, 0x2 ;  /* 0x00000006b80a9211 */ /* 0x082fe400078c10ff */
[----:B------:R-:W-:Y:S01]  /*b250*/  @!P2 LEA.HI.X R9, R185, R7, R202, 0x2, P3 ;  /* 0x00000007b909a211 */ /* 0x000fe200018f14ca */
[----:B------:R4:W-:Y:S01]  /*b260*/  @!P4 ST.E.64 desc[UR50][R14.64], R132 ;  /* 0x000000840e00c985 */ /* 0x0009e2000c101b32 */
[----:B---3--:R-:W-:-:S02]  /*b270*/  @!P0 LEA R12, P4, R23, R6, 0x2 ;  /* 0x00000006170c8211 */ /* 0x008fc400078810ff */
        /* <DEDUP_REMOVED lines=8> */
.L_x_2333:
[----:B------:R-:W-:Y:S05]  /*b300*/  BSYNC B1 ;  /* 0x0000000000017941 */ /* 0x000fea0003800000 */
.L_x_2332:
[----:B------:R-:W-:Y:S01]  /*b310*/  ISETP.GE.AND P0, PT, R26, R21, PT ;  /* 0x000000151a00720c */ /* 0x000fe20003f06270 */
[----:B-1--4-:R1:W3:Y:S04]  /*b320*/  SHFL.IDX PT, R7, R3, 0x1, 0x1c1f ;  /* 0x003c1f0003077f89 */ /* 0x0122e800000e0000 */
[----:B0-----:R1:W0:Y:S08]  /*b330*/  SHFL.IDX PT, R6, R0, 0x1, 0x1c1f ;  /* 0x003c1f0000067f89 */ /* 0x00123000000e0000 */
[----:B-1----:R-:W-:Y:S05]  /*b340*/  @P0 BRA `(.L_x_2331) ;  /* 0x00000010001c0947 */ /* 0x002fea0003800000 */
[----:B------:R-:W-:Y:S02]  /*b350*/  ULDC UR4, c[0x0][0xac8] ;  /* 0x0002b20000047ab9 */ /* 0x000fe40000000800 */
[----:B------:R-:W-:Y:S02]  /*b360*/  ISETP.GE.AND P1, PT, R196, UR4, PT ;  /* 0x00000004c4007c0c */ /* 0x000fe4000bf26270 */
[----:B------:R-:W-:Y:S02]  /*b370*/  ISETP.GE.AND P0, PT, R195, UR4, PT ;  /* 0x00000004c3007c0c */ /* 0x000fe4000bf06270 */
[----:B------:R-:W-:Y:S02]  /*b380*/  ISETP.GE.AND P2, PT, R16, UR4, PT ;  /* 0x0000000410007c0c */ /* 0x000fe4000bf46270 */
[----:B------:R-:W-:Y:S02]  /*b390*/  ISETP.GE.AND P4, PT, R193, UR4, PT ;  /* 0x00000004c1007c0c */ /* 0x000fe4000bf86270 */
[----:B------:R-:W-:-:S05]  /*b3a0*/  ISETP.GE.AND P3, PT, R194, UR4, PT ;  /* 0x00000004c2007c0c */ /* 0x000fca000bf66270 */
[CC--:B0-----:R-:W-:Y:S02]  /*b3b0*/  @!P1 LEA R8, P5, R196.reuse, R6.reuse, 0x2 ;  /* 0x00000006c4089211 */ /* 0x0c1fe400078a10ff */
[CC--:B------:R-:W-:Y:S02]  /*b3c0*/  @!P0 LEA R10, P6, R195.reuse, R6.reuse, 0x2 ;  /* 0x00000006c30a8211 */ /* 0x0c0fe400078c10ff */
[-C--:B---3--:R-:W-:Y:S01]  /*b3d0*/  @!P1 LEA.HI.X R9, R196, R7.reuse, R213, 0x2, P5 ;  /* 0x00000007c4099211 */ /* 0x088fe200028f14d5 */
[----:B------:R-:W-:Y:S01]  /*b3e0*/  @!P2 IMAD.WIDE R4, R16, 0x4, R6 ;  /* 0x000000041004a825 */ /* 0x000fe200078e0206 */
[----:B------:R-:W-:Y:S02]  /*b3f0*/  ISETP.GE.AND P5, PT, R192, UR4, PT ;  /* 0x00000004c0007c0c */ /* 0x000fe4000bfa6270 */
[----:B------:R-:W-:Y:S02]  /*b400*/  @!P0 LEA.HI.X R11, R195, R7, R212, 0x2, P6 ;  /* 0x00000007c30b8211 */ /* 0x000fe400030f14d4 */
[----:B------:R0:W-:Y:S01]  /*b410*/  @!P2 ST.E.64 desc[UR50][R4.64], R90 ;  /* 0x0000005a0400a985 */ /* 0x0001e2000c101b32 */
[----:B------:R-:W-:-:S02]  /*b420*/  @!P4 LEA R14, P2, R193, R6, 0x2 ;  /* 0x00000006c10ec211 */ /* 0x000fc400078410ff */
        /* <DEDUP_REMOVED lines=8> */
[----:B--2---:R-:W-:-:S03]  /*b4b0*/  @!P5 LEA R20, P6, R192, R6, 0x2 ;  /* 0x00000006c014d211 */ /* 0x004fc600078c10ff */
[----:B------:R2:W-:Y:S01]  /*b4c0*/  @!P3 ST.E.64 desc[UR50][R12.64], R102 ;  /* 0x000000660c00b985 */ /* 0x0005e2000c101b32 */
[-C--:B------:R-:W-:Y:S02]  /*b4d0*/  @!P5 LEA.HI.X R21, R192, R7.reuse, R209, 0x2, P6 ;  /* 0x00000007c015d211 */ /* 0x080fe400030f14d1 */
[----:B------:R-:W-:Y:S01]  /*b4e0*/  ISETP.GE.AND P3, PT, R188, UR4, PT ;  /* 0x00000004bc007c0c */ /* 0x000fe2000bf66270 */
[----:B------:R3:W-:Y:S01]  /*b4f0*/  @!P4 ST.E.64 desc[UR50][R14.64], R106 ;  /* 0x0000006a0e00c985 */ /* 0x0007e2000c101b32 */
[-C--:B0-----:R-:W-:Y:S02]  /*b500*/  @!P0 LEA R4, P4, R191, R6.reuse, 0x2 ;  /* 0x00000006bf048211 */ /* 0x081fe400078810ff */
[-C--:B-1----:R-:W-:Y:S01]  /*b510*/  @!P2 LEA R10, P6, R189, R6.reuse, 0x2 ;  /* 0x00000006bd0aa211 */ /* 0x082fe200078c10ff */
[----:B------:R-:W-:Y:S01]  /*b520*/  @!P5 ST.E.64 desc[UR50][R20.64], R110 ;  /* 0x0000006e1400d985 */ /* 0x000fe2000c101b32 */
[----:B------:R-:W-:Y:S02]  /*b530*/  @!P1 LEA R8, P5, R190, R6, 0x2 ;  /* 0x00000006be089211 */ /* 0x000fe400078a10ff */
[----:B------:R-:W-:-:S02]  /*b540*/  @!P0 LEA.HI.X R5, R191, R7, R208, 0x2, P4 ;  /* 0x00000007bf058211 */ /* 0x000fc400020f14d0 */
[-C--:B------:R-:W-:Y:S02]  /*b550*/  @!P1 LEA.HI.X R9, R190, R7.reuse, R207, 0x2, P5 ;  /* 0x00000007be099211 */ /* 0x080fe400028f14cf */
[----:B------:R-:W-:Y:S01]  /*b560*/  ISETP.GE.AND P4, PT, R187, UR4, PT ;  /* 0x00000004bb007c0c */ /* 0x000fe2000bf86270 */
[----:B------:R-:W-:Y:S01]  /*b570*/  @!P0 ST.E.64 desc[UR50][R4.64], R114 ;  /* 0x0000007204008985 */ /* 0x000fe2000c101b32 */
[----:B------:R-:W-:Y:S02]  /*b580*/  @!P2 LEA.HI.X R11, R189, R7, R206, 0x2, P6 ;  /* 0x00000007bd0ba211 */ /* 0x000fe400030f14ce */
[----:B--2---:R-:W-:Y:S01]  /*b590*/  @!P3 LEA R12, P5, R188, R6, 0x2 ;  /* 0x00000006bc0cb211 */ /* 0x004fe200078a10ff */
[----:B------:R0:W-:Y:S01]  /*b5a0*/  @!P1 ST.E.64 desc[UR50][R8.64], R118 ;  /* 0x0000007608009985 */ /* 0x0001e2000c101b32 */
[----:B------:R-:W-:Y:S02]  /*b5b0*/  ISETP.GE.AND P1, PT, R185, UR4, PT ;  /* 0x00000004b9007c0c */ /* 0x000fe4000bf26270 */
[----:B------:R-:W-:Y:S01]  /*b5c0*/  ISETP.GE.AND P0, PT, R184, UR4, PT ;  /* 0x00000004b8007c0c */ /* 0x000fe2000bf06270 */
[----:B------:R1:W-:Y:S01]  /*b5d0*/  @!P2 ST.E.64 desc[UR50][R10.64], R122 ;  /* 0x0000007a0a00a985 */ /* 0x0003e2000c101b32 */
[----:B------:R-:W-:-:S02]  /*b5e0*/  ISETP.GE.AND P2, PT, R186, UR4, PT ;  /* 0x00000004ba007c0c */ /* 0x000fc4000bf46270 */
[-C--:B------:R-:W-:Y:S02]  /*b5f0*/  @!P3 LEA.HI.X R13, R188, R7.reuse, R205, 0x2, P5 ;  /* 0x00000007bc0db211 */ /* 0x080fe400028f14cd */
[----:B------:R-:W-:Y:S02]  /*b600*/  ISETP.GE.AND P5, PT, R23, UR4, PT ;  /* 0x0000000417007c0c */ /* 0x000fe4000bfa6270 */
[CC--:B---3--:R-:W-:Y:S01]  /*b610*/  @!P4 LEA R14, P6, R187.reuse, R6.reuse, 0x2 ;  /* 0x00000006bb0ec211 */ /* 0x0c8fe200078c10ff */
[----:B------:R4:W-:Y:S03]  /*b620*/  @!P3 ST.E.64 desc[UR50][R12.64], R126 ;  /* 0x0000007e0c00b985 */ /* 0x0009e6000c101b32 */
[----:B------:R-:W-:Y:S02]  /*b630*/  @!P4 LEA.HI.X R15, R187, R7, R204, 0x2, P6 ;  /* 0x00000007bb0fc211 */ /* 0x000fe400030f14cc */
[----:B0-----:R-:W-:-:S02]  /*b640*/  @!P1 LEA R8, P6, R185, R6, 0x2 ;  /* 0x00000006b9089211 */ /* 0x001fc400078c10ff */
[-C--:B------:R-:W-:Y:S01]  /*b650*/  @!P2 LEA R4, P3, R186, R6.reuse, 0x2 ;  /* 0x00000006ba04a211 */ /* 0x080fe200078610ff */
[----:B------:R4:W-:Y:S01]  /*b660*/  @!P4 ST.E.64 desc[UR50][R14.64], R130 ;  /* 0x000000820e00c985 */ /* 0x0009e2000c101b32 */
[-C--:B-1----:R-:W-:Y:S02]  /*b670*/  @!P0 LEA R10, P4, R184, R6.reuse, 0x2 ;  /* 0x00000006b80a8211 */ /* 0x082fe400078810ff */
[-C--:B------:R-:W-:Y:S02]  /*b680*/  @!P2 LEA.HI.X R5, R186, R7.reuse, R203, 0x2, P3 ;  /* 0x00000007ba05a211 */ /* 0x080fe400018f14cb */
[----:B------:R-:W-:Y:S02]  /*b690*/  @!P5 LEA R20, P3, R23, R6, 0x2 ;  /* 0x000000061714d211 */ /* 0x000fe400078610ff */
[-C--:B------:R-:W-:Y:S01]  /*b6a0*/  @!P1 LEA.HI.X R9, R185, R7.reuse, R202, 0x2, P6 ;  /* 0x00000007b9099211 */ /* 0x080fe200030f14ca */
[----:B------:R4:W-:Y:S01]  /*b6b0*/  @!P2 ST.E.64 desc[UR50][R4.64], R134 ;  /* 0x000000860400a985 */ /* 0x0009e2000c101b32 */
[----:B------:R-:W-:-:S02]  /*b6c0*/  @!P0 LEA.HI.X R11, R184, R7, R201, 0x2, P4 ;  /* 0x00000007b80b8211 */ /* 0x000fc400020f14c9 */
[----:B------:R-:W-:Y:S01]  /*b6d0*/  @!P5 LEA.HI.X R21, R23, R7, R200, 0x2, P3 ;  /* 0x000000071715d211 */ /* 0x000fe200018f14c8 */
[----:B------:R4:W-:Y:S04]  /*b6e0*/  @!P1 ST.E.64 desc[UR50][R8.64], R138 ;  /* 0x0000008a08009985 */ /* 0x0009e8000c101b32 */
[----:B------:R4:W-:Y:S01]  /*b6f0*/  @!P0 ST.E.64 desc[UR50][R10.64], R142 ;  /* 0x0000008e0a008985 */ /* 0x0009e2000c101b32 */
[----:B------:R-:W-:-:S03]  /*b700*/  ISETP.GE.AND P0, PT, R22, UR4, PT ;  /* 0x0000000416007c0c */ /* 0x000fc6000bf06270 */
[----:B------:R4:W-:Y:S10]  /*b710*/  @!P5 ST.E.64 desc[UR50][R20.64], R146 ;  /* 0x000000921400d985 */ /* 0x0009f4000c101b32 */
[----:B------:R-:W-:Y:S05]  /*b720*/  @P0 BRA `(.L_x_2331) ;  /* 0x0000000c00240947 */ /* 0x000fea0003800000 */
[----:B----4-:R-:W-:-:S04]  /*b730*/  LEA R4, P0, R22, R6, 0x2 ;  /* 0x0000000616047211 */ /* 0x010fc800078010ff */
[----:B------:R-:W-:-:S05]  /*b740*/  LEA.HI.X R5, R22, R7, R199, 0x2, P0 ;  /* 0x0000000716057211 */ /* 0x000fca00000f14c7 */
[----:B------:R1:W-:Y:S01]  /*b750*/  ST.E.64 desc[UR50][R4.64], R150 ;  /* 0x0000009604007985 */ /* 0x0003e2000c101b32 */
[----:B------:R-:W-:Y:S05]  /*b760*/  BRA `(.L_x_2331) ;  /* 0x0000000c00147947 */ /* 0x000fea0003800000 */
.L_x_2322:
        /* <DEDUP_REMOVED lines=9> */
[----:B------:R-:W-:-:S03]  /*b800*/  UISETP.NE.U32.AND UP1, UPT, UR8, URZ, UPT ;  /* 0x0000003f0800728c */ /* 0x000fc6000bf25070 */
[----:B------:R-:W2:Y:S01]  /*b810*/  @P1 LDG.E R3, desc[UR50][R4.64] ;  /* 0x0000003204031981 */ /* 0x000ea2000c1e1900 */
[----:B------:R-:W-:Y:S01]  /*b820*/  UISETP.NE.AND.EX UP1, UPT, UR9, URZ, UPT, UP1 ;  /* 0x0000003f0900728c */ /* 0x000fe2000bf25310 */
[----:B------:R-:W-:Y:S02]  /*b830*/  ULDC UR4, c[0x0][0xa88] ;  /* 0x0002a20000047ab9 */ /* 0x000fe40000000800 */
[----:B------:R-:W-:-:S03]  /*b840*/  IMAD.U32 R0, RZ, RZ, UR4 ;  /* 0x00000004ff007e24 */ /* 0x000fc6000f8e00ff */
[----:B------:R-:W-:-:S05]  /*b850*/  PLOP3.LUT P2, PT, PT, PT, UP1, 0x80, 0x0 ;  /* 0x000000000000781c */ /* 0x000fca0003f4f018 */
[----:B------:R-:W-:Y:S02]  /*b860*/  @UP1 ULDC.64 UR8, c[0x0][0xc08] ;  /* 0x0003020000081ab9 */ /* 0x000fe40000000a00 */
[----:B------:R-:W-:-:S06]  /*b870*/  @UP1 UIMAD.WIDE UR8, UR42, 0x4, UR8 ;  /* 0x000000042a0818a5 */ /* 0x000fcc000f8e0208 */
[----:B------:R-:W-:Y:S02]  /*b880*/  IMAD.U32 R6, RZ, RZ, UR8 ;  /* 0x00000008ff067e24 */ /* 0x000fe4000f8e00ff */
[----:B------:R-:W-:-:S05]  /*b890*/  IMAD.U32 R7, RZ, RZ, UR9 ;  /* 0x00000009ff077e24 */ /* 0x000fca000f8e00ff */
[----:B------:R0:W5:Y:S01]  /*b8a0*/  @P2 LDG.E R0, desc[UR50][R6.64] ;  /* 0x0000003206002981 */ /* 0x000162000c1e1900 */
[----:B------:R-:W-:Y:S01]  /*b8b0*/  UMOV UR4, URZ ;  /* 0x0000003f00047c82 */ /* 0x000fe20008000000 */
[----:B------:R-:W-:Y:S01]  /*b8c0*/  UISETP.NE.AND UP1, UPT, UR45, URZ, UPT ;  /* 0x0000003f2d00728c */ /* 0x000fe2000bf25270 */
[----:B------:R-:W-:-:S10]  /*b8d0*/  ISETP.GT.AND P0, PT, R219, 0x7f, PT ;  /* 0x0000007fdb00780c */ /* 0x000fd40003f04270 */
[----:B------:R-:W-:Y:S01]  /*b8e0*/  @!UP1 ULDC UR45, c[0x0][0xad4] ;  /* 0x0002b500002d9ab9 */ /* 0x000fe20000000800 */
[----:B--2---:R-:W-:-:S13]  /*b8f0*/  @P1 R2UR UR4, R3 ;  /* 0x00000000030412ca */ /* 0x004fda00000e0000 */
[----:B------:R-:W-:Y:S01]  /*b900*/  USHF.R.S32.HI UR18, URZ, 0x1f, UR4 ;  /* 0x0000001f3f127899 */ /* 0x000fe20008011404 */
[----:B0-----:R-:W-:Y:S11]  /*b910*/  @P2 BRA `(.L_x_2334) ;  /* 0x0000000000102947 */ /* 0x001ff60003800000 */
[----:B------:R-:W-:Y:S05]  /*b920*/  @!P1 BRA `(.L_x_2334) ;  /* 0x00000000000c9947 */ /* 0x000fea0003800000 */
[----:B------:R-:W2:Y:S04]  /*b930*/  LDG.E R3, desc[UR50][R4.64] ;  /* 0x0000003204037981 */ /* 0x000ea8000c1e1900 */
[----:B-----5:R-:W2:Y:S02]  /*b940*/  LDG.E R0, desc[UR50][R4.64+0x4] ;  /* 0x0000043204007981 */ /* 0x020ea4000c1e1900 */
[----:B--2---:R-:W-:-:S07]  /*b950*/  IMAD.IADD R0, R0, 0x1, -R3 ;  /* 0x0000000100007824 */ /* 0x004fce00078e0a03 */
.L_x_2334:
[----:B------:R-:W-:Y:S01]  /*b960*/  USEL UR42, UR42, URZ, !UP0 ;  /* 0x0000003f2a2a7287 */ /* 0x000fe2000c000000 */
[----:B------:R-:W-:Y:S01]  /*b970*/  BSSY B1, `(.L_x_2335) ;  /* 0x0000038000017945 */ /* 0x000fe20003800000 */
[----:B------:R-:W-:-:S03]  /*b980*/  USEL UR37, UR37, URZ, !UP0 ;  /* 0x0000003f25257287 */ /* 0x000fc6000c000000 */
[----:B------:R-:W-:Y:S09]  /*b990*/  @P0 BRA `(.L_x_2336) ;  /* 0x0000000000d40947 */ /* 0x000ff20003800000 */
        /* <DEDUP_REMOVED lines=9> */
[----:B------:R-:W-:-:S03]  /*ba30*/  UMOV UR16, 0x9b8 ;  /* 0x000009b800107882 */ /* 0x000fc60000000000 */
[----:B------:R-:W-:Y:S02]  /*ba40*/  USEL UR16, UR16, 0x978, UP0 ;  /* 0x0000097810107887 */ /* 0x000fe40008000000 */
[----:B------:R-:W-:-:S06]  /*ba50*/  USEL UR7, UR39, URZ, UP0 ;  /* 0x0000003f27077287 */ /* 0x000fcc0008000000 */
[----:B------:R-:W0:Y:S04]  /*ba60*/  @P0 LDC R3, c[0x0][0xbec] ;  /* 0x0002fb00ff030b82 */ /* 0x000e280000000800 */
[----:B------:R-:W-:Y:S01]  /*ba70*/  ULDC.64 UR10, c[0x0][UR16+0x220] ;  /* 0x00008800100a7abb */ /* 0x000fe20008000a00 */
[----:B------:R-:W-:Y:S01]  /*ba80*/  ULDC.64 UR8, c[0x0][UR16+0x218] ;  /* 0x0000860010087abb */ /* 0x000fe20008000a00 */
[----:B------:R-:W-:Y:S01]  /*ba90*/  ULDC.64 UR12, c[0x0][UR16+0x228] ;  /* 0x00008a00100c7abb */ /* 0x000fe20008000a00 */
[----:B------:R-:W-:Y:S01]  /*baa0*/  UIMAD UR11, UR11, UR42, URZ ;  /* 0x0000002a0b0b72a4 */ /* 0x000fe2000f8e023f */
[----:B------:R-:W1:Y:S01]  /*bab0*/  @P0 LDC R5, c[0x0][0xbf0] ;  /* 0x0002fc00ff050b82 */ /* 0x000e620000000800 */
[----:B------:R-:W-:Y:S02]  /*bac0*/  UIMAD.WIDE.U32 UR14, UR8, UR43, URZ ;  /* 0x0000002b080e72a5 */ /* 0x000fe4000f8e003f */
        /* <DEDUP_REMOVED lines=10> */
[----:B------:R-:W-:Y:S02]  /*bb70*/  IMAD.MOV.U32 R3, RZ, RZ, R6 ;  /* 0x000000ffff037224 */ /* 0x000fe400078e0006 */
[----:B------:R-:W-:Y:S01]  /*bb80*/  IMAD.U32 R8, RZ, RZ, UR8 ;  /* 0x00000008ff087e24 */ /* 0x000fe2000f8e00ff */
[----:B------:R-:W-:Y:S01]  /*bb90*/  UIADD3.X UR7, UR7, UR17, UR18, UP1, UP2 ;  /* 0x0000001107077290 */ /* 0x000fe20008fe4412 */
[----:B-1----:R-:W-:Y:S01]  /*bba0*/  @P0 SHF.R.U32.HI R3, RZ, R5, R4 ;  /* 0x00000005ff030219 */ /* 0x002fe20000011604 */
[----:B------:R-:W-:Y:S01]  /*bbb0*/  IMAD.U32 R4, RZ, RZ, UR20 ;  /* 0x00000014ff047e24 */ /* 0x000fe2000f8e00ff */
[----:B------:R-:W-:Y:S01]  /*bbc0*/  ULDC.64 UR8, c[0x0][UR16+0x210] ;  /* 0x0000840010087abb */ /* 0x000fe20008000a00 */
[----:B------:R-:W-:Y:S01]  /*bbd0*/  IMAD.U32 R5, RZ, RZ, UR21 ;  /* 0x00000015ff057e24 */ /* 0x000fe2000f8e00ff */
[--C-:B------:R-:W-:Y:S01]  /*bbe0*/  SHF.R.S32.HI R5, RZ, 0x1f, R3.reuse ;  /* 0x0000001fff057819 */ /* 0x100fe20000011403 */
[----:B------:R-:W-:Y:S01]  /*bbf0*/  IMAD.MOV R7, RZ, RZ, -R3 ;  /* 0x000000ffff077224 */ /* 0x000fe200078e0a03 */
[----:B------:R-:W-:Y:S01]  /*bc00*/  IADD3 R4, P0, P1, R3, UR14, R4 ;  /* 0x0000000e03047c10 */ /* 0x000fe2000f91e004 */
[----:B------:R-:W-:Y:S01]  /*bc10*/  ULDC.64 UR10, c[0x0][0xba8] ;  /* 0x0002ea00000a7ab9 */ /* 0x000fe20000000a00 */
[----:B------:R-:W-:Y:S01]  /*bc20*/  @!UP0 ULDC UR10, c[0x0][0xb50] ;  /* 0x0002d400000a8ab9 */ /* 0x000fe20000000800 */
[----:B------:R-:W-:Y:S01]  /*bc30*/  IMAD R7, R9, R7, R6 ;  /* 0x0000000709077224 */ /* 0x000fe200078e0206 */
[----:B------:R-:W-:Y:S01]  /*bc40*/  IADD3.X R5, R5, UR7, R8, P0, P1 ;  /* 0x0000000705057c10 */ /* 0x000fe200087e2408 */
[----:B------:R-:W-:-:S02]  /*bc50*/  @!UP0 ULDC UR11, c[0x0][0xb54] ;  /* 0x0002d500000b8ab9 */ /* 0x000fc40000000800 */
[C---:B------:R-:W-:Y:S01]  /*bc60*/  IMAD R6, R7.reuse, UR9, RZ ;  /* 0x0000000907067c24 */ /* 0x040fe2000f8e02ff */
[----:B------:R-:W-:Y:S01]  /*bc70*/  SHF.R.S32.HI R3, RZ, 0x1f, R7 ;  /* 0x0000001fff037819 */ /* 0x000fe20000011407 */
[----:B------:R-:W-:-:S04]  /*bc80*/  IMAD.WIDE.U32 R4, R7, UR8, R4 ;  /* 0x0000000807047c25 */ /* 0x000fc8000f8e0004 */
[----:B------:R-:W-:Y:S01]  /*bc90*/  IMAD R3, R3, UR8, R6 ;  /* 0x0000000803037c24 */ /* 0x000fe2000f8e0206 */
[----:B------:R-:W-:-:S03]  /*bca0*/  LEA R6, P0, R4, UR10, 0x2 ;  /* 0x0000000a04067c11 */ /* 0x000fc6000f8010ff */
[----:B------:R-:W-:-:S05]  /*bcb0*/  IMAD.IADD R3, R5, 0x1, R3 ;  /* 0x0000000105037824 */ /* 0x000fca00078e0203 */
[----:B------:R-:W-:Y:S01]  /*bcc0*/  LEA.HI.X R7, R4, UR11, R3, 0x2, P0 ;  /* 0x0000000b04077c11 */ /* 0x000fe200080f1403 */
[----:B------:R-:W-:-:S05]  /*bcd0*/  IMAD.MOV.U32 R3, RZ, RZ, -0x800000 ;  /* 0xff800000ff037424 */ /* 0x000fca00078e00ff */
[----:B------:R0:W-:Y:S02]  /*bce0*/  STG.E desc[UR50][R6.64], R3 ;  /* 0x0000000306007986 */ /* 0x0001e4000c101932 */
.L_x_2336:
[----:B------:R-:W-:Y:S05]  /*bcf0*/  BSYNC B1 ;  /* 0x0000000000017941 */ /* 0x000fea0003800000 */
.L_x_2335:
[----:B------:R-:W-:-:S06]  /*bd00*/  UISETP.GT.AND UP0, UPT, UR45, 0x1, UPT ;  /* 0x000000012d00788c */ /* 0x000fcc000bf04270 */
[----:B------:R-:W-:-:S13]  /*bd10*/  PLOP3.LUT P0, PT, PT, PT, UP0, 0x80, 0x0 ;  /* 0x000000000000781c */ /* 0x000fda0003f0f008 */
[----:B------:R-:W-:Y:S05]  /*bd20*/  @P0 BRA `(.L_x_2331) ;  /* 0x0000000400a40947 */ /* 0x000fea0003800000 */
[----:B------:R-:W1:Y:S01]  /*bd30*/  LDC R11, c[0x0][0xbe8] ;  /* 0x0002fa00ff0b7b82 */ /* 0x000e620000000800 */
[----:B------:R-:W-:Y:S01]  /*bd40*/  ULDC.64 UR10, c[0x0][0xaa0] ;  /* 0x0002a800000a7ab9 */ /* 0x000fe20000000a00 */
[----:B0-----:R-:W-:Y:S01]  /*bd50*/  IMAD R3, R19, 0x20, R197 ;  /* 0x0000002013037824 */ /* 0x001fe200078e02c5 */
[----:B------:R-:W-:Y:S01]  /*bd60*/  UIMAD UR7, UR18, UR10, URZ ;  /* 0x0000000a120772a4 */ /* 0x000fe2000f8e023f */
[----:B------:R-:W-:Y:S01]  /*bd70*/  BSSY B1, `(.L_x_2337) ;  /* 0x000003a000017945 */ /* 0x000fe20003800000 */
[----:B------:R-:W-:Y:S01]  /*bd80*/  UIMAD.WIDE.U32 UR8, UR4, UR10, URZ ;  /* 0x0000000a040872a5 */ /* 0x000fe2000f8e003f */
[----:B------:R-:W-:Y:S01]  /*bd90*/  VIADD R8, R3, UR38 ;  /* 0x0000002603087c36 */ /* 0x000fe20008000000 */
[----:B------:R-:W-:-:S03]  /*bda0*/  UIMAD UR7, UR4, UR11, UR7 ;  /* 0x0000000b040772a4 */ /* 0x000fc6000f8e0207 */
[----:B------:R-:W-:Y:S01]  /*bdb0*/  ULDC.64 UR10, c[0x0][0xae8] ;  /* 0x0002ba00000a7ab9 */ /* 0x000fe20000000a00 */
[----:B------:R-:W-:Y:S01]  /*bdc0*/  UIADD3 UR9, UR9, UR7, URZ ;  /* 0x0000000709097290 */ /* 0x000fe2000fffe03f */
[----:B------:R-:W-:-:S03]  /*bdd0*/  IMAD.MOV.U32 R3, RZ, RZ, R8 ;  /* 0x000000ffff037224 */ /* 0x000fc600078e0008 */
        /* <DEDUP_REMOVED lines=18> */
[----:B------:R-:W-:Y:S02]  /*bf00*/  IMAD.U32 R4, RZ, RZ, UR42 ;  /* 0x0000002aff047e24 */ /* 0x000fe4000f8e00ff */
[----:B------:R-:W-:Y:S02]  /*bf10*/  IMAD R7, R11, R7, R8 ;  /* 0x000000070b077224 */ /* 0x000fe400078e0208 */
[C---:B------:R-:W-:Y:S02]  /*bf20*/  IMAD R9, R3.reuse, UR9, R6 ;  /* 0x0000000903097c24 */ /* 0x040fe4000f8e0206 */
[----:B------:R-:W-:Y:S01]  /*bf30*/  IMAD.WIDE.U32 R4, R3, UR8, R4 ;  /* 0x0000000803047c25 */ /* 0x000fe2000f8e0004 */
[----:B------:R-:W-:Y:S01]  /*bf40*/  SHF.R.S32.HI R3, RZ, 0x1f, R7 ;  /* 0x0000001fff037819 */ /* 0x000fe20000011407 */
[----:B------:R-:W-:-:S02]  /*bf50*/  ULDC.64 UR8, c[0x0][0xad8] ;  /* 0x0002b60000087ab9 */ /* 0x000fc40000000a00 */
        /* <DEDUP_REMOVED lines=8> */
[----:B------:R-:W-:Y:S01]  /*bfe0*/  IMAD.IADD R3, R5, 0x1, R3 ;  /* 0x0000000105037824 */ /* 0x000fe200078e0203 */
[----:B------:R-:W-:Y:S01]  /*bff0*/  LEA R6, P3, R4, UR8, 0x1 ;  /* 0x0000000804067c11 */ /* 0x000fe2000f8608ff */
[----:B------:R-:W-:-:S03]  /*c000*/  VIADD R0, R8, 0x20 ;  /* 0x0000002008007836 */ /* 0x000fc60000000000 */
[----:B------:R-:W-:Y:S01]  /*c010*/  LEA.HI.X R3, R4, UR9, R3, 0x1, P3 ;  /* 0x0000000904037c11 */ /* 0x000fe200098f0c03 */
[----:B------:R0:W1:Y:S01]  /*c020*/  SHFL.IDX PT, R7, R6, RZ, 0x181f ;  /* 0x00181fff06077589 */ /* 0x00006200000e0000 */
[-C--:B------:R-:W-:Y:S01]  /*c030*/  ISETP.GE.AND P1, PT, R0, R11.reuse, PT ;  /* 0x0000000b0000720c */ /* 0x080fe20003f26270 */
[----:B------:R-:W-:Y:S02]  /*c040*/  VIADD R0, R8, 0x40 ;  /* 0x0000004008007836 */ /* 0x000fe40000000000 */
[----:B------:R0:W2:Y:S03]  /*c050*/  SHFL.IDX PT, R5, R3, RZ, 0x181f ;  /* 0x00181fff03057589 */ /* 0x0000a600000e0000 */
        /* <DEDUP_REMOVED lines=9> */
[----:B------:R3:W-:Y:S04]  /*c0f0*/  @!P4 ST.E.128 desc[UR50][R12.64], RZ ;  /* 0x000000ff0c00c985 */ /* 0x0007e8000c101d32 */
[----:B------:R3:W-:Y:S02]  /*c100*/  @!P5 ST.E.128 desc[UR50][R4.64], RZ ;  /* 0x000000ff0400d985 */ /* 0x0007e4000c101d32 */
.L_x_2338:
[----:B------:R-:W-:Y:S05]  /*c110*/  BSYNC B1 ;  /* 0x0000000000017941 */ /* 0x000fea0003800000 */
.L_x_2337:
[----:B--23--:R2:W3:Y:S01]  /*c120*/  SHFL.IDX PT, R5, R3, 0x1, 0x181f ;  /* 0x00381f0003057f89 */ /* 0x00c4e200000e0000 */
[----:B------:R-:W-:Y:S03]  /*c130*/  BSSY B1, `(.L_x_2339) ;  /* 0x000000c000017945 */ /* 0x000fe60003800000 */
[----:B-1----:R2:W1:Y:S01]  /*c140*/  SHFL.IDX PT, R7, R6, 0x1, 0x181f ;  /* 0x00381f0006077f89 */ /* 0x00246200000e0000 */
[----:B------:R-:W-:Y:S05]  /*c150*/  @P1 BRA `(.L_x_2340) ;  /* 0x0000000000241947 */ /* 0x000fea0003800000 */
[----:B------:R-:W-:Y:S02]  /*c160*/  ULDC UR4, c[0x0][0xac8] ;  /* 0x0002b20000047ab9 */ /* 0x000fe40000000800 */
[----:B------:R-:W-:Y:S02]  /*c170*/  ISETP.GE.AND P3, PT, R2, UR4, PT ;  /* 0x0000000402007c0c */ /* 0x000fe4000bf66270 */
[----:B------:R-:W-:-:S11]  /*c180*/  ISETP.GE.AND P4, PT, R18, UR4, PT ;  /* 0x0000000412007c0c */ /* 0x000fd6000bf86270 */
[-C--:B-1----:R-:W-:Y:S02]  /*c190*/  @!P3 LEA R12, P1, R2, R7.reuse, 0x1 ;  /* 0x00000007020cb211 */ /* 0x082fe400078208ff */
[----:B------:R-:W-:Y:S02]  /*c1a0*/  @!P4 LEA R4, P2, R18, R7, 0x1 ;  /* 0x000000071204c211 */ /* 0x000fe400078408ff */
[-C--:B---3--:R-:W-:Y:S02]  /*c1b0*/  @!P3 LEA.HI.X R13, R2, R5.reuse, R218, 0x1, P1 ;  /* 0x00000005020db211 */ /* 0x088fe400008f0cda */
[----:B------:R-:W-:-:S03]  /*c1c0*/  @!P4 LEA.HI.X R5, R18, R5, R217, 0x1, P2 ;  /* 0x000000051205c211 */ /* 0x000fc600010f0cd9 */
[----:B------:R4:W-:Y:S04]  /*c1d0*/  @!P3 ST.E.128 desc[UR50][R12.64], RZ ;  /* 0x000000ff0c00b985 */ /* 0x0009e8000c101d32 */
[----:B------:R4:W-:Y:S02]  /*c1e0*/  @!P4 ST.E.128 desc[UR50][R4.64], RZ ;  /* 0x000000ff0400c985 */ /* 0x0009e4000c101d32 */
.L_x_2340:
[----:B------:R-:W-:Y:S05]  /*c1f0*/  BSYNC B1 ;  /* 0x0000000000017941 */ /* 0x000fea0003800000 */
.L_x_2339:
[----:B---34-:R3:W4:Y:S01]  /*c200*/  SHFL.IDX PT, R5, R3, 0x2, 0x181f ;  /* 0x00581f0003057f89 */ /* 0x01872200000e0000 */
        /* <DEDUP_REMOVED lines=8> */
[-C--:B----4-:R-:W-:Y:S02]  /*c290*/  @!P2 LEA.HI.X R13, R2, R5.reuse, R218, 0x1, P0 ;  /* 0x00000005020da211 */ /* 0x090fe400000f0cda */
[----:B------:R-:W-:-:S03]  /*c2a0*/  @!P3 LEA.HI.X R5, R18, R5, R217, 0x1, P1 ;  /* 0x000000051205b211 */ /* 0x000fc600008f0cd9 */
[----:B------:R1:W-:Y:S04]  /*c2b0*/  @!P2 ST.E.128 desc[UR50][R12.64], RZ ;  /* 0x000000ff0c00a985 */ /* 0x0003e8000c101d32 */
[----:B------:R1:W-:Y:S02]  /*c2c0*/  @!P3 ST.E.128 desc[UR50][R4.64], RZ ;  /* 0x000000ff0400b985 */ /* 0x0003e4000c101d32 */
.L_x_2342:
[----:B------:R-:W-:Y:S05]  /*c2d0*/  BSYNC B1 ;  /* 0x0000000000017941 */ /* 0x000fea0003800000 */
.L_x_2341:
[----:B------:R-:W-:Y:S01]  /*c2e0*/  VIADD R0, R8, 0x60 ;  /* 0x0000006008007836 */ /* 0x000fe20000000000 */
[----:B0-23--:R-:W0:Y:S04]  /*c2f0*/  SHFL.IDX PT, R3, R3, 0x3, 0x181f ;  /* 0x00781f0003037f89 */ /* 0x00de2800000e0000 */
[----:B------:R-:W-:Y:S01]  /*c300*/  ISETP.GE.AND P0, PT, R0, R11, PT ;  /* 0x0000000b0000720c */ /* 0x000fe20003f06270 */
[----:B-1--4-:R1:W2:-:S12]  /*c310*/  SHFL.IDX PT, R5, R6, 0x3, 0x181f ;  /* 0x00781f0006057f89 */ /* 0x01229800000e0000 */
[----:B-1----:R-:W-:Y:S05]  /*c320*/  @P0 BRA `(.L_x_2331) ;  /* 0x0000000000240947 */ /* 0x002fea0003800000 */
[----:B------:R-:W-:Y:S02]  /*c330*/  ULDC UR4, c[0x0][0xac8] ;  /* 0x0002b20000047ab9 */ /* 0x000fe40000000800 */
[----:B------:R-:W-:Y:S02]  /*c340*/  ISETP.GE.AND P2, PT, R2, UR4, PT ;  /* 0x0000000402007c0c */ /* 0x000fe4000bf46270 */
[----:B------:R-:W-:-:S11]  /*c350*/  ISETP.GE.AND P3, PT, R18, UR4, PT ;  /* 0x0000000412007c0c */ /* 0x000fd6000bf66270 */
[-C--:B--2---:R-:W-:Y:S02]  /*c360*/  @!P2 LEA R6, P0, R2, R5.reuse, 0x1 ;  /* 0x000000050206a211 */ /* 0x084fe400078008ff */
[----:B------:R-:W-:Y:S02]  /*c370*/  @!P3 LEA R4, P1, R18, R5, 0x1 ;  /* 0x000000051204b211 */ /* 0x000fe400078208ff */
[-C--:B0-----:R-:W-:Y:S02]  /*c380*/  @!P2 LEA.HI.X R7, R2, R3.reuse, R218, 0x1, P0 ;  /* 0x000000030207a211 */ /* 0x081fe400000f0cda */
[----:B------:R-:W-:-:S03]  /*c390*/  @!P3 LEA.HI.X R5, R18, R3, R217, 0x1, P1 ;  /* 0x000000031205b211 */ /* 0x000fc600008f0cd9 */
[----:B------:R0:W-:Y:S04]  /*c3a0*/  @!P2 ST.E.128 desc[UR50][R6.64], RZ ;  /* 0x000000ff0600a985 */ /* 0x0001e8000c101d32 */
[----:B------:R0:W-:Y:S02]  /*c3b0*/  @!P3 ST.E.128 desc[UR50][R4.64], RZ ;  /* 0x000000ff0400b985 */ /* 0x0001e4000c101d32 */
.L_x_2331:
[----:B------:R-:W-:Y:S05]  /*c3c0*/  BSYNC B0 ;  /* 0x0000000000007941 */ /* 0x000fea0003800000 */
.L_x_2321:
[----:B------:R-:W-:Y:S02]  /*c3d0*/  ULDC UR4, c[0x0][0xc3c] ;  /* 0x00030f0000047ab9 */ /* 0x000fe40000000800 */
[----:B------:R-:W-:-:S13]  /*c3e0*/  ISETP.GE.AND P0, PT, R35, UR4, PT ;  /* 0x0000000423007c0c */ /* 0x000fda000bf06270 */
[----:B------:R-:W-:Y:S05]  /*c3f0*/  @!P0 BRA `(.L_x_2343) ;  /* 0xffffff4800fc8947 */ /* 0x000fea000383ffff */
[----:B------:R-:W-:Y:S05]  /*c400*/  EXIT ;  /* 0x000000000000794d */ /* 0x000fea0003800000 */
.L_x_2284:
[----:B------:R-:W-:-:S08]  /*c410*/  NOP ;  /* 0x0000000000007918 */ /* 0x000fd00000000000 */
[----:B------:R-:W0:-:S00]  /*c420*/  USETMAXREG.DEALLOC.CTAPOOL 0x18 ;  /* 0x00000018000079c8 */ /* 0x000e0000080e0500 */
[----:B0-----:R-:W-:Y:S01]  /*c430*/  LOP3.LUT R0, R0, 0x3, RZ, 0xc0, !PT ;  /* 0x0000000300007812 */ /* 0x001fe200078ec0ff */
[----:B------:R-:W-:-:S05]  /*c440*/  IMAD.MOV.U32 R6, RZ, RZ, RZ ;  /* 0x000000ffff067224 */ /* 0x000fca00078e00ff */
[----:B------:R-:W0:Y:S02]  /*c450*/  SHFL.IDX PT, R0, R0, RZ, 0x1f ;  /* 0x00001fff00007589 */ /* 0x000e2400000e0000 */
[----:B0-----:R-:W-:-:S04]  /*c460*/  ISETP.NE.AND P0, PT, R0, RZ, PT ;  /* 0x000000ff0000720c */ /* 0x001fc80003f05270 */
[----:B------:R-:W-:-:S05]  /*c470*/  P2R R0, PR, RZ, 0x1 ;  /* 0x00000001ff007803 */ /* 0x000fca0000000000 */
[----:B------:R0:W-:Y:S04]  /*c480*/  STL [R1+0x5c], R0 ;  /* 0x00005c0001007387 */ /* 0x0001e80000100800 */
        /* <DEDUP_REMOVED lines=10> */
.L_x_2344:
[----:B0-----:R-:W0:Y:S01]  /*c530*/  S2R R0, SR_TID.X ;  /* 0x0000000000007919 */ /* 0x001e220000002100 */
[----:B------:R-:W-:Y:S01]  /*c540*/  ULDC UR4, c[0x0][0xc3c] ;  /* 0x00030f0000047ab9 */ /* 0x000fe20000000800 */
[----:B------:R-:W1:Y:S01]  /*c550*/  S2UR UR6, SR_CTAID.X ;  /* 0x00000000000679c3 */ /* 0x000e620000002500 */
[----:B------:R-:W-:Y:S01]  /*c560*/  ULDC UR5, c[0x0][0xc38] ;  /* 0x00030e0000057ab9 */ /* 0x000fe20000000800 */
[----:B0-----:R-:W-:-:S04]  /*c570*/  LOP3.LUT R0, R0, 0x1f, RZ, 0xc0, !PT ;  /* 0x0000001f00007812 */ /* 0x001fc800078ec0ff */
[----:B------:R-:W-:-:S04]  /*c580*/  ISETP.NE.AND P0, PT, R0, 0x1f, PT ;  /* 0x0000001f0000780c */ /* 0x000fc80003f05270 */
[----:B------:R-:W-:-:S13]  /*c590*/  ISETP.GE.OR P1, PT, R0, UR4, !P0 ;  /* 0x0000000400007c0c */ /* 0x000fda000c726670 */
[----:B------:R-:W0:Y:S08]  /*c5a0*/  @!P1 LDC.64 R2, c[0x0][0xc80] ;  /* 0x00032000ff029b82 */ /* 0x000e300000000a00 */
[----:B------:R-:W2:Y:S01]  /*c5b0*/  @!P1 LDC.64 R4, c[0x0][0xc78] ;  /* 0x00031e00ff049b82 */ /* 0x000ea20000000a00 */
[----:B0-----:R-:W-:-:S05]  /*c5c0*/  @!P1 IMAD.WIDE.U32 R2, R0, 0x4, R2 ;  /* 0x0000000400029825 */ /* 0x001fca00078e0002 */
[----:B------:R2:W3:Y:S02]  /*c5d0*/  @!P1 LDG.E R6, desc[UR50][R2.64] ;  /* 0x0000003202069981 */ /* 0x0004e4000c1e1900 */
[----:B--2---:R-:W-:-:S04]  /*c5e0*/  @!P1 IMAD.WIDE.U32 R2, R0, 0x4, R4 ;  /* 0x0000000400029825 */ /* 0x004fc800078e0004 */
[----:B------:R-:W-:-:S06]  /*c5f0*/  IMAD.MOV.U32 R5, RZ, RZ, RZ ;  /* 0x000000ffff057224 */ /* 0x000fcc00078e00ff */
        /* <DEDUP_REMOVED lines=31> */
.L_x_2348:
        /* <DEDUP_REMOVED lines=39> */
.L_x_2346:
        /* <DEDUP_REMOVED lines=10> */
[----:B------:R-:W-:-:S06]  /*cb00*/  VIADD R8, R10, 0xffffffff ;  /* 0xffffffff0a087836 */ /* 0x000fcc0000000000 */
[----:B------:R3:W4:Y:S02]  /*cb10*/  SHFL.IDX PT, R8, R3, R8, 0x1f ;  /* 0x00001f0803087589 */ /* 0x00072400000e0000 */
.L_x_2349:
[----:B----4-:R-:W-:Y:S01]  /*cb20*/  IMAD R2, R8, UR5, R9 ;  /* 0x0000000508027c24 */ /* 0x010fe2000f8e0209 */
[----:B-1----:R-:W-:Y:S01]  /*cb30*/  ISETP.NE.AND P0, PT, R7, 0x1, PT ;  /* 0x000000010700780c */ /* 0x002fe20003f05270 */
[----:B------:R-:W-:-:S03]  /*cb40*/  VIADD R12, R10, UR4 ;  /* 0x000000040a0c7c36 */ /* 0x000fc60008000000 */
[----:B------:R1:W-:Y:S01]  /*cb50*/  STL [R1], R2 ;  /* 0x0000000201007387 */ /* 0x0003e20000100800 */
[----:B0-----:R-:W-:-:S03]  /*cb60*/  IADD3 R5, -R2, UR6, RZ ;  /* 0x0000000602057c10 */ /* 0x001fc6000fffe1ff */
[----:B------:R1:W-:Y:S05]  /*cb70*/  STL [R1+0xc], R12 ;  /* 0x00000c0c01007387 */ /* 0x0003ea0000100800 */
[----:B------:R-:W-:Y:S05]  /*cb80*/  @!P0 BRA `(.L_x_2350) ;  /* 0x0000000000e08947 */ /* 0x000fea0003800000 */
[-C--:B--2---:R-:W-:Y:S02]  /*cb90*/  IABS R6, R4.reuse ;  /* 0x0000000400067213 */ /* 0x084fe40000000000 */
[----:B------:R-:W-:Y:S02]  /*cba0*/  IABS R8, R7 ;  /* 0x0000000700087213 */ /* 0x000fe40000000000 */
[----:B------:R-:W0:Y:S08]  /*cbb0*/  I2F.RP R9, R6 ;  /* 0x0000000600097306 */ /* 0x000e300000209400 */
[----:B------:R-:W2:Y:S08]  /*cbc0*/  I2F.RP R10, R8 ;  /* 0x00000008000a7306 */ /* 0x000eb00000209400 */
[----:B0-----:R-:W1:Y:S08]  /*cbd0*/  MUFU.RCP R9, R9 ;  /* 0x0000000900097308 */ /* 0x001e700000001000 */
[----:B--2---:R-:W-:Y:S01]  /*cbe0*/  MUFU.RCP R10, R10 ;  /* 0x0000000a000a7308 */ /* 0x004fe20000001000 */
[----:B-1----:R-:W-:Y:S01]  /*cbf0*/  VIADD R2, R9, 0xffffffe ;  /* 0x0ffffffe09027836 */ /* 0x002fe20000000000 */
[----:B------:R-:W-:-:S06]  /*cc00*/  IABS R9, R4 ;  /* 0x0000000400097213 */ /* 0x000fcc0000000000 */
[----:B---3--:R0:W1:Y:S02]  /*cc10*/  F2I.FTZ.U32.TRUNC.NTZ R3, R2 ;  /* 0x0000000200037305 */ /* 0x008064000021f000 */
        /* <DEDUP_REMOVED lines=8> */
[----:B------:R-:W-:Y:S02]  /*cca0*/  VIADD R3, R10, 0xffffffe ;  /* 0x0ffffffe0a037836 */ /* 0x000fe40000000000 */
[----:B------:R-:W-:Y:S01]  /*ccb0*/  IMAD.MOV.U32 R2, RZ, RZ, RZ ;  /* 0x000000ffff027224 */ /* 0x000fe200078e00ff */
[----:B------:R-:W-:-:S03]  /*ccc0*/  ISETP.GT.U32.AND P1, PT, R6, R11, PT ;  /* 0x0000000b0600720c */ /* 0x000fc60003f24070 */
[----:B------:R-:W0:Y:S10]  /*ccd0*/  F2I.FTZ.U32.TRUNC.NTZ R3, R3 ;  /* 0x0000000300037305 */ /* 0x000e34000021f000 */
[----:B------:R-:W-:-:S02]  /*cce0*/  @!P1 IMAD.IADD R11, R11, 0x1, -R6 ;  /* 0x000000010b0b9824 */ /* 0x000fc400078e0a06 */
[----:B------:R-:W-:Y:S01]  /*ccf0*/  @!P1 VIADD R9, R9, 0x1 ;  /* 0x0000000109099836 */ /* 0x000fe20000000000 */
[----:B------:R-:W-:Y:S02]  /*cd00*/  ISETP.NE.AND P1, PT, R4, RZ, PT ;  /* 0x000000ff0400720c */ /* 0x000fe40003f25270 */
[----:B------:R-:W-:Y:S01]  /*cd10*/  ISETP.GE.U32.AND P0, PT, R11, R6, PT ;  /* 0x000000060b00720c */ /* 0x000fe20003f06070 */
[----:B0-----:R-:W-:-:S04]  /*cd20*/  IMAD.MOV R11, RZ, RZ, -R3 ;  /* 0x000000ffff0b7224 */ /* 0x001fc800078e0a03 */
[----:B------:R-:W-:-:S04]  /*cd30*/  IMAD R11, R11, R8, RZ ;  /* 0x000000080b0b7224 */ /* 0x000fc800078e02ff */
[----:B------:R-:W-:Y:S01]  /*cd40*/  IMAD.HI.U32 R6, R3, R11, R2 ;  /* 0x0000000b03067227 */ /* 0x000fe200078e0002 */
[----:B------:R-:W-:-:S03]  /*cd50*/  LOP3.LUT R2, R5, R4, RZ, 0x3c, !PT ;  /* 0x0000000405027212 */ /* 0x000fc600078e3cff */
[----:B------:R-:W-:Y:S01]  /*cd60*/  @P0 VIADD R9, R9, 0x1 ;  /* 0x0000000109090836 */ /* 0x000fe20000000000 */
[----:B------:R-:W-:Y:S02]  /*cd70*/  ISETP.GE.AND P2, PT, R2, RZ, PT ;  /* 0x000000ff0200720c */ /* 0x000fe40003f46270 */
[----:B------:R-:W-:-:S05]  /*cd80*/  IABS R2, R7 ;  /* 0x0000000700027213 */ /* 0x000fca0000000000 */
[----:B------:R-:W-:-:S06]  /*cd90*/  IMAD.MOV R2, RZ, RZ, -R2 ;  /* 0x000000ffff027224 */ /* 0x000fcc00078e0a02 */
[----:B------:R-:W-:Y:S01]  /*cda0*/  @!P2 IMAD.MOV R9, RZ, RZ, -R9 ;  /* 0x000000ffff09a224 */ /* 0x000fe200078e0a09 */
[----:B------:R-:W-:-:S04]  /*cdb0*/  @!P1 LOP3.LUT R9, RZ, R4, RZ, 0x33, !PT ;  /* 0x00000004ff099212 */ /* 0x000fc800078e33ff */
[----:B------:R-:W-:-:S05]  /*cdc0*/  IABS R3, R9 ;  /* 0x0000000900037213 */ /* 0x000fca0000000000 */
        /* <DEDUP_REMOVED lines=12> */
[--C-:B------:R-:W-:Y:S02]  /*ce90*/  IMAD.MOV R2, RZ, RZ, -R6.reuse ;  /* 0x000000ffff027224 */ /* 0x100fe400078e0a06 */
[C---:B------:R-:W-:Y:S02]  /*cea0*/  IMAD R6, R7.reuse, 0x1000000, R6 ;  /* 0x0100000007067824 */ /* 0x040fe400078e0206 */
[--C-:B------:R-:W-:Y:S02]  /*ceb0*/  IMAD R7, R7, R2, R9.reuse ;  /* 0x0000000207077224 */ /* 0x100fe400078e0209 */
[----:B------:R-:W-:Y:S02]  /*cec0*/  IMAD.MOV R2, RZ, RZ, -R9 ;  /* 0x000000ffff027224 */ /* 0x000fe400078e0a09 */
[----:B------:R-:W-:Y:S02]  /*ced0*/  IMAD R3, R7, 0x10000, R6 ;  /* 0x0001000007037824 */ /* 0x000fe400078e0206 */
[----:B------:R-:W-:-:S03]  /*cee0*/  IMAD R2, R4, R2, R5 ;  /* 0x0000000204027224 */ /* 0x000fc600078e0205 */
[----:B------:R0:W-:Y:S01]  /*cef0*/  STL [R1+0x8], R3 ;  /* 0x0000080301007387 */ /* 0x0001e20000100800 */
[----:B------:R-:W-:Y:S05]  /*cf00*/  BRA `(.L_x_2351) ;  /* 0x0000000000f47947 */ /* 0x000fea0003800000 */
.L_x_2350:
[----:B-1-3--:R-:W0:Y:S02]  /*cf10*/  LDC.64 R2, c[0x0][0xc90] ;  /* 0x00032400ff027b82 */ /* 0x00ae240000000a00 */
[----:B0-----:R-:W-:-:S05]  /*cf20*/  IMAD.WIDE R2, R12, 0x4, R2 ;  /* 0x000000040c027825 */ /* 0x001fca00078e0202 */
[----:B------:R0:W2:Y:S02]  /*cf30*/  LDG.E R7, desc[UR50][R2.64] ;  /* 0x0000003202077981 */ /* 0x0000a4000c1e1900 */
        /* <DEDUP_REMOVED lines=29> */
[----:B------:R-:W-:-:S04]  /*d110*/  VIADDMNMX R7, R10, UR5, R7, PT ;  /* 0x000000050a077c46 */ /* 0x000fc8000b800107 */
[-C--:B------:R-:W-:Y:S02]  /*d120*/  IABS R9, R7.reuse ;  /* 0x0000000700097213 */ /* 0x080fe40000000000 */
        /* <DEDUP_REMOVED lines=11> */
[----:B------:R-:W-:Y:S02]  /*d1e0*/  LOP3.LUT R3, R5, R7, RZ, 0x3c, !PT ;  /* 0x0000000705037212 */ /* 0x000fe400078e3cff */
[----:B------:R-:W-:Y:S01]  /*d1f0*/  IADD3 R5, R8, 0x1000000, R5 ;  /* 0x0100000008057810 */ /* 0x000fe20007ffe005 */
        /* <DEDUP_REMOVED lines=10> */
[----:B------:R-:W-:Y:S01]  /*d2a0*/  @!P1 LOP3.LUT R2, RZ, R7, RZ, 0x33, !PT ;  /* 0x00000007ff029212 */ /* 0x000fe200078e33ff */
[----:B------:R-:W-:-:S04]  /*d2b0*/  IMAD.MOV R7, RZ, RZ, -R7 ;  /* 0x000000ffff077224 */ /* 0x000fc800078e0a07 */
[----:B------:R-:W-:-:S05]  /*d2c0*/  IMAD R3, R2, R7, R5 ;  /* 0x0000000702037224 */ /* 0x000fca00078e0205 */
[----:B------:R1:W-:Y:S02]  /*d2d0*/  STL [R1+0x8], R3 ;  /* 0x0000080301007387 */ /* 0x0003e40000100800 */
.L_x_2351:
[----:B01----:R-:W-:-:S05]  /*d2e0*/  LOP3.LUT R3, RZ, R2, RZ, 0x33, !PT ;  /* 0x00000002ff037212 */ /* 0x003fca00078e33ff */
[----:B------:R-:W-:-:S05]  /*d2f0*/  IMAD.IADD R2, R4, 0x1, R3 ;  /* 0x0000000104027824 */ /* 0x000fca00078e0203 */
[----:B------:R1:W-:Y:S01]  /*d300*/  STL [R1+0x4], R2 ;  /* 0x0000040201007387 */ /* 0x0003e20000100800 */
[----:B------:R-:W-:Y:S05]  /*d310*/  BRA `(.L_x_2352) ;  /* 0x0000000000107947 */ /* 0x000fea0003800000 */
.L_x_2347:
[----:B------:R-:W-:Y:S01]  /*d320*/  IMAD.U32 R2, RZ, RZ, UR6 ;  /* 0x00000006ff027e24 */ /* 0x000fe2000f8e00ff */
[----:B------:R0:W-:Y:S04]  /*d330*/  STL [R1+0x4], RZ ;  /* 0x000004ff01007387 */ /* 0x0001e80000100800 */
[----:B------:R0:W-:Y:S04]  /*d340*/  STL [R1+0x8], RZ ;  /* 0x000008ff01007387 */ /* 0x0001e80000100800 */
[----:B------:R0:W-:Y:S02]  /*d350*/  STL [R1], R2 ;  /* 0x0000000201007387 */ /* 0x0001e40000100800 */
.L_x_2352:
        /* <DEDUP_REMOVED lines=10> */
.L_x_2345:
[----:B0-2---:R-:W2:Y:S01]  /*d400*/  LDL R0, [R1+0xc] ;  /* 0x00000c0001007983 */ /* 0x005ea20000100800 */
[----:B------:R-:W-:Y:S01]  /*d410*/  ULDC UR4, c[0x0][0xc3c] ;  /* 0x00030f0000047ab9 */ /* 0x000fe20000000800 */
[----:B------:R-:W-:Y:S02]  /*d420*/  IMAD.MOV.U32 R19, RZ, RZ, RZ ;  /* 0x000000ffff137224 */ /* 0x000fe400078e00ff */
[----:B------:R0:W-:Y:S01]  /*d430*/  STL [R1+0x48], RZ ;  /* 0x000048ff01007387 */ /* 0x0001e20000100800 */
[----:B--2---:R-:W-:Y:S01]  /*d440*/  ISETP.GE.AND P0, PT, R0, UR4, PT ;  /* 0x0000000400007c0c */ /* 0x004fe2000bf06270 */
[----:B------:R-:W-:-:S05]  /*d450*/  IMAD.MOV.U32 R0, RZ, RZ, 0x1 ;  /* 0x00000001ff007424 */ /* 0x000fca00078e00ff */
[----:B------:R0:W-:Y:S07]  /*d460*/  STL [R1+0x14], R0 ;  /* 0x0000140001007387 */ /* 0x0001ee0000100800 */
[----:B------:R-:W-:Y:S05]  /*d470*/  @P0 BRA `(.L_x_2353) ;  /* 0x00000058003c0947 */ /* 0x000fea0003800000 */
[----:B---3--:R-:W2:Y:S01]  /*d480*/  S2R R5, SR_TID.X ;  /* 0x0000000000057919 */ /* 0x008ea20000002100 */
        /* <DEDUP_REMOVED lines=9> */
[----:B0-----:R-:W-:-:S05]  /*d520*/  IMAD.SHL.U32 R0, R5, 0x8, RZ ;  /* 0x0000000805007824 */ /* 0x001fca00078e00ff */
[C---:B-1----:R-:W-:Y:S02]  /*d530*/  LOP3.LUT R2, R0.reuse, 0x1f8, RZ, 0xc0, !PT ;  /* 0x000001f800027812 */ /* 0x042fe400078ec0ff */
        /* <DEDUP_REMOVED lines=13> */
.L_x_2454:
[----:B------:R-:W2:Y:S01]  /*d610*/  LDL R0, [R1+0xc] ;  /* 0x00000c0001007983 */ /* 0x000ea20000100800 */
[----:B0-----:R-:W2:Y:S01]  /*d620*/  LDC.64 R2, c[0x0][0xc88] ;  /* 0x00032200ff027b82 */ /* 0x001ea20000000a00 */
[----:B------:R-:W-:Y:S05]  /*d630*/  YIELD ;  /* 0x0000000000007946 */ /* 0x000fea0003800000 */
[----:B------:R-:W-:Y:S01]  /*d640*/  ULDC.64 UR4, c[0x0][0xa28] ;  /* 0x00028a0000047ab9 */ /* 0x000fe20000000a00 */
[----:B-1----:R-:W-:Y:S01]  /*d650*/  IMAD.MOV.U32 R6, RZ, RZ, RZ ;  /* 0x000000ffff067224 */ /* 0x002fe200078e00ff */
[----:B------:R-:W-:Y:S01]  /*d660*/  ISETP.NE.U32.AND P0, PT, RZ, UR4, PT ;  /* 0x00000004ff007c0c */ /* 0x000fe2000bf05070 */
[----:B------:R-:W-:Y:S01]  /*d670*/  ULDC.64 UR8, c[0x0][0xa18] ;  /* 0x0002860000087ab9 */ /* 0x000fe20000000a00 */
[----:B------:R-:W-:Y:S01]  /*d680*/  ULDC.64 UR6, c[0x0][0xa08] ;  /* 0x0002820000067ab9 */ /* 0x000fe20000000a00 */
[----:B--2---:R-:W-:-:S05]  /*d690*/  IMAD.WIDE R2, R0, 0x4, R2 ;  /* 0x0000000400027825 */ /* 0x004fca00078e0202 */
[----:B------:R-:W2:Y:S01]  /*d6a0*/  LDG.E R11, desc[UR50][R2.64] ;  /* 0x00000032020b7981 */ /* 0x000ea2000c1e1900 */
[----:B------:R-:W-:Y:S01]  /*d6b0*/  ISETP.NE.AND.EX P0, PT, RZ, UR5, PT, P0 ;  /* 0x00000005ff007c0c */ /* 0x000fe2000bf05300 */
[----:B------:R-:W-:Y:S01]  /*d6c0*/  IMAD.MOV.U32 R0, RZ, RZ, RZ ;  /* 0x000000ffff007224 */ /* 0x000fe200078e00ff */
        /* <DEDUP_REMOVED lines=44> */
.L_x_2354:
[----:B------:R-:W2:Y:S01]  /*d990*/  LDL.LU R7, [R1+0x8] ;  /* 0x0000080001077983 */ /* 0x000ea20000300800 */
[----:B------:R-:W-:Y:S02]  /*d9a0*/  ULDC.64 UR4, c[0x0][0xa20] ;  /* 0x0002880000047ab9 */ /* 0x000fe40000000a00 */
[----:B------:R-:W-:-:S04]  /*d9b0*/  ISETP.NE.U32.AND P1, PT, RZ, UR4, PT ;  /* 0x00000004ff007c0c */ /* 0x000fc8000bf25070 */
[----:B------:R-:W-:Y:S02]  /*d9c0*/  ISETP.NE.AND.EX P1, PT, RZ, UR5, PT, P1 ;  /* 0x00000005ff007c0c */ /* 0x000fe4000bf25310 */
[C---:B--2---:R-:W-:Y:S02]  /*d9d0*/  LOP3.LUT R2, R7.reuse, 0xff000000, RZ, 0xc0, !PT ;  /* 0xff00000007027812 */ /* 0x044fe400078ec0ff */
        /* <DEDUP_REMOVED lines=9> */
[----:B------:R-:W-:-:S04]  /*da70*/  IADD3 R6, P0, R17, UR4, RZ ;  /* 0x0000000411067c10 */ /* 0x000fc8000ff1e0ff */
[----:B--2---:R-:W-:-:S05]  /*da80*/  IADD3.X R7, R10, UR5, RZ, P0, !PT ;  /* 0x000000050a077c10 */ /* 0x004fca00087fe4ff */
[----:B------:R3:W5:Y:S01]  /*da90*/  LDG.E R6, desc[UR50][R6.64] ;  /* 0x0000003206067981 */ /* 0x000762000c1e1900 */
[----:B------:R-:W-:Y:S05]  /*daa0*/  BRA `(.L_x_2356) ;  /* 0x0000000000107947 */ /* 0x000fea0003800000 */
.L_x_2355:
[----:B------:R-:W-:Y:S05]  /*dab0*/  @!P0 BRA `(.L_x_2356) ;  /* 0x00000000000c8947 */ /* 0x000fea0003800000 */
[----:B------:R-:W3:Y:S04]  /*dac0*/  LDG.E R6, desc[UR50][R4.64] ;  /* 0x0000003204067981 */ /* 0x000ee8000c1e1900 */
[----:B------:R-:W3:Y:S02]  /*dad0*/  LDG.E R4, desc[UR50][R4.64+0x4] ;  /* 0x0000043204047981 */ /* 0x000ee4000c1e1900 */
[----:B---3--:R-:W-:-:S07]  /*dae0*/  IMAD.IADD R6, R4, 0x1, -R6 ;  /* 0x0000000104067824 */ /* 0x008fce00078e0a06 */
.L_x_2356:
[----:B------:R-:W4:Y:S01]  /*daf0*/  LDL R5, [R1+0x4] ;  /* 0x0000040001057983 */ /* 0x000f220000100800 */
[----:B-----5:R-:W-:Y:S01]  /*db00*/  IMAD.IADD R6, R6, 0x1, -R0 ;  /* 0x0000000106067824 */ /* 0x020fe200078e0a00 */
[----:B------:R-:W-:Y:S01]  /*db10*/  BSSY B0, `(.L_x_2357) ;  /* 0x000003a000007945 */ /* 0x000fe20003800000 */
[----:B------:R-:W0:Y:S02]  /*db20*/  LDC R0, c[0x0][0x448] ;  /* 0x00011200ff007b82 */ /* 0x000e240000000800 */
[----:B0-----:R-:W-:-:S13]  /*db30*/  ISETP.NE.AND P0, PT, R0, 0x1, PT ;  /* 0x000000010000780c */ /* 0x001fda0003f05270 */
[----:B--2---:R-:W0:Y:S08]  /*db40*/  @P0 LDC R3, c[0x0][0x44c] ;  /* 0x00011300ff030b82 */ /* 0x004e300000000800 */
[----:B------:R-:W2:Y:S01]  /*db50*/  @P0 LDC R4, c[0x0][0x450] ;  /* 0x00011400ff040b82 */ /* 0x000ea20000000800 */
[----:B----4-:R-:W-:Y:S02]  /*db60*/  IMAD.SHL.U32 R0, R5, 0x80, RZ ;  /* 0x0000008005007824 */ /* 0x010fe400078e00ff */
[----:B------:R-:W-:-:S02]  /*db70*/  IMAD.MOV.U32 R5, RZ, RZ, RZ ;  /* 0x000000ffff057224 */ /* 0x000fc400078e00ff */
[----:B------:R-:W-:Y:S02]  /*db80*/  VIADD R0, R0, 0x7f ;  /* 0x0000007f00007836 */ /* 0x000fe40000000000 */
[----:B------:R-:W-:Y:S02]  /*db90*/  IMAD.MOV.U32 R10, RZ, RZ, R5 ;  /* 0x000000ffff0a7224 */ /* 0x000fe400078e0005 */
[----:B0-----:R-:W-:-:S05]  /*dba0*/  @P0 IMAD.HI.U32 R3, R0, R3, RZ ;  /* 0x0000000300030227 */ /* 0x001fca00078e00ff */
[----:B--2---:R-:W-:Y:S02]  /*dbb0*/  @P0 SHF.R.U32.HI R0, RZ, R4, R3 ;  /* 0x00000004ff000219 */ /* 0x004fe40000011603 */
[C---:B------:R-:W-:Y:S01]  /*dbc0*/  IADD3 R3, R6.reuse, 0x80, -R9 ;  /* 0x0000008006037810 */ /* 0x040fe20007ffe809 */
[----:B------:R-:W-:Y:S01]  /*dbd0*/  VIADD R6, R6, 0x7f ;  /* 0x0000007f06067836 */ /* 0x000fe20000000000 */
[----:B-1----:R-:W-:-:S03]  /*dbe0*/  LOP3.LUT R9, R2, 0xff, RZ, 0xc0, !PT ;  /* 0x000000ff02097812 */ /* 0x002fc600078ec0ff */
[----:B------:R-:W-:Y:S01]  /*dbf0*/  IMAD.IADD R0, R3, 0x1, R0 ;  /* 0x0000000103007824 */ /* 0x000fe200078e0200 */
[----:B------:R-:W-:-:S04]  /*dc00*/  SHF.R.S32.HI R3, RZ, 0x1f, R6 ;  /* 0x0000001fff037819 */ /* 0x000fc80000011406 */
[----:B------:R-:W-:Y:S02]  /*dc10*/  SHF.R.S32.HI R4, RZ, 0x1f, R0 ;  /* 0x0000001fff047819 */ /* 0x000fe40000011400 */
[----:B------:R-:W-:Y:S02]  /*dc20*/  LEA.HI R3, R3, R6, RZ, 0x7 ;  /* 0x0000000603037211 */ /* 0x000fe400078f38ff */
[----:B------:R-:W-:Y:S02]  /*dc30*/  LEA.HI R4, R4, R0, RZ, 0x7 ;  /* 0x0000000004047211 */ /* 0x000fe400078f38ff */
[----:B------:R-:W-:Y:S02]  /*dc40*/  SHF.R.U32.HI R0, RZ, 0x10, R2 ;  /* 0x00000010ff007819 */ /* 0x000fe40000011602 */
[----:B------:R-:W-:Y:S02]  /*dc50*/  SHF.R.S32.HI R3, RZ, 0x7, R3 ;  /* 0x00000007ff037819 */ /* 0x000fe40000011403 */
[----:B------:R-:W-:-:S02]  /*dc60*/  ISETP.NE.AND P0, PT, R0, RZ, PT ;  /* 0x000000ff0000720c */ /* 0x000fc40003f05270 */
[----:B------:R-:W-:-:S04]  /*dc70*/  SHF.R.S32.HI R4, RZ, 0x7, R4 ;  /* 0x00000007ff047819 */ /* 0x000fc80000011404 */
[----:B------:R-:W-:-:S04]  /*dc80*/  VIMNMX R8, R3, R4, PT ;  /* 0x0000000403087248 */ /* 0x000fc80003fe0100 */
[----:B------:R-:W-:Y:S01]  /*dc90*/  ISETP.GE.AND P1, PT, R8, 0x1, PT ;  /* 0x000000010800780c */ /* 0x000fe20003f26270 */
[----:B------:R0:W-:Y:S02]  /*dca0*/  STL [R1+0x30], R8 ;  /* 0x0000300801007387 */ /* 0x0001e40000100800 */
[----:B------:R-:W1:Y:S02]  /*dcb0*/  @!P0 LDC R0, c[0x0][0x9f0] ;  /* 0x00027c00ff008b82 */ /* 0x000e640000000800 */
[----:B------:R0:W-:Y:S04]  /*dcc0*/  STL [R1+0x3c], R5 ;  /* 0x00003c0501007387 */ /* 0x0001e80000100800 */
[----:B------:R0:W-:Y:S04]  /*dcd0*/  STL [R1+0x58], R9 ;  /* 0x0000580901007387 */ /* 0x0001e80000100800 */
[----:B------:R-:W-:Y:S05]  /*dce0*/  @!P1 BRA `(.L_x_2358) ;  /* 0x0000000000709947 */ /* 0x000fea0003800000 */
[----:B-1----:R-:W-:-:S04]  /*dcf0*/  IABS R4, R0 ;  /* 0x0000000000047213 */ /* 0x002fc80000000000 */
[----:B------:R-:W1:Y:S08]  /*dd00*/  I2F.RP R2, R4 ;  /* 0x0000000400027306 */ /* 0x000e700000209400 */
[----:B-1----:R-:W1:Y:S02]  /*dd10*/  MUFU.RCP R2, R2 ;  /* 0x0000000200027308 */ /* 0x002e640000001000 */
[----:B-1----:R-:W-:-:S06]  /*dd20*/  VIADD R2, R2, 0xffffffe ;  /* 0x0ffffffe02027836 */ /* 0x002fcc0000000000 */
[----:B------:R-:W1:Y:S02]  /*dd30*/  F2I.FTZ.U32.TRUNC.NTZ R3, R2 ;  /* 0x0000000200037305 */ /* 0x000e64000021f000 */
[----:B-1----:R-:W-:-:S04]  /*dd40*/  IMAD.MOV R2, RZ, RZ, -R3 ;  /* 0x000000ffff027224 */ /* 0x002fc800078e0a03 */
[----:B0-----:R-:W-:Y:S02]  /*dd50*/  IMAD R5, R2, R4, RZ ;  /* 0x0000000402057224 */ /* 0x001fe400078e02ff */
[----:B------:R-:W-:-:S04]  /*dd60*/  IMAD.MOV.U32 R2, RZ, RZ, RZ ;  /* 0x000000ffff027224 */ /* 0x000fc800078e00ff */
[----:B---3--:R-:W-:Y:S01]  /*dd70*/  IMAD.HI.U32 R7, R3, R5, R2 ;  /* 0x0000000503077227 */ /* 0x008fe200078e0002 */
        /* <DEDUP_REMOVED lines=19> */
.L_x_2358:
[----:B------:R-:W-:Y:S05]  /*deb0*/  BSYNC B0 ;  /* 0x0000000000007941 */ /* 0x000fea0003800000 */
.L_x_2357:
[----:B-1----:R-:W-:Y:S01]  /*dec0*/  IMAD.MOV.U32 R0, RZ, RZ, R10 ;  /* 0x000000ffff007224 */ /* 0x002fe200078e000a */
[----:B------:R-:W-:Y:S03]  /*ded0*/  BSSY B7, `(.L_x_2359) ;  /* 0x00003cb000077945 */ /* 0x000fe60003800000 */
[----:B------:R-:W-:-:S05]  /*dee0*/  IMAD R2, R9, R0, RZ ;  /* 0x0000000009027224 */ /* 0x000fca00078e02ff */
[----:B------:R-:W-:Y:S01]  /*def0*/  VIADDMNMX R0, R2, R0, R8, PT ;  /* 0x0000000002007246 */ /* 0x000fe20003800108 */
[----:B------:R1:W-:Y:S03]  /*df00*/  STL [R1+0x24], R2 ;  /* 0x0000240201007387 */ /* 0x0003e60000100800 */
[----:B------:R-:W-:Y:S01]  /*df10*/  ISETP.GT.AND P0, PT, R0, R2, PT ;  /* 0x000000020000720c */ /* 0x000fe20003f04270 */
[----:B------:R1:W-:-:S12]  /*df20*/  STL [R1+0x34], R0 ;  /* 0x0000340001007387 */ /* 0x0003d80000100800 */
[----:B------:R-:W-:Y:S05]  /*df30*/  @P0 BRA `(.L_x_2360) ;  /* 0x0000000000480947 */ /* 0x000fea0003800000 */
[----:B-1----:R-:W1:Y:S02]  /*df40*/  S2R R0, SR_TID.X ;  /* 0x0000000000007919 */ /* 0x002e640000002100 */
[----:B-1----:R-:W-:-:S04]  /*df50*/  LOP3.LUT R0, R0, 0x7f, RZ, 0xc0, !PT ;  /* 0x0000007f00007812 */ /* 0x002fc800078ec0ff */
[----:B------:R-:W-:-:S13]  /*df60*/  ISETP.NE.AND P0, PT, R0, RZ, PT ;  /* 0x000000ff0000720c */ /* 0x000fda0003f05270 */
[----:B------:R-:W-:Y:S05]  /*df70*/  @P0 BRA `(.L_x_2361) ;  /* 0x0000003c00000947 */ /* 0x000fea0003800000 */
[----:B0-----:R-:W0:Y:S01]  /*df80*/  S2R R5, SR_LANEID ;  /* 0x0000000000057919 */ /* 0x001e220000000000 */
[----:B------:R-:W-:Y:S01]  /*df90*/  VOTEU.ANY UR4, UPT, PT ;  /* 0x0000000000047886 */ /* 0x000fe200038e0100 */
[----:B------:R-:W1:Y:S01]  /*dfa0*/  LDC.64 R2, c[0x0][0xc60] ;  /* 0x00031800ff027b82 */ /* 0x000e620000000a00 */
[----:B------:R-:W0:Y:S02]  /*dfb0*/  FLO.U32 R0, UR4 ;  /* 0x0000000400007d00 */ /* 0x000e2400080e0000 */
[----:B0-----:R-:W-:-:S06]  /*dfc0*/  ISETP.EQ.U32.AND P0, PT, R0, R5, PT ;  /* 0x000000050000720c */ /* 0x001fcc0003f02070 */
[----:B------:R-:W1:Y:S07]  /*dfd0*/  POPC R5, UR4 ;  /* 0x0000000400057d09 */ /* 0x000e6e0008000000 */
[----:B-1----:R-:W4:Y:S01]  /*dfe0*/  @P0 ATOMG.E.ADD.STRONG.GPU PT, R3, desc[UR50][R2.64], R5 ;  /* 0x00000005020309a8 */ /* 0x002f2200081ee1f2 */
[----:B------:R-:W0:Y:S02]  /*dff0*/  S2R R4, SR_LTMASK ;  /* 0x0000000000047919 */ /* 0x000e240000003900 */
[----:B0-----:R-:W-:-:S04]  /*e000*/  LOP3.LUT R4, R4, UR4, RZ, 0xc0, !PT ;  /* 0x0000000404047c12 */ /* 0x001fc8000f8ec0ff */
[----:B---3--:R-:W0:Y:S01]  /*e010*/  POPC R7, R4 ;  /* 0x0000000400077309 */ /* 0x008e220000000000 */
[----:B----4-:R-:W0:Y:S02]  /*e020*/  SHFL.IDX PT, R0, R3, R0, 0x1f ;  /* 0x00001f0003007589 */ /* 0x010e2400000e0000 */
[----:B0-----:R-:W-:-:S05]  /*e030*/  IADD3 R0, R0, UR37, R7 ;  /* 0x0000002500007c10 */ /* 0x001fca000fffe007 */
[----:B------:R4:W-:Y:S01]  /*e040*/  STL [R1], R0 ;  /* 0x0000000001007387 */ /* 0x0009e20000100800 */
[----:B------:R-:W-:Y:S05]  /*e050*/  BRA `(.L_x_2361) ;  /* 0x0000003800c87947 */ /* 0x000fea0003800000 */
.L_x_2360:
[----:B-1----:R-:W-:Y:S01]  /*e060*/  VIADD R0, R18, 0x18400 ;  /* 0x0001840012007836 */ /* 0x002fe20000000000 */
        /* <DEDUP_REMOVED lines=11> */
[----:B---3--:R-:W-:-:S02]  /*e120*/  IMAD.U32 R7, RZ, RZ, UR9 ;  /* 0x00000009ff077e24 */ /* 0x008fc4000f8e00ff */
[----:B--2---:R-:W-:Y:S02]  /*e130*/  IMAD.U32 R10, RZ, RZ, UR4 ;  /* 0x00000004ff0a7e24 */ /* 0x004fe4000f8e00ff */
[----:B------:R-:W-:Y:S02]  /*e140*/  IMAD.U32 R11, RZ, RZ, UR5 ;  /* 0x00000005ff0b7e24 */ /* 0x000fe4000f8e00ff */
[----:B------:R-:W-:Y:S02]  /*e150*/  IMAD.MOV.U32 R8, RZ, RZ, 0x70 ;  /* 0x00000070ff087424 */ /* 0x000fe400078e00ff */
[----:B------:R-:W-:Y:S02]  /*e160*/  IMAD.MOV.U32 R12, RZ, RZ, 0x1 ;  /* 0x00000001ff0c7424 */ /* 0x000fe400078e00ff */
[----:B------:R-:W-:-:S07]  /*e170*/  IMAD.MOV.U32 R13, RZ, RZ, RZ ;  /* 0x000000ffff0d7224 */ /* 0x000fce00078e00ff */
[----:B------:R-:W-:-:S07]  /*e180*/  LEPC R20, `(.L_x_2363) ;  /* 0x000000001014794e */ /* 0x000fce0000000000 */
[----:B-1----:R-:W-:Y:S05]  /*e190*/  CALL.ABS.NOINC R2 ;  /* 0x0000000002007343 */ /* 0x002fea0003c00000 */
.L_x_2363:
[----:B------:R-:W-:Y:S05]  /*e1a0*/  BSYNC B6 ;  /* 0x0000000000067941 */ /* 0x000fea0003800000 */
.L_x_2362:
        /* <DEDUP_REMOVED lines=9> */
[----:B------:R-:W-:Y:S02]  /*e240*/  IMAD.U32 R4, RZ, RZ, UR6 ;  /* 0x00000006ff047e24 */ /* 0x000fe4000f8e00ff */
[----:B0-----:R-:W-:Y:S02]  /*e250*/  IMAD.U32 R5, RZ, RZ, UR7 ;  /* 0x00000007ff057e24 */ /* 0x001fe4000f8e00ff */
[----:B------:R-:W-:Y:S02]  /*e260*/  IMAD.U32 R6, RZ, RZ, UR8 ;  /* 0x00000008ff067e24 */ /* 0x000fe4000f8e00ff */
[----:B---3--:R-:W-:-:S02]  /*e270*/  IMAD.U32 R7, RZ, RZ, UR9 ;  /* 0x00000009ff077e24 */ /* 0x008fc4000f8e00ff */
[----:B--2---:R-:W-:Y:S02]  /*e280*/  IMAD.U32 R10, RZ, RZ, UR4 ;  /* 0x00000004ff0a7e24 */ /* 0x004fe4000f8e00ff */
[----:B------:R-:W-:Y:S02]  /*e290*/  IMAD.U32 R11, RZ, RZ, UR5 ;  /* 0x00000005ff0b7e24 */ /* 0x000fe4000f8e00ff */
[----:B------:R-:W-:Y:S02]  /*e2a0*/  IMAD.MOV.U32 R8, RZ, RZ, 0x70 ;  /* 0x00000070ff087424 */ /* 0x000fe400078e00ff */
[----:B------:R-:W-:Y:S02]  /*e2b0*/  IMAD.MOV.U32 R12, RZ, RZ, 0x1 ;  /* 0x00000001ff0c7424 */ /* 0x000fe400078e00ff */
[----:B-1----:R-:W-:-:S07]  /*e2c0*/  IMAD.MOV.U32 R13, RZ, RZ, RZ ;  /* 0x000000ffff0d7224 */ /* 0x002fce00078e00ff */
[----:B------:R-:W-:-:S07]  /*e2d0*/  LEPC R20, `(.L_x_2366) ;  /* 0x000000001014794e */ /* 0x000fce0000000000 */
[----:B----4-:R-:W-:Y:S05]  /*e2e0*/  CALL.ABS.NOINC R2 ;  /* 0x0000000002007343 */ /* 0x010fea0003c00000 */
.L_x_2366:
        /* <DEDUP_REMOVED lines=16> */
.L_x_2365:
[----:B------:R-:W-:Y:S05]  /*e3f0*/  BSYNC B6 ;  /* 0x0000000000067941 */ /* 0x000fea0003800000 */
.L_x_2364:
[----:B------:R-:W4:Y:S01]  /*e400*/  LDL.LU R4, [R1+0x1c] ;  /* 0x00001c0001047983 */ /* 0x000f220000300800 */
[----:B------:R-:W-:-:S03]  /*e410*/  ULDC.64 UR4, c[0x0][0x9f8] ;  /* 0x00027e0000047ab9 */ /* 0x000fc60000000a00 */
[----:B---3--:R-:W3:Y:S01]  /*e420*/  LDL R7, [R1+0x10] ;  /* 0x0000100001077983 */ /* 0x008ee20000100800 */
[----:B------:R-:W-:-:S03]  /*e430*/  ISETP.NE.U32.AND P0, PT, RZ, UR4, PT ;  /* 0x00000004ff007c0c */ /* 0x000fc6000bf05070 */
[----:B------:R-:W5:Y:S01]  /*e440*/  LDL R0, [R1+0x34] ;  /* 0x0000340001007983 */ /* 0x000f620000100800 */
[----:B------:R-:W-:-:S13]  /*e450*/  ISETP.NE.AND.EX P0, PT, RZ, UR5, PT, P0 ;  /* 0x00000005ff007c0c */ /* 0x000fda000bf05300 */
[----:B------:R-:W-:-:S04]  /*e460*/  @P0 IADD3 R2, P1, R17, UR4, RZ ;  /* 0x0000000411020c10 */ /* 0x000fc8000ff3e0ff */
[----:B----4-:R-:W-:Y:S01]  /*e470*/  @P0 IADD3.X R3, R4, UR5, RZ, P1, !PT ;  /* 0x0000000504030c10 */ /* 0x010fe20008ffe4ff */
[----:B------:R-:W-:-:S04]  /*e480*/  ULDC.64 UR4, c[0x0][0xa08] ;  /* 0x0002820000047ab9 */ /* 0x000fc80000000a00 */
[----:B---3--:R1:W0:Y:S02]  /*e490*/  @P0 LDG.E R7, desc[UR50][R2.64] ;  /* 0x0000003202070981 */ /* 0x008224000c1e1900 */
[----:B-1----:R-:W1:Y:S01]  /*e4a0*/  LDC.64 R2, c[0x0][0x418] ;  /* 0x00010600ff027b82 */ /* 0x002e620000000a00 */
[----:B-----5:R-:W-:Y:S01]  /*e4b0*/  VIADD R0, R0, 0xffffffff ;  /* 0xffffffff00007836 */ /* 0x020fe20000000000 */
[----:B0-----:R-:W-:Y:S01]  /*e4c0*/  SHF.R.S32.HI R8, RZ, 0x1f, R7 ;  /* 0x0000001fff087819 */ /* 0x001fe20000011407 */
[----:B------:R0:W-:Y:S04]  /*e4d0*/  @P0 STL [R1+0x10], R7 ;  /* 0x0000100701000387 */ /* 0x0001e80000100800 */
[----:B------:R0:W-:Y:S01]  /*e4e0*/  STL [R1+0x1c], R8 ;  /* 0x00001c0801007387 */ /* 0x0001e20000100800 */
[----:B-1----:R-:W-:Y:S01]  /*e4f0*/  LOP3.LUT P0, RZ, R2, UR4, RZ, 0xfc, !PT ;  /* 0x0000000402ff7c12 */ /* 0x002fe2000f80fcff */
[----:B------:R-:W-:-:S03]  /*e500*/  UMOV UR4, 0xffffffff ;  /* 0xffffffff00047882 */ /* 0x000fc60000000000 */
[----:B------:R-:W-:-:S04]  /*e510*/  LOP3.LUT P0, RZ, R3, UR5, RZ, 0xfc, P0 ;  /* 0x0000000503ff7c12 */ /* 0x000fc8000800fcff */
[----:B------:R-:W-:Y:S01]  /*e520*/  SEL R17, R7, RZ, !P0 ;  /* 0x000000ff07117207 */ /* 0x000fe20004000000 */
[----:B0-----:R-:W-:Y:S08]  /*e530*/  BRA.DIV UR4, `(.L_x_2367) ;  /* 0x0000004e049c7947 */ /* 0x001ff0000b800000 */
[----:B------:R-:W0:Y:S02]  /*e540*/  S2R R4, SR_TID.X ;  /* 0x0000000000047919 */ /* 0x000e240000002100 */
[----:B0-----:R-:W-:-:S04]  /*e550*/  SHF.R.U32.HI R4, RZ, 0x5, R4 ;  /* 0x00000005ff047819 */ /* 0x001fc80000011604 */
[----:B------:R-:W-:-:S05]  /*e560*/  LOP3.LUT R4, R4, 0x3, RZ, 0xc0, !PT ;  /* 0x0000000304047812 */ /* 0x000fca00078ec0ff */
[----:B------:R0:W1:Y:S02]  /*e570*/  SHFL.IDX PT, R14, R4, RZ, 0x1f ;  /* 0x00001fff040e7589 */ /* 0x00006400000e0000 */
.L_x_2470:
[----:B------:R-:W-:Y:S01]  /*e580*/  PLOP3.LUT P1, PT, PT, PT, PT, 0x8, 0x0 ;  /* 0x000000000000781c */ /* 0x000fe20003f2e170 */
[----:B------:R3:W-:Y:S01]  /*e590*/  STL [R1+0x8], R0 ;  /* 0x0000080001007387 */ /* 0x0007e20000100800 */
[----:B-1----:R-:W-:Y:S02]  /*e5a0*/  ISETP.NE.AND P0, PT, R14, RZ, PT ;  /* 0x000000ff0e00720c */ /* 0x002fe40003f05270 */
[----:B0-----:R-:W-:-:S05]  /*e5b0*/  P2R R4, PR, RZ, 0x2 ;  /* 0x00000002ff047803 */ /* 0x001fca0000000000 */
[----:B------:R3:W-:Y:S06]  /*e5c0*/  STL [R1+0x20], R4 ;  /* 0x0000200401007387 */ /* 0x0007ec0000100800 */
[----:B------:R-:W-:Y:S05]  /*e5d0*/  @P0 BRA `(.L_x_2368) ;  /* 0x0000000400180947 */ /* 0x000fea0003800000 */
[----:B------:R-:W-:-:S03]  /*e5e0*/  UMOV UR4, 0xffffffff ;  /* 0xffffffff00047882 */ /* 0x000fc60000000000 */
[----:B------:R-:W-:Y:S05]  /*e5f0*/  BRA.DIV UR4, `(.L_x_2369) ;  /* 0x0000004e04a07947 */ /* 0x000fea000b800000 */
[----:B------:R-:W-:-:S13]  /*e600*/  ELECT P6, URZ, PT ;  /* 0x00000000003f782f */ /* 0x000fda00038c0000 */
.L_x_2473:
[----:B------:R-:W-:Y:S05]  /*e610*/  @!P6 BRA `(.L_x_2368) ;  /* 0x000000040008e947 */ /* 0x000fea0003800000 */
[----:B------:R-:W-:-:S04]  /*e620*/  ISETP.NE.U32.AND P0, PT, R2, RZ, PT ;  /* 0x000000ff0200720c */ /* 0x000fc80003f05070 */
[----:B------:R-:W-:-:S13]  /*e630*/  ISETP.NE.AND.EX P0, PT, R3, RZ, PT, P0 ;  /* 0x000000ff0300720c */ /* 0x000fda0003f05300 */
[----:B------:R-:W-:Y:S05]  /*e640*/  @!P0 BRA `(.L_x_2370) ;  /* 0x0000000000508947 */ /* 0x000fea0003800000 */
[----:B------:R-:W0:Y:S01]  /*e650*/  LDC R6, c[0x0][0x43c] ;  /* 0x00010f00ff067b82 */ /* 0x000e220000000800 */
[----:B------:R-:W-:Y:S01]  /*e660*/  IMAD.MOV.U32 R9, RZ, RZ, R0 ;  /* 0x000000ffff097224 */ /* 0x000fe200078e0000 */
[----:B------:R-:W-:-:S03]  /*e670*/  ULDC.64 UR4, c[0x0][0x428] ;  /* 0x00010a0000047ab9 */ /* 0x000fc60000000a00 */
[----:B---3--:R-:W-:Y:S01]  /*e680*/  IMAD.MOV.U32 R0, RZ, RZ, R9 ;  /* 0x000000ffff007224 */ /* 0x008fe200078e0009 */
[----:B0-----:R-:W-:-:S13]  /*e690*/  ISETP.NE.AND P0, PT, R6, 0x1, PT ;  /* 0x000000010600780c */ /* 0x001fda0003f05270 */
[----:B------:R-:W0:Y:S02]  /*e6a0*/  @P0 LDC.64 R4, c[0x0][0x440] ;  /* 0x00011000ff040b82 */ /* 0x000e240000000a00 */
[----:B0-----:R-:W-:-:S05]  /*e6b0*/  @P0 IMAD.HI.U32 R4, R9, R4, RZ ;  /* 0x0000000409040227 */ /* 0x001fca00078e00ff */
        /* <DEDUP_REMOVED lines=13> */
.L_x_2370:
[----:B0-----:R-:W4:Y:S01]  /*e790*/  LDL R2, [R1+0x14] ;  /* 0x0000140001027983 */ /* 0x001f220000100800 */
[----:B---3--:R-:W-:Y:S01]  /*e7a0*/  IMAD R0, R19, 0x8, R18 ;  /* 0x0000000813007824 */ /* 0x008fe200078e0212 */
[----:B----4-:R-:W-:-:S04]  /*e7b0*/  SHF.L.U32 R2, R2, 0x1f, RZ ;  /* 0x0000001f02027819 */ /* 0x010fc800000006ff */
[----:B------:R-:W0:Y:S02]  /*e7c0*/  SYNCS.PHASECHK.TRANS64.TRYWAIT P0, [R0+URZ+0x28840], R2 ;  /* 0x02884002000075a7 */ /* 0x000e24000800017f */
[----:B0-----:R-:W-:Y:S05]  /*e7d0*/  @!P0 BRA `(.L_x_2371) ;  /* 0x0000004c00488947 */ /* 0x001fea0003800000 */
.L_x_2474:
[----:B------:R-:W1:Y:S02]  /*e7e0*/  S2R R3, SR_TID.X ;  /* 0x0000000000037919 */ /* 0x000e640000002100 */
[----:B-1----:R-:W-:-:S04]  /*e7f0*/  LOP3.LUT R3, R3, 0x7f, RZ, 0xc0, !PT ;  /* 0x0000007f03037812 */ /* 0x002fc800078ec0ff */
[----:B------:R-:W-:-:S13]  /*e800*/  ISETP.NE.AND P0, PT, R3, RZ, PT ;  /* 0x000000ff0300720c */ /* 0x000fda0003f05270 */
[----:B------:R-:W-:Y:S05]  /*e810*/  @P0 BRA `(.L_x_2372) ;  /* 0x00000000001c0947 */ /* 0x000fea0003800000 */
[----:B------:R-:W1:Y:S01]  /*e820*/  S2R R3, SR_TID.X ;  /* 0x0000000000037919 */ /* 0x000e620000002100 */
[----:B0-----:R-:W-:-:S04]  /*e830*/  IMAD.MOV.U32 R2, RZ, RZ, 0x8000 ;  /* 0x00008000ff027424 */ /* 0x001fc800078e00ff */
[----:B------:R3:W-:Y:S01]  /*e840*/  SYNCS.ARRIVE.TRANS64 RZ, [R0+URZ+0x28830], R2 ;  /* 0x0288300200ff79a7 */ /* 0x0007e2000800003f */
[----:B-1----:R-:W-:-:S04]  /*e850*/  LOP3.LUT R3, R3, 0x1f, RZ, 0xc0, !PT ;  /* 0x0000001f03037812 */ /* 0x002fc800078ec0ff */
[----:B------:R-:W-:-:S13]  /*e860*/  ISETP.NE.AND P0, PT, R3, RZ, PT ;  /* 0x000000ff0300720c */ /* 0x000fda0003f05270 */
[----:B---3--:R-:W-:Y:S05]  /*e870*/  @!P0 BRA `(.L_x_2372) ;  /* 0x0000000000048947 */ /* 0x008fea0003800000 */
[----:B------:R-:W-:Y:S01]  /*e880*/  BPT.TRAP 0x1 ;  /* 0x000000040000795c */ /* 0x000fe20000300000 */
.L_x_2372:
[----:B------:R-:W3:Y:S04]  /*e890*/  LDL R3, [R1+0x8] ;  /* 0x0000080001037983 */ /* 0x000ee80000100800 */
[----:B0-----:R-:W4:Y:S01]  /*e8a0*/  LDL R2, [R1+0x18] ;  /* 0x0000180001027983 */ /* 0x001f220000100800 */
[----:B------:R-:W-:Y:S01]  /*e8b0*/  R2UR UR9, R0 ;  /* 0x00000000000972ca */ /* 0x000fe200000e0000 */
[----:B------:R-:W-:Y:S01]  /*e8c0*/  IMAD R0, R19, 0x8000, R18 ;  /* 0x0000800013007824 */ /* 0x000fe200078e0212 */
[----:B------:R-:W-:Y:S01]  /*e8d0*/  UIADD3 UR4, UP0, UR38, 0x370, URZ ;  /* 0x0000037026047890 */ /* 0x000fe2000ff1e03f */
[----:B------:R-:W-:Y:S01]  /*e8e0*/  R2UR UR12, R16 ;  /* 0x00000000100c72ca */ /* 0x000fe200000e0000 */
[----:B------:R-:W-:Y:S01]  /*e8f0*/  UMOV UR10, URZ ;  /* 0x0000003f000a7c82 */ /* 0x000fe20008000000 */
[----:B-----5:R-:W-:Y:S01]  /*e900*/  R2UR UR13, R17 ;  /* 0x00000000110d72ca */ /* 0x020fe200000e0000 */
[----:B------:R-:W-:Y:S01]  /*e910*/  UMOV UR7, 0x14f00000 ;  /* 0x14f0000000077882 */ /* 0x000fe20000000000 */
[----:B------:R-:W-:Y:S01]  /*e920*/  R2UR UR6, R0 ;  /* 0x00000000000672ca */ /* 0x000fe200000e0000 */
[----:B------:R-:W-:Y:S01]  /*e930*/  UMOV UR15, 0x40 ;  /* 0x00000040000f7882 */ /* 0x000fe20000000000 */
[----:B------:R-:W-:-:S04]  /*e940*/  PLOP3.LUT P0, PT, PT, PT, PT, 0x80, 0x0 ;  /* 0x000000000000781c */ /* 0x000fc80003f0f070 */
[----:B------:R-:W-:Y:S01]  /*e950*/  UIADD3 UR9, UR9, 0x28830, URZ ;  /* 0x0002883009097890 */ /* 0x000fe2000fffe03f */
[----:B------:R-:W-:-:S05]  /*e960*/  P2R R0, PR, RZ, 0x1 ;  /* 0x00000001ff007803 */ /* 0x000fca0000000000 */
[----:B------:R0:W-:Y:S01]  /*e970*/  STL [R1+0x20], R0 ;  /* 0x0000200001007387 */ /* 0x0001e20000100800 */
[----:B------:R-:W-:Y:S02]  /*e980*/  UIADD3 UR8, UR6, 0x18400, URZ ;  /* 0x0001840006087890 */ /* 0x000fe4000fffe03f */
[----:B------:R-:W-:-:S03]  /*e990*/  UIADD3 UR14, UR6, 0x1c400, URZ ;  /* 0x0001c400060e7890 */ /* 0x000fc6000fffe03f */
[----:B------:R-:W-:Y:S01]  /*e9a0*/  UMOV UR6, 0x0 ;  /* 0x0000000000067882 */ /* 0x000fe20000000000 */
[----:B---3--:R-:W-:Y:S02]  /*e9b0*/  R2UR UR11, R3 ;  /* 0x00000000030b72ca */ /* 0x008fe400000e0000 */
[----:B----4-:R-:W-:-:S13]  /*e9c0*/  R2UR UR5, R2 ;  /* 0x00000000020572ca */ /* 0x010fda00000e0000 */
[----:B------:R-:W-:Y:S02]  /*e9d0*/  ULEA UR11, UR11, UR5, 0x7 ;  /* 0x000000050b0b7291 */ /* 0x000fe4000f8e383f */
[----:B------:R-:W-:-:S09]  /*e9e0*/  UIADD3.X UR5, URZ, UR39, URZ, UP0, !UPT ;  /* 0x000000273f057290 */ /* 0x000fd200087fe43f */
[----:B------:R1:W-:Y:S02]  /*e9f0*/  UTMALDG.4D [UR8], [UR4], desc[UR6] ;  /* 0x00000608040075b4 */ /* 0x0003e40008019000 */
[----:B-1----:R-:W-:Y:S01]  /*ea00*/  UMOV UR8, UR14 ;  /* 0x0000000e00087c82 */ /* 0x002fe20008000000 */
[----:B------:R-:W-:Y:S02]  /*ea10*/  UMOV UR10, UR15 ;  /* 0x0000000f000a7c82 */ /* 0x000fe40008000000 */
[----:B------:R0:W-:Y:S02]  /*ea20*/  UTMALDG.4D [UR8], [UR4], desc[UR6] ;  /* 0x00000608040075b4 */ /* 0x0001e40008019000 */
[----:B0-----:R-:W-:Y:S01]  /*ea30*/  NOP ;  /* 0x0000000000007918 */ /* 0x001fe20000000000 */
.L_x_2368:
[----:B------:R-:W4:Y:S04]  /*ea40*/  LDL.LU R3, [R1+0x38] ;  /* 0x0000380001037983 */ /* 0x000f280000300800 */
[----:B------:R-:W5:Y:S04]  /*ea50*/  LDL.LU R5, [R1+0x2c] ;  /* 0x00002c0001057983 */ /* 0x000f680000300800 */
        /* <DEDUP_REMOVED lines=10> */
[----:B----4-:R-:W-:Y:S02]  /*eb00*/  SHF.R.S32.HI R0, RZ, 0x1f, R3 ;  /* 0x0000001fff007819 */ /* 0x010fe40000011403 */
[----:B-----5:R-:W-:-:S03]  /*eb10*/  SEL R5, R5, RZ, !P0 ;  /* 0x000000ff05057207 */ /* 0x020fc60004000000 */
        /* <DEDUP_REMOVED lines=10> */
[----:B0-----:R-:W-:Y:S01]  /*ebc0*/  MOV R2, 0x0 ;  /* 0x0000000000027802 */ /* 0x001fe20000000f00 */
        /* <DEDUP_REMOVED lines=14> */
[----:B0-----:R-:W-:Y:S05]  /*ecb0*/  CALL.ABS.NOINC R2 ;  /* 0x0000000002007343 */ /* 0x001fea0003c00000 */
.L_x_2374:
[----:B------:R-:W-:Y:S05]  /*ecc0*/  BSYNC B6 ;  /* 0x0000000000067941 */ /* 0x000fea0003800000 */
.L_x_2373:
[----:B0-----:R-:W3:Y:S01]  /*ecd0*/  LDL.LU R0, [R1+0x44] ;  /* 0x0000440001007983 */ /* 0x001ee20000300800 */
[----:B------:R-:W-:Y:S01]  /*ece0*/  ULDC.64 UR4, c[0x0][0x2d8] ;  /* 0x0000b60000047ab9 */ /* 0x000fe20000000a00 */
[----:B------:R-:W0:Y:S01]  /*ecf0*/  LDC R7, c[0x0][0x448] ;  /* 0x00011200ff077b82 */ /* 0x000e220000000800 */
[----:B------:R-:W-:Y:S01]  /*ed00*/  ULDC.64 UR6, c[0x0][0x280] ;  /* 0x0000a00000067ab9 */ /* 0x000fe20000000a00 */
[----:B------:R-:W4:Y:S04]  /*ed10*/  LDL.LU R5, [R1+0x38] ;  /* 0x0000380001057983 */ /* 0x000f280000300800 */
[----:B------:R-:W4:Y:S04]  /*ed20*/  LDL.LU.64 R2, [R1+0x50] ;  /* 0x0000500001027983 */ /* 0x000f280000300a00 */
[----:B------:R-:W2:Y:S04]  /*ed30*/  LDL.LU R4, [R1+0x2c] ;  /* 0x00002c0001047983 */ /* 0x000ea80000300800 */
[----:B------:R-:W2:Y:S01]  /*ed40*/  LDL R8, [R1+0x4] ;  /* 0x0000040001087983 */ /* 0x000ea20000100800 */
[----:B------:R-:W1:Y:S01]  /*ed50*/  S2R R9, SR_TID.X ;  /* 0x0000000000097919 */ /* 0x000e620000002100 */
[----:B0-----:R-:W-:-:S13]  /*ed60*/  ISETP.NE.AND P0, PT, R7, 0x1, PT ;  /* 0x000000010700780c */ /* 0x001fda0003f05270 */
[----:B------:R-:W0:Y:S01]  /*ed70*/  @P0 LDC R6, c[0x0][0x450] ;  /* 0x00011400ff060b82 */ /* 0x000e220000000800 */
[----:B-1----:R-:W-:-:S05]  /*ed80*/  IMAD.SHL.U32 R9, R9, 0x8, RZ ;  /* 0x0000000809097824 */ /* 0x002fca00078e00ff */
[----:B------:R-:W-:-:S04]  /*ed90*/  LOP3.LUT R9, R9, 0x38, RZ, 0xc0, !PT ;  /* 0x0000003809097812 */ /* 0x000fc800078ec0ff */
[----:B------:R-:W-:Y:S01]  /*eda0*/  LOP3.LUT R9, R9, 0x40, RZ, 0xfc, !PT ;  /* 0x0000004009097812 */ /* 0x000fe200078efcff */
[----:B----4-:R-:W-:Y:S02]  /*edb0*/  IMAD.MOV.U32 R3, RZ, RZ, R5 ;  /* 0x000000ffff037224 */ /* 0x010fe400078e0005 */
[----:B------:R-:W1:Y:S01]  /*edc0*/  S2R R5, SR_TID.X ;  /* 0x0000000000057919 */ /* 0x000e620000002100 */
[----:B------:R-:W-:-:S04]  /*edd0*/  IMAD.WIDE.U32 R2, R16, UR4, R2 ;  /* 0x0000000410027c25 */ /* 0x000fc8000f8e0002 */
[----:B------:R-:W-:Y:S01]  /*ede0*/  IMAD R3, R16, UR5, R3 ;  /* 0x0000000510037c24 */ /* 0x000fe2000f8e0203 */
[----:B------:R-:W-:Y:S02]  /*edf0*/  ULDC.64 UR4, c[0x0][0x2e0] ;  /* 0x0000b80000047ab9 */ /* 0x000fe40000000a00 */
[----:B---3--:R-:W-:Y:S02]  /*ee00*/  IMAD R0, R0, UR4, RZ ;  /* 0x0000000400007c24 */ /* 0x008fe4000f8e02ff */
[----:B--2---:R-:W-:-:S04]  /*ee10*/  IMAD.WIDE.U32 R2, R4, UR4, R2 ;  /* 0x0000000404027c25 */ /* 0x004fc8000f8e0002 */
[----:B------:R-:W-:Y:S01]  /*ee20*/  IMAD R0, R4, UR5, R0 ;  /* 0x0000000504007c24 */ /* 0x000fe2000f8e0200 */
[----:B------:R-:W-:Y:S01]  /*ee30*/  ULDC.64 UR4, c[0x0][0x2d0] ;  /* 0x0000b40000047ab9 */ /* 0x000fe20000000a00 */
[----:B------:R-:W2:Y:S02]  /*ee40*/  S2R R4, SR_TID.X ;  /* 0x0000000000047919 */ /* 0x000ea40000002100 */
[----:B------:R-:W-:Y:S01]  /*ee50*/  IMAD.IADD R3, R3, 0x1, R0 ;  /* 0x0000000103037824 */ /* 0x000fe200078e0200 */
[----:B-1----:R-:W-:-:S04]  /*ee60*/  LOP3.LUT R5, R5, 0x7f, RZ, 0xc0, !PT ;  /* 0x0000007f05057812 */ /* 0x002fc800078ec0ff */
[----:B------:R-:W-:Y:S01]  /*ee70*/  SHF.R.U32.HI R5, RZ, 0x3, R5 ;  /* 0x00000003ff057819 */ /* 0x000fe20000011605 */
[----:B--2---:R-:W-:-:S05]  /*ee80*/  IMAD.SHL.U32 R4, R4, 0x10, RZ ;  /* 0x0000001004047824 */ /* 0x004fca00078e00ff */
[----:B------:R-:W-:Y:S02]  /*ee90*/  LOP3.LUT R4, R5, 0x70, R4, 0xf8, !PT ;  /* 0x0000007005047812 */ /* 0x000fe400078ef804 */
[----:B------:R-:W1:Y:S03]  /*eea0*/  @P0 LDC R5, c[0x0][0x44c] ;  /* 0x00011300ff050b82 */ /* 0x000e660000000800 */
[----:B------:R-:W-:-:S04]  /*eeb0*/  IMAD R4, R8, 0x80, R4 ;  /* 0x0000008008047824 */ /* 0x000fc800078e0204 */
[----:B------:R-:W-:Y:S02]  /*eec0*/  IMAD.MOV.U32 R0, RZ, RZ, R4 ;  /* 0x000000ffff007224 */ /* 0x000fe400078e0004 */
[----:B-1----:R-:W-:-:S05]  /*eed0*/  @P0 IMAD.HI.U32 R5, R4, R5, RZ ;  /* 0x0000000504050227 */ /* 0x002fca00078e00ff */
[----:B0-----:R-:W-:-:S05]  /*eee0*/  @P0 SHF.R.U32.HI R0, RZ, R6, R5 ;  /* 0x00000006ff000219 */ /* 0x001fca0000011605 */
[----:B------:R-:W-:Y:S02]  /*eef0*/  IMAD.MOV R5, RZ, RZ, -R0 ;  /* 0x000000ffff057224 */ /* 0x000fe400078e0a00 */
[----:B------:R-:W-:-:S04]  /*ef00*/  IMAD.WIDE.U32 R2, R0, UR4, R2 ;  /* 0x0000000400027c25 */ /* 0x000fc8000f8e0002 */
[----:B------:R-:W-:Y:S01]  /*ef10*/  IMAD R4, R7, R5, R4 ;  /* 0x0000000507047224 */ /* 0x000fe200078e0204 */
[----:B------:R-:W-:-:S05]  /*ef20*/  SHF.R.S32.HI R5, RZ, 0x1f, R0 ;  /* 0x0000001fff057819 */ /* 0x000fca0000011400 */
[----:B------:R-:W-:-:S04]  /*ef30*/  IMAD R5, R5, UR4, RZ ;  /* 0x0000000405057c24 */ /* 0x000fc8000f8e02ff */
[----:B------:R-:W-:Y:S01]  /*ef40*/  IMAD R0, R0, UR5, R5 ;  /* 0x0000000500007c24 */ /* 0x000fe2000f8e0205 */
[----:B------:R-:W-:Y:S01]  /*ef50*/  ULDC.64 UR4, c[0x0][0x2c8] ;  /* 0x0000b20000047ab9 */ /* 0x000fe20000000a00 */
[----:B------:R-:W0:Y:S02]  /*ef60*/  S2R R5, SR_TID.X ;  /* 0x0000000000057919 */ /* 0x000e240000002100 */
        /* <DEDUP_REMOVED lines=9> */
[----:B------:R-:W-:Y:S02]  /*f000*/  IMAD.IADD R0, R3, 0x1, R0 ;  /* 0x0000000103007824 */ /* 0x000fe400078e0200 */
[----:B0-----:R-:W-:-:S05]  /*f010*/  IMAD.SHL.U32 R10, R5, 0x8, RZ ;  /* 0x00000008050a7824 */ /* 0x001fca00078e00ff */
[----:B------:R-:W-:-:S04]  /*f020*/  LOP3.LUT R10, R10, 0x38, RZ, 0xc0, !PT ;  /* 0x000000380a0a7812 */ /* 0x000fc800078ec0ff */
[----:B------:R-:W-:Y:S01]  /*f030*/  ISETP.GE.AND P0, PT, R10, UR4, PT ;  /* 0x000000040a007c0c */ /* 0x000fe2000bf06270 */
[----:B------:R-:W-:Y:S01]  /*f040*/  UMOV UR4, 0xffffffff ;  /* 0xffffffff00047882 */ /* 0x000fe20000000000 */
[----:B------:R-:W-:Y:S02]  /*f050*/  LEA.HI.X R3, R2, UR7, R0, 0x1, P2 ;  /* 0x0000000702037c11 */ /* 0x000fe400090f0c00 */
[----:B-1----:R-:W-:Y:S09]  /*f060*/  BRA.DIV UR4, `(.L_x_2375) ;  /* 0x0000004604387947 */ /* 0x002ff2000b800000 */
[----:B------:R-:W0:Y:S01]  /*f070*/  S2R R6, SR_TID.X ;  /* 0x0000000000067919 */ /* 0x000e220000002100 */
[----:B------:R-:W2:Y:S01]  /*f080*/  LDL.LU R8, [R1+0x4] ;  /* 0x0000040001087983 */ /* 0x000ea20000300800 */
[----:B0-----:R-:W-:-:S04]  /*f090*/  LOP3.LUT R6, R6, 0x7f, RZ, 0xc0, !PT ;  /* 0x0000007f06067812 */ /* 0x001fc800078ec0ff */
[----:B------:R-:W-:Y:S02]  /*f0a0*/  SHF.R.U32.HI R11, RZ, 0x3, R6 ;  /* 0x00000003ff0b7819 */ /* 0x000fe40000011606 */
[----:B------:R-:W3:Y:S03]  /*f0b0*/  LDL.LU R6, [R1+0x40] ;  /* 0x0000400001067983 */ /* 0x000ee60000300800 */
[----:B--2---:R-:W-:-:S04]  /*f0c0*/  IMAD R2, R8, 0x80, R11 ;  /* 0x0000008008027824 */ /* 0x004fc800078e020b */
        /* <DEDUP_REMOVED lines=74> */
.L_x_2491:
        /* <DEDUP_REMOVED lines=11> */
.L_x_2377:
[----:B------:R-:W-:Y:S05]  /*f620*/  BSYNC B0 ;  /* 0x0000000000007941 */ /* 0x000fea0003800000 */
.L_x_2376:
[----:B------:R-:W-:Y:S01]  /*f630*/  NOP ;  /* 0x0000000000007918 */ /* 0x000fe20000000000 */
[----:B------:R-:W-:Y:S01]  /*f640*/  PLOP3.LUT P0, PT, PT, PT, PT, 0x80, 0x0 ;  /* 0x000000000000781c */ /* 0x000fe20003f0f070 */
[----:B0-----:R-:W-:-:S12]  /*f650*/  VIADD R6, R18, 0x28800 ;  /* 0x0002880012067836 */ /* 0x001fd80000000000 */
.L_x_2378:
        /* <DEDUP_REMOVED lines=18> */
.L_x_2492:
[----:B------:R-:W-:Y:S05]  /*f780*/  BSYNC B0 ;  /* 0x0000000000007941 */ /* 0x000fea0003800000 */
.L_x_2379:
        /* <DEDUP_REMOVED lines=27> */
[----:B--2---:R-:W-:Y:S02]  /*f940*/  ISETP.NE.AND P1, PT, R4, RZ, PT ;  /* 0x000000ff0400720c */ /* 0x004fe40003f25270 */
        /* <DEDUP_REMOVED lines=26> */
.L_x_2387:
[----:B------:R-:W-:Y:S01]  /*faf0*/  IMAD R3, R8, 0x8, R18 ;  /* 0x0000000808037824 */ /* 0x000fe200078e0212 */
[----:B------:R-:W-:Y:S01]  /*fb00*/  SHF.L.U32 R2, R11, 0x1f, RZ ;  /* 0x0000001f0b027819 */ /* 0x000fe200000006ff */
[----:B------:R-:W-:Y:S03]  /*fb10*/  BSSY B3, `(.L_x_2388) ;  /* 0x0000003000037945 */ /* 0x000fe60003800000 */
[----:B------:R-:W1:Y:S02]  /*fb20*/  SYNCS.PHASECHK.TRANS64.TRYWAIT P0, [R3+URZ+0x28840], R2 ;  /* 0x02884002030075a7 */ /* 0x000e64000800017f */
[----:B-1----:R-:W-:Y:S05]  /*fb30*/  @!P0 BRA `(.L_x_2389) ;  /* 0x0000004400508947 */ /* 0x002fea0003800000 */
.L_x_2493:
[----:B------:R-:W-:Y:S05]  /*fb40*/  BSYNC B3 ;  /* 0x0000000000037941 */ /* 0x000fea0003800000 */
.L_x_2388:
        /* <DEDUP_REMOVED lines=12> */
.L_x_2391:
[----:B------:R-:W-:Y:S05]  /*fc10*/  BSYNC B3 ;  /* 0x0000000000037941 */ /* 0x000fea0003800000 */
.L_x_2390:
        /* <DEDUP_REMOVED lines=12> */
.L_x_2392:
        /* <DEDUP_REMOVED lines=16> */
.L_x_2393:
        /* <DEDUP_REMOVED lines=16> */
.L_x_2494:
[----:B------:R-:W-:Y:S05]  /*fee0*/  BSYNC B3 ;  /* 0x0000000000037941 */ /* 0x000fea0003800000 */
.L_x_2394:
        /* <DEDUP_REMOVED lines=12> */
.L_x_2397:
[----:B------:R-:W-:Y:S05]  /*ffb0*/  BSYNC B3 ;  /* 0x0000000000037941 */ /* 0x000fea0003800000 */
.L_x_2396:
        /* <DEDUP_REMOVED lines=13> */
.L_x_2398:
        /* <DEDUP_REMOVED lines=15> */
.L_x_2399:
        /* <DEDUP_REMOVED lines=12> */
.L_x_2386:
[----:B------:R-:W-:Y:S05]  /*10240*/  BSYNC B1 ;  /* 0x0000000000017941 */ /* 0x000fea0003800000 */
.L_x_2385:
[----:B0-----:R-:W2:Y:S01]  /*10250*/  LDL.LU R0, [R1+0x34] ;  /* 0x0000340001007983 */ /* 0x001ea20000300800 */
[----:B------:R-:W-:-:S03]  /*10260*/  IMAD.MOV.U32 R19, RZ, RZ, R8 ;  /* 0x000000ffff137224 */ /* 0x000fc600078e0008 */
[----:B------:R0:W-:Y:S02]  /*10270*/  STL [R1+0x14], R11 ;  /* 0x0000140b01007387 */ /* 0x0001e40000100800 */
[----:B0-2---:R-:W-:-:S07]  /*10280*/  VIADD R0, R0, 0xfffffffd ;  /* 0xfffffffd00007836 */ /* 0x005fce0000000000 */
.L_x_2384:
[----:B------:R-:W-:Y:S05]  /*10290*/  BSYNC B2 ;  /* 0x0000000000027941 */ /* 0x000fea0003800000 */
.L_x_2383:
[----:B------:R-:W-:Y:S01]  /*102a0*/  VIADD R10, R10, 0xfffffffe ;  /* 0xfffffffe0a0a7836 */ /* 0x000fe20000000000 */
[----:B------:R-:W-:-:S04]  /*102b0*/  LOP3.LUT R7, RZ, R7, RZ, 0x33, !PT ;  /* 0x00000007ff077212 */ /* 0x000fc800078e33ff */
[----:B------:R-:W-:-:S13]  /*102c0*/  ISETP.NE.AND P0, PT, R10, R7, PT ;  /* 0x000000070a00720c */ /* 0x000fda0003f05270 */
[----:B------:R-:W-:Y:S05]  /*102d0*/  @!P0 BRA `(.L_x_2382) ;  /* 0x0000001000cc8947 */ /* 0x000fea0003800000 */
[----:B------:R-:W-:-:S07]  /*102e0*/  IMAD.MOV.U32 R9, RZ, RZ, R17 ;  /* 0x000000ffff097224 */ /* 0x000fce00078e0011 */
.L_x_2430:
        /* <DEDUP_REMOVED lines=8> */
[----:B--2---:R-:W-:Y:S02]  /*10370*/  ISETP.NE.AND P1, PT, R3, RZ, PT ;  /* 0x000000ff0300720c */ /* 0x004fe40003f25270 */
        /* <DEDUP_REMOVED lines=26> */
.L_x_2402:
[----:B------:R-:W-:Y:S01]  /*10520*/  IMAD R3, R4, 0x8, R18 ;  /* 0x0000000804037824 */ /* 0x000fe200078e0212 */
[----:B------:R-:W-:Y:S01]  /*10530*/  SHF.L.U32 R2, R5, 0x1f, RZ ;  /* 0x0000001f05027819 */ /* 0x000fe200000006ff */
[----:B------:R-:W-:Y:S03]  /*10540*/  BSSY B2, `(.L_x_2403) ;  /* 0x0000003000027945 */ /* 0x000fe60003800000 */
[----:B------:R-:W1:Y:S02]  /*10550*/  SYNCS.PHASECHK.TRANS64.TRYWAIT P0, [R3+URZ+0x28840], R2 ;  /* 0x02884002030075a7 */ /* 0x000e64000800017f */
[----:B-1----:R-:W-:Y:S05]  /*10560*/  @!P0 BRA `(.L_x_2404) ;  /* 0x0000003800ec8947 */ /* 0x002fea0003800000 */
.L_x_2495:
[----:B------:R-:W-:Y:S05]  /*10570*/  BSYNC B2 ;  /* 0x0000000000027941 */ /* 0x000fea0003800000 */
.L_x_2403:
        /* <DEDUP_REMOVED lines=12> */
.L_x_2406:
[----:B------:R-:W-:Y:S05]  /*10640*/  BSYNC B2 ;  /* 0x0000000000027941 */ /* 0x000fea0003800000 */
.L_x_2405:
        /* <DEDUP_REMOVED lines=12> */
.L_x_2407:
        /* <DEDUP_REMOVED lines=16> */
.L_x_2408:
        /* <DEDUP_REMOVED lines=16> */
.L_x_2496:
[----:B------:R-:W-:Y:S05]  /*10910*/  BSYNC B2 ;  /* 0x0000000000027941 */ /* 0x000fea0003800000 */
.L_x_2409:
        /* <DEDUP_REMOVED lines=11> */
.L_x_2412:
[----:B------:R-:W-:Y:S05]  /*109d0*/  BSYNC B2 ;  /* 0x0000000000027941 */ /* 0x000fea0003800000 */
.L_x_2411:
        /* <DEDUP_REMOVED lines=12> */
.L_x_2413:
        /* <DEDUP_REMOVED lines=15> */
.L_x_2414:
        /* <DEDUP_REMOVED lines=12> */
.L_x_2401:
[----:B------:R-:W-:Y:S05]  /*10c50*/  BSYNC B1 ;  /* 0x0000000000017941 */ /* 0x000fea0003800000 */
.L_x_2400:
[----:B------:R-:W2:Y:S01]  /*10c60*/  LDL R2, [R1+0x20] ;  /* 0x0000200001027983 */ /* 0x000ea20000100800 */
[----:B------:R-:W-:Y:S01]  /*10c70*/  VIADD R19, R4, 0x1 ;  /* 0x0000000104137836 */ /* 0x000fe20000000000 */
[----:B------:R-:W-:Y:S01]  /*10c80*/  BSSY B1, `(.L_x_2415) ;  /* 0x0000094000017945 */ /* 0x000fe20003800000 */
[----:B0-----:R-:W-:-:S03]  /*10c90*/  VIADD R7, R0, 0xffffffff ;  /* 0xffffffff00077836 */ /* 0x001fc60000000000 */
[----:B------:R-:W-:-:S04]  /*10ca0*/  ISETP.NE.AND P0, PT, R19, 0x2, PT ;  /* 0x000000021300780c */ /* 0x000fc80003f05270 */
[----:B------:R-:W-:Y:S02]  /*10cb0*/  SEL R19, R19, RZ, P0 ;  /* 0x000000ff13137207 */ /* 0x000fe40000000000 */
[----:B--2---:R-:W-:Y:S02]  /*10cc0*/  ISETP.NE.AND P1, PT, R2, RZ, PT ;  /* 0x000000ff0200720c */ /* 0x004fe40003f25270 */
        /* <DEDUP_REMOVED lines=28> */
.L_x_2417:
[----:B------:R-:W-:Y:S01]  /*10e90*/  IMAD R2, R19, 0x8, R18 ;  /* 0x0000000813027824 */ /* 0x000fe200078e0212 */
[----:B------:R-:W-:Y:S01]  /*10ea0*/  SHF.L.U32 R3, R12, 0x1f, RZ ;  /* 0x0000001f0c037819 */ /* 0x000fe200000006ff */
[----:B------:R-:W-:Y:S03]  /*10eb0*/  BSSY B2, `(.L_x_2418) ;  /* 0x0000003000027945 */ /* 0x000fe60003800000 */
[----:B------:R-:W2:Y:S02]  /*10ec0*/  SYNCS.PHASECHK.TRANS64.TRYWAIT P0, [R2+URZ+0x28840], R3 ;  /* 0x02884003020075a7 */ /* 0x000ea4000800017f */
[----:B--2---:R-:W-:Y:S05]  /*10ed0*/  @!P0 BRA `(.L_x_2419) ;  /* 0x0000003000b88947 */ /* 0x004fea0003800000 */
.L_x_2497:
[----:B------:R-:W-:Y:S05]  /*10ee0*/  BSYNC B2 ;  /* 0x0000000000027941 */ /* 0x000fea0003800000 */
.L_x_2418:
        /* <DEDUP_REMOVED lines=12> */
.L_x_2421:
[----:B------:R-:W-:Y:S05]  /*10fb0*/  BSYNC B2 ;  /* 0x0000000000027941 */ /* 0x000fea0003800000 */
.L_x_2420:
        /* <DEDUP_REMOVED lines=13> */
.L_x_2422:
        /* <DEDUP_REMOVED lines=16> */
.L_x_2423:
        /* <DEDUP_REMOVED lines=15> */
.L_x_2498:
[----:B------:R-:W-:Y:S05]  /*11280*/  BSYNC B2 ;  /* 0x0000000000027941 */ /* 0x000fea0003800000 */
.L_x_2424:
        /* <DEDUP_REMOVED lines=11> */
.L_x_2427:
[----:B------:R-:W-:Y:S05]  /*11340*/  BSYNC B2 ;  /* 0x0000000000027941 */ /* 0x000fea0003800000 */
.L_x_2426:
        /* <DEDUP_REMOVED lines=12> */
.L_x_2428:
        /* <DEDUP_REMOVED lines=15> */
.L_x_2429:
        /* <DEDUP_REMOVED lines=12> */
.L_x_2416:
[----:B------:R-:W-:Y:S05]  /*115c0*/  BSYNC B1 ;  /* 0x0000000000017941 */ /* 0x000fea0003800000 */
.L_x_2415:
[----:B------:R-:W2:Y:S01]  /*115d0*/  LDL R2, [R1+0x24] ;  /* 0x0000240001027983 */ /* 0x000ea20000100800 */
[----:B------:R-:W-:Y:S01]  /*115e0*/  VIADD R0, R0, 0xfffffffe ;  /* 0xfffffffe00007836 */ /* 0x000fe20000000000 */
[----:B--2---:R-:W-:-:S13]  /*115f0*/  ISETP.GT.AND P0, PT, R7, R2, PT ;  /* 0x000000020700720c */ /* 0x004fda0003f04270 */
[----:B------:R-:W-:Y:S05]  /*11600*/  @P0 BRA `(.L_x_2430) ;  /* 0xffffffec00380947 */ /* 0x000fea000383ffff */
.L_x_2382:
[----:B------:R-:W-:Y:S05]  /*11610*/  BSYNC B0 ;  /* 0x0000000000007941 */ /* 0x000fea0003800000 */
.L_x_2381:
        /* <DEDUP_REMOVED lines=8> */
[----:B------:R-:W2:Y:S08]  /*116a0*/  FLO.U32 R0, UR4 ;  /* 0x0000000400007d00 */ /* 0x000eb000080e0000 */
        /* <DEDUP_REMOVED lines=9> */
.L_x_2432:
[----:B------:R-:W-:Y:S05]  /*11740*/  BSYNC B0 ;  /* 0x0000000000007941 */ /* 0x000fea0003800000 */
.L_x_2431:
[----:B--2---:R-:W2:Y:S01]  /*11750*/  LDL.LU R0, [R1+0x20] ;  /* 0x0000200001007983 */ /* 0x004ea20000300800 */
[----:B------:R-:W-:Y:S01]  /*11760*/  BSSY B0, `(.L_x_2433) ;  /* 0x000003a000007945 */ /* 0x000fe20003800000 */
[----:B--2---:R-:W-:-:S13]  /*11770*/  ISETP.NE.AND P0, PT, R0, RZ, PT ;  /* 0x000000ff0000720c */ /* 0x004fda0003f05270 */
        /* <DEDUP_REMOVED lines=8> */
.L_x_2499:
[----:B------:R-:W-:Y:S05]  /*11800*/  BSYNC B1 ;  /* 0x0000000000017941 */ /* 0x000fea0003800000 */
.L_x_2435:
        /* <DEDUP_REMOVED lines=9> */
.L_x_2438:
[----:B------:R-:W-:Y:S05]  /*118a0*/  BSYNC B1 ;  /* 0x0000000000017941 */ /* 0x000fea0003800000 */
.L_x_2437:
        /* <DEDUP_REMOVED lines=12> */
.L_x_2439:
        /* <DEDUP_REMOVED lines=15> */
.L_x_2440:
        /* <DEDUP_REMOVED lines=10> */
.L_x_2434:
[----:B------:R-:W-:Y:S05]  /*11b00*/  BSYNC B0 ;  /* 0x0000000000007941 */ /* 0x000fea0003800000 */
.L_x_2433:
[----:B------:R-:W2:Y:S01]  /*11b10*/  LDL.LU R4, [R1+0x14] ;  /* 0x0000140001047983 */ /* 0x000ea20000300800 */
[----:B------:R-:W-:-:S05]  /*11b20*/  VIADD R19, R19, 0x1 ;  /* 0x0000000113137836 */ /* 0x000fca0000000000 */
[----:B------:R-:W-:-:S04]  /*11b30*/  ISETP.NE.AND P0, PT, R19, 0x2, PT ;  /* 0x000000021300780c */ /* 0x000fc80003f05270 */
[----:B------:R-:W-:Y:S02]  /*11b40*/  SEL R0, RZ, 0x1, P0 ;  /* 0x00000001ff007807 */ /* 0x000fe40000000000 */
[----:B------:R-:W-:Y:S02]  /*11b50*/  SEL R19, R19, RZ, P0 ;  /* 0x000000ff13137207 */ /* 0x000fe40000000000 */
[----:B--2---:R-:W-:-:S05]  /*11b60*/  LOP3.LUT R4, R4, R0, RZ, 0x3c, !PT ;  /* 0x0000000004047212 */ /* 0x004fca00078e3cff */
[----:B------:R2:W-:Y:S02]  /*11b70*/  STL [R1+0x14], R4 ;  /* 0x0000140401007387 */ /* 0x0005e40000100800 */
.L_x_2361:
[----:B------:R-:W-:Y:S05]  /*11b80*/  BSYNC B7 ;  /* 0x0000000000077941 */ /* 0x000fea0003800000 */
.L_x_2359:
[----:B----4-:R-:W4:Y:S02]  /*11b90*/  LDL R0, [R1+0x5c] ;  /* 0x00005c0001007983 */ /* 0x010f240000100800 */
[----:B----4-:R-:W-:-:S13]  /*11ba0*/  ISETP.NE.AND P0, PT, R0, RZ, PT ;  /* 0x000000ff0000720c */ /* 0x010fda0003f05270 */
[----:B------:R-:W-:Y:S05]  /*11bb0*/  @!P0 BRA `(.L_x_2441) ;  /* 0x00000000002c8947 */ /* 0x000fea0003800000 */
[----:B------:R-:W-:Y:S05]  /*11bc0*/  WARPSYNC.ALL ;  /* 0x0000000000007948 */ /* 0x000fea0003800000 */
[----:B------:R-:W4:Y:S08]  /*11bd0*/  S2UR UR5, SR_CgaCtaId ;  /* 0x00000000000579c3 */ /* 0x000f300000008800 */
[----:B------:R-:W-:Y:S06]  /*11be0*/  BAR.SYNC.DEFER_BLOCKING 0x5, 0x180 ;  /* 0x0146000000007b1d */ /* 0x000fec0000010000 */
[----:B------:R-:W-:-:S02]  /*11bf0*/  UMOV UR4, 0x400 ;  /* 0x0000040000047882 */ /* 0x000fc40000000000 */
[----:B----4-:R-:W-:-:S06]  /*11c00*/  ULEA UR4, UR5, UR4, 0x18 ;  /* 0x0000000405047291 */ /* 0x010fcc000f8ec03f */
[----:B------:R-:W-:-:S05]  /*11c10*/  IMAD.U32 R18, RZ, RZ, UR4 ;  /* 0x00000004ff127e24 */ /* 0x000fca000f8e00ff */
[----:B0123--:R-:W0:Y:S04]  /*11c20*/  LDS.128 R4, [R18+0x288d0] ;  /* 0x0288d00012047984 */ /* 0x00fe280000000c00 */
[----:B0-----:R0:W-:Y:S04]  /*11c30*/  STL.64 [R1], R4 ;  /* 0x0000000401007387 */ /* 0x0011e80000100a00 */
[----:B------:R0:W-:Y:S01]  /*11c40*/  STL.64 [R1+0x8], R6 ;  /* 0x0000080601007387 */ /* 0x0001e20000100a00 */
[----:B------:R-:W-:Y:S06]  /*11c50*/  BAR.ARV 0x4, 0x180 ;  /* 0x0106000000007b1d */ /* 0x000fec0000002000 */
[----:B------:R-:W-:Y:S05]  /*11c60*/  BRA `(.L_x_2442) ;  /* 0x00000010002c7947 */ /* 0x000fea0003800000 */
.L_x_2441:
[----:B------:R-:W4:Y:S01]  /*11c70*/  S2R R0, SR_TID.X ;  /* 0x0000000000007919 */ /* 0x000f220000002100 */
[----:B------:R-:W-:Y:S01]  /*11c80*/  UMOV UR4, 0xffffffff ;  /* 0xffffffff00047882 */ /* 0x000fe20000000000 */
[----:B----4-:R-:W-:-:S04]  /*11c90*/  LOP3.LUT R16, R0, 0x1f, RZ, 0xc0, !PT ;  /* 0x0000001f00107812 */ /* 0x010fc800078ec0ff */
[----:B------:R-:W-:Y:S01]  /*11ca0*/  ISETP.NE.AND P0, PT, R16, 0x1f, PT ;  /* 0x0000001f1000780c */ /* 0x000fe20003f05270 */
[----:B------:R-:W-:-:S12]  /*11cb0*/  BRA.DIV UR4, `(.L_x_2443) ;  /* 0x00000026047c7947 */ /* 0x000fd8000b800000 */
[----:B------:R-:W2:Y:S01]  /*11cc0*/  LDL.LU R3, [R1] ;  /* 0x0000000001037983 */ /* 0x000ea20000300800 */
[----:B------:R-:W-:-:S03]  /*11cd0*/  ULDC UR4, c[0x0][0xc3c] ;  /* 0x00030f0000047ab9 */ /* 0x000fc60000000800 */
[----:B01----:R-:W4:Y:S01]  /*11ce0*/  LDL R8, [R1+0xc] ;  /* 0x00000c0001087983 */ /* 0x003f220000100800 */
[----:B--2---:R-:W-:Y:S02]  /*11cf0*/  IMAD.MOV.U32 R10, RZ, RZ, R3 ;  /* 0x000000ffff0a7224 */ /* 0x004fe400078e0003 */
[----:B----4-:R-:W-:-:S05]  /*11d00*/  IMAD.IADD R0, R8, 0x1, R16 ;  /* 0x0000000108007824 */ /* 0x010fca00078e0210 */
[----:B------:R-:W-:-:S13]  /*11d10*/  ISETP.GE.OR P1, PT, R0, UR4, !P0 ;  /* 0x0000000400007c0c */ /* 0x000fda000c726670 */
[----:B------:R-:W0:Y:S08]  /*11d20*/  @!P1 LDC.64 R2, c[0x0][0xc80] ;  /* 0x00032000ff029b82 */ /* 0x000e300000000a00 */
[----:B---3--:R-:W1:Y:S01]  /*11d30*/  @!P1 LDC.64 R6, c[0x0][0xc78] ;  /* 0x00031e00ff069b82 */ /* 0x008e620000000a00 */
[----:B0-----:R-:W-:-:S05]  /*11d40*/  @!P1 IMAD.WIDE R2, R0, 0x4, R2 ;  /* 0x0000000400029825 */ /* 0x001fca00078e0202 */
[----:B------:R1:W2:Y:S02]  /*11d50*/  @!P1 LDG.E R5, desc[UR50][R2.64] ;  /* 0x0000003202059981 */ /* 0x0002a4000c1e1900 */
[----:B-1----:R-:W-:-:S05]  /*11d60*/  @!P1 IMAD.WIDE R2, R0, 0x4, R6 ;  /* 0x0000000400029825 */ /* 0x002fca00078e0206 */
[----:B------:R-:W3:Y:S01]  /*11d70*/  @!P1 LDG.E R8, desc[UR50][R2.64] ;  /* 0x0000003202089981 */ /* 0x000ee2000c1e1900 */
[----:B------:R-:W-:Y:S02]  /*11d80*/  CS2R R6, SRZ ;  /* 0x0000000000067805 */ /* 0x000fe4000001ff00 */
[C---:B------:R-:W-:Y:S02]  /*11d90*/  ISETP.GE.U32.AND P2, PT, R16.reuse, 0x2, PT ;  /* 0x000000021000780c */ /* 0x040fe40003f46070 */
[C---:B------:R-:W-:Y:S01]  /*11da0*/  ISETP.GE.U32.AND P3, PT, R16.reuse, 0x4, PT ;  /* 0x000000041000780c */ /* 0x040fe20003f66070 */
[----:B------:R-:W-:Y:S01]  /*11db0*/  SHFL.IDX PT, R4, R10, RZ, 0x1f ;  /* 0x00001fff0a047589 */ /* 0x000fe200000e0000 */
[C---:B------:R-:W-:Y:S02]  /*11dc0*/  ISETP.GE.U32.AND P4, PT, R16.reuse, 0x8, PT ;  /* 0x000000081000780c */ /* 0x040fe40003f86070 */
[----:B------:R-:W-:Y:S01]  /*11dd0*/  ISETP.GE.U32.AND P5, PT, R16, 0x10, PT ;  /* 0x000000101000780c */ /* 0x000fe20003fa6070 */
[----:B------:R-:W-:Y:S01]  /*11de0*/  SHFL.IDX PT, R0, R10, 0x1, 0x1f ;  /* 0x00201f000a007f89 */ /* 0x000fe200000e0000 */
[----:B--2---:R-:W-:-:S02]  /*11df0*/  @!P1 IMAD.MOV.U32 R6, RZ, RZ, R5 ;  /* 0x000000ffff069224 */ /* 0x004fc400078e0005 */
[----:B---3--:R-:W-:Y:S01]  /*11e00*/  @!P1 IMAD.MOV.U32 R7, RZ, RZ, R8 ;  /* 0x000000ffff079224 */ /* 0x008fe200078e0008 */
[----:B------:R-:W-:-:S03]  /*11e10*/  ISETP.NE.AND P1, PT, R16, RZ, PT ;  /* 0x000000ff1000720c */ /* 0x000fc60003f25270 */
[----:B------:R-:W-:-:S05]  /*11e20*/  IMAD R2, R7, R6, RZ ;  /* 0x0000000607027224 */ /* 0x000fca00078e02ff */
[----:B------:R-:W0:Y:S02]  /*11e30*/  SHFL.UP PT, R14, R2, 0x1, RZ ;  /* 0x04200000020e7989 */ /* 0x000e2400000e00ff */
[----:B0-----:R-:W-:-:S05]  /*11e40*/  SEL R5, R14, RZ, P1 ;  /* 0x000000ff0e057207 */ /* 0x001fca0000800000 */
[----:B------:R-:W-:Y:S02]  /*11e50*/  IMAD.IADD R2, R2, 0x1, R5 ;  /* 0x0000000102027824 */ /* 0x000fe400078e0205 */
[----:B------:R-:W-:-:S03]  /*11e60*/  IMAD.MOV.U32 R5, RZ, RZ, RZ ;  /* 0x000000ffff057224 */ /* 0x000fc600078e00ff */
        /* <DEDUP_REMOVED lines=13> */
.L_x_2509:
[----:B------:R-:W-:Y:S02]  /*11f40*/  ULDC UR4, c[0x0][0xc38] ;  /* 0x00030e0000047ab9 */ /* 0x000fe40000000800 */
[----:B------:R-:W-:-:S04]  /*11f50*/  IMAD.U32 R8, RZ, RZ, UR4 ;  /* 0x00000004ff087e24 */ /* 0x000fc8000f8e00ff */
[----:B-1----:R-:W-:-:S04]  /*11f60*/  IMAD R9, R9, R8, RZ ;  /* 0x0000000809097224 */ /* 0x002fc800078e02ff */
[----:B------:R-:W-:-:S05]  /*11f70*/  IMAD.IADD R0, R0, 0x1, R9 ;  /* 0x0000000100007824 */ /* 0x000fca00078e0209 */
[----:B------:R-:W-:-:S13]  /*11f80*/  ISETP.GT.AND P6, PT, R0, R4, PT ;  /* 0x000000040000720c */ /* 0x000fda0003fc4270 */
[----:B------:R-:W-:Y:S05]  /*11f90*/  @P6 BRA `(.L_x_2444) ;  /* 0x0000000000ac6947 */ /* 0x000fea0003800000 */
.L_x_2447:
        /* <DEDUP_REMOVED lines=37> */
.L_x_2517:
[----:B------:R-:W-:Y:S02]  /*121f0*/  ULDC UR4, c[0x0][0xc38] ;  /* 0x00030e0000047ab9 */ /* 0x000fe40000000800 */
[----:B------:R-:W-:-:S04]  /*12200*/  IMAD.U32 R8, RZ, RZ, UR4 ;  /* 0x00000004ff087e24 */ /* 0x000fc8000f8e00ff */
[----:B-1----:R-:W-:-:S04]  /*12210*/  IMAD R9, R9, R8, RZ ;  /* 0x0000000809097224 */ /* 0x002fc800078e02ff */
[----:B------:R-:W-:-:S05]  /*12220*/  IMAD.IADD R0, R9, 0x1, R0 ;  /* 0x0000000109007824 */ /* 0x000fca00078e0200 */
[----:B------:R-:W-:-:S13]  /*12230*/  ISETP.GT.AND P6, PT, R0, R4, PT ;  /* 0x000000040000720c */ /* 0x000fda0003fc4270 */
[----:B------:R-:W-:Y:S05]  /*12240*/  @!P6 BRA `(.L_x_2447) ;  /* 0xfffffffc0054e947 */ /* 0x000fea000383ffff */
.L_x_2444:
        /* <DEDUP_REMOVED lines=12> */
.L_x_2522:
[----:B------:R-:W-:-:S13]  /*12310*/  ISETP.NE.AND P0, PT, R3, RZ, PT ;  /* 0x000000ff0300720c */ /* 0x000fda0003f05270 */
[----:B------:R-:W-:Y:S05]  /*12320*/  @!P0 BRA `(.L_x_2449) ;  /* 0x0000000000108947 */ /* 0x000fea0003800000 */
[----:B------:R-:W-:Y:S01]  /*12330*/  UMOV UR4, 0xffffffff ;  /* 0xffffffff00047882 */ /* 0x000fe20000000000 */
[----:B---3--:R-:W-:Y:S02]  /*12340*/  VIADD R10, R10, 0xffffffff ;  /* 0xffffffff0a0a7836 */ /* 0x008fe40000000000 */
[----:B------:R-:W-:Y:S05]  /*12350*/  BRA.DIV UR4, `(.L_x_2450) ;  /* 0x0000002a04487947 */ /* 0x000fea000b800000 */
[----:B------:R1:W2:Y:S02]  /*12360*/  SHFL.IDX PT, R5, R2, R10, 0x1f ;  /* 0x00001f0a02057589 */ /* 0x0002a400000e0000 */
.L_x_2449:
[----:B--2---:R-:W-:Y:S01]  /*12370*/  IMAD R3, R5, R8, R9 ;  /* 0x0000000805037224 */ /* 0x004fe200078e0209 */
[----:B------:R-:W-:-:S03]  /*12380*/  ISETP.NE.AND P0, PT, R7, 0x1, PT ;  /* 0x000000010700780c */ /* 0x000fc60003f05270 */
[----:B------:R-:W-:Y:S01]  /*12390*/  IMAD.IADD R4, R4, 0x1, -R3 ;  /* 0x0000000104047824 */ /* 0x000fe200078e0a03 */
[----:B------:R2:W-:Y:S09]  /*123a0*/  STL [R1], R3 ;  /* 0x0000000301007387 */ /* 0x0005f20000100800 */
[----:B------:R-:W-:Y:S05]  /*123b0*/  @!P0 BRA `(.L_x_2451) ;  /* 0x0000000000e48947 */ /* 0x000fea0003800000 */
[----:B------:R-:W-:-:S04]  /*123c0*/  IABS R5, R0 ;  /* 0x0000000000057213 */ /* 0x000fc80000000000 */
[----:B0--3--:R-:W0:Y:S08]  /*123d0*/  I2F.RP R6, R5 ;  /* 0x0000000500067306 */ /* 0x009e300000209400 */
[----:B0-----:R-:W0:Y:S02]  /*123e0*/  MUFU.RCP R6, R6 ;  /* 0x0000000600067308 */ /* 0x001e240000001000 */
[----:B0-----:R-:W-:-:S06]  /*123f0*/  VIADD R9, R6, 0xffffffe ;  /* 0x0ffffffe06097836 */ /* 0x001fcc0000000000 */
[----:B--2---:R-:W1:Y:S02]  /*12400*/  F2I.FTZ.U32.TRUNC.NTZ R3, R9 ;  /* 0x0000000900037305 */ /* 0x004e64000021f000 */
        /* <DEDUP_REMOVED lines=52> */
.L_x_2451:
[----:B------:R-:W4:Y:S01]  /*12750*/  LDL R5, [R1+0xc] ;  /* 0x00000c0001057983 */ /* 0x000f220000100800 */
[----:B012---:R-:W4:Y:S02]  /*12760*/  LDC.64 R2, c[0x0][0xc90] ;  /* 0x00032400ff027b82 */ /* 0x007f240000000a00 */
[----:B----4-:R-:W-:-:S05]  /*12770*/  IMAD.WIDE R2, R5, 0x4, R2 ;  /* 0x0000000405027825 */ /* 0x010fca00078e0202 */
[----:B---3--:R-:W2:Y:S02]  /*12780*/  LDG.E R6, desc[UR50][R2.64] ;  /* 0x0000003202067981 */ /* 0x008ea4000c1e1900 */
        /* <DEDUP_REMOVED lines=59> */
.L_x_2452:
[----:B-1----:R-:W-:-:S05]  /*12b40*/  LOP3.LUT R3, RZ, R4, RZ, 0x33, !PT ;  /* 0x00000004ff037212 */ /* 0x002fca00078e33ff */
[----:B------:R-:W-:-:S05]  /*12b50*/  IMAD.IADD R0, R0, 0x1, R3 ;  /* 0x0000000100007824 */ /* 0x000fca00078e0203 */
[----:B------:R1:W-:Y:S01]  /*12b60*/  STL [R1+0x4], R0 ;  /* 0x0000040001007387 */ /* 0x0003e20000100800 */
[----:B------:R-:W-:Y:S05]  /*12b70*/  BRA `(.L_x_2453) ;  /* 0x0000000000287947 */ /* 0x000fea0003800000 */
.L_x_2445:
        /* <DEDUP_REMOVED lines=10> */
.L_x_2453:
[----:B--2---:R-:W2:Y:S04]  /*12c20*/  LDL R3, [R1+0x8] ;  /* 0x0000080001037983 */ /* 0x004ea80000100800 */
[----:B0-----:R-:W3:Y:S04]  /*12c30*/  LDL R2, [R1+0xc] ;  /* 0x00000c0001027983 */ /* 0x001ee80000100800 */
[----:B------:R-:W4:Y:S04]  /*12c40*/  LDL R4, [R1] ;  /* 0x0000000001047983 */ /* 0x000f280000100800 */
[----:B------:R-:W4:Y:S01]  /*12c50*/  LDL R5, [R1+0x4] ;  /* 0x0000040001057983 */ /* 0x000f220000100800 */
[----:B------:R-:W-:Y:S05]  /*12c60*/  WARPSYNC.ALL ;  /* 0x0000000000007948 */ /* 0x000fea0003800000 */
[----:B-1----:R-:W0:Y:S02]  /*12c70*/  S2R R0, SR_TID.X ;  /* 0x0000000000007919 */ /* 0x002e240000002100 */
        /* <DEDUP_REMOVED lines=10> */
.L_x_2442:
[----:B------:R-:W2:Y:S01]  /*12d20*/  LDL R0, [R1+0xc] ;  /* 0x00000c0001007983 */ /* 0x000ea20000100800 */
[----:B------:R-:W-:Y:S02]  /*12d30*/  ULDC UR4, c[0x0][0xc3c] ;  /* 0x00030f0000047ab9 */ /* 0x000fe40000000800 */
[----:B--2---:R-:W-:-:S13]  /*12d40*/  ISETP.GE.AND P0, PT, R0, UR4, PT ;  /* 0x0000000400007c0c */ /* 0x004fda000bf06270 */
[----:B------:R-:W-:Y:S05]  /*12d50*/  @!P0 BRA `(.L_x_2454) ;  /* 0xffffffa8002c8947 */ /* 0x000fea000383ffff */
[----:B------:R-:W-:Y:S05]  /*12d60*/  BSYNC B8 ;  /* 0x0000000000087941 */ /* 0x000fea0003800000 */
.L_x_2353:
[----:B0-----:R-:W2:Y:S01]  /*12d70*/  LDL.LU R0, [R1+0x48] ;  /* 0x0000480001007983 */ /* 0x001ea20000300800 */
[----:B------:R-:W-:Y:S01]  /*12d80*/  BSSY B0, `(.L_x_2455) ;  /* 0x000000b000007945 */ /* 0x000fe20003800000 */
[----:B-1-3--:R-:W0:Y:S01]  /*12d90*/  S2R R5, SR_CgaCtaId ;  /* 0x0000000000057919 */ /* 0x00ae220000008800 */
        /* <DEDUP_REMOVED lines=9> */
.L_x_2525:
[----:B------:R-:W-:Y:S05]  /*12e30*/  BSYNC B0 ;  /* 0x0000000000007941 */ /* 0x000fea0003800000 */
.L_x_2455:
[----:B------:R-:W-:-:S03]  /*12e40*/  UMOV UR4, 0xffffffff ;  /* 0xffffffff00047882 */ /* 0x000fc60000000000 */
[----:B------:R-:W-:Y:S05]  /*12e50*/  BRA.DIV UR4, `(.L_x_2457) ;  /* 0x0000001e04c87947 */ /* 0x000fea000b800000 */
[----:B------:R-:W1:Y:S02]  /*12e60*/  S2R R2, SR_TID.X ;  /* 0x0000000000027919 */ /* 0x000e640000002100 */
[----:B-1----:R-:W-:-:S04]  /*12e70*/  SHF.R.U32.HI R2, RZ, 0x5, R2 ;  /* 0x00000005ff027819 */ /* 0x002fc80000011602 */
[----:B------:R-:W-:-:S05]  /*12e80*/  LOP3.LUT R2, R2, 0x3, RZ, 0xc0, !PT ;  /* 0x0000000302027812 */ /* 0x000fca00078ec0ff */
[----:B------:R1:W2:Y:S02]  /*12e90*/  SHFL.IDX PT, R14, R2, RZ, 0x1f ;  /* 0x00001fff020e7589 */ /* 0x0002a400000e0000 */
.L_x_2528:
[----:B--2---:R-:W-:Y:S01]  /*12ea0*/  ISETP.NE.AND P0, PT, R14, RZ, PT ;  /* 0x000000ff0e00720c */ /* 0x004fe20003f05270 */
[----:B------:R-:W-:-:S12]  /*12eb0*/  BSSY B0, `(.L_x_2458) ;  /* 0x0000025000007945 */ /* 0x000fd80003800000 */
[----:B------:R-:W-:Y:S05]  /*12ec0*/  @P0 BRA `(.L_x_2459) ;  /* 0x00000000008c0947 */ /* 0x000fea0003800000 */
[----:B------:R-:W-:-:S03]  /*12ed0*/  UMOV UR4, 0xffffffff ;  /* 0xffffffff00047882 */ /* 0x000fc60000000000 */
[----:B------:R-:W-:Y:S05]  /*12ee0*/  BRA.DIV UR4, `(.L_x_2460) ;  /* 0x0000001e04d87947 */ /* 0x000fea000b800000 */
[----:B------:R-:W-:-:S13]  /*12ef0*/  ELECT P6, URZ, PT ;  /* 0x00000000003f782f */ /* 0x000fda00038c0000 */
.L_x_2531:
[----:B------:R-:W-:Y:S05]  /*12f00*/  @!P6 BRA `(.L_x_2459) ;  /* 0x00000000007ce947 */ /* 0x000fea0003800000 */
[----:B------:R-:W-:-:S06]  /*12f10*/  ULOP3.LUT UR4, UR36, 0x2, URZ, 0xfc, !UPT ;  /* 0x0000000224047892 */ /* 0x000fcc000f8efc3f */
[----:B-1----:R-:W-:-:S05]  /*12f20*/  IMAD.U32 R2, RZ, RZ, UR4 ;  /* 0x00000004ff027e24 */ /* 0x002fca000f8e00ff */
[----:B------:R-:W-:-:S13]  /*12f30*/  ISETP.NE.AND P2, PT, R2, 0x3, PT ;  /* 0x000000030200780c */ /* 0x000fda0003f45270 */
[----:B------:R-:W-:Y:S05]  /*12f40*/  @!P2 BRA `(.L_x_2461) ;  /* 0x000000000004a947 */ /* 0x000fea0003800000 */
[----:B------:R-:W-:Y:S01]  /*12f50*/  BPT.TRAP 0x1 ;  /* 0x000000040000795c */ /* 0x000fe20000300000 */
.L_x_2461:
        /* <DEDUP_REMOVED lines=13> */
.L_x_2532:
[----:B------:R-:W1:Y:S02]  /*13030*/  SYNCS.PHASECHK.TRANS64.TRYWAIT P0, [R7+URZ], R2 ;  /* 0x00000002070075a7 */ /* 0x000e64000800017f */
[----:B-1----:R-:W-:Y:S05]  /*13040*/  @!P0 BRA `(.L_x_2463) ;  /* 0x0000001c00b48947 */ /* 0x002fea0003800000 */
.L_x_2533:
[----:B------:R-:W-:Y:S05]  /*13050*/  @!P2 BRA `(.L_x_2464) ;  /* 0x000000000004a947 */ /* 0x000fea0003800000 */
[----:B------:R-:W-:Y:S01]  /*13060*/  BPT.TRAP 0x1 ;  /* 0x000000040000795c */ /* 0x000fe20000300000 */
.L_x_2464:
[----:B------:R-:W-:-:S04]  /*13070*/  VIADD R0, R0, 0x28860 ;  /* 0x0002886000007836 */ /* 0x000fc80000000000 */
[----:B------:R-:W-:-:S04]  /*13080*/  IMAD R4, R19, 0x8, R0 ;  /* 0x0000000813047824 */ /* 0x000fc800078e0200 */
[----:B------:R-:W2:Y:S02]  /*13090*/  SYNCS.PHASECHK.TRANS64.TRYWAIT P0, [R4+URZ], R5 ;  /* 0x00000005040075a7 */ /* 0x000ea4000800017f */
[----:B--2---:R-:W-:Y:S05]  /*130a0*/  @!P0 BRA `(.L_x_2465) ;  /* 0x0000001c00b08947 */ /* 0x004fea0003800000 */
.L_x_2534:
[----:B------:R-:W-:-:S07]  /*130b0*/  IMAD R3, R3, 0x8, R0 ;  /* 0x0000000803037824 */ /* 0x000fce00078e0200 */
.L_x_2466:
[----:B---3--:R3:W4:Y:S02]  /*130c0*/  SYNCS.PHASECHK.TRANS64.TRYWAIT P0, [R3+URZ], R2 ;  /* 0x00000002030075a7 */ /* 0x008724000800017f */
[----:B----4-:R-:W-:Y:S05]  /*130d0*/  @!P0 NANOSLEEP.SYNCS 0x989680 ;  /* 0x009896800000895d */ /* 0x010fea0003900000 */
[----:B------:R-:W4:Y:S02]  /*130e0*/  @!P0 SYNCS.PHASECHK.TRANS64 P0, [R3+URZ], R2 ;  /* 0x00000002030085a7 */ /* 0x000f24000800007f */
[----:B----4-:R-:W-:Y:S05]  /*130f0*/  @!P0 BRA `(.L_x_2466) ;  /* 0xfffffffc00f08947 */ /* 0x010fea000383ffff */
.L_x_2459:
[----:B------:R-:W-:Y:S05]  /*13100*/  BSYNC B0 ;  /* 0x0000000000007941 */ /* 0x000fea0003800000 */
.L_x_2458:
[----:B------:R-:W-:Y:S05]  /*13110*/  EXIT ;  /* 0x000000000000794d */ /* 0x000fea0003800000 */
.L_x_2292:
[----:B0-----:R-:W-:-:S04]  /*13120*/  IMAD.U32 R3, RZ, RZ, UR41 ;  /* 0x00000029ff037e24 */ /* 0x001fc8000f8e00ff */
[----:B------:R0:W1:Y:S03]  /*13130*/  SYNCS.PHASECHK.TRANS64.TRYWAIT P1, [R3+URZ+0x28800], R0 ;  /* 0x02880000030075a7 */ /* 0x000066000802017f */
[----:B-1----:R-:W-:Y:S05]  /*13140*/  @!P1 NANOSLEEP.SYNCS 0x989680 ;  /* 0x009896800000995d */ /* 0x002fea0003900000 */
[----:B------:R-:W1:Y:S02]  /*13150*/  @!P1 SYNCS.PHASECHK.TRANS64 P1, [R3+URZ+0x28800], R0 ;  /* 0x02880000030095a7 */ /* 0x000e64000802007f */
[----:B-1----:R-:W-:Y:S05]  /*13160*/  @!P1 BRA `(.L_x_2292) ;  /* 0xfffffffc00ec9947 */ /* 0x002fea000383ffff */
[----:B------:R-:W-:Y:S05]  /*13170*/  BRA `(.L_x_2467) ;  /* 0xfffffeec00147947 */ /* 0x000fea000383ffff */
.L_x_2296:
[----:B-1----:R1:W2:Y:S02]  /*13180*/  SYNCS.PHASECHK.TRANS64.TRYWAIT P2, [R0+URZ+0x28830], R3 ;  /* 0x02883003000075a7 */ /* 0x0022a4000804017f */
[----:B--2---:R-:W-:Y:S05]  /*13190*/  @!P2 NANOSLEEP.SYNCS 0x989680 ;  /* 0x009896800000a95d */ /* 0x004fea0003900000 */
[----:B------:R-:W2:Y:S02]  /*131a0*/  @!P2 SYNCS.PHASECHK.TRANS64 P2, [R0+URZ+0x28830], R3 ;  /* 0x028830030000a5a7 */ /* 0x000ea4000804007f */
[----:B--2---:R-:W-:Y:S05]  /*131b0*/  @!P2 BRA `(.L_x_2296) ;  /* 0xfffffffc00f0a947 */ /* 0x004fea000383ffff */
[----:B------:R-:W-:Y:S05]  /*131c0*/  BRA `(.L_x_2295) ;  /* 0xfffffeec00387947 */ /* 0x000fea000383ffff */
.L_x_2301:
[----:B-1----:R-:W-:-:S04]  /*131d0*/  IMAD.U32 R7, RZ, RZ, UR6 ;  /* 0x00000006ff077e24 */ /* 0x002fc8000f8e00ff */
[----:B------:R1:W2:Y:S03]  /*131e0*/  SYNCS.PHASECHK.TRANS64.TRYWAIT P3, [R7+URZ+0x28830], R4 ;  /* 0x02883004070075a7 */ /* 0x0002a6000806017f */
[----:B--2---:R-:W-:Y:S05]  /*131f0*/  @!P3 NANOSLEEP.SYNCS 0x989680 ;  /* 0x009896800000b95d */ /* 0x004fea0003900000 */
[----:B------:R-:W2:Y:S02]  /*13200*/  @!P3 SYNCS.PHASECHK.TRANS64 P3, [R7+URZ+0x28830], R4 ;  /* 0x028830040700b5a7 */ /* 0x000ea4000806007f */
[----:B--2---:R-:W-:Y:S05]  /*13210*/  @!P3 BRA `(.L_x_2301) ;  /* 0xfffffffc00ecb947 */ /* 0x004fea000383ffff */
[----:B------:R-:W-:Y:S05]  /*13220*/  BRA `(.L_x_2298) ;  /* 0xffffff1000347947 */ /* 0x000fea000383ffff */
.L_x_2305:
[----:B-1----:R-:W-:-:S04]  /*13230*/  IMAD.U32 R7, RZ, RZ, UR6 ;  /* 0x00000006ff077e24 */ /* 0x002fc8000f8e00ff */
[----:B------:R1:W2:Y:S03]  /*13240*/  SYNCS.PHASECHK.TRANS64.TRYWAIT P3, [R7+URZ+0x28850], R4 ;  /* 0x02885004070075a7 */ /* 0x0002a6000806017f */
[----:B--2---:R-:W-:Y:S05]  /*13250*/  @!P3 NANOSLEEP.SYNCS 0x989680 ;  /* 0x009896800000b95d */ /* 0x004fea0003900000 */
[----:B------:R-:W2:Y:S02]  /*13260*/  @!P3 SYNCS.PHASECHK.TRANS64 P3, [R7+URZ+0x28850], R4 ;  /* 0x028850040700b5a7 */ /* 0x000ea4000806007f */
[----:B--2---:R-:W-:Y:S05]  /*13270*/  @!P3 BRA `(.L_x_2305) ;  /* 0xfffffffc00ecb947 */ /* 0x004fea000383ffff */
[----:B------:R-:W-:Y:S05]  /*13280*/  BRA `(.L_x_2302) ;  /* 0xffffff1000fc7947 */ /* 0x000fea000383ffff */
.L_x_2311:
[----:B-1----:R-:W-:-:S04]  /*13290*/  IMAD.U32 R7, RZ, RZ, UR6 ;  /* 0x00000006ff077e24 */ /* 0x002fc8000f8e00ff */
[----:B------:R1:W2:Y:S03]  /*132a0*/  SYNCS.PHASECHK.TRANS64.TRYWAIT P2, [R7+URZ+0x28830], R4 ;  /* 0x02883004070075a7 */ /* 0x0002a6000804017f */
[----:B--2---:R-:W-:Y:S05]  /*132b0*/  @!P2 NANOSLEEP.SYNCS 0x989680 ;  /* 0x009896800000a95d */ /* 0x004fea0003900000 */
[----:B------:R-:W2:Y:S02]  /*132c0*/  @!P2 SYNCS.PHASECHK.TRANS64 P2, [R7+URZ+0x28830], R4 ;  /* 0x028830040700a5a7 */ /* 0x000ea4000804007f */
[----:B--2---:R-:W-:Y:S05]  /*132d0*/  @!P2 BRA `(.L_x_2311) ;  /* 0xfffffffc00eca947 */ /* 0x004fea000383ffff */
[----:B------:R-:W-:Y:S05]  /*132e0*/  BRA `(.L_x_2308) ;  /* 0xffffff38006c7947 */ /* 0x000fea000383ffff */
.L_x_2315:
[----:B-1----:R-:W-:-:S04]  /*132f0*/  IMAD.U32 R7, RZ, RZ, UR6 ;  /* 0x00000006ff077e24 */ /* 0x002fc8000f8e00ff */
[----:B------:R1:W2:Y:S03]  /*13300*/  SYNCS.PHASECHK.TRANS64.TRYWAIT P2, [R7+URZ+0x28850], R4 ;  /* 0x02885004070075a7 */ /* 0x0002a6000804017f */
[----:B--2---:R-:W-:Y:S05]  /*13310*/  @!P2 NANOSLEEP.SYNCS 0x989680 ;  /* 0x009896800000a95d */ /* 0x004fea0003900000 */
[----:B------:R-:W2:Y:S02]  /*13320*/  @!P2 SYNCS.PHASECHK.TRANS64 P2, [R7+URZ+0x28850], R4 ;  /* 0x028850040700a5a7 */ /* 0x000ea4000804007f */
[----:B--2---:R-:W-:Y:S05]  /*13330*/  @!P2 BRA `(.L_x_2315) ;  /* 0xfffffffc00eca947 */ /* 0x004fea000383ffff */
[----:B------:R-:W-:Y:S05]  /*13340*/  BRA `(.L_x_2312) ;  /* 0xffffff3c00347947 */ /* 0x000fea000383ffff */
.L_x_2320:
[----:B-1----:R-:W-:-:S04]  /*13350*/  IMAD.U32 R6, RZ, RZ, UR5 ;  /* 0x00000005ff067e24 */ /* 0x002fc8000f8e00ff */
[----:B------:R1:W2:Y:S03]  /*13360*/  SYNCS.PHASECHK.TRANS64.TRYWAIT P0, [R6+URZ+0x28850], R5 ;  /* 0x02885005060075a7 */ /* 0x0002a6000800017f */
[----:B--2---:R-:W-:Y:S05]  /*13370*/  @!P0 NANOSLEEP.SYNCS 0x989680 ;  /* 0x009896800000895d */ /* 0x004fea0003900000 */
[----:B------:R-:W2:Y:S02]  /*13380*/  @!P0 SYNCS.PHASECHK.TRANS64 P0, [R6+URZ+0x28850], R5 ;  /* 0x02885005060085a7 */ /* 0x000ea4000800007f */
[----:B--2---:R-:W-:Y:S05]  /*13390*/  @!P0 BRA `(.L_x_2320) ;  /* 0xfffffffc00ec8947 */ /* 0x004fea000383ffff */
[----:B------:R-:W-:Y:S05]  /*133a0*/  BRA `(.L_x_2319) ;  /* 0xffffff58001c7947 */ /* 0x000fea000383ffff */
.L_x_2367:
[----:B------:R-:W0:Y:S01]  /*133b0*/  S2R R4, SR_TID.X ;  /* 0x0000000000047919 */ /* 0x000e220000002100 */
[----:B------:R-:W-:Y:S01]  /*133c0*/  BSSY B0, `(.L_x_2468) ;  /* 0x000000a000007945 */ /* 0x000fe20003800000 */
[----:B------:R-:W-:Y:S02]  /*133d0*/  IMAD.MOV.U32 R12, RZ, RZ, RZ ;  /* 0x000000ffff0c7224 */ /* 0x000fe400078e00ff */
[----:B------:R-:W-:Y:S02]  /*133e0*/  IMAD.MOV.U32 R11, RZ, RZ, 0x1f ;  /* 0x0000001fff0b7424 */ /* 0x000fe400078e00ff */
[----:B------:R-:W-:Y:S01]  /*133f0*/  IMAD.MOV.U32 R15, RZ, RZ, -0x1 ;  /* 0xffffffffff0f7424 */ /* 0x000fe200078e00ff */
[----:B0-----:R-:W-:-:S04]  /*13400*/  SHF.R.U32.HI R4, RZ, 0x5, R4 ;  /* 0x00000005ff047819 */ /* 0x001fc80000011604 */
[----:B------:R-:W-:-:S05]  /*13410*/  LOP3.LUT R4, R4, 0x3, RZ, 0xc0, !PT ;  /* 0x0000000304047812 */ /* 0x000fca00078ec0ff */
[----:B------:R-:W-:-:S07]  /*13420*/  IMAD.MOV.U32 R13, RZ, RZ, R4 ;  /* 0x000000ffff0d7224 */ /* 0x000fce00078e0004 */
[----:B--2---:R-:W-:Y:S05]  /*13430*/  WARPSYNC.COLLECTIVE R15, `(.L_x_2469) ;  /* 0x000000000f087348 */ /* 0x004fea0003c00000 */
[----:B------:R0:W1:Y:S02]  /*13440*/  SHFL.IDX P6, R14, R13, R12, R11 ;  /* 0x0000000c0d0e7389 */ /* 0x00006400000c000b */
[----:B012---:R-:W-:Y:S01]  /*13450*/  ENDCOLLECTIVE ;  /* 0x000000000000791b */ /* 0x007fe20003800000 */
.L_x_2469:
[----:B------:R-:W-:Y:S05]  /*13460*/  BSYNC B0 ;  /* 0x0000000000007941 */ /* 0x000fea0003800000 */
.L_x_2468:
[----:B------:R-:W-:Y:S05]  /*13470*/  BRA `(.L_x_2470) ;  /* 0xffffffb000407947 */ /* 0x000fea000383ffff */
.L_x_2369:
[----:B------:R-:W-:Y:S01]  /*13480*/  BSSY B0, `(.L_x_2471) ;  /* 0x0000006000007945 */ /* 0x000fe20003800000 */
[----:B------:R-:W-:-:S07]  /*13490*/  IMAD.MOV.U32 R15, RZ, RZ, -0x1 ;  /* 0xffffffffff0f7424 */ /* 0x000fce00078e00ff */
[----:B--23--:R-:W-:Y:S05]  /*134a0*/  WARPSYNC.COLLECTIVE R15, `(.L_x_2472) ;  /* 0x000000000f0c7348 */ /* 0x00cfea0003c00000 */
[----:B------:R-:W-:Y:S02]  /*134b0*/  ELECT P6, UR62, PT ;  /* 0x00000000003e782f */ /* 0x000fe400038c0000 */
[----:B------:R-:W-:Y:S01]  /*134c0*/  MOV R14, UR62 ;  /* 0x0000003e000e7c02 */ /* 0x000fe20008000f00 */
[----:B--23--:R-:W-:Y:S10]  /*134d0*/  ENDCOLLECTIVE ;  /* 0x000000000000791b */ /* 0x00cff40003800000 */
.L_x_2472:
[----:B------:R-:W-:Y:S05]  /*134e0*/  BSYNC B0 ;  /* 0x0000000000007941 */ /* 0x000fea0003800000 */
.L_x_2471:
[----:B------:R-:W-:Y:S05]  /*134f0*/  BRA `(.L_x_2473) ;  /* 0xffffffb000447947 */ /* 0x000fea000383ffff */
.L_x_2371:
[----:B0-----:R0:W1:Y:S02]  /*13500*/  SYNCS.PHASECHK.TRANS64.TRYWAIT P0, [R0+URZ+0x28840], R2 ;  /* 0x02884002000075a7 */ /* 0x001064000800017f */
[----:B-1----:R-:W-:Y:S05]  /*13510*/  @!P0 NANOSLEEP.SYNCS 0x989680 ;  /* 0x009896800000895d */ /* 0x002fea0003900000 */
[----:B------:R-:W1:Y:S02]  /*13520*/  @!P0 SYNCS.PHASECHK.TRANS64 P0, [R0+URZ+0x28840], R2 ;  /* 0x02884002000085a7 */ /* 0x000e64000800007f */
[----:B-1----:R-:W-:Y:S05]  /*13530*/  @!P0 BRA `(.L_x_2371) ;  /* 0xfffffffc00f08947 */ /* 0x002fea000383ffff */
[----:B------:R-:W-:Y:S05]  /*13540*/  BRA `(.L_x_2474) ;  /* 0xffffffb000a47947 */ /* 0x000fea000383ffff */
.L_x_2375:
[----:B------:R-:W2:Y:S01]  /*13550*/  LDL.LU R11, [R1+0x40] ;  /* 0x00004000010b7983 */ /* 0x000ea20000300800 */
[----:B------:R-:W-:Y:S01]  /*13560*/  IMAD.MOV.U32 R13, RZ, RZ, R3 ;  /* 0x000000ffff0d7224 */ /* 0x000fe200078e0003 */
[----:B------:R-:W-:Y:S01]  /*13570*/  LOP3.LUT R5, R5, 0x7f, RZ, 0xc0, !PT ;  /* 0x0000007f05057812 */ /* 0x000fe200078ec0ff */
[----:B------:R-:W-:Y:S02]  /*13580*/  IMAD.MOV.U32 R12, RZ, RZ, RZ ;  /* 0x000000ffff0c7224 */ /* 0x000fe400078e00ff */
[----:B------:R-:W-:Y:S01]  /*13590*/  IMAD.MOV.U32 R15, RZ, RZ, -0x1 ;  /* 0xffffffffff0f7424 */ /* 0x000fe200078e00ff */
[----:B------:R-:W-:-:S05]  /*135a0*/  SHF.R.U32.HI R5, RZ, 0x3, R5 ;  /* 0x00000003ff057819 */ /* 0x000fca0000011605 */
[----:B------:R-:W-:-:S04]  /*135b0*/  IMAD R2, R8, 0x80, R5 ;  /* 0x0000008008027824 */ /* 0x000fc800078e0205 */
[----:B------:R-:W-:Y:S02]  /*135c0*/  VIADD R5, R2, 0x10 ;  /* 0x0000001002057836 */ /* 0x000fe40000000000 */
[----:B--2---:R-:W-:Y:S02]  /*135d0*/  IMAD R0, R11, R7, RZ ;  /* 0x000000070b007224 */ /* 0x004fe400078e02ff */
[----:B------:R-:W-:-:S03]  /*135e0*/  IMAD.MOV.U32 R11, RZ, RZ, 0x181f ;  /* 0x0000181fff0b7424 */ /* 0x000fc600078e00ff */
[----:B------:R-:W-:-:S13]  /*135f0*/  ISETP.GE.AND P2, PT, R2, R0, PT ;  /* 0x000000000200720c */ /* 0x000fda0003f46270 */
[----:B-----5:R-:W-:Y:S05]  /*13600*/  WARPSYNC.COLLECTIVE R15, `(.L_x_2475) ;  /* 0x000000000f087348 */ /* 0x020fea0003c00000 */
[----:B------:R0:W1:Y:S02]  /*13610*/  SHFL.IDX P6, R14, R13, R12, R11 ;  /* 0x0000000c0d0e7389 */ /* 0x00006400000c000b */
[----:B01---5:R-:W-:Y:S01]  /*13620*/  ENDCOLLECTIVE ;  /* 0x000000000000791b */ /* 0x023fe20003800000 */
.L_x_2475:
[----:B------:R-:W-:Y:S02]  /*13630*/  IMAD.MOV.U32 R13, RZ, RZ, R4 ;  /* 0x000000ffff0d7224 */ /* 0x000fe400078e0004 */
[----:B------:R-:W-:-:S07]  /*13640*/  IMAD.MOV.U32 R6, RZ, RZ, R14 ;  /* 0x000000ffff067224 */ /* 0x000fce00078e000e */
[----:B------:R-:W-:Y:S05]  /*13650*/  WARPSYNC.COLLECTIVE R15, `(.L_x_2476) ;  /* 0x000000000f087348 */ /* 0x000fea0003c00000 */
[----:B------:R0:W1:Y:S02]  /*13660*/  SHFL.IDX P6, R14, R13, R12, R11 ;  /* 0x0000000c0d0e7389 */ /* 0x00006400000c000b */
[----:B01----:R-:W-:Y:S01]  /*13670*/  ENDCOLLECTIVE ;  /* 0x000000000000791b */ /* 0x003fe20003800000 */
.L_x_2476:
[----:B------:R-:W-:Y:S02]  /*13680*/  IMAD.MOV.U32 R13, RZ, RZ, R3 ;  /* 0x000000ffff0d7224 */ /* 0x000fe400078e0003 */
[----:B------:R-:W-:Y:S02]  /*13690*/  IMAD.MOV.U32 R12, RZ, RZ, 0x1 ;  /* 0x00000001ff0c7424 */ /* 0x000fe400078e00ff */
[----:B------:R-:W-:-:S07]  /*136a0*/  IMAD.MOV.U32 R7, RZ, RZ, R14 ;  /* 0x000000ffff077224 */ /* 0x000fce00078e000e */
[----:B------:R-:W-:Y:S05]  /*136b0*/  WARPSYNC.COLLECTIVE R15, `(.L_x_2477) ;  /* 0x000000000f087348 */ /* 0x000fea0003c00000 */
[----:B------:R0:W1:Y:S02]  /*136c0*/  SHFL.IDX P6, R14, R13, R12, R11 ;  /* 0x0000000c0d0e7389 */ /* 0x00006400000c000b */
[----:B01----:R-:W-:Y:S01]  /*136d0*/  ENDCOLLECTIVE ;  /* 0x000000000000791b */ /* 0x003fe20003800000 */
.L_x_2477:
        /* <DEDUP_REMOVED lines=10> */
.L_x_2478:
        /* <DEDUP_REMOVED lines=12> */
.L_x_2479:
        /* <DEDUP_REMOVED lines=17> */
.L_x_2480:
[----:B------:R-:W-:Y:S02]  /*13950*/  IMAD.MOV.U32 R13, RZ, RZ, R3 ;  /* 0x000000ffff0d7224 */ /* 0x000fe400078e0003 */
[----:B------:R-:W-:Y:S02]  /*13960*/  IMAD.MOV.U32 R12, RZ, RZ, 0x3 ;  /* 0x00000003ff0c7424 */ /* 0x000fe400078e00ff */
[----:B------:R-:W-:-:S07]  /*13970*/  IMAD.MOV.U32 R5, RZ, RZ, R14 ;  /* 0x000000ffff057224 */ /* 0x000fce00078e000e */
[----:B------:R-:W-:Y:S05]  /*13980*/  WARPSYNC.COLLECTIVE R15, `(.L_x_2481) ;  /* 0x000000000f087348 */ /* 0x000fea0003c00000 */
[----:B------:R0:W1:Y:S02]  /*13990*/  SHFL.IDX P6, R14, R13, R12, R11 ;  /* 0x0000000c0d0e7389 */ /* 0x00006400000c000b */
[----:B01----:R-:W-:Y:S01]  /*139a0*/  ENDCOLLECTIVE ;  /* 0x000000000000791b */ /* 0x003fe20003800000 */
.L_x_2481:
        /* <DEDUP_REMOVED lines=16> */
.L_x_2482:
[----:B------:R-:W-:Y:S02]  /*13ab0*/  IMAD.MOV.U32 R13, RZ, RZ, R3 ;  /* 0x000000ffff0d7224 */ /* 0x000fe400078e0003 */
[----:B------:R-:W-:Y:S02]  /*13ac0*/  IMAD.MOV.U32 R12, RZ, RZ, 0x4 ;  /* 0x00000004ff0c7424 */ /* 0x000fe400078e00ff */
[----:B------:R-:W-:-:S07]  /*13ad0*/  IMAD.MOV.U32 R5, RZ, RZ, R14 ;  /* 0x000000ffff057224 */ /* 0x000fce00078e000e */
[----:B------:R-:W-:Y:S05]  /*13ae0*/  WARPSYNC.COLLECTIVE R15, `(.L_x_2483) ;  /* 0x000000000f087348 */ /* 0x000fea0003c00000 */
[----:B------:R0:W1:Y:S02]  /*13af0*/  SHFL.IDX P6, R14, R13, R12, R11 ;  /* 0x0000000c0d0e7389 */ /* 0x00006400000c000b */
[----:B01----:R-:W-:Y:S01]  /*13b00*/  ENDCOLLECTIVE ;  /* 0x000000000000791b */ /* 0x003fe20003800000 */
.L_x_2483:
        /* <DEDUP_REMOVED lines=16> */
.L_x_2484:
[----:B------:R-:W-:Y:S02]  /*13c10*/  IMAD.MOV.U32 R13, RZ, RZ, R3 ;  /* 0x000000ffff0d7224 */ /* 0x000fe400078e0003 */
[----:B------:R-:W-:Y:S02]  /*13c20*/  IMAD.MOV.U32 R12, RZ, RZ, 0x5 ;  /* 0x00000005ff0c7424 */ /* 0x000fe400078e00ff */
[----:B------:R-:W-:-:S07]  /*13c30*/  IMAD.MOV.U32 R5, RZ, RZ, R14 ;  /* 0x000000ffff057224 */ /* 0x000fce00078e000e */
[----:B------:R-:W-:Y:S05]  /*13c40*/  WARPSYNC.COLLECTIVE R15, `(.L_x_2485) ;  /* 0x000000000f087348 */ /* 0x000fea0003c00000 */
[----:B------:R0:W1:Y:S02]  /*13c50*/  SHFL.IDX P6, R14, R13, R12, R11 ;  /* 0x0000000c0d0e7389 */ /* 0x00006400000c000b */
[----:B01----:R-:W-:Y:S01]  /*13c60*/  ENDCOLLECTIVE ;  /* 0x000000000000791b */ /* 0x003fe20003800000 */
.L_x_2485:
        /* <DEDUP_REMOVED lines=16> */
.L_x_2486:
[----:B------:R-:W-:Y:S02]  /*13d70*/  IMAD.MOV.U32 R13, RZ, RZ, R3 ;  /* 0x000000ffff0d7224 */ /* 0x000fe400078e0003 */
[----:B------:R-:W-:Y:S02]  /*13d80*/  IMAD.MOV.U32 R12, RZ, RZ, 0x6 ;  /* 0x00000006ff0c7424 */ /* 0x000fe400078e00ff */
[----:B------:R-:W-:-:S07]  /*13d90*/  IMAD.MOV.U32 R5, RZ, RZ, R14 ;  /* 0x000000ffff057224 */ /* 0x000fce00078e000e */
[----:B------:R-:W-:Y:S05]  /*13da0*/  WARPSYNC.COLLECTIVE R15, `(.L_x_2487) ;  /* 0x000000000f087348 */ /* 0x000fea0003c00000 */
[----:B------:R0:W1:Y:S02]  /*13db0*/  SHFL.IDX P6, R14, R13, R12, R11 ;  /* 0x0000000c0d0e7389 */ /* 0x00006400000c000b */
[----:B01----:R-:W-:Y:S01]  /*13dc0*/  ENDCOLLECTIVE ;  /* 0x000000000000791b */ /* 0x003fe20003800000 */
.L_x_2487:
        /* <DEDUP_REMOVED lines=14> */
.L_x_2488:
        /* <DEDUP_REMOVED lines=8> */
.L_x_2489:
        /* <DEDUP_REMOVED lines=14> */
.L_x_2490:
[----:B------:R-:W-:Y:S01]  /*14010*/  IMAD.MOV.U32 R3, RZ, RZ, R14 ;  /* 0x000000ffff037224 */ /* 0x000fe200078e000e */
[----:B------:R-:W-:Y:S06]  /*14020*/  BRA `(.L_x_2491) ;  /* 0xffffffb400507947 */ /* 0x000fec000383ffff */
.L_x_2380:
[----:B0-----:R0:W3:Y:S02]  /*14030*/  SYNCS.PHASECHK.TRANS64.TRYWAIT P0, [R18+URZ+0x28820], R0 ;  /* 0x02882000120075a7 */ /* 0x0010e4000800017f */
[----:B---3--:R-:W-:Y:S05]  /*14040*/  @!P0 NANOSLEEP.SYNCS 0x989680 ;  /* 0x009896800000895d */ /* 0x008fea0003900000 */
[----:B------:R-:W3:Y:S02]  /*14050*/  @!P0 SYNCS.PHASECHK.TRANS64 P0, [R18+URZ+0x28820], R0 ;  /* 0x02882000120085a7 */ /* 0x000ee4000800007f */
[----:B---3--:R-:W-:Y:S05]  /*14060*/  @!P0 BRA `(.L_x_2380) ;  /* 0xfffffffc00f08947 */ /* 0x008fea000383ffff */
[----:B------:R-:W-:Y:S05]  /*14070*/  BRA `(.L_x_2492) ;  /* 0xffffffb400c07947 */ /* 0x000fea000383ffff */
.L_x_2389:
[----:B-1----:R1:W2:Y:S02]  /*14080*/  SYNCS.PHASECHK.TRANS64.TRYWAIT P0, [R3+URZ+0x28840], R2 ;  /* 0x02884002030075a7 */ /* 0x0022a4000800017f */
[----:B--2---:R-:W-:Y:S05]  /*14090*/  @!P0 NANOSLEEP.SYNCS 0x989680 ;  /* 0x009896800000895d */ /* 0x004fea0003900000 */
[----:B------:R-:W2:Y:S02]  /*140a0*/  @!P0 SYNCS.PHASECHK.TRANS64 P0, [R3+URZ+0x28840], R2 ;  /* 0x02884002030085a7 */ /* 0x000ea4000800007f */
[----:B--2---:R-:W-:Y:S05]  /*140b0*/  @!P0 BRA `(.L_x_2389) ;  /* 0xfffffffc00f08947 */ /* 0x004fea000383ffff */
[----:B------:R-:W-:Y:S05]  /*140c0*/  BRA `(.L_x_2493) ;  /* 0xffffffb8009c7947 */ /* 0x000fea000383ffff */
.L_x_2395:
[----:B0-----:R0:W1:Y:S02]  /*140d0*/  SYNCS.PHASECHK.TRANS64.TRYWAIT P0, [R3+URZ+0x60], R2 ;  /* 0x00006002030075a7 */ /* 0x001064000800017f */
[----:B-1----:R-:W-:Y:S05]  /*140e0*/  @!P0 NANOSLEEP.SYNCS 0x989680 ;  /* 0x009896800000895d */ /* 0x002fea0003900000 */
[----:B------:R-:W1:Y:S02]  /*140f0*/  @!P0 SYNCS.PHASECHK.TRANS64 P0, [R3+URZ+0x60], R2 ;  /* 0x00006002030085a7 */ /* 0x000e64000800007f */
[----:B-1----:R-:W-:Y:S05]  /*14100*/  @!P0 BRA `(.L_x_2395) ;  /* 0xfffffffc00f08947 */ /* 0x002fea000383ffff */
[----:B------:R-:W-:Y:S05]  /*14110*/  BRA `(.L_x_2494) ;  /* 0xffffffbc00707947 */ /* 0x000fea000383ffff */
.L_x_2404:
[----:B-1----:R1:W2:Y:S02]  /*14120*/  SYNCS.PHASECHK.TRANS64.TRYWAIT P0, [R3+URZ+0x28840], R2 ;  /* 0x02884002030075a7 */ /* 0x0022a4000800017f */
[----:B--2---:R-:W-:Y:S05]  /*14130*/  @!P0 NANOSLEEP.SYNCS 0x989680 ;  /* 0x009896800000895d */ /* 0x004fea0003900000 */
[----:B------:R-:W2:Y:S02]  /*14140*/  @!P0 SYNCS.PHASECHK.TRANS64 P0, [R3+URZ+0x28840], R2 ;  /* 0x02884002030085a7 */ /* 0x000ea4000800007f */
[----:B--2---:R-:W-:Y:S05]  /*14150*/  @!P0 BRA `(.L_x_2404) ;  /* 0xfffffffc00f08947 */ /* 0x004fea000383ffff */
[----:B------:R-:W-:Y:S05]  /*14160*/  BRA `(.L_x_2495) ;  /* 0xffffffc400007947 */ /* 0x000fea000383ffff */
.L_x_2410:
[----:B0-----:R0:W1:Y:S02]  /*14170*/  SYNCS.PHASECHK.TRANS64.TRYWAIT P0, [R2+URZ+0x60], R3 ;  /* 0x00006003020075a7 */ /* 0x001064000800017f */
[----:B-1----:R-:W-:Y:S05]  /*14180*/  @!P0 NANOSLEEP.SYNCS 0x989680 ;  /* 0x009896800000895d */ /* 0x002fea0003900000 */
[----:B------:R-:W1:Y:S02]  /*14190*/  @!P0 SYNCS.PHASECHK.TRANS64 P0, [R2+URZ+0x60], R3 ;  /* 0x00006003020085a7 */ /* 0x000e64000800007f */
[----:B-1----:R-:W-:Y:S05]  /*141a0*/  @!P0 BRA `(.L_x_2410) ;  /* 0xfffffffc00f08947 */ /* 0x002fea000383ffff */
[----:B------:R-:W-:Y:S05]  /*141b0*/  BRA `(.L_x_2496) ;  /* 0xffffffc400d47947 */ /* 0x000fea000383ffff */
.L_x_2419:
[----:B--2---:R2:W3:Y:S02]  /*141c0*/  SYNCS.PHASECHK.TRANS64.TRYWAIT P0, [R2+URZ+0x28840], R3 ;  /* 0x02884003020075a7 */ /* 0x0044e4000800017f */
[----:B---3--:R-:W-:Y:S05]  /*141d0*/  @!P0 NANOSLEEP.SYNCS 0x989680 ;  /* 0x009896800000895d */ /* 0x008fea0003900000 */
[----:B------:R-:W3:Y:S02]  /*141e0*/  @!P0 SYNCS.PHASECHK.TRANS64 P0, [R2+URZ+0x28840], R3 ;  /* 0x02884003020085a7 */ /* 0x000ee4000800007f */
[----:B---3--:R-:W-:Y:S05]  /*141f0*/  @!P0 BRA `(.L_x_2419) ;  /* 0xfffffffc00f08947 */ /* 0x008fea000383ffff */
[----:B------:R-:W-:Y:S05]  /*14200*/  BRA `(.L_x_2497) ;  /* 0xffffffcc00347947 */ /* 0x000fea000383ffff */
.L_x_2425:
[----:B0-----:R0:W1:Y:S02]  /*14210*/  SYNCS.PHASECHK.TRANS64.TRYWAIT P0, [R2+URZ+0x60], R5 ;  /* 0x00006005020075a7 */ /* 0x001064000800017f */
[----:B-1----:R-:W-:Y:S05]  /*14220*/  @!P0 NANOSLEEP.SYNCS 0x989680 ;  /* 0x009896800000895d */ /* 0x002fea0003900000 */
[----:B------:R-:W1:Y:S02]  /*14230*/  @!P0 SYNCS.PHASECHK.TRANS64 P0, [R2+URZ+0x60], R5 ;  /* 0x00006005020085a7 */ /* 0x000e64000800007f */
[----:B-1----:R-:W-:Y:S05]  /*14240*/  @!P0 BRA `(.L_x_2425) ;  /* 0xfffffffc00f08947 */ /* 0x002fea000383ffff */
[----:B------:R-:W-:Y:S05]  /*14250*/  BRA `(.L_x_2498) ;  /* 0xffffffd000087947 */ /* 0x000fea000383ffff */
.L_x_2436:
[----:B--2---:R2:W3:Y:S02]  /*14260*/  SYNCS.PHASECHK.TRANS64.TRYWAIT P0, [R0+URZ+0x28860], R3 ;  /* 0x02886003000075a7 */ /* 0x0044e4000800017f */
[----:B---3--:R-:W-:Y:S05]  /*14270*/  @!P0 NANOSLEEP.SYNCS 0x989680 ;  /* 0x009896800000895d */ /* 0x008fea0003900000 */
[----:B------:R-:W3:Y:S02]  /*14280*/  @!P0 SYNCS.PHASECHK.TRANS64 P0, [R0+URZ+0x28860], R3 ;  /* 0x02886003000085a7 */ /* 0x000ee4000800007f */
[----:B---3--:R-:W-:Y:S05]  /*14290*/  @!P0 BRA `(.L_x_2436) ;  /* 0xfffffffc00f08947 */ /* 0x008fea000383ffff */
[----:B------:R-:W-:Y:S05]  /*142a0*/  BRA `(.L_x_2499) ;  /* 0xffffffd400547947 */ /* 0x000fea000383ffff */
.L_x_2443:
        /* <DEDUP_REMOVED lines=9> */
.L_x_2501:
[----:B------:R-:W-:Y:S05]  /*14340*/  BSYNC B0 ;  /* 0x0000000000007941 */ /* 0x000fea0003800000 */
.L_x_2500:
        /* <DEDUP_REMOVED lines=9> */
.L_x_2502:
        /* <DEDUP_REMOVED lines=11> */
[----:B------:R-:W-:Y:S02]  /*14490*/  CS2R R6, SRZ ;  /* 0x0000000000067805 */ /* 0x000fe4000001ff00 */
[C---:B------:R-:W-:Y:S02]  /*144a0*/  ISETP.GE.U32.AND P2, PT, R16.reuse, 0x2, PT ;  /* 0x000000021000780c */ /* 0x040fe40003f46070 */
[C---:B------:R-:W-:Y:S02]  /*144b0*/  ISETP.GE.U32.AND P3, PT, R16.reuse, 0x4, PT ;  /* 0x000000041000780c */ /* 0x040fe40003f66070 */
[C---:B------:R-:W-:Y:S02]  /*144c0*/  ISETP.GE.U32.AND P4, PT, R16.reuse, 0x8, PT ;  /* 0x000000081000780c */ /* 0x040fe40003f86070 */
[----:B------:R-:W-:Y:S01]  /*144d0*/  ISETP.GE.U32.AND P5, PT, R16, 0x10, PT ;  /* 0x000000101000780c */ /* 0x000fe20003fa6070 */
[----:B--2---:R-:W-:-:S02]  /*144e0*/  @!P1 IMAD.MOV.U32 R6, RZ, RZ, R5 ;  /* 0x000000ffff069224 */ /* 0x004fc400078e0005 */
[----:B------:R-:W-:Y:S02]  /*144f0*/  IMAD.MOV.U32 R5, RZ, RZ, RZ ;  /* 0x000000ffff057224 */ /* 0x000fe400078e00ff */
[----:B---3--:R-:W-:Y:S01]  /*14500*/  @!P1 IMAD.MOV.U32 R7, RZ, RZ, R8 ;  /* 0x000000ffff079224 */ /* 0x008fe200078e0008 */
[----:B------:R-:W-:-:S03]  /*14510*/  ISETP.NE.AND P1, PT, R16, RZ, PT ;  /* 0x000000ff1000720c */ /* 0x000fc60003f25270 */
[----:B------:R-:W-:-:S04]  /*14520*/  IMAD R2, R7, R6, RZ ;  /* 0x0000000607027224 */ /* 0x000fc800078e02ff */
[----:B------:R-:W-:-:S07]  /*14530*/  IMAD.MOV.U32 R13, RZ, RZ, R2 ;  /* 0x000000ffff0d7224 */ /* 0x000fce00078e0002 */
[----:B------:R-:W-:Y:S05]  /*14540*/  WARPSYNC.COLLECTIVE R15, `(.L_x_2503) ;  /* 0x000000000f087348 */ /* 0x000fea0003c00000 */
[----:B------:R0:W1:Y:S02]  /*14550*/  SHFL.UP P6, R14, R13, R12, R11 ;  /* 0x0400000c0d0e7389 */ /* 0x00006400000c000b */
[----:B01----:R-:W-:Y:S01]  /*14560*/  ENDCOLLECTIVE ;  /* 0x000000000000791b */ /* 0x003fe20003800000 */
.L_x_2503:
[----:B------:R-:W-:Y:S01]  /*14570*/  IMAD.MOV.U32 R12, RZ, RZ, 0x2 ;  /* 0x00000002ff0c7424 */ /* 0x000fe200078e00ff */
[----:B------:R-:W-:-:S05]  /*14580*/  SEL R3, R14, RZ, P1 ;  /* 0x000000ff0e037207 */ /* 0x000fca0000800000 */
[----:B------:R-:W-:-:S04]  /*14590*/  IMAD.IADD R2, R2, 0x1, R3 ;  /* 0x0000000102027824 */ /* 0x000fc800078e0203 */
[----:B------:R-:W-:-:S07]  /*145a0*/  IMAD.MOV.U32 R13, RZ, RZ, R2 ;  /* 0x000000ffff0d7224 */ /* 0x000fce00078e0002 */
[----:B------:R-:W-:Y:S05]  /*145b0*/  WARPSYNC.COLLECTIVE R15, `(.L_x_2504) ;  /* 0x000000000f087348 */ /* 0x000fea0003c00000 */
[----:B------:R0:W1:Y:S02]  /*145c0*/  SHFL.UP P6, R14, R13, R12, R11 ;  /* 0x0400000c0d0e7389 */ /* 0x00006400000c000b */
[----:B01----:R-:W-:Y:S01]  /*145d0*/  ENDCOLLECTIVE ;  /* 0x000000000000791b */ /* 0x003fe20003800000 */
.L_x_2504:
[----:B------:R-:W-:Y:S01]  /*145e0*/  IMAD.MOV.U32 R12, RZ, RZ, 0x4 ;  /* 0x00000004ff0c7424 */ /* 0x000fe200078e00ff */
[----:B------:R-:W-:-:S05]  /*145f0*/  SEL R3, R14, RZ, P2 ;  /* 0x000000ff0e037207 */ /* 0x000fca0001000000 */
[----:B------:R-:W-:-:S04]  /*14600*/  IMAD.IADD R2, R2, 0x1, R3 ;  /* 0x0000000102027824 */ /* 0x000fc800078e0203 */
[----:B------:R-:W-:-:S07]  /*14610*/  IMAD.MOV.U32 R13, RZ, RZ, R2 ;  /* 0x000000ffff0d7224 */ /* 0x000fce00078e0002 */
[----:B------:R-:W-:Y:S05]  /*14620*/  WARPSYNC.COLLECTIVE R15, `(.L_x_2505) ;  /* 0x000000000f087348 */ /* 0x000fea0003c00000 */
[----:B------:R0:W1:Y:S02]  /*14630*/  SHFL.UP P6, R14, R13, R12, R11 ;  /* 0x0400000c0d0e7389 */ /* 0x00006400000c000b */
[----:B01----:R-:W-:Y:S01]  /*14640*/  ENDCOLLECTIVE ;  /* 0x000000000000791b */ /* 0x003fe20003800000 */
.L_x_2505:
[----:B------:R-:W-:Y:S01]  /*14650*/  IMAD.MOV.U32 R12, RZ, RZ, 0x8 ;  /* 0x00000008ff0c7424 */ /* 0x000fe200078e00ff */
[----:B------:R-:W-:-:S05]  /*14660*/  SEL R3, R14, RZ, P3 ;  /* 0x000000ff0e037207 */ /* 0x000fca0001800000 */
[----:B------:R-:W-:-:S04]  /*14670*/  IMAD.IADD R2, R2, 0x1, R3 ;  /* 0x0000000102027824 */ /* 0x000fc800078e0203 */
[----:B------:R-:W-:-:S07]  /*14680*/  IMAD.MOV.U32 R13, RZ, RZ, R2 ;  /* 0x000000ffff0d7224 */ /* 0x000fce00078e0002 */
[----:B------:R-:W-:Y:S05]  /*14690*/  WARPSYNC.COLLECTIVE R15, `(.L_x_2506) ;  /* 0x000000000f087348 */ /* 0x000fea0003c00000 */
[----:B------:R0:W1:Y:S02]  /*146a0*/  SHFL.UP P6, R14, R13, R12, R11 ;  /* 0x0400000c0d0e7389 */ /* 0x00006400000c000b */
[----:B01----:R-:W-:Y:S01]  /*146b0*/  ENDCOLLECTIVE ;  /* 0x000000000000791b */ /* 0x003fe20003800000 */
.L_x_2506:
[----:B------:R-:W-:Y:S01]  /*146c0*/  IMAD.MOV.U32 R12, RZ, RZ, 0x10 ;  /* 0x00000010ff0c7424 */ /* 0x000fe200078e00ff */
[----:B------:R-:W-:-:S05]  /*146d0*/  SEL R3, R14, RZ, P4 ;  /* 0x000000ff0e037207 */ /* 0x000fca0002000000 */
[----:B------:R-:W-:-:S04]  /*146e0*/  IMAD.IADD R2, R2, 0x1, R3 ;  /* 0x0000000102027824 */ /* 0x000fc800078e0203 */
[----:B------:R-:W-:-:S07]  /*146f0*/  IMAD.MOV.U32 R13, RZ, RZ, R2 ;  /* 0x000000ffff0d7224 */ /* 0x000fce00078e0002 */
[----:B------:R-:W-:Y:S05]  /*14700*/  WARPSYNC.COLLECTIVE R15, `(.L_x_2507) ;  /* 0x000000000f087348 */ /* 0x000fea0003c00000 */
[----:B------:R0:W1:Y:S02]  /*14710*/  SHFL.UP P6, R14, R13, R12, R11 ;  /* 0x0400000c0d0e7389 */ /* 0x00006400000c000b */
[----:B01----:R-:W-:Y:S01]  /*14720*/  ENDCOLLECTIVE ;  /* 0x000000000000791b */ /* 0x003fe20003800000 */
.L_x_2507:
        /* <DEDUP_REMOVED lines=8> */
.L_x_2508:
[----:B------:R-:W-:Y:S01]  /*147b0*/  IMAD.MOV.U32 R9, RZ, RZ, R14 ;  /* 0x000000ffff097224 */ /* 0x000fe200078e000e */
[----:B------:R-:W-:Y:S06]  /*147c0*/  BRA `(.L_x_2509) ;  /* 0xffffffd400dc7947 */ /* 0x000fec000383ffff */
.L_x_2446:
        /* <DEDUP_REMOVED lines=8> */
.L_x_2511:
[----:B------:R-:W-:Y:S05]  /*14850*/  BSYNC B0 ;  /* 0x0000000000007941 */ /* 0x000fea0003800000 */
.L_x_2510:
        /* <DEDUP_REMOVED lines=9> */
.L_x_2512:
[----:B------:R-:W-:Y:S01]  /*148f0*/  IMAD.MOV.U32 R12, RZ, RZ, 0x4 ;  /* 0x00000004ff0c7424 */ /* 0x000fe200078e00ff */
[----:B------:R-:W-:-:S05]  /*14900*/  SEL R3, R14, RZ, P2 ;  /* 0x000000ff0e037207 */ /* 0x000fca0001000000 */
[----:B------:R-:W-:-:S04]  /*14910*/  IMAD.IADD R2, R2, 0x1, R3 ;  /* 0x0000000102027824 */ /* 0x000fc800078e0203 */
[----:B------:R-:W-:-:S07]  /*14920*/  IMAD.MOV.U32 R13, RZ, RZ, R2 ;  /* 0x000000ffff0d7224 */ /* 0x000fce00078e0002 */
[----:B------:R-:W-:Y:S05]  /*14930*/  WARPSYNC.COLLECTIVE R15, `(.L_x_2513) ;  /* 0x000000000f087348 */ /* 0x000fea0003c00000 */
[----:B------:R0:W1:Y:S02]  /*14940*/  SHFL.UP P6, R14, R13, R12, R11 ;  /* 0x0400000c0d0e7389 */ /* 0x00006400000c000b */
[----:B01----:R-:W-:Y:S01]  /*14950*/  ENDCOLLECTIVE ;  /* 0x000000000000791b */ /* 0x003fe20003800000 */
.L_x_2513:
[----:B------:R-:W-:Y:S01]  /*14960*/  IMAD.MOV.U32 R12, RZ, RZ, 0x8 ;  /* 0x00000008ff0c7424 */ /* 0x000fe200078e00ff */
[----:B------:R-:W-:-:S05]  /*14970*/  SEL R3, R14, RZ, P3 ;  /* 0x000000ff0e037207 */ /* 0x000fca0001800000 */
[----:B------:R-:W-:-:S04]  /*14980*/  IMAD.IADD R2, R2, 0x1, R3 ;  /* 0x0000000102027824 */ /* 0x000fc800078e0203 */
[----:B------:R-:W-:-:S07]  /*14990*/  IMAD.MOV.U32 R13, RZ, RZ, R2 ;  /* 0x000000ffff0d7224 */ /* 0x000fce00078e0002 */
[----:B------:R-:W-:Y:S05]  /*149a0*/  WARPSYNC.COLLECTIVE R15, `(.L_x_2514) ;  /* 0x000000000f087348 */ /* 0x000fea0003c00000 */
[----:B------:R0:W1:Y:S02]  /*149b0*/  SHFL.UP P6, R14, R13, R12, R11 ;  /* 0x0400000c0d0e7389 */ /* 0x00006400000c000b */
[----:B01----:R-:W-:Y:S01]  /*149c0*/  ENDCOLLECTIVE ;  /* 0x000000000000791b */ /* 0x003fe20003800000 */
.L_x_2514:
[----:B------:R-:W-:Y:S01]  /*149d0*/  IMAD.MOV.U32 R12, RZ, RZ, 0x10 ;  /* 0x00000010ff0c7424 */ /* 0x000fe200078e00ff */
[----:B------:R-:W-:-:S05]  /*149e0*/  SEL R3, R14, RZ, P4 ;  /* 0x000000ff0e037207 */ /* 0x000fca0002000000 */
[----:B------:R-:W-:-:S04]  /*149f0*/  IMAD.IADD R2, R2, 0x1, R3 ;  /* 0x0000000102027824 */ /* 0x000fc800078e0203 */
[----:B------:R-:W-:-:S07]  /*14a00*/  IMAD.MOV.U32 R13, RZ, RZ, R2 ;  /* 0x000000ffff0d7224 */ /* 0x000fce00078e0002 */
[----:B------:R-:W-:Y:S05]  /*14a10*/  WARPSYNC.COLLECTIVE R15, `(.L_x_2515) ;  /* 0x000000000f087348 */ /* 0x000fea0003c00000 */
[----:B------:R0:W1:Y:S02]  /*14a20*/  SHFL.UP P6, R14, R13, R12, R11 ;  /* 0x0400000c0d0e7389 */ /* 0x00006400000c000b */
[----:B01----:R-:W-:Y:S01]  /*14a30*/  ENDCOLLECTIVE ;  /* 0x000000000000791b */ /* 0x003fe20003800000 */
.L_x_2515:
        /* <DEDUP_REMOVED lines=8> */
.L_x_2516:
[----:B------:R-:W-:Y:S01]  /*14ac0*/  IMAD.MOV.U32 R9, RZ, RZ, R14 ;  /* 0x000000ffff097224 */ /* 0x000fe200078e000e */
[----:B------:R-:W-:Y:S06]  /*14ad0*/  BRA `(.L_x_2517) ;  /* 0xffffffd400c47947 */ /* 0x000fec000383ffff */
.L_x_2448:
[----:B------:R-:W-:Y:S01]  /*14ae0*/  BSSY B0, `(.L_x_2518) ;  /* 0x0000006000007945 */ /* 0x000fe20003800000 */
[----:B------:R-:W-:Y:S01]  /*14af0*/  PLOP3.LUT P6, PT, P6, PT, PT, 0x8, 0x0 ;  /* 0x000000000000781c */ /* 0x000fe200037ce170 */
[----:B------:R-:W-:-:S12]  /*14b00*/  IMAD.MOV.U32 R15, RZ, RZ, -0x1 ;  /* 0xffffffffff0f7424 */ /* 0x000fd800078e00ff */
[----:B0-----:R-:W-:Y:S05]  /*14b10*/  WARPSYNC.COLLECTIVE R15, `(.L_x_2519) ;  /* 0x000000000f087348 */ /* 0x001fea0003c00000 */
[----:B------:R-:W-:Y:S01]  /*14b20*/  VOTE.ANY R14, PT, P6 ;  /* 0x00000000000e7806 */ /* 0x000fe200030e0100 */
[----:B0-----:R-:W-:Y:S06]  /*14b30*/  ENDCOLLECTIVE ;  /* 0x000000000000791b */ /* 0x001fec0003800000 */
.L_x_2519:
[----:B------:R-:W-:Y:S05]  /*14b40*/  BSYNC B0 ;  /* 0x0000000000007941 */ /* 0x000fea0003800000 */
.L_x_2518:
        /* <DEDUP_REMOVED lines=10> */
.L_x_2520:
[----:B------:R-:W-:Y:S02]  /*14bf0*/  IMAD.MOV.U32 R13, RZ, RZ, R7 ;  /* 0x000000ffff0d7224 */ /* 0x000fe400078e0007 */
[----:B------:R-:W-:-:S07]  /*14c00*/  IMAD.MOV.U32 R0, RZ, RZ, R14 ;  /* 0x000000ffff007224 */ /* 0x000fce00078e000e */
[----:B------:R-:W-:Y:S05]  /*14c10*/  WARPSYNC.COLLECTIVE R15, `(.L_x_2521) ;  /* 0x000000000f087348 */ /* 0x000fea0003c00000 */
[----:B------:R0:W1:Y:S02]  /*14c20*/  SHFL.IDX P6, R14, R13, R12, R11 ;  /* 0x0000000c0d0e7389 */ /* 0x00006400000c000b */
[----:B01----:R-:W-:Y:S01]  /*14c30*/  ENDCOLLECTIVE ;  /* 0x000000000000791b */ /* 0x003fe20003800000 */
.L_x_2521:
[----:B------:R-:W-:Y:S02]  /*14c40*/  IMAD.MOV.U32 R7, RZ, RZ, R14 ;  /* 0x000000ffff077224 */ /* 0x000fe400078e000e */
[----:B------:R-:W-:-:S05]  /*14c50*/  IMAD.IADD R6, R10, 0x1, R16 ;  /* 0x000000010a067824 */ /* 0x000fca00078e0210 */
[----:B------:R0:W-:Y:S01]  /*14c60*/  STL [R1+0xc], R6 ;  /* 0x00000c0601007387 */ /* 0x0001e20000100800 */
[----:B------:R-:W-:Y:S05]  /*14c70*/  BRA `(.L_x_2522) ;  /* 0xffffffd400a47947 */ /* 0x000fea000383ffff */
.L_x_2450:
        /* <DEDUP_REMOVED lines=8> */
.L_x_2524:
[----:B------:R-:W-:Y:S05]  /*14d00*/  BSYNC B0 ;  /* 0x0000000000007941 */ /* 0x000fea0003800000 */
.L_x_2523:
[----:B------:R-:W-:Y:S01]  /*14d10*/  IMAD.MOV.U32 R5, RZ, RZ, R14 ;  /* 0x000000ffff057224 */ /* 0x000fe200078e000e */
[----:B------:R-:W-:Y:S06]  /*14d20*/  BRA `(.L_x_2449) ;  /* 0xffffffd400907947 */ /* 0x000fec000383ffff */
.L_x_2456:
[----:B0-----:R0:W1:Y:S02]  /*14d30*/  SYNCS.PHASECHK.TRANS64.TRYWAIT P0, [R0+URZ+0x28820], R3 ;  /* 0x02882003000075a7 */ /* 0x001064000800017f */
[----:B-1----:R-:W-:Y:S05]  /*14d40*/  @!P0 NANOSLEEP.SYNCS 0x989680 ;  /* 0x009896800000895d */ /* 0x002fea0003900000 */
[----:B------:R-:W1:Y:S02]  /*14d50*/  @!P0 SYNCS.PHASECHK.TRANS64 P0, [R0+URZ+0x28820], R3 ;  /* 0x02882003000085a7 */ /* 0x000e64000800007f */
[----:B-1----:R-:W-:Y:S05]  /*14d60*/  @!P0 BRA `(.L_x_2456) ;  /* 0xfffffffc00f08947 */ /* 0x002fea000383ffff */
[----:B------:R-:W-:Y:S05]  /*14d70*/  BRA `(.L_x_2525) ;  /* 0xffffffe0002c7947 */ /* 0x000fea000383ffff */
.L_x_2457:
        /* <DEDUP_REMOVED lines=11> */
.L_x_2527:
[----:B------:R-:W-:Y:S05]  /*14e30*/  BSYNC B0 ;  /* 0x0000000000007941 */ /* 0x000fea0003800000 */
.L_x_2526:
[----:B------:R-:W-:Y:S05]  /*14e40*/  BRA `(.L_x_2528) ;  /* 0xffffffe000147947 */ /* 0x000fea000383ffff */
.L_x_2460:
[----:B------:R-:W-:Y:S01]  /*14e50*/  BSSY B1, `(.L_x_2529) ;  /* 0x0000006000017945 */ /* 0x000fe20003800000 */
[----:B------:R-:W-:-:S07]  /*14e60*/  IMAD.MOV.U32 R15, RZ, RZ, -0x1 ;  /* 0xffffffffff0f7424 */ /* 0x000fce00078e00ff */
[----:B01----:R-:W-:Y:S05]  /*14e70*/  WARPSYNC.COLLECTIVE R15, `(.L_x_2530) ;  /* 0x000000000f0c7348 */ /* 0x003fea0003c00000 */
[----:B------:R-:W-:Y:S02]  /*14e80*/  ELECT P6, UR62, PT ;  /* 0x00000000003e782f */ /* 0x000fe400038c0000 */
[----:B------:R-:W-:Y:S01]  /*14e90*/  MOV R14, UR62 ;  /* 0x0000003e000e7c02 */ /* 0x000fe20008000f00 */
[----:B01----:R-:W-:Y:S10]  /*14ea0*/  ENDCOLLECTIVE ;  /* 0x000000000000791b */ /* 0x003ff40003800000 */
.L_x_2530:
[----:B------:R-:W-:Y:S05]  /*14eb0*/  BSYNC B1 ;  /* 0x0000000000017941 */ /* 0x000fea0003800000 */
.L_x_2529:
[----:B------:R-:W-:Y:S05]  /*14ec0*/  BRA `(.L_x_2531) ;  /* 0xffffffe0000c7947 */ /* 0x000fea000383ffff */
.L_x_2462:
[----:B0-----:R0:W1:Y:S02]  /*14ed0*/  SYNCS.PHASECHK.TRANS64.TRYWAIT P0, [R6+URZ], R5 ;  /* 0x00000005060075a7 */ /* 0x001064000800017f */
[----:B-1----:R-:W-:Y:S05]  /*14ee0*/  @!P0 NANOSLEEP.SYNCS 0x989680 ;  /* 0x009896800000895d */ /* 0x002fea0003900000 */
[----:B------:R-:W1:Y:S02]  /*14ef0*/  @!P0 SYNCS.PHASECHK.TRANS64 P0, [R6+URZ], R5 ;  /* 0x00000005060085a7 */ /* 0x000e64000800007f */
[----:B-1----:R-:W-:Y:S05]  /*14f00*/  @!P0 BRA `(.L_x_2462) ;  /* 0xfffffffc00f08947 */ /* 0x002fea000383ffff */
[----:B------:R-:W-:Y:S05]  /*14f10*/  BRA `(.L_x_2532) ;  /* 0xffffffe000447947 */ /* 0x000fea000383ffff */
.L_x_2463:
[----:B-1----:R1:W2:Y:S02]  /*14f20*/  SYNCS.PHASECHK.TRANS64.TRYWAIT P0, [R7+URZ], R2 ;  /* 0x00000002070075a7 */ /* 0x0022a4000800017f */
[----:B--2---:R-:W-:Y:S05]  /*14f30*/  @!P0 NANOSLEEP.SYNCS 0x989680 ;  /* 0x009896800000895d */ /* 0x004fea0003900000 */
[----:B------:R-:W2:Y:S02]  /*14f40*/  @!P0 SYNCS.PHASECHK.TRANS64 P0, [R7+URZ], R2 ;  /* 0x00000002070085a7 */ /* 0x000ea4000800007f */
[----:B--2---:R-:W-:Y:S05]  /*14f50*/  @!P0 BRA `(.L_x_2463) ;  /* 0xfffffffc00f08947 */ /* 0x004fea000383ffff */
[----:B------:R-:W-:Y:S05]  /*14f60*/  BRA `(.L_x_2533) ;  /* 0xffffffe000387947 */ /* 0x000fea000383ffff */
.L_x_2465:
[----:B--2---:R2:W3:Y:S02]  /*14f70*/  SYNCS.PHASECHK.TRANS64.TRYWAIT P0, [R4+URZ], R5 ;  /* 0x00000005040075a7 */ /* 0x0044e4000800017f */
[----:B---3--:R-:W-:Y:S05]  /*14f80*/  @!P0 NANOSLEEP.SYNCS 0x989680 ;  /* 0x009896800000895d */ /* 0x008fea0003900000 */
[----:B------:R-:W3:Y:S02]  /*14f90*/  @!P0 SYNCS.PHASECHK.TRANS64 P0, [R4+URZ], R5 ;  /* 0x00000005040085a7 */ /* 0x000ee4000800007f */
[----:B---3--:R-:W-:Y:S05]  /*14fa0*/  @!P0 BRA `(.L_x_2465) ;  /* 0xfffffffc00f08947 */ /* 0x008fea000383ffff */
[----:B------:R-:W-:Y:S05]  /*14fb0*/  BRA `(.L_x_2534) ;  /* 0xffffffe0003c7947 */ /* 0x000fea000383ffff */
.L_x_2535:
        /* <DEDUP_REMOVED lines=12> */
.L_x_3098:


//--------------------- .text._ZN7cutlass13device_kernelIN5flash11enable_sm90INS1_16FlashAttnFwdSm90INS1_25CollectiveMainloopFwdSm90ILi2EN4cute5tupleIJNS5_1CILi1EEES8_S8_EEENS6_IJNS7_ILi128EEESA_SA_EEELi128ENS_10bfloat16_tEfNS_4arch4Sm90ELb1ELb0ELb0ELb1ELb0ELb1ELb0ELb1ELb1ELb1ELb1ELb0EEENS1_21CollectiveEpilogueFwdISB_S9_SC_SE_Li256ELb1ELb1ELb1ELb0EEENS1_36VarlenDynamicPersistentTileSchedulerILi128ELi128ELi256ELi128ELb1ELb1ELb1ELb1ELb1ELb1EEEEEEEEEvNT_6ParamsE --------------------------
	.section	.text._ZN7cutlass13device_kernelIN5flash11enable_sm90INS1_16FlashAttnFwdSm90INS1_25CollectiveMainloopFwdSm90ILi2EN4cute5tupleIJNS5_1CILi1EEES8_S8_EEENS6_IJNS7_ILi128EEESA_SA_EEELi128ENS_10bfloat16_tEfNS_4arch4Sm90ELb1ELb0ELb0ELb1ELb0ELb1ELb0ELb1ELb1ELb1ELb1ELb0EEENS1_21CollectiveEpilogueFwdISB_S9_SC_SE_Li256ELb1ELb1ELb1ELb0EEENS1_36VarlenDynamicPersistentTileSchedulerILi128ELi128ELi256ELi128ELb1ELb1ELb1ELb1ELb1ELb1EEEEEEEEEvNT_6ParamsE,"ax",@progbits
	.align	128
.text._ZN7cutlass13device_kernelIN5flash11enable_sm90INS1_16FlashAttnFwdSm90INS1_25CollectiveMainloopFwdSm90ILi2EN4cute5tupleIJNS5_1CILi1EEES8_S8_EEENS6_IJNS7_ILi128EEESA_SA_EEELi128ENS_10bfloat16_tEfNS_4arch4Sm90ELb1ELb0ELb0ELb1ELb0ELb1ELb0ELb1ELb1ELb1ELb1ELb0EEENS1_21CollectiveEpilogueFwdISB_S9_SC_SE_Li256ELb1ELb1ELb1ELb0EEENS1_36VarlenDynamicPersistentTileSchedulerILi128ELi128ELi256ELi128ELb1ELb1ELb1ELb1ELb1ELb1EEEEEEEEEvNT_6ParamsE:
        .type           _ZN7cutlass13device_kernelIN5flash11enable_sm90INS1_16FlashAttnFwdSm90INS1_25CollectiveMainloopFwdSm90ILi2EN4cute5tupleIJNS5_1CILi1EEES8_S8_EEENS6_IJNS7_ILi128EEESA_SA_EEELi128ENS_10bfloat16_tEfNS_4arch4Sm90ELb1ELb0ELb0ELb1ELb0ELb1ELb0ELb1ELb1ELb1ELb1ELb0EEENS1_21CollectiveEpilogueFwdISB_S9_SC_SE_Li256ELb1ELb1ELb1ELb0EEENS1_36VarlenDynamicPersistentTileSchedulerILi128ELi128ELi256ELi128ELb1ELb1ELb1ELb1ELb1ELb1EEEEEEEEEvNT_6ParamsE,@function
        .size           _ZN7cutlass13device_kernelIN5flash11enable_sm90INS1_16FlashAttnFwdSm90INS1_25CollectiveMainloopFwdSm90ILi2EN4cute5tupleIJNS5_1CILi1EEES8_S8_EEENS6_IJNS7_ILi128EEESA_SA_EEELi128ENS_10bfloat16_tEfNS_4arch4Sm90ELb1ELb0ELb0ELb1ELb0ELb1ELb0ELb1ELb1ELb1ELb1ELb0EEENS1_21CollectiveEpilogueFwdISB_S9_SC_SE_Li256ELb1ELb1ELb1ELb0EEENS1_36VarlenDynamicPersistentTileSchedulerILi128ELi128ELi256ELi128ELb1ELb1ELb1ELb1ELb1ELb1EEEEEEEEEvNT_6ParamsE,(.L_x_3099 - _ZN7cutlass13device_kernelIN5flash11enable_sm90INS1_16FlashAttnFwdSm90INS1_25CollectiveMainloopFwdSm90ILi2EN4cute5tupleIJNS5_1CILi1EEES8_S8_EEENS6_IJNS7_ILi128EEESA_SA_EEELi128ENS_10bfloat16_tEfNS_4arch4Sm90ELb1ELb0ELb0ELb1ELb0ELb1ELb0ELb1ELb1ELb1ELb1ELb0EEENS1_21CollectiveEpilogueFwdISB_S9_SC_SE_Li256ELb1ELb1ELb1ELb0EEENS1_36VarlenDynamicPersistentTileSchedulerILi128ELi128ELi256ELi128ELb1ELb1ELb1ELb1ELb1ELb1EEEEEEEEEvNT_6ParamsE)
        .other          _ZN7cutlass13device_kernelIN5flash11enable_sm90INS1_16FlashAttnFwdSm90INS1_25CollectiveMainloopFwdSm90ILi2EN4cute5tupleIJNS5_1CILi1EEES8_S8_EEENS6_IJNS7_ILi128EEESA_SA_EEELi128ENS_10bfloat16_tEfNS_4arch4Sm90ELb1ELb0ELb0ELb1ELb0ELb1ELb0ELb1ELb1ELb1ELb1ELb0EEENS1_21CollectiveEpilogueFwdISB_S9_SC_SE_Li256ELb1ELb1ELb1ELb0EEENS1_36VarlenDynamicPersistentTileSchedulerILi128ELi128ELi256ELi128ELb1ELb1ELb1ELb1ELb1ELb1EEEEEEEEEvNT_6ParamsE,@"STO_CUDA_ENTRY STV_DEFAULT"
_ZN7cutlass13device_kernelIN5flash11enable_sm90INS1_16FlashAttnFwdSm90INS1_25CollectiveMainloopFwdSm90ILi2EN4cute5tupleIJNS5_1CILi1EEES8_S8_EEENS6_IJNS7_ILi128EEESA_SA_EEELi128ENS_10bfloat16_tEfNS_4arch4Sm90ELb1ELb0ELb0ELb1ELb0ELb1ELb0ELb1ELb1ELb1ELb1ELb0EEENS1_21CollectiveEpilogueFwdISB_S9_SC_SE_Li256ELb1ELb1ELb1ELb0EEENS1_36VarlenDynamicPersistentTileSchedulerILi128ELi128ELi256ELi128ELb1ELb1ELb1ELb1ELb1ELb1EEEEEEEEEvNT_6ParamsE:
        /* <DEDUP_REMOVED lines=24> */
.L_x_2537:
[----:B------:R-:W-:Y:S05]  /*0180*/  BSYNC B0 ;  /* 0x0000000000007941 */ /* 0x000fea0003800000 */
.L_x_2536:
        /* <DEDUP_REMOVED lines=41> */
.L_x_2538:
        /* <DEDUP_REMOVED lines=22> */
.L_x_2539:
        /* <DEDUP_REMOVED lines=18> */
.L_x_2540:
        /* <DEDUP_REMOVED lines=22> */
.L_x_2541:
        /* <DEDUP_REMOVED lines=22> */
.L_x_2542:
        /* <DEDUP_REMOVED lines=8> */
.L_x_2545:
        /* <DEDUP_REMOVED lines=21> */
[----:B----4-:R-:W-:Y:S05]  /*0b30*/  @P0 BRA `(.L_x_2546) ;  /* 0x0000021000780947 */ /* 0x010fea0003800000 */
        /* <DEDUP_REMOVED lines=16> */
[----:B------:R-:W-:Y:S01]  /*0c40*/  IMAD.IADD R235, R16, 0x1, -R235 ;  /* 0x0000000110eb7824 */ /* 0x000fe200078e0aeb */
        /* <DEDUP_REMOVED lines=14> */
[----:B------:R-:W-:Y:S02]  /*0d30*/  LOP3.LUT R3, R3, 0x3fffffe, RZ, 0xc0, !PT ;  /* 0x03fffffe03037812 */ /* 0x000fe400078ec0ff */
[----:B------:R-:W-:Y:S01]  /*0d40*/  LEA.HI R22, R0, R16, RZ, 0x3 ;  /* 0x0000001000167211 */ /* 0x000fe200078f18ff */
[----:B------:R-:W-:Y:S01]  /*0d50*/  IMAD.IADD R11, R10, 0x1, -R11 ;  /* 0x000000010a0b7824 */ /* 0x000fe200078e0a0b */
[----:B------:R-:W-:Y:S01]  /*0d60*/  SHF.R.S32.HI R5, RZ, 0x4, R4 ;  /* 0x00000004ff057819 */ /* 0x000fe20000011404 */
[----:B------:R-:W-:Y:S01]  /*0d70*/  IMAD.IADD R3, R18, 0x1, -R3 ;  /* 0x0000000112037824 */ /* 0x000fe200078e0a03 */
[----:B------:R-:W-:Y:S01]  /*0d80*/  LOP3.LUT R12, R12, 0xfffffffc, RZ, 0xc0, !PT ;  /* 0xfffffffc0c0c7812 */ /* 0x000fe200078ec0ff */
[----:B------:R-:W-:Y:S01]  /*0d90*/  IMAD R8, R8, 0x10, R11 ;  /* 0x0000001008087824 */ /* 0x000fe200078e020b */
[----:B------:R-:W-:-:S02]  /*0da0*/  LOP3.LUT R207, R22, 0xfffffff8, RZ, 0xc0, !PT ;  /* 0xfffffff816cf7812 */ /* 0x000fc400078ec0ff */
[----:B------:R-:W-:Y:S01]  /*0db0*/  LEA.HI R0, R0, R16, RZ, 0x6 ;  /* 0x0000001000007211 */ /* 0x000fe200078f30ff */
[----:B------:R-:W-:Y:S01]  /*0dc0*/  IMAD.IADD R12, R16, 0x1, -R12 ;  /* 0x00000001100c7824 */ /* 0x000fe200078e0a0c */
[----:B------:R-:W-:Y:S01]  /*0dd0*/  SHF.R.S32.HI R22, RZ, 0x3, R22 ;  /* 0x00000003ff167819 */ /* 0x000fe20000011416 */
[----:B------:R-:W-:Y:S01]  /*0de0*/  IMAD R8, R3, 0x40, R8 ;  /* 0x0000004003087824 */ /* 0x000fe200078e0208 */
[----:B------:R-:W-:Y:S01]  /*0df0*/  LEA.HI R4, R4, R5, RZ, 0x1 ;  /* 0x0000000504047211 */ /* 0x000fe200078f08ff */
[----:B------:R-:W-:Y:S01]  /*0e00*/  IMAD.SHL.U32 R0, R0, 0x8, RZ ;  /* 0x0000000800007824 */ /* 0x000fe200078e00ff */
[----:B------:R-:W-:Y:S01]  /*0e10*/  LEA.HI R6, R12, R12, RZ, 0x1 ;  /* 0x0000000c0c067211 */ /* 0x000fe200078f08ff */
[----:B------:R-:W-:Y:S01]  /*0e20*/  IMAD.IADD R207, R16, 0x1, -R207 ;  /* 0x0000000110cf7824 */ /* 0x000fe200078e0acf */
[----:B------:R-:W-:Y:S01]  /*0e30*/  LOP3.LUT R4, R4, 0x1ffffffe, RZ, 0xc0, !PT ;  /* 0x1ffffffe04047812 */ /* 0x000fe200078ec0ff */
[----:B------:R-:W-:Y:S01]  /*0e40*/  IMAD.SHL.U32 R3, R22, 0x40, RZ ;  /* 0x0000004016037824 */ /* 0x000fe200078e00ff */
[----:B------:R-:W-:Y:S01]  /*0e50*/  LOP3.LUT R202, R0, 0xfffffe00, RZ, 0xc0, !PT ;  /* 0xfffffe0000ca7812 */ /* 0x000fe200078ec0ff */
[C---:B------:R-:W-:Y:S01]  /*0e60*/  VIADD R213, R22.reuse, 0x40 ;  /* 0x0000004016d57836 */ /* 0x040fe20000000000 */
[----:B------:R-:W-:Y:S01]  /*0e70*/  SHF.R.S32.HI R218, RZ, 0x1f, R22 ;  /* 0x0000001fffda7819 */ /* 0x000fe20000011416 */
[----:B------:R-:W-:Y:S01]  /*0e80*/  VIADD R214, R22, 0x20 ;  /* 0x0000002016d67836 */ /* 0x000fe20000000000 */
[----:B------:R-:W-:Y:S01]  /*0e90*/  LOP3.LUT R3, R3, 0x1c0, RZ, 0xc0, !PT ;  /* 0x000001c003037812 */ /* 0x000fe200078ec0ff */
[----:B------:R-:W-:Y:S01]  /*0ea0*/  IMAD.SHL.U32 R16, R207, 0x8, RZ ;  /* 0x00000008cf107824 */ /* 0x000fe200078e00ff */
[----:B------:R-:W-:Y:S01]  /*0eb0*/  SHF.R.S32.HI R0, RZ, 0x1f, R213 ;  /* 0x0000001fff007819 */ /* 0x000fe200000114d5 */
[----:B------:R-:W-:Y:S01]  /*0ec0*/  IMAD.IADD R4, R5, 0x1, -R4 ;  /* 0x0000000105047824 */ /* 0x000fe200078e0a04 */
[----:B------:R-:W-:Y:S01]  /*0ed0*/  LOP3.LUT R5, R6, 0x1ffffffe, RZ, 0xc0, !PT ;  /* 0x1ffffffe06057812 */ /* 0x000fe200078ec0ff */
[----:B------:R-:W-:Y:S01]  /*0ee0*/  VIADD R212, R22, 0x60 ;  /* 0x0000006016d47836 */ /* 0x000fe20000000000 */
[----:B------:R-:W-:Y:S01]  /*0ef0*/  SHF.R.S32.HI R11, RZ, 0x1f, R214 ;  /* 0x0000001fff0b7819 */ /* 0x000fe200000114d6 */
[----:B------:R-:W-:Y:S01]  /*0f00*/  IMAD.SHL.U32 R195, R213, 0x40, RZ ;  /* 0x00000040d5c37824 */ /* 0x000fe200078e00ff */
[----:B------:R-:W-:Y:S01]  /*0f10*/  SHF.R.U32.HI R201, RZ, 0x3, R3 ;  /* 0x00000003ffc97819 */ /* 0x000fe20000011603 */
[----:B------:R-:W-:Y:S01]  /*0f20*/  IMAD.IADD R204, R12, 0x1, -R5 ;  /* 0x000000010ccc7824 */ /* 0x000fe200078e0a05 */
[----:B------:R-:W-:Y:S01]  /*0f30*/  LOP3.LUT R205, R3, 0x38, R16, 0xf8, !PT ;  /* 0x0000003803cd7812 */ /* 0x000fe200078ef810 */
[----:B------:R-:W-:Y:S01]  /*0f40*/  IMAD.MOV.U32 R5, RZ, RZ, R13 ;  /* 0x000000ffff057224 */ /* 0x000fe200078e000d */
[----:B------:R-:W-:Y:S01]  /*0f50*/  LEA.HI R3, R0, R213, RZ, 0x3 ;  /* 0x000000d500037211 */ /* 0x000fe200078f18ff */
[----:B------:R-:W-:Y:S01]  /*0f60*/  IMAD.SHL.U32 R196, R214, 0x40, RZ ;  /* 0x00000040d6c47824 */ /* 0x000fe200078e00ff */
[----:B------:R-:W-:Y:S01]  /*0f70*/  LEA.HI R11, R11, R214, RZ, 0x3 ;  /* 0x000000d60b0b7211 */ /* 0x000fe200078f18ff */
[----:B------:R-:W-:Y:S01]  /*0f80*/  IMAD R4, R4, 0x8, R7 ;  /* 0x0000000804047824 */ /* 0x000fe200078e0207 */
[----:B------:R-:W-:Y:S01]  /*0f90*/  SHF.R.S32.HI R13, RZ, 0x1f, R212 ;  /* 0x0000001fff0d7819 */ /* 0x000fe200000114d4 */
[----:B------:R-:W-:Y:S01]  /*0fa0*/  IMAD.SHL.U32 R3, R3, 0x40, RZ ;  /* 0x0000004003037824 */ /* 0x000fe200078e00ff */
[----:B------:R-:W-:Y:S01]  /*0fb0*/  LOP3.LUT R195, R195, 0x1c0, RZ, 0xc0, !PT ;  /* 0x000001c0c3c37812 */ /* 0x000fe200078ec0ff */
[----:B------:R-:W-:Y:S01]  /*0fc0*/  IMAD.SHL.U32 R11, R11, 0x40, RZ ;  /* 0x000000400b0b7824 */ /* 0x000fe200078e00ff */
[----:B------:R-:W-:Y:S01]  /*0fd0*/  LEA.HI R13, R13, R212, RZ, 0x3 ;  /* 0x000000d40d0d7211 */ /* 0x000fe200078f18ff */
[----:B------:R-:W-:Y:S01]  /*0fe0*/  IMAD.SHL.U32 R194, R212, 0x40, RZ ;  /* 0x00000040d4c27824 */ /* 0x000fe200078e00ff */
[----:B------:R-:W-:Y:S01]  /*0ff0*/  LOP3.LUT R196, R196, 0x1c0, RZ, 0xc0, !PT ;  /* 0x000001c0c4c47812 */ /* 0x000fe200078ec0ff */
[----:B------:R0:W-:Y:S01]  /*1000*/  STL [R1+0x50], R4 ;  /* 0x0000500401007387 */ /* 0x0001e20000100800 */
[----:B------:R-:W-:Y:S01]  /*1010*/  LOP3.LUT R0, R9, 0x7ffffffc, RZ, 0xc0, !PT ;  /* 0x7ffffffc09007812 */ /* 0x000fe200078ec0ff */
[----:B------:R-:W-:Y:S01]  /*1020*/  IMAD.MOV.U32 R6, RZ, RZ, R14 ;  /* 0x000000ffff067224 */ /* 0x000fe200078e000e */
[----:B------:R-:W-:Y:S01]  /*1030*/  SHF.R.U32.HI R12, RZ, 0x3, R195 ;  /* 0x00000003ff0c7819 */ /* 0x000fe200000116c3 */
[----:B------:R-:W-:Y:S01]  /*1040*/  IMAD.SHL.U32 R13, R13, 0x40, RZ ;  /* 0x000000400d0d7824 */ /* 0x000fe200078e00ff */
[----:B------:R-:W-:Y:S01]  /*1050*/  LOP3.LUT R199, R3, 0xfffffe00, RZ, 0xc0, !PT ;  /* 0xfffffe0003c77812 */ /* 0x000fe200078ec0ff */
[----:B------:R-:W-:Y:S01]  /*1060*/  IMAD.IADD R0, R235, 0x1, -R0 ;  /* 0x00000001eb007824 */ /* 0x000fe200078e0a00 */
[----:B------:R-:W-:Y:S01]  /*1070*/  SHF.R.U32.HI R14, RZ, 0x3, R196 ;  /* 0x00000003ff0e7819 */ /* 0x000fe200000116c4 */
[----:B------:R-:W-:Y:S01]  /*1080*/  IMAD.MOV.U32 R7, RZ, RZ, R15 ;  /* 0x000000ffff077224 */ /* 0x000fe200078e000f */
[--C-:B------:R-:W-:Y:S01]  /*1090*/  LOP3.LUT R9, R196, 0x38, R16.reuse, 0xf8, !PT ;  /* 0x00000038c4097812 */ /* 0x100fe200078ef810 */
[----:B------:R-:W-:Y:S01]  /*10a0*/  IMAD.SHL.U32 R197, R0, 0x2, RZ ;  /* 0x0000000200c57824 */ /* 0x000fe200078e00ff */
[----:B0-----:R-:W-:Y:S01]  /*10b0*/  LOP3.LUT R4, R195, 0x38, R16, 0xf8, !PT ;  /* 0x00000038c3047812 */ /* 0x001fe200078ef810 */
[----:B------:R-:W-:Y:S01]  /*10c0*/  STL [R1+0x4c], R8 ;  /* 0x00004c0801007387 */ /* 0x000fe20000100800 */
[----:B------:R-:W-:Y:S01]  /*10d0*/  LOP3.LUT R200, R11, 0xfffffe00, RZ, 0xc0, !PT ;  /* 0xfffffe000bc87812 */ /* 0x000fe200078ec0ff */
[C---:B------:R-:W-:Y:S01]  /*10e0*/  VIADD R233, R197.reuse, 0x8 ;  /* 0x00000008c5e97836 */ /* 0x040fe20000000000 */
[----:B------:R-:W-:Y:S01]  /*10f0*/  LOP3.LUT R194, R194, 0x1c0, RZ, 0xc0, !PT ;  /* 0x000001c0c2c27812 */ /* 0x000fe200078ec0ff */
[----:B------:R-:W-:Y:S01]  /*1100*/  VIADD R232, R197, 0x10 ;  /* 0x00000010c5e87836 */ /* 0x000fe20000000000 */
[----:B------:R-:W-:Y:S01]  /*1110*/  LOP3.LUT R4, R199, R4, R12, 0xf6, !PT ;  /* 0x00000004c7047212 */ /* 0x000fe200078ef60c */
[C---:B------:R-:W-:Y:S01]  /*1120*/  VIADD R231, R197.reuse, 0x18 ;  /* 0x00000018c5e77836 */ /* 0x040fe20000000000 */
[----:B------:R-:W-:Y:S01]  /*1130*/  LOP3.LUT R9, R200, R9, R14, 0xf6, !PT ;  /* 0x00000009c8097212 */ /* 0x000fe200078ef60e */
[C---:B------:R-:W-:Y:S01]  /*1140*/  VIADD R230, R197.reuse, 0x20 ;  /* 0x00000020c5e67836 */ /* 0x040fe20000000000 */
[----:B------:R-:W-:Y:S01]  /*1150*/  SHF.R.U32.HI R10, RZ, 0x3, R194 ;  /* 0x00000003ff0a7819 */ /* 0x000fe200000116c2 */
[C---:B------:R-:W-:Y:S01]  /*1160*/  VIADD R229, R197.reuse, 0x28 ;  /* 0x00000028c5e57836 */ /* 0x040fe20000000000 */
[----:B------:R-:W-:Y:S01]  /*1170*/  LOP3.LUT R15, R194, 0x38, R16, 0xf8, !PT ;  /* 0x00000038c20f7812 */ /* 0x000fe200078ef810 */
[----:B------:R-:W-:Y:S01]  /*1180*/  VIADD R228, R197, 0x30 ;  /* 0x00000030c5e47836 */ /* 0x000fe20000000000 */
[----:B------:R-:W-:Y:S01]  /*1190*/  LOP3.LUT R198, R13, 0xfffffe00, RZ, 0xc0, !PT ;  /* 0xfffffe000dc67812 */ /* 0x000fe200078ec0ff */
[C---:B------:R-:W-:Y:S01]  /*11a0*/  VIADD R227, R197.reuse, 0x38 ;  /* 0x00000038c5e37836 */ /* 0x040fe20000000000 */
[----:B------:R-:W-:Y:S01]  /*11b0*/  LEA R3, R4, UR44, 0x1 ;  /* 0x0000002c04037c11 */ /* 0x000fe2000f8e08ff */
[----:B------:R-:W-:Y:S01]  /*11c0*/  VIADD R226, R197, 0x40 ;  /* 0x00000040c5e27836 */ /* 0x000fe20000000000 */
[----:B------:R-:W-:Y:S01]  /*11d0*/  LEA R0, R9, UR44, 0x1 ;  /* 0x0000002c09007c11 */ /* 0x000fe2000f8e08ff */
[C---:B------:R-:W-:Y:S01]  /*11e0*/  VIADD R225, R197.reuse, 0x48 ;  /* 0x00000048c5e17836 */ /* 0x040fe20000000000 */
[----:B------:R-:W-:Y:S01]  /*11f0*/  LOP3.LUT R15, R198, R15, R10, 0xf6, !PT ;  /* 0x0000000fc60f7212 */ /* 0x000fe200078ef60a */
[----:B------:R0:W-:Y:S01]  /*1200*/  STL [R1+0x40], R3 ;  /* 0x0000400301007387 */ /* 0x0001e20000100800 */
[----:B------:R-:W-:Y:S01]  /*1210*/  VIADD R224, R197, 0x50 ;  /* 0x00000050c5e07836 */ /* 0x000fe20000000000 */
[----:B------:R-:W-:Y:S01]  /*1220*/  LOP3.LUT R205, R202, R205, R201, 0xf6, !PT ;  /* 0x000000cdcacd7212 */ /* 0x000fe200078ef6c9 */
[----:B------:R-:W-:Y:S01]  /*1230*/  IMAD.SHL.U32 R18, R207, 0x4, RZ ;  /* 0x00000004cf127824 */ /* 0x000fe200078e00ff */
[----:B------:R1:W-:Y:S01]  /*1240*/  STL [R1+0x44], R0 ;  /* 0x0000440001007387 */ /* 0x0003e20000100800 */
[----:B------:R-:W-:Y:S01]  /*1250*/  VIADD R187, R16, 0x40 ;  /* 0x0000004010bb7836 */ /* 0x000fe20000000000 */
[----:B------:R-:W-:Y:S01]  /*1260*/  SHF.R.S32.HI R4, RZ, 0x1f, R232 ;  /* 0x0000001fff047819 */ /* 0x000fe200000114e8 */
[C---:B------:R-:W-:Y:S01]  /*1270*/  VIADD R223, R197.reuse, 0x58 ;  /* 0x00000058c5df7836 */ /* 0x040fe20000000000 */
[----:B------:R-:W-:Y:S01]  /*1280*/  SHF.R.S32.HI R4, RZ, 0x1f, R229 ;  /* 0x0000001fff047819 */ /* 0x000fe200000114e5 */
[C---:B------:R-:W-:Y:S01]  /*1290*/  VIADD R222, R197.reuse, 0x60 ;  /* 0x00000060c5de7836 */ /* 0x040fe20000000000 */
[----:B0-----:R-:W-:Y:S01]  /*12a0*/  SHF.R.S32.HI R3, RZ, 0x1f, R231 ;  /* 0x0000001fff037819 */ /* 0x001fe200000114e7 */
[C---:B------:R-:W-:Y:S01]  /*12b0*/  VIADD R221, R197.reuse, 0x68 ;  /* 0x00000068c5dd7836 */ /* 0x040fe20000000000 */
[----:B------:R-:W-:Y:S01]  /*12c0*/  SHF.R.S32.HI R3, RZ, 0x1f, R228 ;  /* 0x0000001fff037819 */ /* 0x000fe200000114e4 */
[----:B------:R-:W-:Y:S01]  /*12d0*/  VIADD R220, R197, 0x70 ;  /* 0x00000070c5dc7836 */ /* 0x000fe20000000000 */
[----:B-1----:R-:W-:Y:S01]  /*12e0*/  LEA R0, R15, UR44, 0x1 ;  /* 0x0000002c0f007c11 */ /* 0x002fe2000f8e08ff */
[----:B------:R-:W-:Y:S01]  /*12f0*/  VIADD R219, R197, 0x78 ;  /* 0x00000078c5db7836 */ /* 0x000fe20000000000 */
[----:B------:R-:W-:Y:S01]  /*1300*/  SHF.R.S32.HI R4, RZ, 0x1f, R226 ;  /* 0x0000001fff047819 */ /* 0x000fe200000114e2 */
[----:B------:R-:W-:Y:S01]  /*1310*/  VIADD R185, R18, 0x20 ;  /* 0x0000002012b97836 */ /* 0x000fe20000000000 */
[----:B------:R-:W-:Y:S01]  /*1320*/  SHF.R.S32.HI R3, RZ, 0x1f, R225 ;  /* 0x0000001fff037819 */ /* 0x000fe200000114e1 */
[----:B------:R0:W-:Y:S01]  /*1330*/  STL [R1+0x3c], R0 ;  /* 0x00003c0001007387 */ /* 0x0001e20000100800 */
[----:B------:R-:W-:Y:S01]  /*1340*/  SHF.R.S32.HI R17, RZ, 0x1f, R16 ;  /* 0x0000001fff117819 */ /* 0x000fe20000011410 */
[----:B------:R-:W-:Y:S01]  /*1350*/  IMAD R204, R204, 0x8, R8 ;  /* 0x00000008cccc7824 */ /* 0x000fe200078e0208 */
[----:B------:R-:W-:-:S02]  /*1360*/  SHF.R.S32.HI R19, RZ, 0x1f, R18 ;  /* 0x0000001fff137819 */ /* 0x000fc40000011412 */
[----:B------:R-:W-:Y:S02]  /*1370*/  SHF.R.S32.HI R216, RZ, 0x1f, R187 ;  /* 0x0000001fffd87819 */ /* 0x000fe400000114bb */
[----:B------:R-:W-:Y:S02]  /*1380*/  LEA R203, R205, UR44, 0x1 ;  /* 0x0000002ccdcb7c11 */ /* 0x000fe4000f8e08ff */
[----:B------:R-:W-:Y:S02]  /*1390*/  SHF.R.S32.HI R4, RZ, 0x1f, R223 ;  /* 0x0000001fff047819 */ /* 0x000fe400000114df */
[----:B0-----:R-:W-:Y:S02]  /*13a0*/  SHF.R.S32.HI R0, RZ, 0x1f, R233 ;  /* 0x0000001fff007819 */ /* 0x001fe400000114e9 */
[----:B------:R-:W-:Y:S02]  /*13b0*/  SHF.R.S32.HI R0, RZ, 0x1f, R230 ;  /* 0x0000001fff007819 */ /* 0x000fe400000114e6 */
[----:B------:R-:W-:-:S02]  /*13c0*/  SHF.R.S32.HI R0, RZ, 0x1f, R227 ;  /* 0x0000001fff007819 */ /* 0x000fc400000114e3 */
[----:B------:R-:W-:Y:S02]  /*13d0*/  SHF.R.S32.HI R0, RZ, 0x1f, R224 ;  /* 0x0000001fff007819 */ /* 0x000fe400000114e0 */
[----:B------:R-:W-:Y:S02]  /*13e0*/  SHF.R.S32.HI R3, RZ, 0x1f, R222 ;  /* 0x0000001fff037819 */ /* 0x000fe400000114de */
[----:B------:R-:W-:Y:S02]  /*13f0*/  SHF.R.S32.HI R0, RZ, 0x1f, R221 ;  /* 0x0000001fff007819 */ /* 0x000fe400000114dd */
[----:B------:R-:W-:Y:S02]  /*1400*/  SHF.R.S32.HI R237, RZ, 0x1f, R220 ;  /* 0x0000001fffed7819 */ /* 0x000fe400000114dc */
[----:B------:R-:W-:-:S07]  /*1410*/  SHF.R.S32.HI R236, RZ, 0x1f, R219 ;  /* 0x0000001fffec7819 */ /* 0x000fce00000114db */
.L_x_2762:
[----:B0-2---:R-:W0:Y:S02]  /*1420*/  LDC.64 R8, c[0x0][0xc88] ;  /* 0x00032200ff087b82 */ /* 0x005e240000000a00 */
[----:B0-----:R-:W-:-:S05]  /*1430*/  IMAD.WIDE R8, R7, 0x4, R8 ;  /* 0x0000000407087825 */ /* 0x001fca00078e0208 */
[----:B------:R-:W2:Y:S01]  /*1440*/  LDG.E R209, desc[UR42][R8.64] ;  /* 0x0000002a08d17981 */ /* 0x000ea2000c1e1900 */
[----:B------:R-:W-:Y:S05]  /*1450*/  YIELD ;  /* 0x0000000000007946 */ /* 0x000fea0003800000 */
[----:B------:R-:W-:Y:S01]  /*1460*/  ULDC.64 UR4, c[0x0][0xa28] ;  /* 0x00028a0000047ab9 */ /* 0x000fe20000000a00 */
[----:B------:R-:W-:Y:S01]  /*1470*/  ULDC.64 UR8, c[0x0][0xa18] ;  /* 0x0002860000087ab9 */ /* 0x000fe20000000a00 */
[----:B------:R-:W-:Y:S01]  /*1480*/  ISETP.NE.U32.AND P1, PT, RZ, UR4, PT ;  /* 0x00000004ff007c0c */ /* 0x000fe2000bf25070 */
[----:B------:R-:W-:Y:S01]  /*1490*/  ULDC.64 UR6, c[0x0][0xa08] ;  /* 0x0002820000067ab9 */ /* 0x000fe20000000a00 */
[----:B----4-:R-:W-:Y:S01]  /*14a0*/  IMAD.MOV.U32 R4, RZ, RZ, RZ ;  /* 0x000000ffff047224 */ /* 0x010fe200078e00ff */
[----:B------:R-:W-:Y:S01]  /*14b0*/  ISETP.NE.U32.AND P0, PT, RZ, UR6, PT ;  /* 0x00000006ff007c0c */ /* 0x000fe2000bf05070 */
[----:B-----5:R-:W-:Y:S01]  /*14c0*/  IMAD.MOV.U32 R28, RZ, RZ, RZ ;  /* 0x000000ffff1c7224 */ /* 0x020fe200078e00ff */
[----:B------:R-:W-:-:S02]  /*14d0*/  ISETP.NE.AND.EX P1, PT, RZ, UR5, PT, P1 ;  /* 0x00000005ff007c0c */ /* 0x000fc4000bf25310 */
[----:B------:R-:W-:Y:S02]  /*14e0*/  ISETP.NE.AND.EX P0, PT, RZ, UR7, PT, P0 ;  /* 0x00000007ff007c0c */ /* 0x000fe4000bf05300 */
[----:B--2---:R-:W-:Y:S01]  /*14f0*/  SHF.R.S32.HI R234, RZ, 0x1f, R209 ;  /* 0x0000001fffea7819 */ /* 0x004fe200000114d1 */
[----:B------:R-:W-:-:S08]  /*1500*/  IMAD.SHL.U32 R210, R209, 0x4, RZ ;  /* 0x00000004d1d27824 */ /* 0x000fd000078e00ff */
[C---:B------:R-:W-:Y:S02]  /*1510*/  @P1 LEA R10, P2, R209.reuse, UR4, 0x2 ;  /* 0x00000004d10a1c11 */ /* 0x040fe4000f8410ff */
[C-C-:B------:R-:W-:Y:S02]  /*1520*/  SHF.L.U64.HI R211, R209.reuse, 0x2, R234.reuse ;  /* 0x00000002d1d37819 */ /* 0x140fe400000102ea */
[----:B------:R-:W-:Y:S02]  /*1530*/  @P1 LEA.HI.X R11, R209, UR5, R234, 0x2, P2 ;  /* 0x00000005d10b1c11 */ /* 0x000fe400090f14ea */
[----:B------:R-:W-:Y:S01]  /*1540*/  ISETP.NE.U32.AND P2, PT, RZ, UR8, PT ;  /* 0x00000008ff007c0c */ /* 0x000fe2000bf45070 */
[----:B------:R-:W-:Y:S01]  /*1550*/  ULDC UR4, c[0x0][0x288] ;  /* 0x0000a20000047ab9 */ /* 0x000fe20000000800 */
[----:B------:R-:W-:Y:S01]  /*1560*/  IADD3 R12, P3, R210, UR6, RZ ;  /* 0x00000006d20c7c10 */ /* 0x000fe2000ff7e0ff */
[----:B------:R0:W5:Y:S01]  /*1570*/  @P1 LDG.E R4, desc[UR42][R10.64] ;  /* 0x0000002a0a041981 */ /* 0x000162000c1e1900 */
[----:B------:R-:W-:Y:S01]  /*1580*/  ISETP.NE.AND.EX P2, PT, RZ, UR9, PT, P2 ;  /* 0x00000009ff007c0c */ /* 0x000fe2000bf45320 */
[----:B------:R-:W-:Y:S01]  /*1590*/  IMAD.U32 R192, RZ, RZ, UR4 ;  /* 0x00000004ffc07e24 */ /* 0x000fe2000f8e00ff */
[----:B------:R-:W-:Y:S01]  /*15a0*/  IADD3.X R13, R211, UR7, RZ, P3, !PT ;  /* 0x00000007d30d7c10 */ /* 0x000fe20009ffe4ff */
[----:B------:R-:W-:-:S04]  /*15b0*/  ULDC.64 UR4, c[0x0][0x418] ;  /* 0x0001060000047ab9 */ /* 0x000fc80000000a00 */
[----:B------:R0:W5:Y:S06]  /*15c0*/  @P0 LDG.E R28, desc[UR42][R12.64] ;  /* 0x0000002a0c1c0981 */ /* 0x00016c000c1e1900 */
[----:B------:R-:W-:-:S04]  /*15d0*/  @P2 IADD3 R8, P1, R210, UR8, RZ ;  /* 0x00000008d2082c10 */ /* 0x000fc8000ff3e0ff */
[----:B------:R-:W-:-:S05]  /*15e0*/  @P2 IADD3.X R9, R211, UR9, RZ, P1, !PT ;  /* 0x00000009d3092c10 */ /* 0x000fca0008ffe4ff */
        /* <DEDUP_REMOVED lines=10> */
[----:B0--3--:R-:W-:Y:S06]  /*1690*/  @P2 BRA `(.L_x_2547) ;  /* 0x0000000000242947 */ /* 0x009fec0003800000 */
        /* <DEDUP_REMOVED lines=9> */
.L_x_2547:
[----:B------:R-:W-:Y:S01]  /*1730*/  ULDC.64 UR4, c[0x0][0xa20] ;  /* 0x0002880000047ab9 */ /* 0x000fe20000000a00 */
[C---:B------:R-:W-:Y:S02]  /*1740*/  LOP3.LUT R3, R6.reuse, 0xff000000, RZ, 0xc0, !PT ;  /* 0xff00000006037812 */ /* 0x040fe400078ec0ff */
[----:B------:R-:W-:Y:S02]  /*1750*/  ISETP.NE.U32.AND P1, PT, RZ, UR4, PT ;  /* 0x00000004ff007c0c */ /* 0x000fe4000bf25070 */
[C---:B------:R-:W-:Y:S02]  /*1760*/  LOP3.LUT R0, R6.reuse, 0xff0000, RZ, 0xc0, !PT ;  /* 0x00ff000006007812 */ /* 0x040fe400078ec0ff */
[----:B------:R-:W-:Y:S02]  /*1770*/  ISETP.NE.AND.EX P1, PT, RZ, UR5, PT, P1 ;  /* 0x00000005ff007c0c */ /* 0x000fe4000bf25310 */
[----:B------:R-:W-:Y:S02]  /*1780*/  SHF.R.U32.HI R3, RZ, 0x8, R3 ;  /* 0x00000008ff037819 */ /* 0x000fe40000011603 */
[----:B------:R-:W-:-:S02]  /*1790*/  LOP3.LUT R206, R6, 0xffff, RZ, 0xc0, !PT ;  /* 0x0000ffff06ce7812 */ /* 0x000fc400078ec0ff */
[----:B------:R-:W-:-:S07]  /*17a0*/  LEA.HI R208, R0, R3, RZ, 0x10 ;  /* 0x0000000300d07211 */ /* 0x000fce00078f80ff */
[----:B------:R-:W-:Y:S05]  /*17b0*/  @!P1 BRA `(.L_x_2548) ;  /* 0x0000000000109947 */ /* 0x000fea0003800000 */
[----:B------:R-:W-:-:S04]  /*17c0*/  IADD3 R6, P0, R210, UR4, RZ ;  /* 0x00000004d2067c10 */ /* 0x000fc8000ff1e0ff */
[----:B------:R-:W-:-:S05]  /*17d0*/  IADD3.X R7, R211, UR5, RZ, P0, !PT ;  /* 0x00000005d3077c10 */ /* 0x000fca00087fe4ff */
[----:B------:R0:W5:Y:S01]  /*17e0*/  LDG.E R27, desc[UR42][R6.64] ;  /* 0x0000002a061b7981 */ /* 0x000162000c1e1900 */
[----:B------:R-:W-:Y:S05]  /*17f0*/  BRA `(.L_x_2549) ;  /* 0x0000000000107947 */ /* 0x000fea0003800000 */
.L_x_2548:
[----:B------:R-:W-:Y:S05]  /*1800*/  @!P0 BRA `(.L_x_2549) ;  /* 0x00000000000c8947 */ /* 0x000fea0003800000 */
[----:B------:R-:W2:Y:S04]  /*1810*/  LDG.E R0, desc[UR42][R12.64] ;  /* 0x0000002a0c007981 */ /* 0x000ea8000c1e1900 */
[----:B------:R-:W2:Y:S02]  /*1820*/  LDG.E R27, desc[UR42][R12.64+0x4] ;  /* 0x0000042a0c1b7981 */ /* 0x000ea4000c1e1900 */
[----:B--2---:R-:W-:-:S07]  /*1830*/  IMAD.IADD R27, R27, 0x1, -R0 ;  /* 0x000000011b1b7824 */ /* 0x004fce00078e0a00 */
.L_x_2549:
[----:B------:R-:W-:Y:S01]  /*1840*/  ULDC.64 UR4, c[0x0][0xa10] ;  /* 0x0002840000047ab9 */ /* 0x000fe20000000a00 */
[----:B------:R-:W1:Y:S01]  /*1850*/  LDC R10, c[0x0][0x448] ;  /* 0x00011200ff0a7b82 */ /* 0x000e620000000800 */
[----:B------:R-:W-:-:S04]  /*1860*/  ISETP.NE.U32.AND P0, PT, RZ, UR4, PT ;  /* 0x00000004ff007c0c */ /* 0x000fc8000bf05070 */
[----:B------:R-:W-:Y:S01]  /*1870*/  ISETP.NE.AND.EX P0, PT, RZ, UR5, PT, P0 ;  /* 0x00000005ff007c0c */ /* 0x000fe2000bf05300 */
[----:B------:R-:W-:-:S12]  /*1880*/  ULDC.64 UR4, c[0x0][0xa30] ;  /* 0x00028c0000047ab9 */ /* 0x000fd80000000a00 */
[----:B0-----:R-:W0:Y:S02]  /*1890*/  @P0 LDC.64 R6, c[0x0][0xa10] ;  /* 0x00028400ff060b82 */ /* 0x001e240000000a00 */
[----:B0-----:R-:W-:-:S05]  /*18a0*/  @P0 IMAD.WIDE R6, R209, 0x4, R6 ;  /* 0x00000004d1060825 */ /* 0x001fca00078e0206 */
[----:B------:R-:W2:Y:S04]  /*18b0*/  @P0 LDG.E R0, desc[UR42][R6.64] ;  /* 0x0000002a06000981 */ /* 0x000ea8000c1e1900 */
[----:B------:R0:W2:Y:S01]  /*18c0*/  @P0 LDG.E R3, desc[UR42][R6.64+0x4] ;  /* 0x0000042a06030981 */ /* 0x0000a2000c1e1900 */
[----:B------:R-:W-:Y:S01]  /*18d0*/  ISETP.NE.U32.AND P1, PT, RZ, UR4, PT ;  /* 0x00000004ff007c0c */ /* 0x000fe2000bf25070 */
[----:B-----5:R-:W-:-:S03]  /*18e0*/  IMAD.MOV.U32 R111, RZ, RZ, R27 ;  /* 0x000000ffff6f7224 */ /* 0x020fc600078e001b */
[----:B------:R-:W-:-:S13]  /*18f0*/  ISETP.NE.AND.EX P1, PT, RZ, UR5, PT, P1 ;  /* 0x00000005ff007c0c */ /* 0x000fda000bf25310 */
[----:B------:R-:W-:-:S04]  /*1900*/  @P1 IADD3 R8, P2, R210, UR4, RZ ;  /* 0x00000004d2081c10 */ /* 0x000fc8000ff5e0ff */
[----:B------:R-:W-:-:S05]  /*1910*/  @P1 IADD3.X R9, R211, UR5, RZ, P2, !PT ;  /* 0x00000005d3091c10 */ /* 0x000fca00097fe4ff */
[----:B------:R3:W5:Y:S01]  /*1920*/  @P1 LDG.E R111, desc[UR42][R8.64] ;  /* 0x0000002a086f1981 */ /* 0x000762000c1e1900 */
[----:B-1----:R-:W-:Y:S01]  /*1930*/  ISETP.NE.AND P1, PT, R10, 0x1, PT ;  /* 0x000000010a00780c */ /* 0x002fe20003f25270 */
[----:B------:R-:W-:Y:S01]  /*1940*/  IMAD.SHL.U32 R190, R5, 0x80, RZ ;  /* 0x0000008005be7824 */ /* 0x000fe200078e00ff */
[----:B------:R-:W-:Y:S01]  /*1950*/  BSSY B0, `(.L_x_2550) ;  /* 0x0000035000007945 */ /* 0x000fe20003800000 */
[----:B------:R-:W-:Y:S01]  /*1960*/  IMAD.IADD R11, R27, 0x1, -R4 ;  /* 0x000000011b0b7824 */ /* 0x000fe200078e0a04 */
[----:B------:R-:W-:Y:S01]  /*1970*/  LOP3.LUT R217, R208, 0xff, RZ, 0xc0, !PT ;  /* 0x000000ffd0d97812 */ /* 0x000fe200078ec0ff */
[----:B------:R-:W-:Y:S01]  /*1980*/  VIADD R5, R190, 0x7f ;  /* 0x0000007fbe057836 */ /* 0x000fe20000000000 */
[----:B------:R-:W-:-:S07]  /*1990*/  SHF.R.U32.HI R208, RZ, 0x10, R208 ;  /* 0x00000010ffd07819 */ /* 0x000fce00000116d0 */
[----:B------:R-:W1:Y:S08]  /*19a0*/  @P1 LDC R10, c[0x0][0x44c] ;  /* 0x00011300ff0a1b82 */ /* 0x000e700000000800 */
[----:B0-----:R-:W0:Y:S01]  /*19b0*/  @P1 LDC R7, c[0x0][0x450] ;  /* 0x00011400ff071b82 */ /* 0x001e220000000800 */
[----:B--2---:R-:W-:Y:S02]  /*19c0*/  @P0 IMAD.IADD R24, R3, 0x1, -R0 ;  /* 0x0000000103180824 */ /* 0x004fe400078e0a00 */
[----:B-1----:R-:W-:-:S04]  /*19d0*/  @P1 IMAD.HI.U32 R0, R5, R10, RZ ;  /* 0x0000000a05001227 */ /* 0x002fc800078e00ff */
[----:B------:R-:W-:Y:S01]  /*19e0*/  IMAD.IADD R193, R11, 0x1, R24 ;  /* 0x000000010bc17824 */ /* 0x000fe200078e0218 */
[----:B0-----:R-:W-:-:S03]  /*19f0*/  @P1 SHF.R.U32.HI R5, RZ, R7, R0 ;  /* 0x00000007ff051219 */ /* 0x001fc60000011600 */
[C---:B------:R-:W-:Y:S01]  /*1a00*/  VIADD R0, R193.reuse, 0x7f ;  /* 0x0000007fc1007836 */ /* 0x040fe20000000000 */
[----:B------:R-:W-:-:S04]  /*1a10*/  IADD3 R126, R193, 0x80, -R192 ;  /* 0x00000080c17e7810 */ /* 0x000fc80007ffe8c0 */
[----:B------:R-:W-:Y:S01]  /*1a20*/  SHF.R.S32.HI R3, RZ, 0x1f, R0 ;  /* 0x0000001fff037819 */ /* 0x000fe20000011400 */
[----:B------:R-:W-:-:S03]  /*1a30*/  IMAD.IADD R5, R126, 0x1, R5 ;  /* 0x000000017e057824 */ /* 0x000fc600078e0205 */
[----:B------:R-:W-:Y:S01]  /*1a40*/  LEA.HI R3, R3, R0, RZ, 0x7 ;  /* 0x0000000003037211 */ /* 0x000fe200078f38ff */
[----:B------:R-:W-:Y:S01]  /*1a50*/  IMAD.MOV.U32 R0, RZ, RZ, RZ ;  /* 0x000000ffff007224 */ /* 0x000fe200078e00ff */
[----:B------:R-:W-:Y:S02]  /*1a60*/  SHF.R.S32.HI R4, RZ, 0x1f, R5 ;  /* 0x0000001fff047819 */ /* 0x000fe40000011405 */
[----:B------:R-:W-:Y:S02]  /*1a70*/  SHF.R.S32.HI R127, RZ, 0x7, R3 ;  /* 0x00000007ff7f7819 */ /* 0x000fe40000011403 */
[----:B------:R-:W-:-:S04]  /*1a80*/  LEA.HI R4, R4, R5, RZ, 0x7 ;  /* 0x0000000504047211 */ /* 0x000fc800078f38ff */
[----:B------:R-:W-:-:S04]  /*1a90*/  SHF.R.S32.HI R4, RZ, 0x7, R4 ;  /* 0x00000007ff047819 */ /* 0x000fc80000011404 */
[----:B---3--:R-:W-:-:S04]  /*1aa0*/  VIMNMX R9, R127, R4, PT ;  /* 0x000000047f097248 */ /* 0x008fc80003fe0100 */
[----:B------:R-:W-:-:S13]  /*1ab0*/  ISETP.GE.AND P0, PT, R9, 0x1, PT ;  /* 0x000000010900780c */ /* 0x000fda0003f06270 */
        /* <DEDUP_REMOVED lines=30> */
.L_x_2551:
[----:B------:R-:W-:Y:S05]  /*1ca0*/  BSYNC B0 ;  /* 0x0000000000007941 */ /* 0x000fea0003800000 */
.L_x_2550:
[----:B------:R-:W-:-:S05]  /*1cb0*/  IMAD R3, R217, R0, RZ ;  /* 0x00000000d9037224 */ /* 0x000fca00078e02ff */
        /* <DEDUP_REMOVED lines=35> */
.L_x_2554:
[----:B------:R-:W-:Y:S05]  /*1ef0*/  BSYNC B6 ;  /* 0x0000000000067941 */ /* 0x000fea0003800000 */
.L_x_2553:
        /* <DEDUP_REMOVED lines=20> */
.L_x_2556:
[----:B------:R-:W-:Y:S05]  /*2040*/  BSYNC B6 ;  /* 0x0000000000067941 */ /* 0x000fea0003800000 */
.L_x_2555:
[----:B------:R-:W-:Y:S01]  /*2050*/  ULDC.64 UR4, c[0x0][0x9f8] ;  /* 0x00027e0000047ab9 */ /* 0x000fe20000000a00 */
[----:B------:R-:W-:Y:S01]  /*2060*/  IMAD.MOV.U32 R0, RZ, RZ, R209 ;  /* 0x000000ffff007224 */ /* 0x000fe200078e00d1 */
[----:B------:R-:W-:Y:S01]  /*2070*/  ISETP.NE.U32.AND P0, PT, RZ, UR4, PT ;  /* 0x00000004ff007c0c */ /* 0x000fe2000bf05070 */
[----:B------:R-:W2:Y:S01]  /*2080*/  LDL.LU R20, [R1+0x10] ;  /* 0x0000100001147983 */ /* 0x000ea20000300800 */
[----:B------:R-:W0:Y:S02]  /*2090*/  LDC.64 R102, c[0x0][0x300] ;  /* 0x0000c000ff667b82 */ /* 0x000e240000000a00 */
[----:B------:R-:W-:Y:S01]  /*20a0*/  ISETP.NE.AND.EX P0, PT, RZ, UR5, PT, P0 ;  /* 0x00000005ff007c0c */ /* 0x000fe2000bf05300 */
[----:B------:R-:W1:Y:S01]  /*20b0*/  S2R R30, SR_TID.X ;  /* 0x00000000001e7919 */ /* 0x000e620000002100 */
[----:B------:R-:W-:-:S04]  /*20c0*/  IMAD.IADD R47, R28, 0x1, R27 ;  /* 0x000000011c2f7824 */ /* 0x000fc800078e021b */
[----:B------:R-:W3:Y:S07]  /*20d0*/  LDC R33, c[0x0][0x3f4] ;  /* 0x0000fd00ff217b82 */ /* 0x000eee0000000800 */
[----:B------:R-:W-:-:S04]  /*20e0*/  @P0 IADD3 R4, P1, R210, UR4, RZ ;  /* 0x00000004d2040c10 */ /* 0x000fc8000ff3e0ff */
[----:B------:R-:W-:Y:S01]  /*20f0*/  @P0 IADD3.X R5, R211, UR5, RZ, P1, !PT ;  /* 0x00000005d3050c10 */ /* 0x000fe20008ffe4ff */
[----:B------:R-:W-:-:S04]  /*2100*/  ULDC.64 UR4, c[0x0][0xa08] ;  /* 0x0002820000047ab9 */ /* 0x000fc80000000a00 */
[----:B------:R4:W2:Y:S01]  /*2110*/  @P0 LDG.E R0, desc[UR42][R4.64] ;  /* 0x0000002a04000981 */ /* 0x0008a2000c1e1900 */
[----:B------:R-:W-:Y:S01]  /*2120*/  SHF.R.S32.HI R39, RZ, 0x1f, R47 ;  /* 0x0000001fff277819 */ /* 0x000fe2000001142f */
[-C--:B0-----:R-:W-:Y:S01]  /*2130*/  IMAD.WIDE.U32 R6, R47, R102.reuse, RZ ;  /* 0x000000662f067225 */ /* 0x081fe200078e00ff */
[----:B------:R-:W-:Y:S02]  /*2140*/  ISETP.NE.U32.AND P0, PT, RZ, UR4, PT ;  /* 0x00000004ff007c0c */ /* 0x000fe4000bf05070 */
[----:B------:R-:W-:Y:S01]  /*2150*/  SHF.R.U32.HI R32, RZ, 0x3, R196 ;  /* 0x00000003ff207819 */ /* 0x000fe200000116c4 */
[-C--:B------:R-:W-:Y:S01]  /*2160*/  IMAD R8, R39, R102.reuse, RZ ;  /* 0x0000006627087224 */ /* 0x080fe200078e02ff */
[----:B------:R-:W-:Y:S01]  /*2170*/  ISETP.NE.AND.EX P0, PT, RZ, UR5, PT, P0 ;  /* 0x00000005ff007c0c */ /* 0x000fe2000bf05300 */
[----:B------:R-:W-:Y:S01]  /*2180*/  ULDC.64 UR4, c[0x0][0x308] ;  /* 0x0000c20000047ab9 */ /* 0x000fe20000000a00 */
[----:B---3--:R-:W-:Y:S01]  /*2190*/  ISETP.GE.AND P2, PT, R16, R33, PT ;  /* 0x000000211000720c */ /* 0x008fe20003f46270 */
[----:B------:R-:W-:Y:S01]  /*21a0*/  IMAD R3, R47, R103, R8 ;  /* 0x000000672f037224 */ /* 0x000fe200078e0208 */
[----:B-1----:R-:W-:Y:S01]  /*21b0*/  SHF.R.U32.HI R30, RZ, 0x7, R30 ;  /* 0x00000007ff1e7819 */ /* 0x002fe2000001161e */
[----:B------:R-:W-:Y:S01]  /*21c0*/  IMAD.SHL.U32 R34, R22, 0x40, RZ ;  /* 0x0000004016227824 */ /* 0x000fe200078e00ff */
[----:B------:R-:W-:Y:S01]  /*21d0*/  SHF.R.U32.HI R29, RZ, 0x3, R195 ;  /* 0x00000003ff1d7819 */ /* 0x000fe200000116c3 */
[----:B------:R-:W-:Y:S01]  /*21e0*/  IMAD.IADD R7, R7, 0x1, R3 ;  /* 0x0000000107077824 */ /* 0x000fe200078e0203 */
[----:B------:R-:W-:Y:S01]  /*21f0*/  ISETP.NE.AND P6, PT, R30, 0x1, PT ;  /* 0x000000011e00780c */ /* 0x000fe20003fc5270 */
[----:B------:R-:W-:Y:S01]  /*2200*/  IMAD.SHL.U32 R92, R102, 0x20, RZ ;  /* 0x00000020665c7824 */ /* 0x000fe200078e00ff */
[----:B-----5:R-:W-:Y:S01]  /*2210*/  SHF.R.S32.HI R31, RZ, 0x1f, R111 ;  /* 0x0000001fff1f7819 */ /* 0x020fe2000001146f */
        /* <DEDUP_REMOVED lines=10> */
[----:B------:R-:W-:Y:S01]  /*22c0*/  VIADD R124, R30, 0x8 ;  /* 0x000000081e7c7836 */ /* 0x000fe20000000000 */
[C---:B------:R-:W-:Y:S01]  /*22d0*/  SHF.L.U64.HI R30, R102.reuse, 0x6, R103 ;  /* 0x00000006661e7819 */ /* 0x040fe20000010267 */
[----:B------:R-:W-:Y:S02]  /*22e0*/  IMAD.SHL.U32 R125, R102, 0x80, RZ ;  /* 0x00000080667d7824 */ /* 0x000fe400078e00ff */
[-C--:B0-----:R-:W-:Y:S01]  /*22f0*/  IMAD.WIDE.U32 R96, R22, R6.reuse, R18 ;  /* 0x0000000616607225 */ /* 0x081fe200078e0012 */
[C-C-:B------:R-:W-:Y:S02]  /*2300*/  SHF.L.U64.HI R15, R6.reuse, 0x6, R7.reuse ;  /* 0x00000006060f7819 */ /* 0x140fe40000010207 */
[----:B------:R-:W-:Y:S01]  /*2310*/  SHF.L.U64.HI R14, R6, 0x7, R7 ;  /* 0x00000007060e7819 */ /* 0x000fe20000010207 */
[----:B------:R-:W-:-:S04]  /*2320*/  IMAD.WIDE.U32 R94, R22, R6, R16 ;  /* 0x00000006165e7225 */ /* 0x000fc800078e0010 */
[----:B------:R-:W-:Y:S02]  /*2330*/  IMAD R12, R31, R6, RZ ;  /* 0x000000061f0c7224 */ /* 0x000fe400078e02ff */
[C---:B------:R-:W-:Y:S02]  /*2340*/  IMAD.SHL.U32 R13, R6.reuse, 0x20, RZ ;  /* 0x00000020060d7824 */ /* 0x040fe400078e00ff */
        /* <DEDUP_REMOVED lines=10> */
[----:B------:R-:W-:-:S02]  /*23f0*/  IMAD.WIDE.U32 R100, R99, UR4, R4 ;  /* 0x0000000463647c25 */ /* 0x000fc4000f8e0004 */
[----:B------:R-:W0:Y:S02]  /*2400*/  LDC.64 R4, c[0x0][0x408] ;  /* 0x00010200ff047b82 */ /* 0x000e240000000a00 */
[----:B------:R-:W-:Y:S01]  /*2410*/  IMAD R0, R3, UR4, RZ ;  /* 0x0000000403007c24 */ /* 0x000fe2000f8e02ff */
[----:B------:R-:W-:Y:S01]  /*2420*/  IADD3 R42, P4, R100, 0x40, RZ ;  /* 0x00000040642a7810 */ /* 0x000fe20007f9e0ff */
[----:B------:R-:W-:Y:S01]  /*2430*/  IMAD.X R47, R218, 0x1, R39, P0 ;  /* 0x00000001da2f7824 */ /* 0x000fe200000e0627 */
[----:B------:R-:W-:Y:S01]  /*2440*/  IADD3 R39, P0, R100, R44, RZ ;  /* 0x0000002c64277210 */ /* 0x000fe20007f1e0ff */
[----:B------:R-:W-:Y:S01]  /*2450*/  IMAD R41, R99, UR5, R0 ;  /* 0x0000000563297c24 */ /* 0x000fe2000f8e0200 */
[----:B------:R-:W-:Y:S05]  /*2460*/  @!P6 WARPSYNC.ALL ;  /* 0x000000000000e948 */ /* 0x000fea0003800000 */
[----:B------:R-:W-:Y:S01]  /*2470*/  ULDC.64 UR4, c[0x0][0x330] ;  /* 0x0000cc0000047ab9 */ /* 0x000fe20000000a00 */
[----:B------:R-:W-:Y:S01]  /*2480*/  IMAD.IADD R41, R101, 0x1, R41 ;  /* 0x0000000165297824 */ /* 0x000fe200078e0229 */
[----:B------:R-:W-:Y:S01]  /*2490*/  @!P6 BAR.SYNC.DEFER_BLOCKING 0x9, 0x100 ;  /* 0x024400000000eb1d */ /* 0x000fe20000010000 */
[----:B------:R-:W-:Y:S01]  /*24a0*/  IMAD.WIDE.U32 R8, R206, UR4, R16 ;  /* 0x00000004ce087c25 */ /* 0x000fe2000f8e0010 */
[----:B------:R-:W-:-:S03]  /*24b0*/  IADD3 R43, P3, R39, 0x40, RZ ;  /* 0x00000040272b7810 */ /* 0x000fc60007f7e0ff */
[----:B------:R-:W-:Y:S01]  /*24c0*/  IMAD R9, R206, UR5, R9 ;  /* 0x00000005ce097c24 */ /* 0x000fe2000f8e0209 */
[----:B------:R-:W-:Y:S01]  /*24d0*/  ULDC.64 UR4, c[0x0][0x338] ;  /* 0x0000ce0000047ab9 */ /* 0x000fe20000000a00 */
[----:B------:R-:W-:Y:S02]  /*24e0*/  IMAD.X R107, RZ, RZ, R41, P4 ;  /* 0x000000ffff6b7224 */ /* 0x000fe400020e0629 */
[----:B------:R-:W-:Y:S01]  /*24f0*/  IMAD R0, R3, UR4, RZ ;  /* 0x0000000403007c24 */ /* 0x000fe2000f8e02ff */
[----:B------:R-:W-:Y:S01]  /*2500*/  SEL R3, R33, RZ, P2 ;  /* 0x000000ff21037207 */ /* 0x000fe20001000000 */
[----:B0-----:R-:W-:-:S04]  /*2510*/  IMAD.WIDE.U32 R90, R22, R4, R18 ;  /* 0x00000004165a7225 */ /* 0x001fc800078e0012 */
[C---:B------:R-:W-:Y:S02]  /*2520*/  IMAD R109, R99.reuse, UR5, R0 ;  /* 0x00000005636d7c24 */ /* 0x040fe4000f8e0200 */
[----:B------:R-:W-:Y:S02]  /*2530*/  IMAD R0, R218, R6, RZ ;  /* 0x00000006da007224 */ /* 0x000fe400078e02ff */
[----:B------:R-:W-:Y:S01]  /*2540*/  IMAD.WIDE.U32 R98, R99, UR4, R8 ;  /* 0x0000000463627c25 */ /* 0x000fe2000f8e0008 */
[----:B------:R-:W-:Y:S02]  /*2550*/  ULDC UR4, c[0x0][0x2f4] ;  /* 0x0000bd0000047ab9 */ /* 0x000fe40000000800 */
[----:B------:R-:W-:Y:S01]  /*2560*/  ISETP.GE.AND P2, PT, R16, UR4, PT ;  /* 0x0000000410007c0c */ /* 0x000fe2000bf46270 */
[----:B------:R-:W-:Y:S02]  /*2570*/  IMAD R9, R22, R7, R0 ;  /* 0x0000000716097224 */ /* 0x000fe400078e0200 */
[----:B------:R-:W-:-:S02]  /*2580*/  IMAD R0, R218, R4, RZ ;  /* 0x00000004da007224 */ /* 0x000fc400078e02ff */
[----:B------:R-:W-:Y:S02]  /*2590*/  IMAD.IADD R3, R16, 0x1, R3 ;  /* 0x0000000110037824 */ /* 0x000fe400078e0203 */
[C---:B------:R-:W-:Y:S02]  /*25a0*/  IMAD R11, R22.reuse, R5, R0 ;  /* 0x00000005160b7224 */ /* 0x040fe400078e0200 */
[----:B------:R-:W-:Y:S01]  /*25b0*/  IMAD.IADD R97, R97, 0x1, R9 ;  /* 0x0000000161617824 */ /* 0x000fe200078e0209 */
[----:B------:R-:W-:Y:S01]  /*25c0*/  SHF.R.S32.HI R0, RZ, 0x1f, R3 ;  /* 0x0000001fff007819 */ /* 0x000fe20000011403 */
[----:B------:R-:W-:Y:S02]  /*25d0*/  IMAD.IADD R95, R9, 0x1, R95 ;  /* 0x00000001095f7824 */ /* 0x000fe400078e025f */
[----:B------:R-:W-:Y:S01]  /*25e0*/  IMAD.WIDE.U32 R88, R22, R4, R16 ;  /* 0x0000000416587225 */ /* 0x000fe200078e0010 */
[CC--:B------:R-:W-:Y:S02]  /*25f0*/  LEA.HI R8, R0.reuse, R3.reuse, RZ, 0x6 ;  /* 0x0000000300087211 */ /* 0x0c0fe400078f30ff */
[----:B------:R-:W-:Y:S01]  /*2600*/  LEA.HI R105, R0, R3, RZ, 0x3 ;  /* 0x0000000300697211 */ /* 0x000fe200078f18ff */
[----:B------:R-:W-:-:S02]  /*2610*/  IMAD.IADD R91, R91, 0x1, R11 ;  /* 0x000000015b5b7824 */ /* 0x000fc400078e020b */
[----:B------:R-:W-:Y:S01]  /*2620*/  IMAD.SHL.U32 R8, R8, 0x80, RZ ;  /* 0x0000008008087824 */ /* 0x000fe200078e00ff */
[----:B------:R-:W-:Y:S01]  /*2630*/  LOP3.LUT R0, R105, 0x38, RZ, 0xc0, !PT ;  /* 0x0000003869007812 */ /* 0x000fe200078ec0ff */
[----:B------:R-:W-:Y:S01]  /*2640*/  IMAD.IADD R89, R11, 0x1, R89 ;  /* 0x000000010b597824 */ /* 0x000fe200078e0259 */
[----:B------:R-:W-:Y:S01]  /*2650*/  LOP3.LUT R3, R196, 0x38, R105, 0xf8, !PT ;  /* 0x00000038c4037812 */ /* 0x000fe200078ef869 */
[-C--:B------:R-:W-:Y:S01]  /*2660*/  IMAD.WIDE.U32 R96, R111, R6.reuse, R96 ;  /* 0x000000066f607225 */ /* 0x080fe200078e0060 */
[--C-:B------:R-:W-:Y:S02]  /*2670*/  LOP3.LUT R9, R195, 0x38, R105.reuse, 0xf8, !PT ;  /* 0x00000038c3097812 */ /* 0x100fe400078ef869 */
[----:B------:R-:W-:Y:S01]  /*2680*/  LOP3.LUT R10, R194, 0x38, R105, 0xf8, !PT ;  /* 0x00000038c20a7812 */ /* 0x000fe200078ef869 */
[----:B------:R-:W-:Y:S01]  /*2690*/  IMAD.WIDE.U32 R94, R111, R6, R94 ;  /* 0x000000066f5e7225 */ /* 0x000fe200078e005e */
[----:B------:R-:W-:Y:S02]  /*26a0*/  LOP3.LUT R0, R0, 0x1c0, R34, 0xf8, !PT ;  /* 0x000001c000007812 */ /* 0x000fe400078ef822 */
[----:B------:R-:W-:Y:S01]  /*26b0*/  LOP3.LUT R21, R8, 0xffffe000, RZ, 0xc0, !PT ;  /* 0xffffe00008157812 */ /* 0x000fe200078ec0ff */
[----:B------:R-:W-:Y:S01]  /*26c0*/  IMAD.SHL.U32 R11, R6, 0x80, RZ ;  /* 0x00000080060b7824 */ /* 0x000fe200078e00ff */
[----:B------:R-:W-:Y:S01]  /*26d0*/  LOP3.LUT R3, R3, R32, RZ, 0x3c, !PT ;  /* 0x0000002003037212 */ /* 0x000fe200078e3cff */
[----:B------:R-:W-:Y:S01]  /*26e0*/  IMAD.WIDE.U32 R90, R111, R4, R90 ;  /* 0x000000046f5a7225 */ /* 0x000fe200078e005a */
[----:B------:R-:W-:-:S02]  /*26f0*/  LOP3.LUT R28, R9, R29, RZ, 0x3c, !PT ;  /* 0x0000001d091c7212 */ /* 0x000fc400078e3cff */
[----:B------:R-:W-:Y:S01]  /*2700*/  LOP3.LUT R10, R10, R20, RZ, 0x3c, !PT ;  /* 0x000000140a0a7212 */ /* 0x000fe200078e3cff */
[----:B------:R-:W-:Y:S01]  /*2710*/  IMAD.WIDE.U32 R88, R111, R4, R88 ;  /* 0x000000046f587225 */ /* 0x000fe200078e0058 */
[----:B------:R-:W-:Y:S02]  /*2720*/  LOP3.LUT R0, R0, R201, RZ, 0x3c, !PT ;  /* 0x000000c900007212 */ /* 0x000fe400078e3cff */
[-C--:B------:R-:W-:Y:S01]  /*2730*/  IADD3 R29, R3, R21.reuse, R200 ;  /* 0x00000015031d7210 */ /* 0x080fe20007ffe0c8 */
[----:B------:R-:W-:Y:S01]  /*2740*/  IMAD R3, R218, R102, RZ ;  /* 0x00000066da037224 */ /* 0x000fe200078e02ff */
[-C--:B------:R-:W-:Y:S01]  /*2750*/  IADD3 R28, R28, R21.reuse, R199 ;  /* 0x000000151c1c7210 */ /* 0x080fe20007ffe0c7 */
[----:B------:R-:W-:Y:S01]  /*2760*/  IMAD.IADD R36, R97, 0x1, R37 ;  /* 0x0000000161247824 */ /* 0x000fe200078e0225 */
[----:B------:R-:W-:Y:S01]  /*2770*/  IADD3 R27, R10, R21, R198 ;  /* 0x000000150a1b7210 */ /* 0x000fe20007ffe0c6 */
[----:B------:R-:W-:Y:S01]  /*2780*/  IMAD R35, R22, R103, R3 ;  /* 0x0000006716237224 */ /* 0x000fe200078e0203 */
[----:B------:R-:W-:Y:S01]  /*2790*/  IADD3 R21, R0, R21, R202 ;  /* 0x0000001500157210 */ /* 0x000fe20007ffe0ca */
[----:B------:R-:W-:Y:S01]  /*27a0*/  IMAD R0, R31, R4, RZ ;  /* 0x000000041f007224 */ /* 0x000fe200078e02ff */
[----:B------:R-:W-:Y:S01]  /*27b0*/  SHF.L.U64.HI R20, R6, 0x5, R7 ;  /* 0x0000000506147819 */ /* 0x000fe20000010207 */
[C---:B------:R-:W-:Y:S01]  /*27c0*/  IMAD.SHL.U32 R7, R4.reuse, 0x20, RZ ;  /* 0x0000002004077824 */ /* 0x040fe200078e00ff */
[C-C-:B------:R-:W-:Y:S01]  /*27d0*/  SHF.L.U64.HI R10, R4.reuse, 0x5, R5.reuse ;  /* 0x00000005040a7819 */ /* 0x140fe20000010205 */
[----:B------:R-:W-:Y:S01]  /*27e0*/  IMAD R49, R111, R5, R0 ;  /* 0x000000056f317224 */ /* 0x000fe200078e0200 */
[C-C-:B------:R-:W-:Y:S01]  /*27f0*/  SHF.L.U64.HI R9, R4.reuse, 0x6, R5.reuse ;  /* 0x0000000604097819 */ /* 0x140fe20000010205 */
[C---:B------:R-:W-:Y:S01]  /*2800*/  IMAD.SHL.U32 R6, R4.reuse, 0x40, RZ ;  /* 0x0000004004067824 */ /* 0x040fe200078e00ff */
[C---:B------:R-:W-:Y:S01]  /*2810*/  SHF.L.U64.HI R8, R4.reuse, 0x7, R5 ;  /* 0x0000000704087819 */ /* 0x040fe20000010205 */
[----:B------:R-:W-:Y:S01]  /*2820*/  IMAD.SHL.U32 R5, R4, 0x80, RZ ;  /* 0x0000008004057824 */ /* 0x000fe200078e00ff */
[----:B------:R-:W-:Y:S01]  /*2830*/  IADD3 R3, P1, R92, R128, RZ ;  /* 0x000000805c037210 */ /* 0x000fe20007f3e0ff */
[----:B------:R-:W-:Y:S01]  /*2840*/  IMAD.IADD R4, R35, 0x1, R129 ;  /* 0x0000000123047824 */ /* 0x000fe200078e0281 */
[----:B------:R-:W-:Y:S01]  /*2850*/  SHF.L.U64.HI R0, R102, 0x7, R103 ;  /* 0x0000000766007819 */ /* 0x000fe20000010267 */
[----:B------:R-:W-:Y:S01]  /*2860*/  IMAD.IADD R34, R45, 0x1, R35 ;  /* 0x000000012d227824 */ /* 0x000fe200078e0223 */
[----:B------:R-:W-:Y:S01]  /*2870*/  LOP3.LUT R40, R105, 0xfffffff8, RZ, 0xc0, !PT ;  /* 0xfffffff869287812 */ /* 0x000fe200078ec0ff */
[----:B------:R-:W-:Y:S01]  /*2880*/  IMAD.X R31, R4, 0x1, R93, P1 ;  /* 0x00000001041f7824 */ /* 0x000fe200008e065d */
[----:B------:R-:W-:Y:S01]  /*2890*/  IADD3 R32, P1, R3, R92, RZ ;  /* 0x0000005c03207210 */ /* 0x000fe20007f3e0ff */
[----:B------:R-:W-:Y:S01]  /*28a0*/  IMAD.X R103, R34, 0x1, R41, P0 ;  /* 0x0000000122677824 */ /* 0x000fe200000e0629 */
[----:B------:R-:W-:Y:S01]  /*28b0*/  SHF.R.S32.HI R105, RZ, 0x3, R105 ;  /* 0x00000003ff697819 */ /* 0x000fe20000011469 */
[----:B------:R-:W-:Y:S01]  /*28c0*/  IMAD.SHL.U32 R33, R33, 0x2, RZ ;  /* 0x0000000221217824 */ /* 0x000fe200078e00ff */
[----:B------:R-:W-:Y:S01]  /*28d0*/  SHF.R.S32.HI R106, RZ, 0x1f, R40 ;  /* 0x0000001fff6a7819 */ /* 0x000fe20000011428 */
[----:B------:R-:W-:Y:S01]  /*28e0*/  IMAD.X R35, R31, 0x1, R93, P1 ;  /* 0x000000011f237824 */ /* 0x000fe200008e065d */
[----:B------:R-:W-:Y:S01]  /*28f0*/  ISETP.GE.AND P1, PT, R187, UR4, PT ;  /* 0x00000004bb007c0c */ /* 0x000fe2000bf26270 */
[----:B------:R-:W-:-:S02]  /*2900*/  IMAD.IADD R37, R37, 0x1, R95 ;  /* 0x0000000125257824 */ /* 0x000fc400078e025f */
[----:B------:R-:W-:Y:S02]  /*2910*/  IMAD.IADD R38, R91, 0x1, R49 ;  /* 0x000000015b267824 */ /* 0x000fe400078e0231 */
[----:B------:R-:W-:Y:S02]  /*2920*/  IMAD.IADD R104, R49, 0x1, R89 ;  /* 0x0000000131687824 */ /* 0x000fe400078e0259 */
[----:B------:R-:W-:Y:S02]  /*2930*/  IMAD.X R108, RZ, RZ, R103, P3 ;  /* 0x000000ffff6c7224 */ /* 0x000fe400018e0667 */
[----:B------:R-:W-:-:S07]  /*2940*/  IMAD.IADD R109, R99, 0x1, R109 ;  /* 0x00000001636d7824 */ /* 0x000fce00078e026d */
.L_x_2642:
        /* <DEDUP_REMOVED lines=59> */
.L_x_2561:
[----:B------:R-:W-:Y:S05]  /*2d00*/  BSYNC B1 ;  /* 0x0000000000017941 */ /* 0x000fea0003800000 */
.L_x_2560:
        /* <DEDUP_REMOVED lines=42> */
.L_x_2563:
[----:B------:R-:W-:Y:S05]  /*2fb0*/  BSYNC B1 ;  /* 0x0000000000017941 */ /* 0x000fea0003800000 */
.L_x_2562:
        /* <DEDUP_REMOVED lines=48> */
.L_x_2565:
[----:B------:R-:W-:Y:S05]  /*32c0*/  BSYNC B1 ;  /* 0x0000000000017941 */ /* 0x000fea0003800000 */
.L_x_2564:
        /* <DEDUP_REMOVED lines=31> */
.L_x_2567:
[----:B------:R-:W-:Y:S05]  /*34c0*/  BSYNC B1 ;  /* 0x0000000000017941 */ /* 0x000fea0003800000 */
.L_x_2566:
        /* <DEDUP_REMOVED lines=36> */
.L_x_2568:
[----:B------:R-:W-:Y:S01]  /*3710*/  IMAD R110, R23, 0x8, R2 ;  /* 0x00000008176e7824 */ /* 0x000fe200078e0202 */
[----:B------:R-:W-:Y:S01]  /*3720*/  SHF.L.U32 R117, R188, 0x1f, RZ ;  /* 0x0000001fbc757819 */ /* 0x000fe200000006ff */
[----:B------:R-:W-:Y:S03]  /*3730*/  BSSY B1, `(.L_x_2569) ;  /* 0x0000003000017945 */ /* 0x000fe60003800000 */
[----:B------:R-:W0:Y:S02]  /*3740*/  SYNCS.PHASECHK.TRANS64.TRYWAIT P6, [R110+URZ+0x28890], R117 ;  /* 0x028890756e0075a7 */ /* 0x000e2400080c017f */
[----:B0-----:R-:W-:Y:S05]  /*3750*/  @!P6 BRA `(.L_x_2570) ;  /* 0x000001e40078e947 */ /* 0x001fea0003800000 */
.L_x_2922:
[----:B------:R-:W-:Y:S05]  /*3760*/  BSYNC B1 ;  /* 0x0000000000017941 */ /* 0x000fea0003800000 */
.L_x_2569:
        /* <DEDUP_REMOVED lines=12> */
[----:B------:R-:W-:Y:S02]  /*3830*/  SHF.R.U64 R80, R86, 0x10, R87 ;  /* 0x0000001056507819 */ /* 0x000fe40000001257 */
[----:B------:R-:W-:Y:S02]  /*3840*/  SHF.R.U64 R157, R84, 0x10, R85 ;  /* 0x00000010549d7819 */ /* 0x000fe40000001255 */
[----:B------:R-:W-:Y:S01]  /*3850*/  PRMT R155, R155, 0x5410, R80 ;  /* 0x000054109b9b7816 */ /* 0x000fe20000000050 */
[C---:B--2---:R-:W-:Y:S01]  /*3860*/  IMAD.U32 R80, R49.reuse, 0x10000, RZ ;  /* 0x0001000031507824 */ /* 0x044fe200078e00ff */
[----:B------:R-:W-:Y:S02]  /*3870*/  PRMT R156, R156, 0x5410, R157 ;  /* 0x000054109c9c7816 */ /* 0x000fe4000000009d */
[----:B------:R-:W-:Y:S02]  /*3880*/  SHF.R.U32.HI R86, RZ, 0x10, R87 ;  /* 0x00000010ff567819 */ /* 0x000fe40000011657 */
        /* <DEDUP_REMOVED lines=9> */
[C---:B------:R-:W-:Y:S02]  /*3920*/  FFMA.FTZ R49, R80.reuse, R157, -R49 ;  /* 0x0000009d50317223 */ /* 0x040fe40000010831 */
[----:B------:R-:W-:Y:S01]  /*3930*/  FFMA.FTZ R84, R80, R87, R84 ;  /* 0x0000005750547223 */ /* 0x000fe20000010054 */
[----:B------:R-:W-:Y:S01]  /*3940*/  LOP3.LUT R80, R50, 0xffff0000, RZ, 0xc0, !PT ;  /* 0xffff000032507812 */ /* 0x000fe200078ec0ff */
[----:B------:R-:W-:-:S02]  /*3950*/  IMAD.U32 R85, R153, 0x10000, RZ ;  /* 0x0001000099557824 */ /* 0x000fc400078e00ff */
[C---:B------:R-:W-:Y:S01]  /*3960*/  IMAD.U32 R87, R154.reuse, 0x10000, RZ ;  /* 0x000100009a577824 */ /* 0x040fe200078e00ff */
[----:B------:R-:W-:Y:S01]  /*3970*/  LOP3.LUT R154, R154, 0xffff0000, RZ, 0xc0, !PT ;  /* 0xffff00009a9a7812 */ /* 0x000fe200078ec0ff */
[----:B------:R-:W-:Y:S01]  /*3980*/  FMUL.FTZ R157, R80, R85 ;  /* 0x00000055509d7220 */ /* 0x000fe20000410000 */
[----:B------:R-:W-:Y:S02]  /*3990*/  IMAD.U32 R50, R50, 0x10000, RZ ;  /* 0x0001000032327824 */ /* 0x000fe400078e00ff */
[----:B------:R-:W-:Y:S01]  /*39a0*/  FMUL.FTZ R80, R80, R87 ;  /* 0x0000005750507220 */ /* 0x000fe20000410000 */
[----:B------:R-:W-:Y:S01]  /*39b0*/  F2FP.BF16.F32.PACK_AB R49, R84, R49 ;  /* 0x000000315431723e */ /* 0x000fe200000010ff */
[C---:B------:R-:W-:Y:S02]  /*39c0*/  FFMA.FTZ R157, R50.reuse, R87, -R157 ;  /* 0x00000057329d7223 */ /* 0x040fe4000001089d */
[----:B------:R-:W-:Y:S01]  /*39d0*/  FFMA.FTZ R80, R50, R85, R80 ;  /* 0x0000005532507223 */ /* 0x000fe20000010050 */
[----:B------:R-:W-:Y:S01]  /*39e0*/  LOP3.LUT R50, R153, 0xffff0000, RZ, 0xc0, !PT ;  /* 0xffff000099327812 */ /* 0x000fe200078ec0ff */
[----:B------:R-:W-:Y:S01]  /*39f0*/  IMAD.U32 R87, R48, 0x10000, RZ ;  /* 0x0001000030577824 */ /* 0x000fe200078e00ff */
[C---:B------:R-:W-:Y:S01]  /*3a00*/  LOP3.LUT R85, R51.reuse, 0xffff0000, RZ, 0xc0, !PT ;  /* 0xffff000033557812 */ /* 0x040fe200078ec0ff */
[----:B------:R-:W-:-:S04]  /*3a10*/  IMAD.U32 R51, R51, 0x10000, RZ ;  /* 0x0001000033337824 */ /* 0x000fc800078e00ff */
[C---:B------:R-:W-:Y:S01]  /*3a20*/  FMUL.FTZ R86, R85.reuse, R50 ;  /* 0x0000003255567220 */ /* 0x040fe20000410000 */
[----:B------:R-:W-:-:S03]  /*3a30*/  FMUL.FTZ R85, R85, R154 ;  /* 0x0000009a55557220 */ /* 0x000fc60000410000 */
[C---:B------:R-:W-:Y:S01]  /*3a40*/  FFMA.FTZ R86, R51.reuse, R154, -R86 ;  /* 0x0000009a33567223 */ /* 0x040fe20000010856 */
[----:B------:R-:W-:Y:S01]  /*3a50*/  FFMA.FTZ R85, R51, R50, R85 ;  /* 0x0000003233557223 */ /* 0x000fe20000010055 */
[----:B------:R-:W-:Y:S01]  /*3a60*/  LOP3.LUT R51, R48, 0xffff0000, RZ, 0xc0, !PT ;  /* 0xffff000030337812 */ /* 0x000fe200078ec0ff */
[----:B------:R-:W-:-:S03]  /*3a70*/  IMAD.U32 R50, R155, 0x10000, RZ ;  /* 0x000100009b327824 */ /* 0x000fc600078e00ff */
[----:B------:R-:W-:Y:S01]  /*3a80*/  F2FP.BF16.F32.PACK_AB R85, R85, R86 ;  /* 0x000000565555723e */ /* 0x000fe200000010ff */
[C---:B------:R-:W-:Y:S01]  /*3a90*/  FMUL.FTZ R48, R51.reuse, R50 ;  /* 0x0000003233307220 */ /* 0x040fe20000410000 */
[----:B------:R-:W-:-:S03]  /*3aa0*/  FMUL.FTZ R51, R51, R156 ;  /* 0x0000009c33337220 */ /* 0x000fc60000410000 */
[C---:B------:R-:W-:Y:S01]  /*3ab0*/  FFMA.FTZ R48, R87.reuse, R156, -R48 ;  /* 0x0000009c57307223 */ /* 0x040fe20000010830 */
[----:B------:R-:W-:Y:S01]  /*3ac0*/  FFMA.FTZ R51, R87, R50, R51 ;  /* 0x0000003257337223 */ /* 0x000fe20000010033 */
[----:B------:R-:W-:-:S04]  /*3ad0*/  F2FP.BF16.F32.PACK_AB R50, R80, R157 ;  /* 0x0000009d5032723e */ /* 0x000fc800000010ff */
[----:B------:R-:W-:Y:S01]  /*3ae0*/  F2FP.BF16.F32.PACK_AB R48, R51, R48 ;  /* 0x000000303330723e */ /* 0x000fe200000010ff */
[----:B------:R-:W-:-:S07]  /*3af0*/  IMAD.MOV.U32 R51, RZ, RZ, R85 ;  /* 0x000000ffff337224 */ /* 0x000fce00078e0055 */
.L_x_2576:
[----:B------:R-:W-:Y:S05]  /*3b00*/  BSYNC B3 ;  /* 0x0000000000037941 */ /* 0x000fea0003800000 */
.L_x_2575:
[----:B------:R-:W-:Y:S02]  /*3b10*/  ULDC.64 UR4, c[0x0][0x2e8] ;  /* 0x0000ba0000047ab9 */ /* 0x000fe40000000a00 */
[----:B------:R-:W-:-:S04]  /*3b20*/  LEA R80, P3, R81, UR4, 0x1 ;  /* 0x0000000451507c11 */ /* 0x000fc8000f8608ff */
[----:B------:R-:W-:-:S05]  /*3b30*/  LEA.HI.X R81, R81, UR5, R152, 0x1, P3 ;  /* 0x0000000551517c11 */ /* 0x000fca00098f0c98 */
[----:B--2---:R1:W-:Y:S04]  /*3b40*/  STG.E.128 desc[UR42][R80.64], R48 ;  /* 0x0000003050007986 */ /* 0x0043e8000c101d2a */
.L_x_2574:
[----:B------:R-:W-:Y:S05]  /*3b50*/  BSYNC B2 ;  /* 0x0000000000027941 */ /* 0x000fea0003800000 */
.L_x_2573:
[----:B------:R-:W-:Y:S05]  /*3b60*/  @P1 BRA `(.L_x_2572) ;  /* 0x0000000000dc1947 */ /* 0x000fea0003800000 */
[----:B-1----:R1:W2:Y:S01]  /*3b70*/  LDS.128 R48, [R112+0x1c400] ;  /* 0x01c4000070307984 */ /* 0x0022a20000000c00 */
[----:B------:R-:W-:Y:S01]  /*3b80*/  IADD3 R151, P3, R151, R42, RZ ;  /* 0x0000002a97977210 */ /* 0x000fe20007f7e0ff */
[----:B------:R-:W-:Y:S04]  /*3b90*/  BSSY B2, `(.L_x_2577) ;  /* 0x0000030000027945 */ /* 0x000fe80003800000 */
[----:B------:R-:W-:Y:S01]  /*3ba0*/  IMAD.X R150, R150, 0x1, R107, P3 ;  /* 0x0000000196967824 */ /* 0x000fe200018e066b */
[----:B------:R-:W-:-:S13]  /*3bb0*/  ISETP.GE.AND P3, PT, R185, R121, PT ;  /* 0x00000079b900720c */ /* 0x000fda0003f66270 */
[----:B-1----:R-:W-:Y:S05]  /*3bc0*/  @P3 BRA `(.L_x_2578) ;  /* 0x0000000000b03947 */ /* 0x002fea0003800000 */
[----:B------:R-:W-:Y:S02]  /*3bd0*/  SHF.R.U64 R78, R78, 0x10, R79 ;  /* 0x000000104e4e7819 */ /* 0x000fe4000000124f */
[----:B------:R-:W-:Y:S02]  /*3be0*/  SHF.R.U64 R80, R76, 0x10, R77 ;  /* 0x000000104c507819 */ /* 0x000fe4000000124d */
[----:B------:R-:W-:Y:S02]  /*3bf0*/  PRMT R143, R143, 0x5410, R78 ;  /* 0x000054108f8f7816 */ /* 0x000fe4000000004e */
[----:B------:R-:W-:Y:S02]  /*3c00*/  SHF.R.U32.HI R79, RZ, 0x10, R79 ;  /* 0x00000010ff4f7819 */ /* 0x000fe4000001164f */
[----:B------:R-:W-:Y:S02]  /*3c10*/  PRMT R145, R145, 0x5410, R80 ;  /* 0x0000541091917816 */ /* 0x000fe40000000050 */
[----:B------:R-:W-:Y:S01]  /*3c20*/  SHF.R.U32.HI R81, RZ, 0x10, R77 ;  /* 0x00000010ff517819 */ /* 0x000fe2000001164d */
[----:B--2---:R-:W-:Y:S01]  /*3c30*/  IMAD.U32 R77, R50, 0x10000, RZ ;  /* 0x00010000324d7824 */ /* 0x004fe200078e00ff */
[----:B------:R-:W-:-:S02]  /*3c40*/  LOP3.LUT R85, R49, 0xffff0000, RZ, 0xc0, !PT ;  /* 0xffff000031557812 */ /* 0x000fc400078ec0ff */
[C---:B------:R-:W-:Y:S01]  /*3c50*/  LOP3.LUT R80, R143.reuse, 0xffff0000, RZ, 0xc0, !PT ;  /* 0xffff00008f507812 */ /* 0x040fe200078ec0ff */
[----:B------:R-:W-:Y:S01]  /*3c60*/  IMAD.U32 R143, R143, 0x10000, RZ ;  /* 0x000100008f8f7824 */ /* 0x000fe200078e00ff */
[C---:B------:R-:W-:Y:S01]  /*3c70*/  LOP3.LUT R84, R145.reuse, 0xffff0000, RZ, 0xc0, !PT ;  /* 0xffff000091547812 */ /* 0x040fe200078ec0ff */
[----:B------:R-:W-:Y:S01]  /*3c80*/  IMAD.U32 R145, R145, 0x10000, RZ ;  /* 0x0001000091917824 */ /* 0x000fe200078e00ff */
[----:B------:R-:W-:Y:S01]  /*3c90*/  PRMT R142, R142, 0x5410, R79 ;  /* 0x000054108e8e7816 */ /* 0x000fe2000000004f */
[----:B------:R-:W-:Y:S01]  /*3ca0*/  IMAD.U32 R79, R49, 0x10000, RZ ;  /* 0x00010000314f7824 */ /* 0x000fe200078e00ff */
[----:B------:R-:W-:Y:S01]  /*3cb0*/  PRMT R144, R144, 0x5410, R81 ;  /* 0x0000541090907816 */ /* 0x000fe20000000051 */
[C---:B------:R-:W-:Y:S01]  /*3cc0*/  FMUL.FTZ R86, R85.reuse, R80 ;  /* 0x0000005055567220 */ /* 0x040fe20000410000 */
[----:B------:R-:W-:Y:S01]  /*3cd0*/  LOP3.LUT R50, R50, 0xffff0000, RZ, 0xc0, !PT ;  /* 0xffff000032327812 */ /* 0x000fe200078ec0ff */
[----:B------:R-:W-:Y:S02]  /*3ce0*/  IMAD.U32 R78, R142, 0x10000, RZ ;  /* 0x000100008e4e7824 */ /* 0x000fe400078e00ff */
[----:B------:R-:W-:Y:S01]  /*3cf0*/  FMUL.FTZ R85, R85, R84 ;  /* 0x0000005455557220 */ /* 0x000fe20000410000 */
[----:B------:R-:W-:-:S02]  /*3d00*/  IMAD.U32 R81, R144, 0x10000, RZ ;  /* 0x0001000090517824 */ /* 0x000fc400078e00ff */
[C---:B------:R-:W-:Y:S01]  /*3d10*/  FFMA.FTZ R49, R79.reuse, R84, -R86 ;  /* 0x000000544f317223 */ /* 0x040fe20000010856 */
[----:B------:R-:W-:Y:S01]  /*3d20*/  FMUL.FTZ R84, R50, R78 ;  /* 0x0000004e32547220 */ /* 0x000fe20000410000 */
[----:B------:R-:W-:Y:S01]  /*3d30*/  FFMA.FTZ R80, R79, R80, R85 ;  /* 0x000000504f507223 */ /* 0x000fe20000010055 */
[----:B------:R-:W-:Y:S01]  /*3d40*/  LOP3.LUT R76, R51, 0xffff0000, RZ, 0xc0, !PT ;  /* 0xffff0000334c7812 */ /* 0x000fe200078ec0ff */
[----:B------:R-:W-:Y:S02]  /*3d50*/  IMAD.U32 R79, R48, 0x10000, RZ ;  /* 0x00010000304f7824 */ /* 0x000fe400078e00ff */
[-C--:B------:R-:W-:Y:S01]  /*3d60*/  FMUL.FTZ R86, R50, R81.reuse ;  /* 0x0000005132567220 */ /* 0x080fe20000410000 */
[----:B------:R-:W-:Y:S01]  /*3d70*/  LOP3.LUT R142, R142, 0xffff0000, RZ, 0xc0, !PT ;  /* 0xffff00008e8e7812 */ /* 0x000fe200078ec0ff */
[C---:B------:R-:W-:Y:S01]  /*3d80*/  FFMA.FTZ R50, R77.reuse, R81, -R84 ;  /* 0x000000514d327223 */ /* 0x040fe20000010854 */
[----:B------:R-:W-:Y:S01]  /*3d90*/  LOP3.LUT R144, R144, 0xffff0000, RZ, 0xc0, !PT ;  /* 0xffff000090907812 */ /* 0x000fe200078ec0ff */
[----:B------:R-:W-:Y:S01]  /*3da0*/  FFMA.FTZ R77, R77, R78, R86 ;  /* 0x0000004e4d4d7223 */ /* 0x000fe20000010056 */
[----:B------:R-:W-:Y:S01]  /*3db0*/  LOP3.LUT R48, R48, 0xffff0000, RZ, 0xc0, !PT ;  /* 0xffff000030307812 */ /* 0x000fe200078ec0ff */
[----:B------:R-:W-:Y:S01]  /*3dc0*/  FMUL.FTZ R78, R76, R142 ;  /* 0x0000008e4c4e7220 */ /* 0x000fe20000410000 */
[----:B------:R-:W-:-:S02]  /*3dd0*/  IMAD.U32 R51, R51, 0x10000, RZ ;  /* 0x0001000033337824 */ /* 0x000fc400078e00ff */
[-C--:B------:R-:W-:Y:S01]  /*3de0*/  FMUL.FTZ R81, R76, R144.reuse ;  /* 0x000000904c517220 */ /* 0x080fe20000410000 */
[----:B------:R-:W-:Y:S01]  /*3df0*/  F2FP.BF16.F32.PACK_AB R49, R80, R49 ;  /* 0x000000315031723e */ /* 0x000fe200000010ff */
        /* <DEDUP_REMOVED lines=8> */
[----:B------:R-:W-:-:S07]  /*3e80*/  F2FP.BF16.F32.PACK_AB R48, R79, R76 ;  /* 0x0000004c4f30723e */ /* 0x000fce00000010ff */
.L_x_2578:
[----:B------:R-:W-:Y:S05]  /*3e90*/  BSYNC B2 ;  /* 0x0000000000027941 */ /* 0x000fea0003800000 */
.L_x_2577:
[----:B------:R-:W-:Y:S02]  /*3ea0*/  ULDC.64 UR4, c[0x0][0x2e8] ;  /* 0x0000ba0000047ab9 */ /* 0x000fe40000000a00 */
[----:B------:R-:W-:-:S04]  /*3eb0*/  LEA R76, P3, R151, UR4, 0x1 ;  /* 0x00000004974c7c11 */ /* 0x000fc8000f8608ff */
[----:B------:R-:W-:-:S05]  /*3ec0*/  LEA.HI.X R77, R151, UR5, R150, 0x1, P3 ;  /* 0x00000005974d7c11 */ /* 0x000fca00098f0c96 */
[----:B--2---:R2:W-:Y:S04]  /*3ed0*/  STG.E.128 desc[UR42][R76.64], R48 ;  /* 0x000000304c007986 */ /* 0x0045e8000c101d2a */
.L_x_2572:
[----:B------:R-:W-:Y:S05]  /*3ee0*/  BSYNC B1 ;  /* 0x0000000000017941 */ /* 0x000fea0003800000 */
.L_x_2571:
        /* <DEDUP_REMOVED lines=13> */
[----:B------:R-:W-:Y:S01]  /*3fc0*/  SHF.R.U64 R80, R72, 0x10, R73 ;  /* 0x0000001048507819 */ /* 0x000fe20000001249 */
[----:B--2---:R-:W-:Y:S01]  /*3fd0*/  IMAD.U32 R72, R50, 0x10000, RZ ;  /* 0x0001000032487824 */ /* 0x004fe200078e00ff */
[----:B------:R-:W-:Y:S02]  /*3fe0*/  SHF.R.U32.HI R75, RZ, 0x10, R75 ;  /* 0x00000010ff4b7819 */ /* 0x000fe4000001164b */
[----:B------:R-:W-:Y:S02]  /*3ff0*/  PRMT R135, R135, 0x5410, R74 ;  /* 0x0000541087877816 */ /* 0x000fe4000000004a */
[----:B------:R-:W-:Y:S02]  /*4000*/  PRMT R137, R137, 0x5410, R80 ;  /* 0x0000541089897816 */ /* 0x000fe40000000050 */
[----:B------:R-:W-:-:S02]  /*4010*/  SHF.R.U32.HI R81, RZ, 0x10, R73 ;  /* 0x00000010ff517819 */ /* 0x000fc40000011649 */
[----:B------:R-:W-:Y:S02]  /*4020*/  PRMT R158, R158, 0x5410, R75 ;  /* 0x000054109e9e7816 */ /* 0x000fe4000000004b */
[----:B------:R-:W-:Y:S02]  /*4030*/  LOP3.LUT R75, R49, 0xffff0000, RZ, 0xc0, !PT ;  /* 0xffff0000314b7812 */ /* 0x000fe400078ec0ff */
[----:B------:R-:W-:Y:S01]  /*4040*/  LOP3.LUT R86, R135, 0xffff0000, RZ, 0xc0, !PT ;  /* 0xffff000087567812 */ /* 0x000fe200078ec0ff */
[----:B------:R-:W-:Y:S01]  /*4050*/  IMAD.U32 R74, R158, 0x10000, RZ ;  /* 0x000100009e4a7824 */ /* 0x000fe200078e00ff */
[----:B------:R-:W-:Y:S02]  /*4060*/  LOP3.LUT R80, R137, 0xffff0000, RZ, 0xc0, !PT ;  /* 0xffff000089507812 */ /* 0x000fe400078ec0ff */
[----:B------:R-:W-:Y:S01]  /*4070*/  PRMT R136, R136, 0x5410, R81 ;  /* 0x0000541088887816 */ /* 0x000fe20000000051 */
[----:B------:R-:W-:Y:S01]  /*4080*/  IMAD.U32 R81, R49, 0x10000, RZ ;  /* 0x0001000031517824 */ /* 0x000fe200078e00ff */
[----:B------:R-:W-:Y:S01]  /*4090*/  LOP3.LUT R73, R50, 0xffff0000, RZ, 0xc0, !PT ;  /* 0xffff000032497812 */ /* 0x000fe200078ec0ff */
[C---:B------:R-:W-:Y:S01]  /*40a0*/  FMUL.FTZ R142, R75.reuse, R86 ;  /* 0x000000564b8e7220 */ /* 0x040fe20000410000 */
[----:B------:R-:W-:Y:S01]  /*40b0*/  FMUL.FTZ R85, R75, R80 ;  /* 0x000000504b557220 */ /* 0x000fe20000410000 */
[----:B------:R-:W-:Y:S01]  /*40c0*/  IMAD.U32 R84, R136, 0x10000, RZ ;  /* 0x0001000088547824 */ /* 0x000fe200078e00ff */
[C---:B------:R-:W-:Y:S01]  /*40d0*/  LOP3.LUT R75, R48.reuse, 0xffff0000, RZ, 0xc0, !PT ;  /* 0xffff0000304b7812 */ /* 0x040fe200078ec0ff */
[----:B------:R-:W-:-:S02]  /*40e0*/  IMAD.U32 R49, R48, 0x10000, RZ ;  /* 0x0001000030317824 */ /* 0x000fc400078e00ff */
[----:B------:R-:W-:Y:S01]  /*40f0*/  FMUL.FTZ R87, R73, R74 ;  /* 0x0000004a49577220 */ /* 0x000fe20000410000 */
[C---:B------:R-:W-:Y:S01]  /*4100*/  FFMA.FTZ R48, R81.reuse, R80, -R142 ;  /* 0x0000005051307223 */ /* 0x040fe2000001088e */
[----:B------:R-:W-:Y:S01]  /*4110*/  FFMA.FTZ R81, R81, R86, R85 ;  /* 0x0000005651517223 */ /* 0x000fe20000010055 */
[----:B------:R-:W-:Y:S01]  /*4120*/  LOP3.LUT R50, R51, 0xffff0000, RZ, 0xc0, !PT ;  /* 0xffff000033327812 */ /* 0x000fe200078ec0ff */
[-C--:B------:R-:W-:Y:S01]  /*4130*/  FMUL.FTZ R85, R73, R84.reuse ;  /* 0x0000005449557220 */ /* 0x080fe20000410000 */
[----:B------:R-:W-:Y:S01]  /*4140*/  LOP3.LUT R158, R158, 0xffff0000, RZ, 0xc0, !PT ;  /* 0xffff00009e9e7812 */ /* 0x000fe200078ec0ff */
[----:B------:R-:W-:Y:S01]  /*4150*/  FFMA.FTZ R73, R72, R84, -R87 ;  /* 0x0000005448497223 */ /* 0x000fe20000010857 */
[----:B------:R-:W-:Y:S01]  /*4160*/  LOP3.LUT R136, R136, 0xffff0000, RZ, 0xc0, !PT ;  /* 0xffff000088887812 */ /* 0x000fe200078ec0ff */
[----:B------:R-:W-:Y:S02]  /*4170*/  IMAD.U32 R84, R135, 0x10000, RZ ;  /* 0x0001000087547824 */ /* 0x000fe400078e00ff */
[----:B------:R-:W-:Y:S01]  /*4180*/  FFMA.FTZ R72, R72, R74, R85 ;  /* 0x0000004a48487223 */ /* 0x000fe20000010055 */
[----:B------:R-:W-:-:S02]  /*4190*/  IMAD.U32 R80, R137, 0x10000, RZ ;  /* 0x0001000089507824 */ /* 0x000fc400078e00ff */
[C---:B------:R-:W-:Y:S01]  /*41a0*/  FMUL.FTZ R74, R50.reuse, R158 ;  /* 0x0000009e324a7220 */ /* 0x040fe20000410000 */
[----:B------:R-:W-:Y:S01]  /*41b0*/  FMUL.FTZ R85, R50, R136 ;  /* 0x0000008832557220 */ /* 0x000fe20000410000 */
[C---:B------:R-:W-:Y:S01]  /*41c0*/  FMUL.FTZ R50, R75.reuse, R84 ;  /* 0x000000544b327220 */ /* 0x040fe20000410000 */
[-C--:B------:R-:W-:Y:S01]  /*41d0*/  FMUL.FTZ R75, R75, R80.reuse ;  /* 0x000000504b4b7220 */ /* 0x080fe20000410000 */
        /* <DEDUP_REMOVED lines=10> */
.L_x_2584:
[----:B------:R-:W-:Y:S05]  /*4280*/  BSYNC B3 ;  /* 0x0000000000037941 */ /* 0x000fea0003800000 */
.L_x_2583:
[----:B------:R-:W-:Y:S02]  /*4290*/  ULDC.64 UR4, c[0x0][0x2e8] ;  /* 0x0000ba0000047ab9 */ /* 0x000fe40000000a00 */
[----:B------:R-:W-:-:S04]  /*42a0*/  LEA R72, P3, R78, UR4, 0x1 ;  /* 0x000000044e487c11 */ /* 0x000fc8000f8608ff */
[----:B------:R-:W-:-:S05]  /*42b0*/  LEA.HI.X R73, R78, UR5, R79, 0x1, P3 ;  /* 0x000000054e497c11 */ /* 0x000fca00098f0c4f */
[----:B--2---:R2:W-:Y:S04]  /*42c0*/  STG.E.128 desc[UR42][R72.64], R48 ;  /* 0x0000003048007986 */ /* 0x0045e8000c101d2a */
.L_x_2582:
[----:B------:R-:W-:Y:S05]  /*42d0*/  BSYNC B2 ;  /* 0x0000000000027941 */ /* 0x000fea0003800000 */
.L_x_2581:
        /* <DEDUP_REMOVED lines=52> */
.L_x_2586:
[----:B------:R-:W-:Y:S05]  /*4620*/  BSYNC B2 ;  /* 0x0000000000027941 */ /* 0x000fea0003800000 */
.L_x_2585:
[----:B------:R-:W-:Y:S02]  /*4630*/  ULDC.64 UR4, c[0x0][0x2e8] ;  /* 0x0000ba0000047ab9 */ /* 0x000fe40000000a00 */
[----:B------:R-:W-:-:S04]  /*4640*/  LEA R68, P3, R77, UR4, 0x1 ;  /* 0x000000044d447c11 */ /* 0x000fc8000f8608ff */
[----:B------:R-:W-:-:S05]  /*4650*/  LEA.HI.X R69, R77, UR5, R76, 0x1, P3 ;  /* 0x000000054d457c11 */ /* 0x000fca00098f0c4c */
[----:B--2---:R3:W-:Y:S04]  /*4660*/  STG.E.128 desc[UR42][R68.64], R48 ;  /* 0x0000003044007986 */ /* 0x0047e8000c101d2a */
.L_x_2580:
[----:B------:R-:W-:Y:S05]  /*4670*/  BSYNC B1 ;  /* 0x0000000000017941 */ /* 0x000fea0003800000 */
.L_x_2579:
        /* <DEDUP_REMOVED lines=59> */
.L_x_2592:
[----:B------:R-:W-:Y:S05]  /*4a30*/  BSYNC B3 ;  /* 0x0000000000037941 */ /* 0x000fea0003800000 */
.L_x_2591:
[----:B------:R-:W-:Y:S02]  /*4a40*/  ULDC.64 UR4, c[0x0][0x2e8] ;  /* 0x0000ba0000047ab9 */ /* 0x000fe40000000a00 */
[----:B------:R-:W-:-:S04]  /*4a50*/  LEA R64, P3, R70, UR4, 0x1 ;  /* 0x0000000446407c11 */ /* 0x000fc8000f8608ff */
[----:B------:R-:W-:-:S05]  /*4a60*/  LEA.HI.X R65, R70, UR5, R71, 0x1, P3 ;  /* 0x0000000546417c11 */ /* 0x000fca00098f0c47 */
[----:B--2---:R3:W-:Y:S04]  /*4a70*/  STG.E.128 desc[UR42][R64.64], R48 ;  /* 0x0000003040007986 */ /* 0x0047e8000c101d2a */
.L_x_2590:
[----:B------:R-:W-:Y:S05]  /*4a80*/  BSYNC B2 ;  /* 0x0000000000027941 */ /* 0x000fea0003800000 */
.L_x_2589:
[----:B------:R-:W-:Y:S05]  /*4a90*/  @P1 BRA `(.L_x_2588) ;  /* 0x0000000000e41947 */ /* 0x000fea0003800000 */
[----:B-123--:R1:W2:Y:S01]  /*4aa0*/  LDS.128 R48, [R112+0x1e400] ;  /* 0x01e4000070307984 */ /* 0x00e2a20000000c00 */
[----:B------:R-:W-:Y:S01]  /*4ab0*/  IADD3 R69, P3, R69, R42, RZ ;  /* 0x0000002a45457210 */ /* 0x000fe20007f7e0ff */
[----:B------:R-:W-:Y:S04]  /*4ac0*/  BSSY B2, `(.L_x_2593) ;  /* 0x0000032000027945 */ /* 0x000fe80003800000 */
[----:B------:R-:W-:Y:S01]  /*4ad0*/  IMAD.X R68, R68, 0x1, R107, P3 ;  /* 0x0000000144447824 */ /* 0x000fe200018e066b */
[----:B------:R-:W-:-:S13]  /*4ae0*/  ISETP.GE.AND P3, PT, R185, R121, PT ;  /* 0x00000079b900720c */ /* 0x000fda0003f66270 */
[----:B-1----:R-:W-:Y:S05]  /*4af0*/  @P3 BRA `(.L_x_2594) ;  /* 0x0000000000b83947 */ /* 0x002fea0003800000 */
[----:B------:R-:W-:Y:S02]  /*4b00*/  SHF.R.U32.HI R64, RZ, 0x10, R63 ;  /* 0x00000010ff407819 */ /* 0x000fe4000001163f */
[----:B------:R-:W-:Y:S02]  /*4b10*/  SHF.R.U32.HI R66, RZ, 0x10, R61 ;  /* 0x00000010ff427819 */ /* 0x000fe4000001163d */
[----:B------:R-:W-:Y:S01]  /*4b20*/  SHF.R.U64 R65, R62, 0x10, R63 ;  /* 0x000000103e417819 */ /* 0x000fe2000000123f */
[----:B--2---:R-:W-:Y:S01]  /*4b30*/  IMAD.U32 R62, R51, 0x10000, RZ ;  /* 0x00010000333e7824 */ /* 0x004fe200078e00ff */
[----:B------:R-:W-:Y:S01]  /*4b40*/  SHF.R.U64 R67, R60, 0x10, R61 ;  /* 0x000000103c437819 */ /* 0x000fe2000000123d */
[----:B------:R-:W-:Y:S01]  /*4b50*/  IMAD.U32 R60, R50, 0x10000, RZ ;  /* 0x00010000323c7824 */ /* 0x000fe200078e00ff */
[----:B------:R-:W-:Y:S02]  /*4b60*/  PRMT R149, R149, 0x5410, R64 ;  /* 0x0000541095957816 */ /* 0x000fe40000000040 */
[----:B------:R-:W-:-:S02]  /*4b70*/  PRMT R147, R147, 0x5410, R66 ;  /* 0x0000541093937816 */ /* 0x000fc40000000042 */
[----:B------:R-:W-:Y:S02]  /*4b80*/  PRMT R148, R148, 0x5410, R65 ;  /* 0x0000541094947816 */ /* 0x000fe40000000041 */
[----:B------:R-:W-:Y:S01]  /*4b90*/  LOP3.LUT R61, R50, 0xffff0000, RZ, 0xc0, !PT ;  /* 0xffff0000323d7812 */ /* 0x000fe200078ec0ff */
[----:B------:R-:W-:Y:S01]  /*4ba0*/  IMAD.U32 R65, R147, 0x10000, RZ ;  /* 0x0001000093417824 */ /* 0x000fe200078e00ff */
[----:B------:R-:W-:Y:S01]  /*4bb0*/  LOP3.LUT R63, R51, 0xffff0000, RZ, 0xc0, !PT ;  /* 0xffff0000333f7812 */ /* 0x000fe200078ec0ff */
[----:B------:R-:W-:Y:S01]  /*4bc0*/  IMAD.U32 R50, R49, 0x10000, RZ ;  /* 0x0001000031327824 */ /* 0x000fe200078e00ff */
[----:B------:R-:W-:Y:S01]  /*4bd0*/  PRMT R146, R146, 0x5410, R67 ;  /* 0x0000541092927816 */ /* 0x000fe20000000043 */
[----:B------:R-:W-:Y:S01]  /*4be0*/  IMAD.U32 R67, R149, 0x10000, RZ ;  /* 0x0001000095437824 */ /* 0x000fe200078e00ff */
[----:B------:R-:W-:Y:S01]  /*4bf0*/  LOP3.LUT R51, R49, 0xffff0000, RZ, 0xc0, !PT ;  /* 0xffff000031337812 */ /* 0x000fe200078ec0ff */
[----:B------:R-:W-:Y:S01]  /*4c00*/  IMAD.U32 R49, R48, 0x10000, RZ ;  /* 0x0001000030317824 */ /* 0x000fe200078e00ff */
[----:B------:R-:W-:Y:S01]  /*4c10*/  LOP3.LUT R66, R148, 0xffff0000, RZ, 0xc0, !PT ;  /* 0xffff000094427812 */ /* 0x000fe200078ec0ff */
[C---:B------:R-:W-:Y:S01]  /*4c20*/  FMUL.FTZ R73, R61.reuse, R67 ;  /* 0x000000433d497220 */ /* 0x040fe20000410000 */
[----:B------:R-:W-:Y:S01]  /*4c30*/  LOP3.LUT R64, R146, 0xffff0000, RZ, 0xc0, !PT ;  /* 0xffff000092407812 */ /* 0x000fe200078ec0ff */
[-C--:B------:R-:W-:Y:S01]  /*4c40*/  FMUL.FTZ R61, R61, R65.reuse ;  /* 0x000000413d3d7220 */ /* 0x080fe20000410000 */
[----:B------:R-:W-:Y:S01]  /*4c50*/  LOP3.LUT R149, R149, 0xffff0000, RZ, 0xc0, !PT ;  /* 0xffff000095957812 */ /* 0x000fe200078ec0ff */
[----:B------:R-:W-:Y:S01]  /*4c60*/  FMUL.FTZ R71, R51, R66 ;  /* 0x0000004233477220 */ /* 0x000fe20000410000 */
[----:B------:R-:W-:Y:S01]  /*4c70*/  LOP3.LUT R147, R147, 0xffff0000, RZ, 0xc0, !PT ;  /* 0xffff000093937812 */ /* 0x000fe200078ec0ff */
[----:B------:R-:W-:Y:S01]  /*4c80*/  FFMA.FTZ R73, R60, R65, -R73 ;  /* 0x000000413c497223 */ /* 0x000fe20000010849 */
[-C--:B------:R-:W-:Y:S01]  /*4c90*/  FMUL.FTZ R51, R51, R64.reuse ;  /* 0x0000004033337220 */ /* 0x080fe20000410000 */
[----:B------:R-:W-:Y:S01]  /*4ca0*/  LOP3.LUT R48, R48, 0xffff0000, RZ, 0xc0, !PT ;  /* 0xffff000030307812 */ /* 0x000fe200078ec0ff */
[----:B------:R-:W-:Y:S01]  /*4cb0*/  FFMA.FTZ R71, R50, R64, -R71 ;  /* 0x0000004032477223 */ /* 0x000fe20000010847 */
[----:B------:R-:W-:Y:S01]  /*4cc0*/  FFMA.FTZ R60, R60, R67, R61 ;  /* 0x000000433c3c7223 */ /* 0x000fe2000001003d */
[----:B------:R-:W-:-:S02]  /*4cd0*/  IMAD.U32 R148, R148, 0x10000, RZ ;  /* 0x0001000094947824 */ /* 0x000fc400078e00ff */
[C---:B------:R-:W-:Y:S01]  /*4ce0*/  FMUL.FTZ R61, R63.reuse, R149 ;  /* 0x000000953f3d7220 */ /* 0x040fe20000410000 */
[----:B------:R-:W-:Y:S02]  /*4cf0*/  IMAD.U32 R146, R146, 0x10000, RZ ;  /* 0x0001000092927824 */ /* 0x000fe400078e00ff */
[-C--:B------:R-:W-:Y:S01]  /*4d00*/  FMUL.FTZ R64, R63, R147.reuse ;  /* 0x000000933f407220 */ /* 0x080fe20000410000 */
[----:B------:R-:W-:Y:S01]  /*4d10*/  FFMA.FTZ R66, R50, R66, R51 ;  /* 0x0000004232427223 */ /* 0x000fe20000010033 */
        /* <DEDUP_REMOVED lines=12> */
.L_x_2594:
[----:B------:R-:W-:Y:S05]  /*4de0*/  BSYNC B2 ;  /* 0x0000000000027941 */ /* 0x000fea0003800000 */
.L_x_2593:
[----:B------:R-:W-:Y:S02]  /*4df0*/  ULDC.64 UR4, c[0x0][0x2e8] ;  /* 0x0000ba0000047ab9 */ /* 0x000fe40000000a00 */
[----:B------:R-:W-:-:S04]  /*4e00*/  LEA R60, P3, R69, UR4, 0x1 ;  /* 0x00000004453c7c11 */ /* 0x000fc8000f8608ff */
[----:B------:R-:W-:-:S05]  /*4e10*/  LEA.HI.X R61, R69, UR5, R68, 0x1, P3 ;  /* 0x00000005453d7c11 */ /* 0x000fca00098f0c44 */
[----:B--2---:R4:W-:Y:S04]  /*4e20*/  STG.E.128 desc[UR42][R60.64], R48 ;  /* 0x000000303c007986 */ /* 0x0049e8000c101d2a */
.L_x_2588:
[----:B------:R-:W-:Y:S05]  /*4e30*/  BSYNC B1 ;  /* 0x0000000000017941 */ /* 0x000fea0003800000 */
.L_x_2587:
[----:B------:R-:W-:Y:S05]  /*4e40*/  @P5 BRA `(.L_x_2595) ;  /* 0x0000003800805947 */ /* 0x000fea0003800000 */
[----:B------:R-:W-:Y:S01]  /*4e50*/  IADD3 R119, P3, P4, R32, R118, R16 ;  /* 0x0000007620777210 */ /* 0x000fe20007c7e010 */
[----:B------:R-:W-:Y:S03]  /*4e60*/  BSSY B1, `(.L_x_2596) ;  /* 0x000003c000017945 */ /* 0x000fe60003800000 */
[----:B------:R-:W-:Y:S01]  /*4e70*/  IADD3.X R120, R35, R120, R17, P3, P4 ;  /* 0x0000007823787210 */ /* 0x000fe20001fe8411 */
[----:B------:R-:W-:Y:S08]  /*4e80*/  @P2 BRA `(.L_x_2597) ;  /* 0x0000000000e42947 */ /* 0x000ff00003800000 */
        /* <DEDUP_REMOVED lines=51> */
.L_x_2599:
[----:B------:R-:W-:Y:S05]  /*51c0*/  BSYNC B2 ;  /* 0x0000000000027941 */ /* 0x000fea0003800000 */
.L_x_2598:
[----:B------:R-:W-:Y:S01]  /*51d0*/  ULDC.64 UR4, c[0x0][0x2e8] ;  /* 0x0000ba0000047ab9 */ /* 0x000fe20000000a00 */
[----:B------:R-:W-:Y:S01]  /*51e0*/  IMAD.X R57, R120, 0x1, R41, P3 ;  /* 0x0000000178397824 */ /* 0x000fe200018e0629 */
[----:B------:R-:W-:-:S04]  /*51f0*/  LEA R56, P3, R64, UR4, 0x1 ;  /* 0x0000000440387c11 */ /* 0x000fc8000f8608ff */
[----:B------:R-:W-:-:S05]  /*5200*/  LEA.HI.X R57, R64, UR5, R57, 0x1, P3 ;  /* 0x0000000540397c11 */ /* 0x000fca00098f0c39 */
[----:B--2---:R1:W-:Y:S04]  /*5210*/  STG.E.128 desc[UR42][R56.64], R48 ;  /* 0x0000003038007986 */ /* 0x0043e8000c101d2a */
.L_x_2597:
[----:B------:R-:W-:Y:S05]  /*5220*/  BSYNC B1 ;  /* 0x0000000000017941 */ /* 0x000fea0003800000 */
.L_x_2596:
        /* <DEDUP_REMOVED lines=52> */
.L_x_2601:
[----:B------:R-:W-:Y:S05]  /*5570*/  BSYNC B1 ;  /* 0x0000000000017941 */ /* 0x000fea0003800000 */
.L_x_2600:
[----:B------:R-:W-:Y:S01]  /*5580*/  ULDC.64 UR4, c[0x0][0x2e8] ;  /* 0x0000ba0000047ab9 */ /* 0x000fe20000000a00 */
[----:B------:R-:W-:Y:S01]  /*5590*/  IMAD.X R120, R120, 0x1, R107, P3 ;  /* 0x0000000178787824 */ /* 0x000fe200018e066b */
[----:B------:R-:W-:-:S04]  /*55a0*/  LEA R52, P3, R119, UR4, 0x1 ;  /* 0x0000000477347c11 */ /* 0x000fc8000f8608ff */
[----:B------:R-:W-:-:S05]  /*55b0*/  LEA.HI.X R53, R119, UR5, R120, 0x1, P3 ;  /* 0x0000000577357c11 */ /* 0x000fca00098f0c78 */
[----:B--2---:R1:W-:Y:S01]  /*55c0*/  STG.E.128 desc[UR42][R52.64], R48 ;  /* 0x0000003034007986 */ /* 0x0043e2000c101d2a */
[----:B------:R-:W-:Y:S05]  /*55d0*/  BRA `(.L_x_2595) ;  /* 0x00000030009c7947 */ /* 0x000fea0003800000 */
.L_x_2559:
        /* <DEDUP_REMOVED lines=84> */
.L_x_2603:
[----:B------:R-:W-:Y:S05]  /*5b20*/  BSYNC B1 ;  /* 0x0000000000017941 */ /* 0x000fea0003800000 */
.L_x_2602:
        /* <DEDUP_REMOVED lines=68> */
.L_x_2604:
        /* <DEDUP_REMOVED lines=9> */
.L_x_2923:
[----:B------:R-:W-:Y:S05]  /*6000*/  BSYNC B1 ;  /* 0x0000000000017941 */ /* 0x000fea0003800000 */
.L_x_2605:
[----:B------:R-:W-:Y:S01]  /*6010*/  ISETP.GE.OR P4, PT, R22, R113, P2 ;  /* 0x000000711600720c */ /* 0x000fe20001786670 */
[----:B------:R-:W-:-:S12]  /*6020*/  BSSY B1, `(.L_x_2607) ;  /* 0x0000088000017945 */ /* 0x000fd80003800000 */
[----:B------:R-:W-:Y:S05]  /*6030*/  @P4 BRA `(.L_x_2608) ;  /* 0x0000000800184947 */ /* 0x000fea0003800000 */
[----:B------:R-:W3:Y:S01]  /*6040*/  LDL R80, [R1+0x10] ;  /* 0x0000100001507983 */ /* 0x000ee20000100800 */
[C---:B--2---:R-:W-:Y:S01]  /*6050*/  IMAD.WIDE.U32 R122, R22.reuse, R120, R118 ;  /* 0x00000078167a7225 */ /* 0x044fe200078e0076 */
[----:B------:R-:W-:Y:S03]  /*6060*/  BSSY B2, `(.L_x_2609) ;  /* 0x0000078000027945 */ /* 0x000fe60003800000 */
[----:B------:R-:W-:Y:S01]  /*6070*/  IMAD.SHL.U32 R82, R22, 0x40, RZ ;  /* 0x0000004016527824 */ /* 0x000fe200078e00ff */
[----:B------:R-:W-:Y:S01]  /*6080*/  IADD3 R145, P4, P5, R100, R122, R40 ;  /* 0x0000007a64917210 */ /* 0x000fe20007d9e028 */
[----:B------:R-:W-:Y:S01]  /*6090*/  IMAD R83, R23, 0x4000, R21 ;  /* 0x0000400017537824 */ /* 0x000fe200078e0215 */
        /* <DEDUP_REMOVED lines=17> */
[----:B------:R-:W-:-:S05]  /*61b0*/  IADD3 R80, R80, R81, R202 ;  /* 0x0000005150507210 */ /* 0x000fca0007ffe0ca */
[----:B------:R-:W-:Y:S02]  /*61c0*/  IMAD R81, R23, 0x4000, R80 ;  /* 0x0000400017517824 */ /* 0x000fe400078e0250 */
[--C-:B------:R-:W-:Y:S02]  /*61d0*/  IMAD R80, R83, 0x2, R2.reuse ;  /* 0x0000000253507824 */ /* 0x100fe400078e0202 */
[----:B------:R-:W-:-:S04]  /*61e0*/  IMAD R84, R81, 0x2, R2 ;  /* 0x0000000251547824 */ /* 0x000fc800078e0202 */
[----:B------:R-:W1:Y:S04]  /*61f0*/  LDS.128 R80, [R80+0x18400] ;  /* 0x0184000050507984 */ /* 0x000e680000000c00 */
[----:B------:R-:W2:Y:S01]  /*6200*/  LDS.128 R84, [R84+0x18400] ;  /* 0x0184000054547984 */ /* 0x000ea20000000c00 */
[----:B------:R-:W-:Y:S05]  /*6210*/  @P3 BRA `(.L_x_2610) ;  /* 0x0000000400703947 */ /* 0x000fea0003800000 */
[--C-:B------:R-:W-:Y:S02]  /*6220*/  SHF.R.U64 R149, R48, 0x10, R49.reuse ;  /* 0x0000001030957819 */ /* 0x100fe40000001231 */
[----:B------:R-:W-:Y:S02]  /*6230*/  SHF.R.U32.HI R49, RZ, 0x10, R49 ;  /* 0x00000010ff317819 */ /* 0x000fe40000011631 */
[--C-:B------:R-:W-:Y:S02]  /*6240*/  SHF.R.U64 R48, R50, 0x10, R51.reuse ;  /* 0x0000001032307819 */ /* 0x100fe40000001233 */
[----:B------:R-:W-:Y:S02]  /*6250*/  SHF.R.U32.HI R152, RZ, 0x10, R51 ;  /* 0x00000010ff987819 */ /* 0x000fe40000011633 */
[----:B------:R-:W-:Y:S02]  /*6260*/  SHF.R.U32.HI R51, RZ, 0x10, R53 ;  /* 0x00000010ff337819 */ /* 0x000fe40000011635 */
[----:B------:R-:W-:Y:S01]  /*6270*/  PRMT R50, R154, 0x5410, R49 ;  /* 0x000054109a327816 */ /* 0x000fe20000000031 */
[----:B--2---:R-:W-:Y:S01]  /*6280*/  IMAD.U32 R154, R85, 0x10000, RZ ;  /* 0x00010000559a7824 */ /* 0x004fe200078e00ff */
[----:B------:R-:W-:Y:S01]  /*6290*/  PRMT R49, R150, 0x5410, R51 ;  /* 0x0000541096317816 */ /* 0x000fe20000000033 */
[----:B-1----:R-:W-:Y:S01]  /*62a0*/  IMAD.U32 R150, R81, 0x10000, RZ ;  /* 0x0001000051967824 */ /* 0x002fe200078e00ff */
[----:B------:R-:W-:Y:S01]  /*62b0*/  LOP3.LUT R85, R85, 0xffff0000, RZ, 0xc0, !PT ;  /* 0xffff000055557812 */ /* 0x000fe200078ec0ff */
[C---:B------:R-:W-:Y:S01]  /*62c0*/  IMAD.U32 R51, R50.reuse, 0x10000, RZ ;  /* 0x0001000032337824 */ /* 0x040fe200078e00ff */
[----:B------:R-:W-:Y:S01]  /*62d0*/  LOP3.LUT R50, R50, 0xffff0000, RZ, 0xc0, !PT ;  /* 0xffff000032327812 */ /* 0x000fe200078ec0ff */
[----:B------:R-:W-:Y:S01]  /*62e0*/  IMAD.U32 R155, R49, 0x10000, RZ ;  /* 0x00010000319b7824 */ /* 0x000fe200078e00ff */
[----:B------:R-:W-:-:S02]  /*62f0*/  SHF.R.U64 R53, R52, 0x10, R53 ;  /* 0x0000001034357819 */ /* 0x000fc40000001235 */
[----:B------:R-:W-:Y:S01]  /*6300*/  SHF.R.U32.HI R52, RZ, 0x10, R55 ;  /* 0x00000010ff347819 */ /* 0x000fe20000011637 */
[C---:B------:R-:W-:Y:S01]  /*6310*/  FMUL.FTZ R159, R154.reuse, R155 ;  /* 0x0000009b9a9f7220 */ /* 0x040fe20000410000 */
[-C--:B------:R-:W-:Y:S01]  /*6320*/  FMUL.FTZ R154, R154, R51.reuse ;  /* 0x000000339a9a7220 */ /* 0x080fe20000410000 */
[----:B------:R-:W-:Y:S02]  /*6330*/  PRMT R53, R158, 0x5410, R53 ;  /* 0x000054109e357816 */ /* 0x000fe40000000035 */
[C---:B------:R-:W-:Y:S01]  /*6340*/  FFMA.FTZ R51, R150.reuse, R51, -R159 ;  /* 0x0000003396337223 */ /* 0x040fe2000001089f */
[----:B------:R-:W-:Y:S01]  /*6350*/  FFMA.FTZ R150, R150, R155, R154 ;  /* 0x0000009b96967223 */ /* 0x000fe2000001009a */
[----:B------:R-:W-:Y:S01]  /*6360*/  LOP3.LUT R154, R49, 0xffff0000, RZ, 0xc0, !PT ;  /* 0xffff0000319a7812 */ /* 0x000fe200078ec0ff */
[----:B------:R-:W-:Y:S01]  /*6370*/  IMAD.U32 R155, R87, 0x10000, RZ ;  /* 0x00010000579b7824 */ /* 0x000fe200078e00ff */
[----:B------:R-:W-:Y:S01]  /*6380*/  LOP3.LUT R49, R81, 0xffff0000, RZ, 0xc0, !PT ;  /* 0xffff000051317812 */ /* 0x000fe200078ec0ff */
[C---:B------:R-:W-:Y:S01]  /*6390*/  FMUL.FTZ R81, R85.reuse, R50 ;  /* 0x0000003255517220 */ /* 0x040fe20000410000 */
[----:B------:R-:W-:Y:S01]  /*63a0*/  PRMT R52, R134, 0x5432, R52 ;  /* 0x0000543286347816 */ /* 0x000fe20000000034 */
[----:B------:R-:W-:Y:S01]  /*63b0*/  FMUL.FTZ R156, R85, R154 ;  /* 0x0000009a559c7220 */ /* 0x000fe20000410000 */
[----:B------:R-:W-:Y:S01]  /*63c0*/  IMAD.U32 R85, R83, 0x10000, RZ ;  /* 0x0001000053557824 */ /* 0x000fe200078e00ff */
[----:B------:R-:W-:-:S02]  /*63d0*/  PRMT R149, R162, 0x5410, R149 ;  /* 0x00005410a2957816 */ /* 0x000fc40000000095 */
[C---:B------:R-:W-:Y:S01]  /*63e0*/  FFMA.FTZ R50, R49.reuse, R50, -R156 ;  /* 0x0000003231327223 */ /* 0x040fe2000001089c */
[----:B------:R-:W-:Y:S01]  /*63f0*/  FFMA.FTZ R49, R49, R154, R81 ;  /* 0x0000009a31317223 */ /* 0x000fe20000010051 */
[----:B------:R-:W-:Y:S01]  /*6400*/  PRMT R81, R135, 0x5432, R152 ;  /* 0x0000543287517816 */ /* 0x000fe20000000098 */
[----:B------:R-:W-:Y:S01]  /*6410*/  IMAD.U32 R154, R52, 0x10000, RZ ;  /* 0x00010000349a7824 */ /* 0x000fe200078e00ff */
[----:B------:R-:W-:Y:S02]  /*6420*/  SHF.R.U64 R54, R54, 0x10, R55 ;  /* 0x0000001036367819 */ /* 0x000fe40000001237 */
[----:B------:R-:W-:Y:S01]  /*6430*/  PRMT R48, R132, 0x5432, R48 ;  /* 0x0000543284307816 */ /* 0x000fe20000000030 */
[----:B------:R-:W-:Y:S02]  /*6440*/  IMAD.U32 R152, R81, 0x10000, RZ ;  /* 0x0001000051987824 */ /* 0x000fe400078e00ff */
[----:B------:R-:W-:Y:S01]  /*6450*/  FMUL.FTZ R156, R155, R154 ;  /* 0x0000009a9b9c7220 */ /* 0x000fe20000410000 */
[----:B------:R-:W-:Y:S01]  /*6460*/  LOP3.LUT R81, R81, 0xffff0000, RZ, 0xc0, !PT ;  /* 0xffff000051517812 */ /* 0x000fe200078ec0ff */
[----:B------:R-:W-:-:S02]  /*6470*/  FMUL.FTZ R155, R155, R152 ;  /* 0x000000989b9b7220 */ /* 0x000fc40000410000 */
[----:B------:R-:W-:Y:S01]  /*6480*/  FFMA.FTZ R152, R85, R152, -R156 ;  /* 0x0000009855987223 */ /* 0x000fe2000001089c */
[C---:B------:R-:W-:Y:S01]  /*6490*/  IMAD.U32 R156, R149.reuse, 0x10000, RZ ;  /* 0x00010000959c7824 */ /* 0x040fe200078e00ff */
[----:B------:R-:W-:Y:S01]  /*64a0*/  LOP3.LUT R149, R149, 0xffff0000, RZ, 0xc0, !PT ;  /* 0xffff000095957812 */ /* 0x000fe200078ec0ff */
        /* <DEDUP_REMOVED lines=8> */
[----:B------:R-:W-:-:S02]  /*6530*/  PRMT R54, R133, 0x5432, R54 ;  /* 0x0000543285367816 */ /* 0x000fc40000000036 */
        /* <DEDUP_REMOVED lines=14> */
[C---:B------:R-:W-:Y:S01]  /*6620*/  IMAD.U32 R83, R86.reuse, 0x10000, RZ ;  /* 0x0001000056537824 */ /* 0x040fe200078e00ff */
[----:B------:R-:W-:Y:S01]  /*6630*/  LOP3.LUT R86, R86, 0xffff0000, RZ, 0xc0, !PT ;  /* 0xffff000056567812 */ /* 0x000fe200078ec0ff */
[----:B------:R-:W-:Y:S01]  /*6640*/  IMAD.U32 R80, R54, 0x10000, RZ ;  /* 0x0001000036507824 */ /* 0x000fe200078e00ff */
[C---:B------:R-:W-:Y:S01]  /*6650*/  LOP3.LUT R149, R48.reuse, 0xffff0000, RZ, 0xc0, !PT ;  /* 0xffff000030957812 */ /* 0x040fe200078ec0ff */
[----:B------:R-:W-:Y:S01]  /*6660*/  IMAD.U32 R154, R48, 0x10000, RZ ;  /* 0x00010000309a7824 */ /* 0x000fe200078e00ff */
[----:B------:R-:W-:Y:S01]  /*6670*/  F2FP.BF16.F32.PACK_AB R50, R50, R51 ;  /* 0x000000333232723e */ /* 0x000fe200000010ff */
[----:B------:R-:W-:Y:S01]  /*6680*/  FMUL.FTZ R156, R83, R80 ;  /* 0x00000050539c7220 */ /* 0x000fe20000410000 */
[----:B------:R-:W-:-:S02]  /*6690*/  IMAD.U32 R53, R82, 0x10000, RZ ;  /* 0x0001000052357824 */ /* 0x000fc400078e00ff */
[-C--:B------:R-:W-:Y:S01]  /*66a0*/  FMUL.FTZ R83, R83, R154.reuse ;  /* 0x0000009a53537220 */ /* 0x080fe20000410000 */
[----:B------:R-:W-:Y:S01]  /*66b0*/  LOP3.LUT R82, R82, 0xffff0000, RZ, 0xc0, !PT ;  /* 0xffff000052527812 */ /* 0x000fe200078ec0ff */
[C---:B------:R-:W-:Y:S02]  /*66c0*/  FFMA.FTZ R156, R53.reuse, R154, -R156 ;  /* 0x0000009a359c7223 */ /* 0x040fe4000001089c */
[----:B------:R-:W-:Y:S01]  /*66d0*/  FFMA.FTZ R83, R53, R80, R83 ;  /* 0x0000005035537223 */ /* 0x000fe20000010053 */
[----:B------:R-:W-:Y:S02]  /*66e0*/  LOP3.LUT R53, R54, 0xffff0000, RZ, 0xc0, !PT ;  /* 0xffff000036357812 */ /* 0x000fe400078ec0ff */
[----:B------:R-:W-:Y:S01]  /*66f0*/  F2FP.BF16.F32.PACK_AB R152, R81, R152 ;  /* 0x000000985198723e */ /* 0x000fe200000010ff */
[----:B------:R-:W-:Y:S01]  /*6700*/  IMAD.MOV.U32 R81, RZ, RZ, R50 ;  /* 0x000000ffff517224 */ /* 0x000fe200078e0032 */
[----:B------:R-:W-:Y:S01]  /*6710*/  F2FP.BF16.F32.PACK_AB R49, R49, R150 ;  /* 0x000000963131723e */ /* 0x000fe200000010ff */
[C---:B------:R-:W-:Y:S01]  /*6720*/  FMUL.FTZ R155, R86.reuse, R53 ;  /* 0x00000035569b7220 */ /* 0x040fe20000410000 */
[----:B------:R-:W-:Y:S01]  /*6730*/  FMUL.FTZ R86, R86, R149 ;  /* 0x0000009556567220 */ /* 0x000fe20000410000 */
[----:B------:R-:W-:-:S02]  /*6740*/  F2FP.BF16.F32.PACK_AB R52, R52, R85 ;  /* 0x000000553434723e */ /* 0x000fc400000010ff */
        /* <DEDUP_REMOVED lines=9> */
.L_x_2610:
[----:B------:R-:W-:Y:S05]  /*67e0*/  BSYNC B2 ;  /* 0x0000000000027941 */ /* 0x000fea0003800000 */
.L_x_2609:
        /* <DEDUP_REMOVED lines=11> */
.L_x_2608:
[----:B------:R-:W-:Y:S05]  /*68a0*/  BSYNC B1 ;  /* 0x0000000000017941 */ /* 0x000fea0003800000 */
.L_x_2607:
[----:B------:R-:W-:Y:S01]  /*68b0*/  ISETP.GE.OR P4, PT, R214, R113, P2 ;  /* 0x00000071d600720c */ /* 0x000fe20001786670 */
[----:B------:R-:W-:-:S12]  /*68c0*/  BSSY B1, `(.L_x_2611) ;  /* 0x000008a000017945 */ /* 0x000fd80003800000 */
[----:B------:R-:W-:Y:S05]  /*68d0*/  @P4 BRA `(.L_x_2612) ;  /* 0x0000000800204947 */ /* 0x000fea0003800000 */
[----:B-1----:R-:W3:Y:S01]  /*68e0*/  LDL R48, [R1+0x10] ;  /* 0x0000100001307983 */ /* 0x002ee20000100800 */
[----:B--2---:R-:W-:Y:S01]  /*68f0*/  IMAD.WIDE.U32 R80, R214, R120, R118 ;  /* 0x00000078d6507225 */ /* 0x004fe200078e0076 */
[----:B------:R-:W-:Y:S01]  /*6900*/  SHF.R.U32.HI R51, RZ, 0x3, R196 ;  /* 0x00000003ff337819 */ /* 0x000fe200000116c4 */
[----:B------:R-:W-:Y:S01]  /*6910*/  BSSY B2, `(.L_x_2613) ;  /* 0x0000079000027945 */ /* 0x000fe20003800000 */
        /* <DEDUP_REMOVED lines=26> */
[----:B-1----:R-:W-:Y:S01]  /*6ac0*/  IMAD.U32 R86, R49, 0x10000, RZ ;  /* 0x0001000031567824 */ /* 0x002fe200078e00ff */
[----:B------:R-:W-:Y:S02]  /*6ad0*/  SHF.R.U32.HI R123, RZ, 0x10, R57 ;  /* 0x00000010ff7b7819 */ /* 0x000fe40000011639 */
[----:B------:R-:W-:Y:S01]  /*6ae0*/  PRMT R168, R168, 0x5410, R87 ;  /* 0x00005410a8a87816 */ /* 0x000fe20000000057 */
[C---:B--2---:R-:W-:Y:S01]  /*6af0*/  IMAD.U32 R87, R53.reuse, 0x10000, RZ ;  /* 0x0001000035577824 */ /* 0x044fe200078e00ff */
[----:B------:R-:W-:Y:S02]  /*6b00*/  PRMT R164, R164, 0x5410, R123 ;  /* 0x00005410a4a47816 */ /* 0x000fe4000000007b */
[----:B------:R-:W-:Y:S01]  /*6b10*/  LOP3.LUT R53, R53, 0xffff0000, RZ, 0xc0, !PT ;  /* 0xffff000035357812 */ /* 0x000fe200078ec0ff */
[C---:B------:R-:W-:Y:S01]  /*6b20*/  IMAD.U32 R123, R168.reuse, 0x10000, RZ ;  /* 0x00010000a87b7824 */ /* 0x040fe200078e00ff */
[----:B------:R-:W-:Y:S01]  /*6b30*/  LOP3.LUT R168, R168, 0xffff0000, RZ, 0xc0, !PT ;  /* 0xffff0000a8a87812 */ /* 0x000fe200078ec0ff */
[C---:B------:R-:W-:Y:S01]  /*6b40*/  IMAD.U32 R122, R164.reuse, 0x10000, RZ ;  /* 0x00010000a47a7824 */ /* 0x040fe200078e00ff */
[----:B------:R-:W-:Y:S01]  /*6b50*/  LOP3.LUT R164, R164, 0xffff0000, RZ, 0xc0, !PT ;  /* 0xffff0000a4a47812 */ /* 0x000fe200078ec0ff */
[-C--:B------:R-:W-:Y:S01]  /*6b60*/  FMUL.FTZ R145, R87, R123.reuse ;  /* 0x0000007b57917220 */ /* 0x080fe20000410000 */
[----:B------:R-:W-:Y:S01]  /*6b70*/  LOP3.LUT R49, R49, 0xffff0000, RZ, 0xc0, !PT ;  /* 0xffff000031317812 */ /* 0x000fe200078ec0ff */
[-C--:B------:R-:W-:Y:S01]  /*6b80*/  FMUL.FTZ R146, R87, R122.reuse ;  /* 0x0000007a57927220 */ /* 0x080fe20000410000 */
[----:B------:R-:W-:Y:S01]  /*6b90*/  SHF.R.U64 R62, R62, 0x10, R63 ;  /* 0x000000103e3e7819 */ /* 0x000fe2000000123f */
[C---:B------:R-:W-:Y:S01]  /*6ba0*/  FFMA.FTZ R122, R86.reuse, R122, -R145 ;  /* 0x0000007a567a7223 */ /* 0x040fe20000010891 */
[C---:B------:R-:W-:Y:S01]  /*6bb0*/  FMUL.FTZ R87, R53.reuse, R164 ;  /* 0x000000a435577220 */ /* 0x040fe20000410000 */
[----:B------:R-:W-:Y:S01]  /*6bc0*/  FFMA.FTZ R86, R86, R123, R146 ;  /* 0x0000007b56567223 */ /* 0x000fe20000010092 */
[----:B------:R-:W-:Y:S01]  /*6bd0*/  FMUL.FTZ R146, R53, R168 ;  /* 0x000000a835927220 */ /* 0x000fe20000410000 */
[C---:B------:R-:W-:Y:S01]  /*6be0*/  IMAD.U32 R145, R55.reuse, 0x10000, RZ ;  /* 0x0001000037917824 */ /* 0x040fe200078e00ff */
[----:B------:R-:W-:Y:S01]  /*6bf0*/  LOP3.LUT R55, R55, 0xffff0000, RZ, 0xc0, !PT ;  /* 0xffff000037377812 */ /* 0x000fe200078ec0ff */
[----:B------:R-:W-:-:S02]  /*6c00*/  IMAD.U32 R123, R51, 0x10000, RZ ;  /* 0x00010000337b7824 */ /* 0x000fc400078e00ff */
[C---:B------:R-:W-:Y:S01]  /*6c10*/  FFMA.FTZ R53, R49.reuse, R164, -R146 ;  /* 0x000000a431357223 */ /* 0x040fe20000010892 */
[----:B------:R-:W-:Y:S01]  /*6c20*/  FFMA.FTZ R49, R49, R168, R87 ;  /* 0x000000a831317223 */ /* 0x000fe20000010057 */
[----:B------:R-:W-:Y:S02]  /*6c30*/  SHF.R.U32.HI R87, RZ, 0x10, R63 ;  /* 0x00000010ff577819 */ /* 0x000fe4000001163f */
[----:B------:R-:W-:Y:S02]  /*6c40*/  SHF.R.U32.HI R146, RZ, 0x10, R59 ;  /* 0x00000010ff927819 */ /* 0x000fe4000001163b */
[----:B------:R-:W-:Y:S02]  /*6c50*/  PRMT R166, R166, 0x5410, R87 ;  /* 0x00005410a6a67816 */ /* 0x000fe40000000057 */
[----:B------:R-:W-:Y:S02]  /*6c60*/  PRMT R161, R161, 0x5410, R146 ;  /* 0x00005410a1a17816 */ /* 0x000fe40000000092 */
[----:B------:R-:W-:Y:S01]  /*6c70*/  SHF.R.U64 R59, R58, 0x10, R59 ;  /* 0x000000103a3b7819 */ /* 0x000fe2000000123b */
[C---:B------:R-:W-:Y:S01]  /*6c80*/  IMAD.U32 R146, R166.reuse, 0x10000, RZ ;  /* 0x00010000a6927824 */ /* 0x040fe200078e00ff */
[----:B------:R-:W-:Y:S01]  /*6c90*/  LOP3.LUT R166, R166, 0xffff0000, RZ, 0xc0, !PT ;  /* 0xffff0000a6a67812 */ /* 0x000fe200078ec0ff */
[----:B------:R-:W-:Y:S01]  /*6ca0*/  IMAD.U32 R148, R161, 0x10000, RZ ;  /* 0x00010000a1947824 */ /* 0x000fe200078e00ff */
[----:B------:R-:W-:Y:S01]  /*6cb0*/  LOP3.LUT R58, R52, 0xffff0000, RZ, 0xc0, !PT ;  /* 0xffff0000343a7812 */ /* 0x000fe200078ec0ff */
[----:B------:R-:W-:Y:S01]  /*6cc0*/  FMUL.FTZ R150, R145, R146 ;  /* 0x0000009291967220 */ /* 0x000fe20000410000 */
        /* <DEDUP_REMOVED lines=8> */
[----:B------:R-:W-:-:S02]  /*6d50*/  SHF.R.U64 R146, R56, 0x10, R57 ;  /* 0x0000001038927819 */ /* 0x000fc40000001239 */
[----:B------:R-:W-:Y:S01]  /*6d60*/  LOP3.LUT R56, R51, 0xffff0000, RZ, 0xc0, !PT ;  /* 0xffff000033387812 */ /* 0x000fe200078ec0ff */
[C---:B------:R-:W-:Y:S01]  /*6d70*/  FMUL.FTZ R51, R55.reuse, R166 ;  /* 0x000000a637337220 */ /* 0x040fe20000410000 */
[-C--:B------:R-:W-:Y:S01]  /*6d80*/  FMUL.FTZ R55, R55, R60.reuse ;  /* 0x0000003c37377220 */ /* 0x080fe20000410000 */
[----:B------:R-:W-:Y:S02]  /*6d90*/  PRMT R167, R167, 0x5410, R148 ;  /* 0x00005410a7a77816 */ /* 0x000fe40000000094 */
[----:B------:R-:W-:Y:S01]  /*6da0*/  PRMT R163, R163, 0x5410, R146 ;  /* 0x00005410a3a37816 */ /* 0x000fe20000000092 */
[C---:B------:R-:W-:Y:S01]  /*6db0*/  FFMA.FTZ R60, R56.reuse, R60, -R51 ;  /* 0x0000003c383c7223 */ /* 0x040fe20000010833 */
[----:B------:R-:W-:Y:S01]  /*6dc0*/  FFMA.FTZ R56, R56, R166, R55 ;  /* 0x000000a638387223 */ /* 0x000fe20000010037 */
[----:B------:R-:W-:Y:S01]  /*6dd0*/  IMAD.U32 R55, R52, 0x10000, RZ ;  /* 0x0001000034377824 */ /* 0x000fe200078e00ff */
[----:B------:R-:W-:Y:S01]  /*6de0*/  LOP3.LUT R160, R160, 0xffff0000, RZ, 0xc0, !PT ;  /* 0xffff0000a0a07812 */ /* 0x000fe200078ec0ff */
[C---:B------:R-:W-:Y:S01]  /*6df0*/  IMAD.U32 R148, R167.reuse, 0x10000, RZ ;  /* 0x00010000a7947824 */ /* 0x040fe200078e00ff */
[----:B------:R-:W-:Y:S01]  /*6e00*/  LOP3.LUT R167, R167, 0xffff0000, RZ, 0xc0, !PT ;  /* 0xffff0000a7a77812 */ /* 0x000fe200078ec0ff */
[C---:B------:R-:W-:Y:S01]  /*6e10*/  IMAD.U32 R146, R163.reuse, 0x10000, RZ ;  /* 0x00010000a3927824 */ /* 0x040fe200078e00ff */
[----:B------:R-:W-:Y:S01]  /*6e20*/  LOP3.LUT R163, R163, 0xffff0000, RZ, 0xc0, !PT ;  /* 0xffff0000a3a37812 */ /* 0x000fe200078ec0ff */
[----:B------:R-:W-:-:S02]  /*6e30*/  IMAD.U32 R51, R48, 0x10000, RZ ;  /* 0x0001000030337824 */ /* 0x000fc400078e00ff */
[C---:B------:R-:W-:Y:S01]  /*6e40*/  FMUL.FTZ R150, R55.reuse, R148 ;  /* 0x0000009437967220 */ /* 0x040fe20000410000 */
[-C--:B------:R-:W-:Y:S01]  /*6e50*/  FMUL.FTZ R57, R55, R146.reuse ;  /* 0x0000009237397220 */ /* 0x080fe20000410000 */
[----:B------:R-:W-:Y:S01]  /*6e60*/  LOP3.LUT R48, R48, 0xffff0000, RZ, 0xc0, !PT ;  /* 0xffff000030307812 */ /* 0x000fe200078ec0ff */
[C---:B------:R-:W-:Y:S01]  /*6e70*/  FMUL.FTZ R61, R58.reuse, R167 ;  /* 0x000000a73a3d7220 */ /* 0x040fe20000410000 */
[C---:B------:R-:W-:Y:S01]  /*6e80*/  FFMA.FTZ R55, R51.reuse, R146, -R150 ;  /* 0x0000009233377223 */ /* 0x040fe20000010896 */
[----:B------:R-:W-:Y:S01]  /*6e90*/  FFMA.FTZ R51, R51, R148, R57 ;  /* 0x0000009433337223 */ /* 0x000fe20000010039 */
[-C--:B------:R-:W-:Y:S01]  /*6ea0*/  FMUL.FTZ R63, R58, R163.reuse ;  /* 0x000000a33a3f7220 */ /* 0x080fe20000410000 */
[C---:B------:R-:W-:Y:S01]  /*6eb0*/  IMAD.U32 R52, R50.reuse, 0x10000, RZ ;  /* 0x0001000032347824 */ /* 0x040fe200078e00ff */
[----:B------:R-:W-:Y:S01]  /*6ec0*/  LOP3.LUT R57, R50, 0xffff0000, RZ, 0xc0, !PT ;  /* 0xffff000032397812 */ /* 0x000fe200078ec0ff */
[----:B------:R-:W-:Y:S01]  /*6ed0*/  FFMA.FTZ R58, R48, R163, -R61 ;  /* 0x000000a3303a7223 */ /* 0x000fe2000001083d */
[C---:B------:R-:W-:Y:S01]  /*6ee0*/  IMAD.U32 R50, R54.reuse, 0x10000, RZ ;  /* 0x0001000036327824 */ /* 0x040fe200078e00ff */
[----:B------:R-:W-:Y:S01]  /*6ef0*/  LOP3.LUT R54, R54, 0xffff0000, RZ, 0xc0, !PT ;  /* 0xffff000036367812 */ /* 0x000fe200078ec0ff */
[C---:B------:R-:W-:Y:S01]  /*6f00*/  IMAD.U32 R61, R165.reuse, 0x10000, RZ ;  /* 0x00010000a53d7824 */ /* 0x040fe200078e00ff */
[----:B------:R-:W-:Y:S01]  /*6f10*/  LOP3.LUT R165, R165, 0xffff0000, RZ, 0xc0, !PT ;  /* 0xffff0000a5a57812 */ /* 0x000fe200078ec0ff */
[----:B------:R-:W-:Y:S01]  /*6f20*/  FFMA.FTZ R48, R48, R167, R63 ;  /* 0x000000a730307223 */ /* 0x000fe2000001003f */
[----:B------:R-:W-:Y:S01]  /*6f30*/  F2FP.BF16.F32.PACK_AB R53, R53, R122 ;  /* 0x0000007a3535723e */ /* 0x000fe200000010ff */
[C---:B------:R-:W-:Y:S01]  /*6f40*/  FMUL.FTZ R63, R50.reuse, R61 ;  /* 0x0000003d323f7220 */ /* 0x040fe20000410000 */
[----:B------:R-:W-:Y:S01]  /*6f50*/  FMUL.FTZ R50, R50, R59 ;  /* 0x0000003b32327220 */ /* 0x000fe20000410000 */
[C---:B------:R-:W-:Y:S01]  /*6f60*/  FMUL.FTZ R62, R54.reuse, R165 ;  /* 0x000000a5363e7220 */ /* 0x040fe20000410000 */
[-C--:B------:R-:W-:Y:S01]  /*6f70*/  FMUL.FTZ R54, R54, R160.reuse ;  /* 0x000000a036367220 */ /* 0x080fe20000410000 */
[C---:B------:R-:W-:Y:S01]  /*6f80*/  FFMA.FTZ R63, R52.reuse, R59, -R63 ;  /* 0x0000003b343f7223 */ /* 0x040fe2000001083f */
[----:B------:R-:W-:Y:S01]  /*6f90*/  FFMA.FTZ R50, R52, R61, R50 ;  /* 0x0000003d34327223 */ /* 0x000fe20000010032 */
[C---:B------:R-:W-:Y:S01]  /*6fa0*/  FFMA.FTZ R62, R57.reuse, R160, -R62 ;  /* 0x000000a0393e7223 */ /* 0x040fe2000001083e */
[----:B------:R-:W-:Y:S01]  /*6fb0*/  F2FP.BF16.F32.PACK_AB R52, R58, R55 ;  /* 0x000000373a34723e */ /* 0x000fe200000010ff */
[----:B------:R-:W-:Y:S01]  /*6fc0*/  FFMA.FTZ R57, R57, R165, R54 ;  /* 0x000000a539397223 */ /* 0x000fe20000010036 */
[----:B------:R-:W-:-:S02]  /*6fd0*/  F2FP.BF16.F32.PACK_AB R51, R48, R51 ;  /* 0x000000333033723e */ /* 0x000fc400000010ff */
        /* <DEDUP_REMOVED lines=9> */
[----:B------:R-:W-:Y:S02]  /*7070*/  IMAD.MOV.U32 R51, RZ, RZ, R60 ;  /* 0x000000ffff337224 */ /* 0x000fe400078e003c */
[----:B------:R-:W-:-:S02]  /*7080*/  IMAD.MOV.U32 R50, RZ, RZ, R63 ;  /* 0x000000ffff327224 */ /* 0x000fc400078e003f */
[----:B------:R-:W-:-:S07]  /*7090*/  IMAD.MOV.U32 R55, RZ, RZ, R56 ;  /* 0x000000ffff377224 */ /* 0x000fce00078e0038 */
.L_x_2614:
[----:B------:R-:W-:Y:S05]  /*70a0*/  BSYNC B2 ;  /* 0x0000000000027941 */ /* 0x000fea0003800000 */
.L_x_2613:
        /* <DEDUP_REMOVED lines=11> */
.L_x_2612:
[----:B------:R-:W-:Y:S05]  /*7160*/  BSYNC B1 ;  /* 0x0000000000017941 */ /* 0x000fea0003800000 */
.L_x_2611:
[----:B------:R-:W-:Y:S01]  /*7170*/  ISETP.GE.OR P4, PT, R213, R113, P2 ;  /* 0x00000071d500720c */ /* 0x000fe20001786670 */
[----:B------:R-:W-:-:S12]  /*7180*/  BSSY B1, `(.L_x_2615) ;  /* 0x0000085000017945 */ /* 0x000fd80003800000 */
[----:B------:R-:W-:Y:S05]  /*7190*/  @P4 BRA `(.L_x_2616) ;  /* 0x00000008000c4947 */ /* 0x000fea0003800000 */
[----:B-1-3--:R-:W3:Y:S01]  /*71a0*/  LDL R48, [R1+0x10] ;  /* 0x0000100001307983 */ /* 0x00aee20000100800 */
        /* <DEDUP_REMOVED lines=28> */
[----:B------:R-:W-:Y:S02]  /*7370*/  SHF.R.U32.HI R85, RZ, 0x10, R69 ;  /* 0x00000010ff557819 */ /* 0x000fe40000011645 */
[--C-:B------:R-:W-:Y:S02]  /*7380*/  SHF.R.U32.HI R84, RZ, 0x10, R65.reuse ;  /* 0x00000010ff547819 */ /* 0x100fe40000011641 */
[----:B------:R-:W-:Y:S01]  /*7390*/  SHF.R.U64 R80, R64, 0x10, R65 ;  /* 0x0000001040507819 */ /* 0x000fe20000001241 */
[----:B-1----:R-:W-:Y:S01]  /*73a0*/  IMAD.U32 R65, R51, 0x10000, RZ ;  /* 0x0001000033417824 */ /* 0x002fe200078e00ff */
[----:B------:R-:W-:Y:S02]  /*73b0*/  PRMT R144, R144, 0x5410, R85 ;  /* 0x0000541090907816 */ /* 0x000fe40000000055 */
[----:B------:R-:W-:Y:S01]  /*73c0*/  SHF.R.U64 R68, R68, 0x10, R69 ;  /* 0x0000001044447819 */ /* 0x000fe20000001245 */
[----:B--2---:R-:W-:Y:S01]  /*73d0*/  IMAD.U32 R69, R55, 0x10000, RZ ;  /* 0x0001000037457824 */ /* 0x004fe200078e00ff */
[----:B------:R-:W-:-:S02]  /*73e0*/  PRMT R153, R153, 0x5410, R84 ;  /* 0x0000541099997816 */ /* 0x000fc40000000054 */
[----:B------:R-:W-:Y:S02]  /*73f0*/  SHF.R.U32.HI R81, RZ, 0x10, R71 ;  /* 0x00000010ff517819 */ /* 0x000fe40000011647 */
[----:B------:R-:W-:Y:S02]  /*7400*/  SHF.R.U32.HI R83, RZ, 0x10, R67 ;  /* 0x00000010ff537819 */ /* 0x000fe40000011643 */
[----:B------:R-:W-:Y:S01]  /*7410*/  SHF.R.U64 R70, R70, 0x10, R71 ;  /* 0x0000001046467819 */ /* 0x000fe20000001247 */
[----:B------:R-:W-:Y:S01]  /*7420*/  IMAD.U32 R71, R53, 0x10000, RZ ;  /* 0x0001000035477824 */ /* 0x000fe200078e00ff */
[----:B------:R-:W-:Y:S01]  /*7430*/  PRMT R157, R157, 0x5410, R80 ;  /* 0x000054109d9d7816 */ /* 0x000fe20000000050 */
[----:B------:R-:W-:Y:S01]  /*7440*/  IMAD.U32 R80, R144, 0x10000, RZ ;  /* 0x0001000090507824 */ /* 0x000fe200078e00ff */
[----:B------:R-:W-:Y:S01]  /*7450*/  PRMT R143, R143, 0x5410, R68 ;  /* 0x000054108f8f7816 */ /* 0x000fe20000000044 */
[----:B------:R-:W-:Y:S01]  /*7460*/  IMAD.U32 R68, R153, 0x10000, RZ ;  /* 0x0001000099447824 */ /* 0x000fe200078e00ff */
[----:B------:R-:W-:Y:S01]  /*7470*/  SHF.R.U64 R82, R66, 0x10, R67 ;  /* 0x0000001042527819 */ /* 0x000fe20000001243 */
[----:B------:R-:W-:Y:S01]  /*7480*/  IMAD.U32 R66, R49, 0x10000, RZ ;  /* 0x0001000031427824 */ /* 0x000fe200078e00ff */
[----:B------:R-:W-:-:S02]  /*7490*/  PRMT R142, R142, 0x5410, R81 ;  /* 0x000054108e8e7816 */ /* 0x000fc40000000051 */
[----:B------:R-:W-:Y:S01]  /*74a0*/  LOP3.LUT R67, R53, 0xffff0000, RZ, 0xc0, !PT ;  /* 0xffff000035437812 */ /* 0x000fe200078ec0ff */
[----:B------:R-:W-:Y:S01]  /*74b0*/  IMAD.U32 R53, R52, 0x10000, RZ ;  /* 0x0001000034357824 */ /* 0x000fe200078e00ff */
[----:B------:R-:W-:Y:S01]  /*74c0*/  PRMT R140, R140, 0x5410, R83 ;  /* 0x000054108c8c7816 */ /* 0x000fe20000000053 */
[C---:B------:R-:W-:Y:S01]  /*74d0*/  FMUL.FTZ R83, R71.reuse, R80 ;  /* 0x0000005047537220 */ /* 0x040fe20000410000 */
[----:B------:R-:W-:Y:S01]  /*74e0*/  LOP3.LUT R144, R144, 0xffff0000, RZ, 0xc0, !PT ;  /* 0xffff000090907812 */ /* 0x000fe200078ec0ff */
[-C--:B------:R-:W-:Y:S01]  /*74f0*/  FMUL.FTZ R71, R71, R68.reuse ;  /* 0x0000004447477220 */ /* 0x080fe20000410000 */
[----:B------:R-:W-:Y:S01]  /*7500*/  LOP3.LUT R153, R153, 0xffff0000, RZ, 0xc0, !PT ;  /* 0xffff000099997812 */ /* 0x000fe200078ec0ff */
[----:B------:R-:W-:Y:S01]  /*7510*/  FFMA.FTZ R68, R66, R68, -R83 ;  /* 0x0000004442447223 */ /* 0x000fe20000010853 */
[----:B------:R-:W-:Y:S01]  /*7520*/  PRMT R151, R151, 0x5410, R82 ;  /* 0x0000541097977816 */ /* 0x000fe20000000052 */
[----:B------:R-:W-:Y:S01]  /*7530*/  IMAD.U32 R82, R142, 0x10000, RZ ;  /* 0x000100008e527824 */ /* 0x000fe200078e00ff */
[----:B------:R-:W-:Y:S01]  /*7540*/  LOP3.LUT R64, R49, 0xffff0000, RZ, 0xc0, !PT ;  /* 0xffff000031407812 */ /* 0x000fe200078ec0ff */
[----:B------:R-:W-:Y:S01]  /*7550*/  FMUL.FTZ R81, R67, R144 ;  /* 0x0000009043517220 */ /* 0x000fe20000410000 */
[----:B------:R-:W-:Y:S01]  /*7560*/  PRMT R141, R141, 0x5410, R70 ;  /* 0x000054108d8d7816 */ /* 0x000fe20000000046 */
[----:B------:R-:W-:Y:S01]  /*7570*/  FFMA.FTZ R66, R66, R80, R71 ;  /* 0x0000005042427223 */ /* 0x000fe20000010047 */
[----:B------:R-:W-:-:S02]  /*7580*/  IMAD.U32 R70, R140, 0x10000, RZ ;  /* 0x000100008c467824 */ /* 0x000fc400078e00ff */
[-C--:B------:R-:W-:Y:S01]  /*7590*/  FMUL.FTZ R71, R67, R153.reuse ;  /* 0x0000009943477220 */ /* 0x080fe20000410000 */
[C---:B------:R-:W-:Y:S01]  /*75a0*/  FMUL.FTZ R80, R69.reuse, R82 ;  /* 0x0000005245507220 */ /* 0x040fe20000410000 */
[C---:B------:R-:W-:Y:S01]  /*75b0*/  FFMA.FTZ R67, R64.reuse, R153, -R81 ;  /* 0x0000009940437223 */ /* 0x040fe20000010851 */
[----:B------:R-:W-:Y:S01]  /*75c0*/  FMUL.FTZ R81, R69, R70 ;  /* 0x0000004645517220 */ /* 0x000fe20000410000 */
[----:B------:R-:W-:Y:S01]  /*75d0*/  LOP3.LUT R55, R55, 0xffff0000, RZ, 0xc0, !PT ;  /* 0xffff000037377812 */ /* 0x000fe200078ec0ff */
[----:B------:R-:W-:Y:S01]  /*75e0*/  FFMA.FTZ R69, R64, R144, R71 ;  /* 0x0000009040457223 */ /* 0x000fe20000010047 */
[----:B------:R-:W-:Y:S01]  /*75f0*/  LOP3.LUT R142, R142, 0xffff0000, RZ, 0xc0, !PT ;  /* 0xffff00008e8e7812 */ /* 0x000fe200078ec0ff */
[----:B------:R-:W-:Y:S01]  /*7600*/  FFMA.FTZ R64, R65, R70, -R80 ;  /* 0x0000004641407223 */ /* 0x000fe20000010850 */
[----:B------:R-:W-:Y:S01]  /*7610*/  LOP3.LUT R140, R140, 0xffff0000, RZ, 0xc0, !PT ;  /* 0xffff00008c8c7812 */ /* 0x000fe200078ec0ff */
[----:B------:R-:W-:Y:S01]  /*7620*/  IMAD.U32 R80, R143, 0x10000, RZ ;  /* 0x000100008f507824 */ /* 0x000fe200078e00ff */
[----:B------:R-:W-:Y:S01]  /*7630*/  LOP3.LUT R62, R51, 0xffff0000, RZ, 0xc0, !PT ;  /* 0xffff0000333e7812 */ /* 0x000fe200078ec0ff */
[----:B------:R-:W-:-:S02]  /*7640*/  IMAD.U32 R70, R157, 0x10000, RZ ;  /* 0x000100009d467824 */ /* 0x000fc400078e00ff */
[----:B------:R-:W-:Y:S01]  /*7650*/  FFMA.FTZ R65, R65, R82, R81 ;  /* 0x0000005241417223 */ /* 0x000fe20000010051 */
[----:B------:R-:W-:Y:S01]  /*7660*/  LOP3.LUT R52, R52, 0xffff0000, RZ, 0xc0, !PT ;  /* 0xffff000034347812 */ /* 0x000fe200078ec0ff */
[C---:B------:R-:W-:Y:S01]  /*7670*/  FMUL.FTZ R71, R55.reuse, R142 ;  /* 0x0000008e37477220 */ /* 0x040fe20000410000 */
[----:B------:R-:W-:Y:S01]  /*7680*/  FMUL.FTZ R81, R55, R140 ;  /* 0x0000008c37517220 */ /* 0x000fe20000410000 */
[----:B------:R-:W-:Y:S01]  /*7690*/  LOP3.LUT R143, R143, 0xffff0000, RZ, 0xc0, !PT ;  /* 0xffff00008f8f7812 */ /* 0x000fe200078ec0ff */
[----:B------:R-:W-:Y:S01]  /*76a0*/  FMUL.FTZ R82, R53, R80 ;  /* 0x0000005035527220 */ /* 0x000fe20000410000 */
[----:B------:R-:W-:Y:S01]  /*76b0*/  LOP3.LUT R157, R157, 0xffff0000, RZ, 0xc0, !PT ;  /* 0xffff00009d9d7812 */ /* 0x000fe200078ec0ff */
[C---:B------:R-:W-:Y:S02]  /*76c0*/  IMAD.U32 R49, R48.reuse, 0x10000, RZ ;  /* 0x0001000030317824 */ /* 0x040fe400078e00ff */
[----:B------:R-:W-:Y:S01]  /*76d0*/  FMUL.FTZ R53, R53, R70 ;  /* 0x0000004635357220 */ /* 0x000fe20000410000 */
[----:B------:R-:W-:Y:S01]  /*76e0*/  LOP3.LUT R48, R48, 0xffff0000, RZ, 0xc0, !PT ;  /* 0xffff000030307812 */ /* 0x000fe200078ec0ff */
[C---:B------:R-:W-:Y:S01]  /*76f0*/  FFMA.FTZ R55, R62.reuse, R140, -R71 ;  /* 0x0000008c3e377223 */ /* 0x040fe20000010847 */
[----:B------:R-:W-:Y:S01]  /*7700*/  FFMA.FTZ R142, R62, R142, R81 ;  /* 0x0000008e3e8e7223 */ /* 0x000fe20000010051 */
        /* <DEDUP_REMOVED lines=14> */
[CC--:B------:R-:W-:Y:S01]  /*77f0*/  FMUL.FTZ R62, R50.reuse, R52.reuse ;  /* 0x00000034323e7220 */ /* 0x0c0fe20000410000 */
        /* <DEDUP_REMOVED lines=17> */
.L_x_2618:
[----:B------:R-:W-:Y:S05]  /*7910*/  BSYNC B2 ;  /* 0x0000000000027941 */ /* 0x000fea0003800000 */
.L_x_2617:
        /* <DEDUP_REMOVED lines=11> */
.L_x_2616:
[----:B------:R-:W-:Y:S05]  /*79d0*/  BSYNC B1 ;  /* 0x0000000000017941 */ /* 0x000fea0003800000 */
.L_x_2615:
        /* <DEDUP_REMOVED lines=15> */
[----:B------:R-:W-:Y:S02]  /*7ad0*/  LEA.HI.X R59, R48, R57, R49, 0x1, P4 ;  /* 0x00000039303b7211 */ /* 0x000fe400020f0c31 */
[----:B------:R-:W-:-:S04]  /*7ae0*/  SHF.R.S32.HI R48, RZ, 0x1f, R131 ;  /* 0x0000001fff307819 */ /* 0x000fc80000011483 */
        /* <DEDUP_REMOVED lines=17> */
[----:B------:R-:W-:Y:S01]  /*7c00*/  SHF.R.U64 R71, R74, 0x10, R75 ;  /* 0x000000104a477819 */ /* 0x000fe2000000124b */
[----:B--2---:R-:W-:Y:S01]  /*7c10*/  IMAD.U32 R68, R53, 0x10000, RZ ;  /* 0x0001000035447824 */ /* 0x004fe200078e00ff */
[----:B------:R-:W-:Y:S01]  /*7c20*/  SHF.R.U64 R81, R72, 0x10, R73 ;  /* 0x0000001048517819 */ /* 0x000fe20000001249 */
[----:B-1----:R-:W-:Y:S01]  /*7c30*/  IMAD.U32 R65, R49, 0x10000, RZ ;  /* 0x0001000031417824 */ /* 0x002fe200078e00ff */
[----:B------:R-:W-:Y:S01]  /*7c40*/  SHF.R.U64 R74, R76, 0x10, R77 ;  /* 0x000000104c4a7819 */ /* 0x000fe2000000124d */
[----:B------:R-:W-:Y:S01]  /*7c50*/  IMAD.U32 R70, R55, 0x10000, RZ ;  /* 0x0001000037467824 */ /* 0x000fe200078e00ff */
[----:B------:R-:W-:Y:S01]  /*7c60*/  SHF.R.U32.HI R73, RZ, 0x10, R73 ;  /* 0x00000010ff497819 */ /* 0x000fe20000011649 */
[----:B------:R-:W-:Y:S01]  /*7c70*/  IMAD.U32 R67, R51, 0x10000, RZ ;  /* 0x0001000033437824 */ /* 0x000fe200078e00ff */
[----:B------:R-:W-:Y:S01]  /*7c80*/  SHF.R.U32.HI R76, RZ, 0x10, R77 ;  /* 0x00000010ff4c7819 */ /* 0x000fe2000001164d */
[----:B------:R-:W-:Y:S01]  /*7c90*/  IMAD.U32 R63, R52, 0x10000, RZ ;  /* 0x00010000343f7824 */ /* 0x000fe200078e00ff */
[----:B------:R-:W-:Y:S01]  /*7ca0*/  PRMT R138, R138, 0x5410, R73 ;  /* 0x000054108a8a7816 */ /* 0x000fe20000000049 */
[----:B------:R-:W-:Y:S01]  /*7cb0*/  IMAD.U32 R62, R48, 0x10000, RZ ;  /* 0x00010000303e7824 */ /* 0x000fe200078e00ff */
[----:B------:R-:W-:-:S02]  /*7cc0*/  PRMT R137, R137, 0x5410, R76 ;  /* 0x0000541089897816 */ /* 0x000fc4000000004c */
        /* <DEDUP_REMOVED lines=24> */
[-C--:B------:R-:W-:Y:S01]  /*7e50*/  FMUL.FTZ R71, R70, R65.reuse ;  /* 0x0000004146477220 */ /* 0x080fe20000410000 */
[----:B------:R-:W-:Y:S01]  /*7e60*/  FMUL.FTZ R69, R69, R138 ;  /* 0x0000008a45457220 */ /* 0x000fe20000410000 */
[----:B------:R-:W-:Y:S01]  /*7e70*/  PRMT R132, R132, 0x5410, R81 ;  /* 0x0000541084847816 */ /* 0x000fe20000000051 */
[----:B------:R-:W-:Y:S01]  /*7e80*/  FFMA.FTZ R72, R67, R65, -R72 ;  /* 0x0000004143487223 */ /* 0x000fe20000010848 */
        /* <DEDUP_REMOVED lines=49> */
.L_x_2620:
[----:B------:R-:W-:Y:S05]  /*81a0*/  BSYNC B1 ;  /* 0x0000000000017941 */ /* 0x000fea0003800000 */
.L_x_2619:
        /* <DEDUP_REMOVED lines=10> */
.L_x_2558:
[----:B------:R-:W-:-:S06]  /*8250*/  UISETP.NE.AND UP0, UPT, UR45, 0x3, UPT ;  /* 0x000000032d00788c */ /* 0x000fcc000bf05270 */
[----:B------:R-:W-:-:S13]  /*8260*/  PLOP3.LUT P0, PT, PT, PT, UP0, 0x80, 0x0 ;  /* 0x000000000000781c */ /* 0x000fda0003f0f008 */
[----:B------:R-:W-:Y:S05]  /*8270*/  @!P0 BRA `(.L_x_2621) ;  /* 0x0000000000048947 */ /* 0x000fea0003800000 */
[----:B------:R-:W-:Y:S01]  /*8280*/  BPT.TRAP 0x1 ;  /* 0x000000040000795c */ /* 0x000fe20000300000 */
.L_x_2621:
        /* <DEDUP_REMOVED lines=9> */
.L_x_2924:
[----:B------:R-:W-:Y:S05]  /*8320*/  BSYNC B1 ;  /* 0x0000000000017941 */ /* 0x000fea0003800000 */
.L_x_2622:
        /* <DEDUP_REMOVED lines=20> */
.L_x_2625:
[----:B------:R-:W-:Y:S05]  /*8470*/  BSYNC B1 ;  /* 0x0000000000017941 */ /* 0x000fea0003800000 */
.L_x_2624:
        /* <DEDUP_REMOVED lines=19> */
.L_x_2627:
[----:B------:R-:W-:Y:S05]  /*85b0*/  BSYNC B1 ;  /* 0x0000000000017941 */ /* 0x000fea0003800000 */
.L_x_2626:
        /* <DEDUP_REMOVED lines=19> */
.L_x_2629:
[----:B------:R-:W-:Y:S05]  /*86f0*/  BSYNC B1 ;  /* 0x0000000000017941 */ /* 0x000fea0003800000 */
.L_x_2628:
        /* <DEDUP_REMOVED lines=21> */
.L_x_2595:
[----:B------:R-:W-:Y:S05]  /*8850*/  BSYNC B0 ;  /* 0x0000000000007941 */ /* 0x000fea0003800000 */
.L_x_2557:
        /* <DEDUP_REMOVED lines=17> */
.L_x_2631:
[----:B------:R-:W-:Y:S05]  /*8970*/  BSYNC B0 ;  /* 0x0000000000007941 */ /* 0x000fea0003800000 */
.L_x_2630:
[----:B------:R-:W2:Y:S01]  /*8980*/  SYNCS.PHASECHK.TRANS64.TRYWAIT P0, [R110+URZ+0x288b0], R117 ;  /* 0x0288b0756e0075a7 */ /* 0x000ea2000800017f */
[----:B------:R-:W-:Y:S01]  /*8990*/  ULDC UR41, c[0x0][0x2f4] ;  /* 0x0000bd0000297ab9 */ /* 0x000fe20000000800 */
[----:B------:R-:W-:Y:S01]  /*89a0*/  ULDC.64 UR36, c[0x0][0x328] ;  /* 0x0000ca0000247ab9 */ /* 0x000fe20000000a00 */
[----:B------:R-:W-:Y:S01]  /*89b0*/  ULDC.64 UR38, c[0x0][0x318] ;  /* 0x0000c60000267ab9 */ /* 0x000fe20000000a00 */
[----:B------:R-:W-:Y:S04]  /*89c0*/  BSSY B0, `(.L_x_2632) ;  /* 0x0000002000007945 */ /* 0x000fe80003800000 */
[----:B--2---:R-:W-:Y:S05]  /*89d0*/  @!P0 BRA `(.L_x_2633) ;  /* 0x0000019400148947 */ /* 0x004fea0003800000 */
.L_x_2925:
[----:B------:R-:W-:Y:S05]  /*89e0*/  BSYNC B0 ;  /* 0x0000000000007941 */ /* 0x000fea0003800000 */
.L_x_2632:
        /* <DEDUP_REMOVED lines=18> */
.L_x_2635:
[----:B------:R-:W-:Y:S05]  /*8b10*/  BSYNC B0 ;  /* 0x0000000000007941 */ /* 0x000fea0003800000 */
.L_x_2634:
        /* <DEDUP_REMOVED lines=19> */
.L_x_2637:
[----:B------:R-:W-:Y:S05]  /*8c50*/  BSYNC B0 ;  /* 0x0000000000007941 */ /* 0x000fea0003800000 */
.L_x_2636:
        /* <DEDUP_REMOVED lines=19> */
.L_x_2639:
[----:B------:R-:W-:Y:S05]  /*8d90*/  BSYNC B0 ;  /* 0x0000000000007941 */ /* 0x000fea0003800000 */
.L_x_2638:
        /* <DEDUP_REMOVED lines=19> */
.L_x_2641:
[----:B------:R-:W-:Y:S05]  /*8ed0*/  BSYNC B0 ;  /* 0x0000000000007941 */ /* 0x000fea0003800000 */
.L_x_2640:
        /* <DEDUP_REMOVED lines=12> */
[----:B------:R-:W-:Y:S02]  /*8fa0*/  SEL R49, RZ, 0x1, P0 ;  /* 0x00000001ff317807 */ /* 0x000fe40000000000 */
[----:B------:R-:W-:Y:S02]  /*8fb0*/  SEL R23, R23, RZ, P0 ;  /* 0x000000ff17177207 */ /* 0x000fe40000000000 */
[----:B------:R-:W-:Y:S01]  /*8fc0*/  LOP3.LUT R188, R188, R49, RZ, 0x3c, !PT ;  /* 0x00000031bcbc7212 */ /* 0x000fe200078e3cff */
[----:B------:R0:W-:Y:S01]  /*8fd0*/  @!P3 SYNCS.ARRIVE.TRANS64.RED.A1T0 RZ, [R110+URZ], RZ ;  /* 0x000000ff6effb9a7 */ /* 0x0001e2000810043f */
[----:B---3--:R-:W-:-:S13]  /*8fe0*/  LOP3.LUT P4, RZ, R48, 0x4, RZ, 0xc0, !PT ;  /* 0x0000000430ff7812 */ /* 0x008fda000788c0ff */
[----:B0-----:R-:W-:Y:S05]  /*8ff0*/  @P4 BRA `(.L_x_2642) ;  /* 0xffffff9800544947 */ /* 0x001fea000383ffff */
[----:B------:R-:W0:Y:S01]  /*9000*/  S2R R48, SR_TID.X ;  /* 0x0000000000307919 */ /* 0x000e220000002100 */
[----:B------:R-:W-:Y:S02]  /*9010*/  PLOP3.LUT P0, PT, PT, PT, PT, 0x8, 0x0 ;  /* 0x000000000000781c */ /* 0x000fe40003f0e170 */
[----:B0-----:R-:W-:-:S04]  /*9020*/  SHF.R.U32.HI R48, RZ, 0x7, R48 ;  /* 0x00000007ff307819 */ /* 0x001fc80000011630 */
[----:B------:R-:W-:-:S13]  /*9030*/  ISETP.NE.AND P4, PT, R48, 0x1, PT ;  /* 0x000000013000780c */ /* 0x000fda0003f85270 */
[----:B------:R-:W-:Y:S06]  /*9040*/  @!P4 BAR.ARV 0x9, 0x100 ;  /* 0x024400000000cb1d */ /* 0x000fec0000002000 */
.L_x_2552:
[----:B------:R-:W0:Y:S01]  /*9050*/  LDC R0, c[0x0][0x448] ;  /* 0x00011200ff007b82 */ /* 0x000e220000000800 */
[----:B------:R-:W-:Y:S02]  /*9060*/  VIADD R3, R190, 0x7f ;  /* 0x0000007fbe037836 */ /* 0x000fe40000000000 */
[----:B------:R-:W-:Y:S01]  /*9070*/  IMAD.MOV.U32 R88, RZ, RZ, RZ ;  /* 0x000000ffff587224 */ /* 0x000fe200078e00ff */
[----:B0-----:R-:W-:-:S13]  /*9080*/  ISETP.NE.AND P1, PT, R0, 0x1, PT ;  /* 0x000000010000780c */ /* 0x001fda0003f25270 */
[----:B------:R-:W0:Y:S08]  /*9090*/  @P1 LDC R0, c[0x0][0x44c] ;  /* 0x00011300ff001b82 */ /* 0x000e300000000800 */
[----:B------:R-:W1:Y:S01]  /*90a0*/  @P1 LDC R5, c[0x0][0x450] ;  /* 0x00011400ff051b82 */ /* 0x000e620000000800 */
[----:B0-----:R-:W-:-:S05]  /*90b0*/  @P1 IMAD.HI.U32 R0, R3, R0, RZ ;  /* 0x0000000003001227 */ /* 0x001fca00078e00ff */
[----:B-1----:R-:W-:-:S05]  /*90c0*/  @P1 SHF.R.U32.HI R3, RZ, R5, R0 ;  /* 0x00000005ff031219 */ /* 0x002fca0000011600 */
[----:B------:R-:W-:-:S05]  /*90d0*/  IMAD.IADD R3, R126, 0x1, R3 ;  /* 0x000000017e037824 */ /* 0x000fca00078e0203 */
[----:B------:R-:W-:-:S04]  /*90e0*/  SHF.R.S32.HI R0, RZ, 0x1f, R3 ;  /* 0x0000001fff007819 */ /* 0x000fc80000011403 */
[----:B------:R-:W-:-:S04]  /*90f0*/  LEA.HI R0, R0, R3, RZ, 0x7 ;  /* 0x0000000300007211 */ /* 0x000fc800078f38ff */
[----:B------:R-:W-:-:S04]  /*9100*/  SHF.R.S32.HI R0, RZ, 0x7, R0 ;  /* 0x00000007ff007819 */ /* 0x000fc80000011400 */
[----:B------:R-:W-:-:S04]  /*9110*/  VIMNMX R127, R127, R0, PT ;  /* 0x000000007f7f7248 */ /* 0x000fc80003fe0100 */
[----:B------:R-:W-:Y:S01]  /*9120*/  ISETP.GE.AND P1, PT, R127, 0x1, PT ;  /* 0x000000017f00780c */ /* 0x000fe20003f26270 */
[----:B------:R-:W-:-:S12]  /*9130*/  @P0 BRA `(.L_x_2643) ;  /* 0x00000000000c0947 */ /* 0x000fd80003800000 */
[----:B------:R-:W0:Y:S01]  /*9140*/  FENCE.VIEW.ASYNC.G ;  /* 0x00000000000073c6 */ /* 0x000e220000000100 */
[----:B------:R-:W-:Y:S05]  /*9150*/  WARPSYNC.ALL ;  /* 0x0000000000007948 */ /* 0x000fea0003800000 */
[----:B0-----:R-:W-:Y:S06]  /*9160*/  BAR.ARV 0xc, 0x180 ;  /* 0x0306000000007b1d */ /* 0x001fec0000002000 */
.L_x_2643:
[----:B------:R-:W-:Y:S04]  /*9170*/  BSSY B0, `(.L_x_2644) ;  /* 0x000001f000007945 */ /* 0x000fe80003800000 */
[----:B------:R-:W-:Y:S05]  /*9180*/  @!P1 BRA `(.L_x_2645) ;  /* 0x0000000000749947 */ /* 0x000fea0003800000 */
[----:B------:R-:W-:Y:S01]  /*9190*/  ISETP.NE.AND P0, PT, R208, RZ, PT ;  /* 0x000000ffd000720c */ /* 0x000fe20003f05270 */
[----:B------:R-:W-:-:S03]  /*91a0*/  ULDC UR4, c[0x0][0x9f0] ;  /* 0x00027c0000047ab9 */ /* 0x000fc60000000800 */
[----:B------:R-:W-:-:S04]  /*91b0*/  SEL R9, R208, UR4, P0 ;  /* 0x00000004d0097c07 */ /* 0x000fc80008000000 */
[-C--:B------:R-:W-:Y:S02]  /*91c0*/  IABS R6, R9.reuse ;  /* 0x0000000900067213 */ /* 0x080fe40000000000 */
        /* <DEDUP_REMOVED lines=25> */
.L_x_2645:
[----:B------:R-:W-:Y:S05]  /*9360*/  BSYNC B0 ;  /* 0x0000000000007941 */ /* 0x000fea0003800000 */
.L_x_2644:
[-C--:B------:R-:W-:Y:S01]  /*9370*/  IMAD R191, R217, R88.reuse, RZ ;  /* 0x00000058d9bf7224 */ /* 0x080fe200078e02ff */
        /* <DEDUP_REMOVED lines=46> */
.L_x_2928:
        /* <DEDUP_REMOVED lines=26> */
.L_x_2648:
        /* <DEDUP_REMOVED lines=12> */
.L_x_2652:
[----:B-1----:R1:W2:Y:S02]  /*98c0*/  SYNCS.PHASECHK.TRANS64.TRYWAIT P0, [R2+URZ+0x28800], R3 ;  /* 0x02880003020075a7 */ /* 0x0022a4000800017f */
[----:B--2---:R-:W-:Y:S05]  /*98d0*/  @!P0 NANOSLEEP.SYNCS 0x989680 ;  /* 0x009896800000895d */ /* 0x004fea0003900000 */
[----:B------:R-:W2:Y:S02]  /*98e0*/  @!P0 SYNCS.PHASECHK.TRANS64 P0, [R2+URZ+0x28800], R3 ;  /* 0x02880003020085a7 */ /* 0x000ea4000800007f */
[----:B--2---:R-:W-:Y:S05]  /*98f0*/  @!P0 BRA `(.L_x_2652) ;  /* 0xfffffffc00f08947 */ /* 0x004fea000383ffff */
.L_x_2651:
[----:B------:R-:W-:Y:S05]  /*9900*/  BSYNC B0 ;  /* 0x0000000000007941 */ /* 0x000fea0003800000 */
.L_x_2650:
[----:B------:R-:W-:Y:S05]  /*9910*/  BRA `(.L_x_2653) ;  /* 0x0000005400047947 */ /* 0x000fea0003800000 */
.L_x_2649:
        /* <DEDUP_REMOVED lines=29> */
.L_x_2654:
        /* <DEDUP_REMOVED lines=9> */
[----:B------:R-:W-:Y:S01]  /*9b80*/  IMAD.MOV.U32 R4, RZ, RZ, R26 ;  /* 0x000000ffff047224 */ /* 0x000fe200078e001a */
[----:B------:R-:W-:Y:S01]  /*9b90*/  SHF.R.S32.HI R50, RZ, 0x1f, R185 ;  /* 0x0000001fff327819 */ /* 0x000fe200000114b9 */
        /* <DEDUP_REMOVED lines=29> */
.L_x_2934:
        /* <DEDUP_REMOVED lines=31> */
.L_x_2659:
[----:B------:R-:W-:Y:S05]  /*9f60*/  BSYNC B1 ;  /* 0x0000000000017941 */ /* 0x000fea0003800000 */
.L_x_2658:
        /* <DEDUP_REMOVED lines=23> */
.L_x_2940:
        /* <DEDUP_REMOVED lines=30> */
.L_x_2662:
[----:B------:R-:W-:Y:S05]  /*a2c0*/  BSYNC B1 ;  /* 0x0000000000017941 */ /* 0x000fea0003800000 */
.L_x_2661:
        /* <DEDUP_REMOVED lines=22> */
.L_x_2946:
        /* <DEDUP_REMOVED lines=31> */
.L_x_2665:
[----:B------:R-:W-:Y:S05]  /*a620*/  BSYNC B1 ;  /* 0x0000000000017941 */ /* 0x000fea0003800000 */
.L_x_2664:
        /* <DEDUP_REMOVED lines=23> */
.L_x_2952:
        /* <DEDUP_REMOVED lines=34> */
.L_x_2668:
[----:B------:R-:W-:Y:S05]  /*a9c0*/  BSYNC B1 ;  /* 0x0000000000017941 */ /* 0x000fea0003800000 */
.L_x_2667:
[----:B------:R-:W4:Y:S01]  /*a9d0*/  SYNCS.PHASECHK.TRANS64.TRYWAIT P0, [R2+URZ+0x28800], R77 ;  /* 0x0288004d020075a7 */ /* 0x000f22000800017f */
[----:B-----5:R-:W-:Y:S01]  /*a9e0*/  IMAD.MOV.U32 R4, RZ, RZ, R9 ;  /* 0x000000ffff047224 */ /* 0x020fe200078e0009 */
[----:B---3--:R-:W-:Y:S01]  /*a9f0*/  VIADDMNMX R3, R75, -R190, 0x80, PT ;  /* 0x000000804b037446 */ /* 0x008fe200038009be */
[----:B--2---:R-:W-:Y:S01]  /*aa00*/  IMAD.MOV.U32 R0, RZ, RZ, R8 ;  /* 0x000000ffff007224 */ /* 0x004fe200078e0008 */
        /* <DEDUP_REMOVED lines=14> */
.L_x_2953:
[----:B------:R-:W-:Y:S05]  /*aaf0*/  BSYNC B1 ;  /* 0x0000000000017941 */ /* 0x000fea0003800000 */
.L_x_2669:
        /* <DEDUP_REMOVED lines=55> */
.L_x_2674:
[----:B------:R-:W-:Y:S05]  /*ae70*/  BSYNC B2 ;  /* 0x0000000000027941 */ /* 0x000fea0003800000 */
.L_x_2673:
        /* <DEDUP_REMOVED lines=47> */
.L_x_2672:
[----:B------:R-:W-:Y:S05]  /*b170*/  BSYNC B1 ;  /* 0x0000000000017941 */ /* 0x000fea0003800000 */
.L_x_2671:
        /* <DEDUP_REMOVED lines=54> */
.L_x_2678:
[----:B------:R-:W-:Y:S05]  /*b4e0*/  BSYNC B2 ;  /* 0x0000000000027941 */ /* 0x000fea0003800000 */
.L_x_2677:
        /* <DEDUP_REMOVED lines=47> */
.L_x_2676:
[----:B------:R-:W-:Y:S05]  /*b7e0*/  BSYNC B1 ;  /* 0x0000000000017941 */ /* 0x000fea0003800000 */
.L_x_2675:
        /* <DEDUP_REMOVED lines=54> */
.L_x_2682:
[----:B------:R-:W-:Y:S05]  /*bb50*/  BSYNC B2 ;  /* 0x0000000000027941 */ /* 0x000fea0003800000 */
.L_x_2681:
        /* <DEDUP_REMOVED lines=47> */
.L_x_2680:
[----:B------:R-:W-:Y:S05]  /*be50*/  BSYNC B1 ;  /* 0x0000000000017941 */ /* 0x000fea0003800000 */
.L_x_2679:
        /* <DEDUP_REMOVED lines=17> */
[----:B------:R-:W-:Y:S01]  /*bf70*/  IMAD.U32 R15, R58, 0x10000, RZ ;  /* 0x000100003a0f7824 */ /* 0x000fe200078e00ff */
[----:B------:R-:W-:Y:S02]  /*bf80*/  LOP3.LUT R52, R52, 0xffff0000, RZ, 0xc0, !PT ;  /* 0xffff000034347812 */ /* 0x000fe400078ec0ff */
[----:B------:R-:W-:Y:S02]  /*bf90*/  LOP3.LUT R58, R58, 0xffff0000, RZ, 0xc0, !PT ;  /* 0xffff00003a3a7812 */ /* 0x000fe400078ec0ff */
        /* <DEDUP_REMOVED lines=33> */
.L_x_2685:
[----:B------:R-:W-:Y:S05]  /*c1b0*/  BSYNC B1 ;  /* 0x0000000000017941 */ /* 0x000fea0003800000 */
.L_x_2684:
        /* <DEDUP_REMOVED lines=48> */
.L_x_2656:
        /* <DEDUP_REMOVED lines=79> */
.L_x_2963:
        /* <DEDUP_REMOVED lines=19> */
.L_x_2688:
[----:B------:R-:W-:Y:S05]  /*cae0*/  BSYNC B1 ;  /* 0x0000000000017941 */ /* 0x000fea0003800000 */
.L_x_2687:
        /* <DEDUP_REMOVED lines=65> */
.L_x_2973:
        /* <DEDUP_REMOVED lines=23> */
.L_x_2691:
[----:B------:R-:W-:Y:S05]  /*d070*/  BSYNC B1 ;  /* 0x0000000000017941 */ /* 0x000fea0003800000 */
.L_x_2690:
        /* <DEDUP_REMOVED lines=22> */
.L_x_2974:
[----:B------:R-:W-:Y:S05]  /*d1e0*/  BSYNC B1 ;  /* 0x0000000000017941 */ /* 0x000fea0003800000 */
.L_x_2692:
        /* <DEDUP_REMOVED lines=106> */
.L_x_2695:
[----:B------:R-:W-:Y:S05]  /*d890*/  BSYNC B1 ;  /* 0x0000000000017941 */ /* 0x000fea0003800000 */
.L_x_2694:
        /* <DEDUP_REMOVED lines=106> */
.L_x_2697:
[----:B------:R-:W-:Y:S05]  /*df40*/  BSYNC B1 ;  /* 0x0000000000017941 */ /* 0x000fea0003800000 */
.L_x_2696:
        /* <DEDUP_REMOVED lines=106> */
.L_x_2699:
[----:B------:R-:W-:Y:S05]  /*e5f0*/  BSYNC B1 ;  /* 0x0000000000017941 */ /* 0x000fea0003800000 */
.L_x_2698:
        /* <DEDUP_REMOVED lines=106> */
.L_x_2683:
[----:B------:R-:W-:Y:S05]  /*eca0*/  BSYNC B0 ;  /* 0x0000000000007941 */ /* 0x000fea0003800000 */
.L_x_2655:
        /* <DEDUP_REMOVED lines=8> */
.L_x_2653:
[----:B------:R-:W-:-:S05]  /*ed30*/  IMAD.U32 R0, RZ, RZ, UR45 ;  /* 0x0000002dff007e24 */ /* 0x000fca000f8e00ff */
[----:B------:R-:W-:-:S13]  /*ed40*/  ISETP.NE.AND P0, PT, R0, 0x3, PT ;  /* 0x000000030000780c */ /* 0x000fda0003f05270 */
[----:B------:R-:W-:Y:S05]  /*ed50*/  @!P0 BRA `(.L_x_2700) ;  /* 0x0000000000048947 */ /* 0x000fea0003800000 */
[----:B------:R-:W-:Y:S01]  /*ed60*/  BPT.TRAP 0x1 ;  /* 0x000000040000795c */ /* 0x000fe20000300000 */
.L_x_2700:
[----:B01----:R-:W-:Y:S01]  /*ed70*/  IMAD R3, R184, 0x8, R2 ;  /* 0x00000008b8037824 */ /* 0x003fe200078e0202 */
[----:B------:R-:W-:-:S04]  /*ed80*/  SHF.L.U32 R0, R186, 0x1f, RZ ;  /* 0x0000001fba007819 */ /* 0x000fc800000006ff */
[----:B------:R0:W1:Y:S01]  /*ed90*/  SYNCS.PHASECHK.TRANS64.TRYWAIT P2, [R3+URZ+0x28830], R0 ;  /* 0x02883000030075a7 */ /* 0x000062000804017f */
[----:B------:R-:W-:Y:S05]  /*eda0*/  @!P0 BRA `(.L_x_2701) ;  /* 0x0000000000048947 */ /* 0x000fea0003800000 */
[----:B------:R-:W-:Y:S01]  /*edb0*/  BPT.TRAP 0x1 ;  /* 0x000000040000795c */ /* 0x000fe20000300000 */
.L_x_2701:
[----:B--234-:R-:W2:Y:S02]  /*edc0*/  S2R R4, SR_TID.X ;  /* 0x0000000000047919 */ /* 0x01cea40000002100 */
[----:B--2---:R-:W-:-:S04]  /*edd0*/  LOP3.LUT R4, R4, 0x7f, RZ, 0xc0, !PT ;  /* 0x0000007f04047812 */ /* 0x004fc800078ec0ff */
[----:B------:R-:W-:Y:S01]  /*ede0*/  ISETP.NE.AND P1, PT, R4, RZ, PT ;  /* 0x000000ff0400720c */ /* 0x000fe20003f25270 */
[----:B-1----:R-:W-:-:S12]  /*edf0*/  @P2 BRA `(.L_x_2702) ;  /* 0x0000000000082947 */ /* 0x002fd80003800000 */
[----:B------:R-:W1:Y:S02]  /*ee00*/  SYNCS.PHASECHK.TRANS64.TRYWAIT P2, [R3+URZ+0x28830], R0 ;  /* 0x02883000030075a7 */ /* 0x000e64000804017f */
[----:B-1----:R-:W-:Y:S05]  /*ee10*/  @!P2 BRA `(.L_x_2703) ;  /* 0x00000144001ca947 */ /* 0x002fea0003800000 */
.L_x_2702:
        /* <DEDUP_REMOVED lines=52> */
[----:B------:R-:W-:Y:S01]  /*f160*/  @!P1 VIADD R3, R3, 0x28840 ;  /* 0x0002884003039836 */ /* 0x000fe20000000000 */
[----:B------:R-:W-:Y:S01]  /*f170*/  R2UR UR26, R8 ;  /* 0x00000000081a72ca */ /* 0x000fe200000e0000 */
[C---:B------:R-:W-:Y:S01]  /*f180*/  VIADD R8, R6.reuse, 0x404 ;  /* 0x0000040406087836 */ /* 0x040fe20000000000 */
[----:B------:R-:W-:Y:S01]  /*f190*/  ULDC UR46, c[0x0][0x988] ;  /* 0x00026200002e7ab9 */ /* 0x000fe20000000800 */
[----:B------:R-:W-:Y:S01]  /*f1a0*/  VIADD R6, R6, 0x406 ;  /* 0x0000040606067836 */ /* 0x000fe20000000000 */
[----:B------:R-:W-:Y:S01]  /*f1b0*/  @!P1 PRMT R3, RZ, 0x654, R3 ;  /* 0x00000654ff039816 */ /* 0x000fe20000000003 */
[----:B------:R-:W-:Y:S01]  /*f1c0*/  ULDC UR47, c[0x0][0x988] ;  /* 0x00026200002f7ab9 */ /* 0x000fe20000000800 */
[----:B------:R-:W-:-:S02]  /*f1d0*/  R2UR UR30, R8 ;  /* 0x00000000081e72ca */ /* 0x000fc400000e0000 */
[----:B------:R-:W-:Y:S02]  /*f1e0*/  CS2R R150, SRZ ;  /* 0x0000000000967805 */ /* 0x000fe4000001ff00 */
[----:B------:R-:W-:Y:S02]  /*f1f0*/  R2UR UR34, R6 ;  /* 0x00000000062272ca */ /* 0x000fe400000e0000 */
        /* <DEDUP_REMOVED lines=13> */
[----:B0-----:R-:W-:Y:S01]  /*f2d0*/  ISETP.NE.AND P2, PT, R0, 0x1, PT ;  /* 0x000000010000780c */ /* 0x001fe20003f45270 */
[----:B------:R-:W-:Y:S01]  /*f2e0*/  IMAD.IADD R0, R204, 0x1, R190 ;  /* 0x00000001cc007824 */ /* 0x000fe200078e02be */
[----:B------:R-:W-:Y:S02]  /*f2f0*/  CS2R R122, SRZ ;  /* 0x00000000007a7805 */ /* 0x000fe4000001ff00 */
[----:B------:R-:W-:-:S02]  /*f300*/  CS2R R120, SRZ ;  /* 0x0000000000787805 */ /* 0x000fc4000001ff00 */
[----:B------:R-:W-:Y:S02]  /*f310*/  CS2R R118, SRZ ;  /* 0x0000000000767805 */ /* 0x000fe4000001ff00 */
[----:B------:R-:W-:Y:S02]  /*f320*/  CS2R R116, SRZ ;  /* 0x0000000000747805 */ /* 0x000fe4000001ff00 */
[----:B------:R-:W-:Y:S02]  /*f330*/  CS2R R114, SRZ ;  /* 0x0000000000727805 */ /* 0x000fe4000001ff00 */
[----:B------:R-:W-:Y:S01]  /*f340*/  CS2R R112, SRZ ;  /* 0x0000000000707805 */ /* 0x000fe2000001ff00 */
[----:B------:R-:W0:Y:S08]  /*f350*/  @P2 LDC R7, c[0x0][0x44c] ;  /* 0x00011300ff072b82 */ /* 0x000e300000000800 */
[----:B------:R-:W1:Y:S01]  /*f360*/  @P2 LDC R9, c[0x0][0x450] ;  /* 0x00011400ff092b82 */ /* 0x000e620000000800 */
[----:B0-----:R-:W-:-:S04]  /*f370*/  @P2 IMAD.HI.U32 R4, R0, R7, RZ ;  /* 0x0000000700042227 */ /* 0x001fc800078e00ff */
[----:B------:R-:W-:Y:S01]  /*f380*/  IMAD.MOV.U32 R7, RZ, RZ, -0x80 ;  /* 0xffffff80ff077424 */ /* 0x000fe200078e00ff */
[----:B-1----:R-:W-:-:S03]  /*f390*/  @P2 SHF.R.U32.HI R0, RZ, R9, R4 ;  /* 0x00000009ff002219 */ /* 0x002fc60000011604 */
[----:B------:R-:W-:Y:S02]  /*f3a0*/  IMAD R4, R88, R7, 0x80 ;  /* 0x0000008058047424 */ /* 0x000fe400078e0207 */
[----:B------:R-:W0:Y:S03]  /*f3b0*/  SHFL.IDX PT, R8, R0, 0x1, 0x1c1f ;  /* 0x003c1f0000087f89 */ /* 0x000e2600000e0000 */
[C-C-:B------:R-:W-:Y:S02]  /*f3c0*/  IADD3 R7, -R197.reuse, 0x1, R4.reuse ;  /* 0x00000001c5077810 */ /* 0x140fe40007ffe104 */
[----:B------:R-:W-:Y:S02]  /*f3d0*/  IADD3 R6, -R197, R193, R4 ;  /* 0x000000c1c5067210 */ /* 0x000fe40007ffe104 */
[----:B------:R-:W-:-:S04]  /*f3e0*/  IADD3 R89, -R192, R7, R193 ;  /* 0x00000007c0597210 */ /* 0x000fc80007ffe1c1 */
[----:B0-----:R-:W-:-:S04]  /*f3f0*/  VIADDMNMX R8, R8, R89, R6, PT ;  /* 0x0000005908087246 */ /* 0x001fc80003800106 */
[C---:B------:R-:W-:Y:S02]  /*f400*/  ISETP.GT.AND P4, PT, R8.reuse, RZ, PT ;  /* 0x000000ff0800720c */ /* 0x040fe40003f84270 */
[C---:B------:R-:W-:Y:S02]  /*f410*/  ISETP.GT.AND P5, PT, R8.reuse, 0x1, PT ;  /* 0x000000010800780c */ /* 0x040fe40003fa4270 */
[----:B------:R-:W-:Y:S01]  /*f420*/  ISETP.GT.AND P3, PT, R8, 0x8, PT ;  /* 0x000000080800780c */ /* 0x000fe20003f64270 */
[----:B------:R-:W-:Y:S02]  /*f430*/  WARPGROUP.DEPBAR.LE gsb0, 0x0 ;  /* 0x00008000000079c5 */ /* 0x000fe40000010000 */
[----:B------:R-:W-:-:S06]  /*f440*/  WARPGROUP.ARRIVE ;  /* 0x00000000000079c5 */ /* 0x000fcc0000000000 */
[----:B------:R-:W-:Y:S03]  /*f450*/  HGMMA.64x128x16.F32.BF16 R24, gdesc[UR8], R24, gsb0 ;  /* 0x01e00000081879f0 */ /* 0x000fe60008001818 */
[----:B------:R-:W-:Y:S02]  /*f460*/  WARPGROUP.DEPBAR.LE gsb0, 0x0 ;  /* 0x00008000000079c5 */ /* 0x000fe40000010000 */
[----:B------:R-:W-:-:S07]  /*f470*/  WARPGROUP.ARRIVE ;  /* 0x00000000000079c5 */ /* 0x000fce0000000000 */
[----:B------:R-:W-:Y:S01]  /*f480*/  HGMMA.64x128x16.F32.BF16 R24, gdesc[UR4], R24, gsb0 ;  /* 0x01e00000041879f0 */ /* 0x000fe20008001818 */
[----:B------:R-:W-:Y:S02]  /*f490*/  ULDC UR6, c[0x0][0x988] ;  /* 0x0002620000067ab9 */ /* 0x000fe40000000800 */
        /* <DEDUP_REMOVED lines=22> */
[C---:B------:R-:W-:Y:S02]  /*f600*/  ISETP.GT.AND P3, PT, R8.reuse, 0x10, PT ;  /* 0x000000100800780c */ /* 0x040fe40003f64270 */
[----:B-----5:R-:W-:Y:S02]  /*f610*/  FSEL R111, R31, -INF , P4 ;  /* 0xff8000001f6f7808 */ /* 0x020fe40002000000 */
[----:B------:R-:W-:Y:S02]  /*f620*/  FMNMX.FTZ R4, R109, R4, !PT ;  /* 0x000000046d047209 */ /* 0x000fe40007810000 */
[----:B------:R-:W-:Y:S02]  /*f630*/  ISETP.GT.AND P4, PT, R8, 0x11, PT ;  /* 0x000000110800780c */ /* 0x000fe40003f84270 */
[----:B------:R-:W-:-:S02]  /*f640*/  FSEL R93, R34, -INF , P3 ;  /* 0xff800000225d7808 */ /* 0x000fc40001800000 */
[----:B------:R-:W-:Y:S01]  /*f650*/  FMNMX.FTZ R4, R111, R4, !PT ;  /* 0x000000046f047209 */ /* 0x000fe20007810000 */
[----:B------:R1:W2:Y:S01]  /*f660*/  SHFL.IDX PT, R34, R0, RZ, 0x1c1f ;  /* 0x001c1fff00227589 */ /* 0x0002a200000e0000 */
[C---:B------:R-:W-:Y:S02]  /*f670*/  ISETP.GT.AND P3, PT, R8.reuse, 0x18, PT ;  /* 0x000000180800780c */ /* 0x040fe40003f64270 */
[----:B------:R-:W-:Y:S02]  /*f680*/  FSEL R97, R35, -INF , P4 ;  /* 0xff80000023617808 */ /* 0x000fe40002000000 */
[----:B------:R-:W-:Y:S02]  /*f690*/  FMNMX.FTZ R4, R93, R4, !PT ;  /* 0x000000045d047209 */ /* 0x000fe40007810000 */
[----:B------:R-:W-:Y:S01]  /*f6a0*/  ISETP.GT.AND P4, PT, R8, 0x19, PT ;  /* 0x000000190800780c */ /* 0x000fe20003f84270 */
[----:B-1----:R-:W-:Y:S01]  /*f6b0*/  IMAD.U32 R0, RZ, RZ, UR6 ;  /* 0x00000006ff007e24 */ /* 0x002fe2000f8e00ff */
        /* <DEDUP_REMOVED lines=19> */
[----:B------:R-:W-:Y:S01]  /*f7f0*/  FMNMX.FTZ R4, R47, R4, !PT ;  /* 0x000000042f047209 */ /* 0x000fe20007810000 */
[----:B------:R-:W1:Y:S01]  /*f800*/  @P2 LDC R50, c[0x0][0x450] ;  /* 0x00011400ff322b82 */ /* 0x000e620000000800 */
        /* <DEDUP_REMOVED lines=54> */
[----:B------:R-:W-:Y:S02]  /*fb70*/  FSEL R87, R87, -INF , P4 ;  /* 0xff80000057577808 */ /* 0x000fe40002000000 */
[----:B------:R-:W-:Y:S02]  /*fb80*/  FMNMX.FTZ R4, R13, R4, !PT ;  /* 0x000000040d047209 */ /* 0x000fe40007810000 */
[----:B--2---:R-:W-:Y:S02]  /*fb90*/  VIADDMNMX R34, R34, R89, R6, PT ;  /* 0x0000005922227246 */ /* 0x004fe40003800106 */
[----:B------:R-:W-:Y:S02]  /*fba0*/  FMNMX.FTZ R4, R87, R4, !PT ;  /* 0x0000000457047209 */ /* 0x000fe40007810000 */
[----:B------:R-:W-:-:S02]  /*fbb0*/  ISETP.GT.AND P4, PT, R34, RZ, PT ;  /* 0x000000ff2200720c */ /* 0x000fc40003f84270 */
[----:B------:R-:W-:Y:S01]  /*fbc0*/  ISETP.GT.AND P5, PT, R34, 0x1, PT ;  /* 0x000000012200780c */ /* 0x000fe20003fa4270 */
[----:B------:R-:W2:Y:S03]  /*fbd0*/  SHFL.BFLY PT, R43, R4, 0x2, 0x1f ;  /* 0x0c401f00042b7f89 */ /* 0x000ea600000e0000 */
[----:B------:R-:W-:Y:S02]  /*fbe0*/  FSEL R20, R25, -INF , P5 ;  /* 0xff80000019147808 */ /* 0x000fe40002800000 */
[----:B--2---:R-:W-:-:S05]  /*fbf0*/  FMNMX.FTZ R43, R4, R43, !PT ;  /* 0x0000002b042b7209 */ /* 0x004fca0007810000 */
[----:B------:R-:W2:Y:S02]  /*fc00*/  SHFL.BFLY PT, R8, R43, 0x1, 0x1f ;  /* 0x0c201f002b087f89 */ /* 0x000ea400000e0000 */
[----:B--2---:R-:W-:Y:S02]  /*fc10*/  FMNMX.FTZ R8, R43, R8, !PT ;  /* 0x000000082b087209 */ /* 0x004fe40007810000 */
[----:B------:R-:W-:Y:S02]  /*fc20*/  FSEL R43, R24, -INF , P4 ;  /* 0xff800000182b7808 */ /* 0x000fe40002000000 */
[C---:B------:R-:W-:Y:S01]  /*fc30*/  FSETP.NEU.FTZ.AND P3, PT, R8.reuse, -INF , PT ;  /* 0xff8000000800780b */ /* 0x040fe20003f7d000 */
[----:B------:R-:W-:Y:S01]  /*fc40*/  FMUL.FTZ R14, R8, R0 ;  /* 0x00000000080e7220 */ /* 0x000fe20000410000 */
[----:B------:R-:W-:Y:S02]  /*fc50*/  ISETP.GT.AND P4, PT, R34, 0x9, PT ;  /* 0x000000092200780c */ /* 0x000fe40003f84270 */
[----:B------:R-:W-:-:S02]  /*fc60*/  FMNMX.FTZ R10, R43, R20, !PT ;  /* 0x000000142b0a7209 */ /* 0x000fc40007810000 */
[----:B------:R-:W-:Y:S02]  /*fc70*/  FSEL R14, R14, RZ, P3 ;  /* 0x000000ff0e0e7208 */ /* 0x000fe40001800000 */
[----:B------:R-:W-:Y:S02]  /*fc80*/  ISETP.GT.AND P3, PT, R34, 0x8, PT ;  /* 0x000000082200780c */ /* 0x000fe40003f64270 */
[----:B------:R-:W-:Y:S01]  /*fc90*/  FSEL R29, R29, -INF , P4 ;  /* 0xff8000001d1d7808 */ /* 0x000fe20002000000 */
[-CC-:B------:R-:W-:Y:S01]  /*fca0*/  FFMA.FTZ R177, R93, R0.reuse, -R14.reuse ;  /* 0x000000005db17223 */ /* 0x180fe2000001080e */
[----:B------:R-:W-:Y:S01]  /*fcb0*/  FSEL R25, R28, -INF , P3 ;  /* 0xff8000001c197808 */ /* 0x000fe20001800000 */
[-CC-:B------:R-:W-:Y:S01]  /*fcc0*/  FFMA.FTZ R24, R97, R0.reuse, -R14.reuse ;  /* 0x0000000061187223 */ /* 0x180fe2000001080e */
[C---:B------:R-:W-:Y:S01]  /*fcd0*/  ISETP.GT.AND P3, PT, R34.reuse, 0x10, PT ;  /* 0x000000102200780c */ /* 0x040fe20003f64270 */
[--C-:B------:R-:W-:Y:S01]  /*fce0*/  FFMA.FTZ R179, R101, R0, -R14.reuse ;  /* 0x0000000065b37223 */ /* 0x100fe2000001080e */
[----:B------:R-:W-:Y:S01]  /*fcf0*/  FMNMX.FTZ R10, R25, R10, !PT ;  /* 0x0000000a190a7209 */ /* 0x000fe20007810000 */
[-CC-:B------:R-:W-:Y:S01]  /*fd00*/  FFMA.FTZ R26, R103, R0.reuse, -R14.reuse ;  /* 0x00000000671a7223 */ /* 0x180fe2000001080e */
[----:B------:R-:W-:Y:S01]  /*fd10*/  ISETP.GT.AND P4, PT, R34, 0x11, PT ;  /* 0x000000112200780c */ /* 0x000fe20003f84270 */
[-CC-:B------:R-:W-:Y:S01]  /*fd20*/  FFMA.FTZ R173, R99, R0.reuse, -R14.reuse ;  /* 0x0000000063ad7223 */ /* 0x180fe2000001080e */
[----:B------:R-:W-:Y:S01]  /*fd30*/  FSEL R89, R32, -INF , P3 ;  /* 0xff80000020597808 */ /* 0x000fe20001800000 */
[--C-:B------:R-:W-:Y:S01]  /*fd40*/  FFMA.FTZ R28, R95, R0, -R14.reuse ;  /* 0x000000005f1c7223 */ /* 0x100fe2000001080e */
[----:B------:R-:W-:Y:S01]  /*fd50*/  FMNMX.FTZ R10, R29, R10, !PT ;  /* 0x0000000a1d0a7209 */ /* 0x000fe20007810000 */
[-CC-:B------:R-:W-:Y:S01]  /*fd60*/  FFMA.FTZ R175, R91, R0.reuse, -R14.reuse ;  /* 0x000000005baf7223 */ /* 0x180fe2000001080e */
[C---:B------:R-:W-:Y:S01]  /*fd70*/  ISETP.GT.AND P3, PT, R34.reuse, 0x18, PT ;  /* 0x000000182200780c */ /* 0x040fe20003f64270 */
[-CC-:B------:R-:W-:Y:S01]  /*fd80*/  FFMA.FTZ R30, R47, R0.reuse, -R14.reuse ;  /* 0x000000002f1e7223 */ /* 0x180fe2000001080e */
[----:B------:R-:W-:Y:S01]  /*fd90*/  FSEL R33, R33, -INF , P4 ;  /* 0xff80000021217808 */ /* 0x000fe20002000000 */
        /* <DEDUP_REMOVED lines=10> */
[----:B------:R2:W-:Y:S01]  /*fe40*/  MUFU.EX2 R10, R24 ;  /* 0x00000018000a7308 */ /* 0x0005e20000000800 */
        /* <DEDUP_REMOVED lines=11> */
[--C-:B------:R-:W-:Y:S01]  /*ff00*/  FFMA.FTZ R159, R7, R0, -R14.reuse ;  /* 0x00000000079f7223 */ /* 0x100fe2000001080e */
[----:B------:R-:W-:Y:S01]  /*ff10*/  FSEL R41, R41, -INF , P4 ;  /* 0xff80000029297808 */ /* 0x000fe20002000000 */
[----:B------:R-:W-:Y:S01]  /*ff20*/  MUFU.EX2 R4, R105 ;  /* 0x0000006900047308 */ /* 0x000fe20000000800 */
[----:B------:R-:W-:Y:S01]  /*ff30*/  FMNMX.FTZ R12, R97, R12, !PT ;  /* 0x0000000c610c7209 */ /* 0x000fe20007810000 */
[-CC-:B------:R-:W-:Y:S01]  /*ff40*/  FFMA.FTZ R6, R111, R0.reuse, -R14.reuse ;  /* 0x000000006f067223 */ /* 0x180fe2000001080e */
[----:B------:R-:W-:Y:S01]  /*ff50*/  ISETP.GT.AND P4, PT, R34, 0x29, PT ;  /* 0x000000292200780c */ /* 0x000fe20003f84270 */
[-CC-:B------:R-:W-:Y:S01]  /*ff60*/  FFMA.FTZ R165, R9, R0.reuse, -R14.reuse ;  /* 0x0000000009a57223 */ /* 0x180fe2000001080e */
[----:B------:R-:W-:Y:S01]  /*ff70*/  FSEL R101, R44, -INF , P3 ;  /* 0xff8000002c657808 */ /* 0x000fe20001800000 */
[--C-:B------:R-:W-:Y:S01]  /*ff80*/  FFMA.FTZ R167, R13, R0, -R14.reuse ;  /* 0x000000000da77223 */ /* 0x100fe2000001080e */
[----:B--2---:R-:W-:Y:S01]  /*ff90*/  FMNMX.FTZ R24, R41, R12, !PT ;  /* 0x0000000c29187209 */ /* 0x004fe20007810000 */
[----:B------:R-:W2:Y:S01]  /*ffa0*/  MUFU.EX2 R181, R181 ;  /* 0x000000b500b57308 */ /* 0x000ea20000000800 */
[C---:B------:R-:W-:Y:S01]  /*ffb0*/  ISETP.GT.AND P3, PT, R34.reuse, 0x30, PT ;  /* 0x000000302200780c */ /* 0x040fe20003f64270 */
[-CC-:B------:R-:W-:Y:S01]  /*ffc0*/  FFMA.FTZ R163, R21, R0.reuse, -R14.reuse ;  /* 0x0000000015a37223 */ /* 0x180fe2000001080e */
[----:B------:R-:W-:Y:S01]  /*ffd0*/  FSEL R45, R45, -INF , P4 ;  /* 0xff8000002d2d7808 */ /* 0x000fe20002000000 */
[--C-:B------:R-:W-:Y:S01]  /*ffe0*/  FFMA.FTZ R161, R27, R0, -R14.reuse ;  /* 0x000000001ba17223 */ /* 0x100fe2000001080e */
[----:B------:R-:W-:Y:S01]  /*fff0*/  FMNMX.FTZ R24, R101, R24, !PT ;  /* 0x0000001865187209 */ /* 0x000fe20007810000 */
[-CC-:B------:R-:W-:Y:S01]  /*10000*/  FFMA.FTZ R59, R59, R0.reuse, -R14.reuse ;  /* 0x000000003b3b7223 */ /* 0x180fe2000001080e */
[----:B------:R-:W-:Y:S01]  /*10010*/  ISETP.GT.AND P4, PT, R34, 0x31, PT ;  /* 0x000000312200780c */ /* 0x000fe20003f84270 */
[----:B------:R3:W-:Y:S01]  /*10020*/  MUFU.EX2 R12, R26 ;  /* 0x0000001a000c7308 */ /* 0x0007e20000000800 */
        /* <DEDUP_REMOVED lines=10> */
[----:B------:R-:W-:Y:S02]  /*100d0*/  ISETP.GT.AND P4, PT, R34, 0x39, PT ;  /* 0x000000392200780c */ /* 0x000fe40003f84270 */
[----:B------:R-:W-:Y:S02]  /*100e0*/  CS2R R108, SRZ ;  /* 0x00000000006c7805 */ /* 0x000fe4000001ff00 */
[----:B------:R-:W-:Y:S02]  /*100f0*/  FSEL R99, R52, -INF , P3 ;  /* 0xff80000034637808 */ /* 0x000fe40001800000 */
[----:B------:R-:W-:Y:S02]  /*10100*/  CS2R R106, SRZ ;  /* 0x00000000006a7805 */ /* 0x000fe4000001ff00 */
[----:B---3--:R-:W-:Y:S01]  /*10110*/  FMNMX.FTZ R26, R49, R24, !PT ;  /* 0x00000018311a7209 */ /* 0x008fe20007810000 */
[----:B------:R-:W3:Y:S01]  /*10120*/  MUFU.EX2 R6, R6 ;  /* 0x0000000600067308 */ /* 0x000ee20000000800 */
[----:B------:R-:W-:-:S02]  /*10130*/  ISETP.GT.AND P3, PT, R34, 0x40, PT ;  /* 0x000000402200780c */ /* 0x000fc40003f64270 */
[----:B------:R-:W-:Y:S02]  /*10140*/  CS2R R104, SRZ ;  /* 0x0000000000687805 */ /* 0x000fe4000001ff00 */
[----:B------:R-:W-:Y:S02]  /*10150*/  FSEL R53, R53, -INF , P4 ;  /* 0xff80000035357808 */ /* 0x000fe40002000000 */
[----:B------:R-:W-:Y:S02]  /*10160*/  FMNMX.FTZ R26, R99, R26, !PT ;  /* 0x0000001a631a7209 */ /* 0x000fe40007810000 */
[----:B------:R-:W-:Y:S01]  /*10170*/  ISETP.GT.AND P4, PT, R34, 0x41, PT ;  /* 0x000000412200780c */ /* 0x000fe20003f84270 */
[----:B------:R0:W-:Y:S01]  /*10180*/  MUFU.EX2 R24, R28 ;  /* 0x0000001c00187308 */ /* 0x0001e20000000800 */
[----:B------:R-:W-:Y:S02]  /*10190*/  FSEL R95, R56, -INF , P3 ;  /* 0xff800000385f7808 */ /* 0x000fe40001800000 */
[----:B------:R-:W-:-:S02]  /*101a0*/  FMNMX.FTZ R26, R53, R26, !PT ;  /* 0x0000001a351a7209 */ /* 0x000fc40007810000 */
[C---:B------:R-:W-:Y:S02]  /*101b0*/  ISETP.GT.AND P3, PT, R34.reuse, 0x48, PT ;  /* 0x000000482200780c */ /* 0x040fe40003f64270 */
[----:B------:R-:W-:Y:S01]  /*101c0*/  FSEL R57, R57, -INF , P4 ;  /* 0xff80000039397808 */ /* 0x000fe20002000000 */
[----:B------:R-:W1:Y:S01]  /*101d0*/  MUFU.EX2 R177, R177 ;  /* 0x000000b100b17308 */ /* 0x000e620000000800 */
[----:B------:R-:W-:Y:S02]  /*101e0*/  FMNMX.FTZ R26, R95, R26, !PT ;  /* 0x0000001a5f1a7209 */ /* 0x000fe40007810000 */
[----:B------:R-:W-:Y:S02]  /*101f0*/  ISETP.GT.AND P4, PT, R34, 0x49, PT ;  /* 0x000000492200780c */ /* 0x000fe40003f84270 */
[----:B------:R-:W-:Y:S02]  /*10200*/  FSEL R91, R60, -INF , P3 ;  /* 0xff8000003c5b7808 */ /* 0x000fe40001800000 */
[----:B0-----:R-:W-:Y:S01]  /*10210*/  FMNMX.FTZ R28, R57, R26, !PT ;  /* 0x0000001a391c7209 */ /* 0x001fe20007810000 */
[----:B------:R-:W0:Y:S01]  /*10220*/  MUFU.EX2 R179, R179 ;  /* 0x000000b300b37308 */ /* 0x000e220000000800 */
[----:B------:R-:W-:-:S02]  /*10230*/  ISETP.GT.AND P3, PT, R34, 0x50, PT ;  /* 0x000000502200780c */ /* 0x000fc40003f64270 */
[----:B------:R-:W-:Y:S02]  /*10240*/  FSEL R61, R61, -INF , P4 ;  /* 0xff8000003d3d7808 */ /* 0x000fe40002000000 */
[----:B------:R-:W-:Y:S02]  /*10250*/  FMNMX.FTZ R28, R91, R28, !PT ;  /* 0x0000001c5b1c7209 */ /* 0x000fe40007810000 */
[----:B------:R-:W-:Y:S01]  /*10260*/  ISETP.GT.AND P4, PT, R34, 0x51, PT ;  /* 0x000000512200780c */ /* 0x000fe20003f84270 */
[----:B------:R2:W-:Y:S01]  /*10270*/  MUFU.EX2 R26, R30 ;  /* 0x0000001e001a7308 */ /* 0x0005e20000000800 */
[----:B------:R-:W-:Y:S02]  /*10280*/  FSEL R47, R64, -INF , P3 ;  /* 0xff800000402f7808 */ /* 0x000fe40001800000 */
[----:B------:R-:W-:Y:S02]  /*10290*/  FMNMX.FTZ R28, R61, R28, !PT ;  /* 0x0000001c3d1c7209 */ /* 0x000fe40007810000 */
[----:B------:R-:W-:-:S02]  /*102a0*/  ISETP.GT.AND P3, PT, R34, 0x58, PT ;  /* 0x000000582200780c */ /* 0x000fc40003f64270 */
[----:B------:R-:W-:Y:S01]  /*102b0*/  FSEL R65, R65, -INF , P4 ;  /* 0xff80000041417808 */ /* 0x000fe20002000000 */
[----:B------:R-:W-:Y:S01]  /*102c0*/  MUFU.EX2 R173, R173 ;  /* 0x000000ad00ad7308 */ /* 0x000fe20000000800 */
[----:B------:R-:W-:Y:S02]  /*102d0*/  FMNMX.FTZ R28, R47, R28, !PT ;  /* 0x0000001c2f1c7209 */ /* 0x000fe40007810000 */
[----:B------:R-:W-:Y:S02]  /*102e0*/  ISETP.GT.AND P4, PT, R34, 0x59, PT ;  /* 0x000000592200780c */ /* 0x000fe40003f84270 */
[----:B------:R-:W-:Y:S02]  /*102f0*/  FSEL R39, R68, -INF , P3 ;  /* 0xff80000044277808 */ /* 0x000fe40001800000 */
[----:B--2---:R-:W-:Y:S01]  /*10300*/  FMNMX.FTZ R30, R65, R28, !PT ;  /* 0x0000001c411e7209 */ /* 0x004fe20007810000 */
[----:B------:R-:W-:Y:S01]  /*10310*/  MUFU.EX2 R175, R175 ;  /* 0x000000af00af7308 */ /* 0x000fe20000000800 */
        /* <DEDUP_REMOVED lines=25> */
[----:B------:R-:W-:Y:S01]  /*104b0*/  FMNMX.FTZ R32, R55, R32, !PT ;  /* 0x0000002037207209 */ /* 0x000fe20007810000 */
[----:B--2---:R-:W-:Y:S01]  /*104c0*/  FFMA.FTZ R36, R67, R0, -R14 ;  /* 0x0000000043247223 */ /* 0x004fe2000001080e */
[----:B------:R-:W-:Y:S02]  /*104d0*/  ISETP.GT.AND P4, PT, R34, 0x79, PT ;  /* 0x000000792200780c */ /* 0x000fe40003f84270 */
[----:B------:R-:W-:Y:S02]  /*104e0*/  FSEL R31, R84, -INF , P3 ;  /* 0xff800000541f7808 */ /* 0x000fe40001800000 */
[----:B------:R-:W-:Y:S01]  /*104f0*/  FMNMX.FTZ R34, R81, R32, !PT ;  /* 0x0000002051227209 */ /* 0x000fe20007810000 */
[----:B------:R-:W-:Y:S01]  /*10500*/  MUFU.EX2 R155, R155 ;  /* 0x0000009b009b7308 */ /* 0x000fe20000000800 */
[----:B------:R-:W-:-:S02]  /*10510*/  FSEL R85, R85, -INF , P4 ;  /* 0xff80000055557808 */ /* 0x000fc40002000000 */
[----:B------:R-:W-:-:S04]  /*10520*/  FMNMX.FTZ R34, R31, R34, !PT ;  /* 0x000000221f227209 */ /* 0x000fc80007810000 */
[----:B------:R-:W-:Y:S01]  /*10530*/  FMNMX.FTZ R11, R85, R34, !PT ;  /* 0x00000022550b7209 */ /* 0x000fe20007810000 */
[----:B------:R-:W-:Y:S01]  /*10540*/  MUFU.EX2 R32, R59 ;  /* 0x0000003b00207308 */ /* 0x000fe20000000800 */
[----:B------:R-:W-:-:S03]  /*10550*/  FFMA.FTZ R34, R63, R0, -R14 ;  /* 0x000000003f227223 */ /* 0x000fc6000001080e */
[----:B------:R-:W2:Y:S04]  /*10560*/  SHFL.BFLY PT, R40, R11, 0x2, 0x1f ;  /* 0x0c401f000b287f89 */ /* 0x000ea800000e0000 */
[----:B------:R-:W-:Y:S08]  /*10570*/  MUFU.EX2 R34, R34 ;  /* 0x0000002200227308 */ /* 0x000ff00000000800 */
[----:B------:R-:W-:Y:S08]  /*10580*/  MUFU.EX2 R157, R157 ;  /* 0x0000009d009d7308 */ /* 0x000ff00000000800 */
[----:B------:R-:W-:Y:S01]  /*10590*/  MUFU.EX2 R36, R36 ;  /* 0x0000002400247308 */ /* 0x000fe20000000800 */
[----:B--2---:R-:W-:Y:S01]  /*105a0*/  FMNMX.FTZ R15, R11, R40, !PT ;  /* 0x000000280b0f7209 */ /* 0x004fe20007810000 */
[-CC-:B------:R-:W-:Y:S01]  /*105b0*/  FFMA.FTZ R40, R75, R0.reuse, -R14.reuse ;  /* 0x000000004b287223 */ /* 0x180fe2000001080e */
[----:B------:R-:W-:-:S05]  /*105c0*/  FFMA.FTZ R14, R87, R0, -R14 ;  /* 0x00000000570e7223 */ /* 0x000fca000001080e */
[----:B------:R-:W-:Y:S01]  /*105d0*/  MUFU.EX2 R159, R159 ;  /* 0x0000009f009f7308 */ /* 0x000fe20000000800 */
[----:B------:R-:W2:Y:S07]  /*105e0*/  SHFL.BFLY PT, R44, R15, 0x1, 0x1f ;  /* 0x0c201f000f2c7f89 */ /* 0x000eae00000e0000 */
[----:B------:R-:W-:Y:S08]  /*105f0*/  MUFU.EX2 R38, R38 ;  /* 0x0000002600267308 */ /* 0x000ff00000000800 */
[----:B------:R-:W-:Y:S08]  /*10600*/  MUFU.EX2 R161, R161 ;  /* 0x000000a100a17308 */ /* 0x000ff00000000800 */
[----:B------:R-:W-:Y:S01]  /*10610*/  MUFU.EX2 R40, R40 ;  /* 0x0000002800287308 */ /* 0x000fe20000000800 */
[----:B--2---:R-:W-:-:S04]  /*10620*/  FMNMX.FTZ R7, R15, R44, !PT ;  /* 0x0000002c0f077209 */ /* 0x004fc80007810000 */
[C---:B------:R-:W-:Y:S01]  /*10630*/  FSETP.NEU.FTZ.AND P3, PT, R7.reuse, -INF , PT ;  /* 0xff8000000700780b */ /* 0x040fe20003f7d000 */
[----:B------:R-:W-:Y:S02]  /*10640*/  FMUL.FTZ R46, R7, R0 ;  /* 0x00000000072e7220 */ /* 0x000fe40000410000 */
[----:B------:R-:W-:Y:S03]  /*10650*/  MUFU.EX2 R163, R163 ;  /* 0x000000a300a37308 */ /* 0x000fe60000000800 */
[----:B------:R-:W-:-:S05]  /*10660*/  FSEL R46, R46, RZ, P3 ;  /* 0x000000ff2e2e7208 */ /* 0x000fca0001800000 */
[-CC-:B------:R-:W-:Y:S01]  /*10670*/  FFMA.FTZ R180, R43, R0.reuse, -R46.reuse ;  /* 0x000000002bb47223 */ /* 0x180fe2000001082e */
[-CC-:B------:R-:W-:Y:S01]  /*10680*/  FFMA.FTZ R11, R20, R0.reuse, -R46.reuse ;  /* 0x00000000140b7223 */ /* 0x180fe2000001082e */
[----:B------:R-:W-:Y:S01]  /*10690*/  FADD.FTZ R20, R4, R181 ;  /* 0x000000b504147221 */ /* 0x000fe20000010000 */
[-CC-:B------:R-:W-:Y:S01]  /*106a0*/  FFMA.FTZ R182, R25, R0.reuse, -R46.reuse ;  /* 0x0000000019b67223 */ /* 0x180fe2000001082e */
[-CC-:B------:R-:W-:Y:S01]  /*106b0*/  FFMA.FTZ R13, R29, R0.reuse, -R46.reuse ;  /* 0x000000001d0d7223 */ /* 0x180fe2000001082e */
[-C--:B------:R-:W-:Y:S01]  /*106c0*/  FFMA.FTZ R176, R89, R0.reuse, -R46 ;  /* 0x0000000059b07223 */ /* 0x080fe2000001082e */
[----:B------:R-:W-:Y:S01]  /*106d0*/  MUFU.EX2 R180, R180 ;  /* 0x000000b400b47308 */ /* 0x000fe20000000800 */
[----:B----4-:R-:W-:Y:S01]  /*106e0*/  FADD.FTZ R9, R183, R20 ;  /* 0x00000014b7097221 */ /* 0x010fe20000010000 */
[-CC-:B------:R-:W-:Y:S01]  /*106f0*/  FFMA.FTZ R15, R33, R0.reuse, -R46.reuse ;  /* 0x00000000210f7223 */ /* 0x180fe2000001082e */
[-CC-:B------:R-:W-:Y:S01]  /*10700*/  FFMA.FTZ R178, R93, R0.reuse, -R46.reuse ;  /* 0x000000005db27223 */ /* 0x180fe2000001082e */
[-CC-:B------:R-:W-:Y:S01]  /*10710*/  FFMA.FTZ R25, R41, R0.reuse, -R46.reuse ;  /* 0x0000000029197223 */ /* 0x180fe2000001082e */
[----:B---3--:R-:W-:Y:S01]  /*10720*/  FADD.FTZ R20, R6, R9 ;  /* 0x0000000906147221 */ /* 0x008fe20000010000 */
[-CC-:B------:R-:W-:Y:S01]  /*10730*/  FFMA.FTZ R21, R37, R0.reuse, -R46.reuse ;  /* 0x0000000025157223 */ /* 0x180fe2000001082e */
[-C--:B------:R-:W-:Y:S01]  /*10740*/  FFMA.FTZ R172, R97, R0.reuse, -R46 ;  /* 0x0000000061ac7223 */ /* 0x080fe2000001082e */
[----:B------:R-:W2:Y:S01]  /*10750*/  MUFU.EX2 R11, R11 ;  /* 0x0000000b000b7308 */ /* 0x000ea20000000800 */
[----:B-1----:R-:W-:Y:S01]  /*10760*/  FADD.FTZ R9, R177, R20 ;  /* 0x00000014b1097221 */ /* 0x002fe20000010000 */
[-CC-:B------:R-:W-:Y:S01]  /*10770*/  FFMA.FTZ R174, R101, R0.reuse, -R46.reuse ;  /* 0x0000000065ae7223 */ /* 0x180fe2000001082e */
[-CC-:B------:R-:W-:Y:S01]  /*10780*/  FFMA.FTZ R27, R45, R0.reuse, -R46.reuse ;  /* 0x000000002d1b7223 */ /* 0x180fe2000001082e */
[-CC-:B------:R-:W-:Y:S01]  /*10790*/  FFMA.FTZ R168, R103, R0.reuse, -R46.reuse ;  /* 0x0000000067a87223 */ /* 0x180fe2000001082e */
[----:B------:R-:W-:Y:S01]  /*107a0*/  FADD.FTZ R20, R10, R9 ;  /* 0x000000090a147221 */ /* 0x000fe20000010000 */
[-C--:B------:R-:W-:Y:S01]  /*107b0*/  FFMA.FTZ R29, R49, R0.reuse, -R46 ;  /* 0x00000000311d7223 */ /* 0x080fe2000001082e */
[----:B------:R-:W1:Y:S01]  /*107c0*/  @P2 LDC R43, c[0x0][0x44c] ;  /* 0x00011300ff2b2b82 */ /* 0x000e620000000800 */
[----:B------:R-:W3:Y:S01]  /*107d0*/  MUFU.EX2 R182, R182 ;  /* 0x000000b600b67308 */ /* 0x000ee20000000800 */
[----:B0-----:R-:W-:Y:S01]  /*107e0*/  FADD.FTZ R41, R179, R20 ;  /* 0x00000014b3297221 */ /* 0x001fe20000010000 */
[-CC-:B------:R-:W-:Y:S01]  /*107f0*/  FFMA.FTZ R170, R99, R0.reuse, -R46.reuse ;  /* 0x0000000063aa7223 */ /* 0x180fe2000001082e */
[-CC-:B------:R-:W-:Y:S01]  /*10800*/  FFMA.FTZ R33, R53, R0.reuse, -R46.reuse ;  /* 0x0000000035217223 */ /* 0x180fe2000001082e */
[-CC-:B------:R-:W-:Y:S01]  /*10810*/  FFMA.FTZ R152, R95, R0.reuse, -R46.reuse ;  /* 0x000000005f987223 */ /* 0x180fe2000001082e */
[----:B------:R-:W-:Y:S01]  /*10820*/  FADD.FTZ R48, R12, R41 ;  /* 0x000000290c307221 */ /* 0x000fe20000010000 */
[-CC-:B------:R-:W-:Y:S01]  /*10830*/  FFMA.FTZ R37, R57, R0.reuse, -R46.reuse ;  /* 0x0000000039257223 */ /* 0x180fe2000001082e */
[-CC-:B------:R-:W-:Y:S01]  /*10840*/  FFMA.FTZ R154, R91, R0.reuse, -R46.reuse ;  /* 0x000000005b9a7223 */ /* 0x180fe2000001082e */
[----:B------:R-:W0:Y:S01]  /*10850*/  MUFU.EX2 R13, R13 ;  /* 0x0000000d000d7308 */ /* 0x000e220000000800 */
[----:B--2---:R-:W-:Y:S01]  /*10860*/  FADD.FTZ R9, R180, R11 ;  /* 0x0000000bb4097221 */ /* 0x004fe20000010000 */
[-CC-:B------:R-:W-:Y:S01]  /*10870*/  FFMA.FTZ R41, R61, R0.reuse, -R46.reuse ;  /* 0x000000003d297223 */ /* 0x180fe2000001082e */
[-CC-:B------:R-:W-:Y:S01]  /*10880*/  FFMA.FTZ R156, R47, R0.reuse, -R46.reuse ;  /* 0x000000002f9c7223 */ /* 0x180fe2000001082e */
[----:B------:R-:W-:Y:S01]  /*10890*/  FFMA.FTZ R158, R39, R0, -R46 ;  /* 0x00000000279e7223 */ /* 0x000fe2000001082e */
[----:B------:R-:W-:Y:S01]  /*108a0*/  IMAD.MOV.U32 R45, RZ, RZ, R190 ;  /* 0x000000ffff2d7224 */ /* 0x000fe200078e00be */
[----:B------:R-:W-:Y:S01]  /*108b0*/  F2FP.BF16.F32.PACK_AB R181, R181, R4 ;  /* 0x00000004b5b5723e */ /* 0x000fe200000010ff */
[-C--:B------:R-:W-:Y:S01]  /*108c0*/  FFMA.FTZ R69, R69, R0.reuse, -R46 ;  /* 0x0000000045457223 */ /* 0x080fe2000001082e */
[----:B------:R-:W2:Y:S01]  /*108d0*/  MUFU.EX2 R176, R176 ;  /* 0x000000b000b07308 */ /* 0x000ea20000000800 */
[----:B---3--:R-:W-:Y:S01]  /*108e0*/  FADD.FTZ R20, R182, R9 ;  /* 0x00000009b6147221 */ /* 0x008fe20000010000 */
[----:B------:R-:W-:Y:S01]  /*108f0*/  FADD.FTZ R9, R173, R48 ;  /* 0x00000030ad097221 */ /* 0x000fe20000010000 */
[----:B------:R-:W-:Y:S01]  /*10900*/  F2FP.BF16.F32.PACK_AB R183, R6, R183 ;  /* 0x000000b706b7723e */ /* 0x000fe200000010ff */
[-CC-:B------:R-:W-:Y:S01]  /*10910*/  FFMA.FTZ R51, R51, R0.reuse, -R46.reuse ;  /* 0x0000000033337223 */ /* 0x180fe2000001082e */
[-C--:B------:R-:W-:Y:S01]  /*10920*/  FFMA.FTZ R73, R73, R0.reuse, -R46 ;  /* 0x0000000049497223 */ /* 0x080fe2000001082e */
[----:B------:R-:W-:Y:S01]  /*10930*/  FADD.FTZ R48, R24, R9 ;  /* 0x0000000918307221 */ /* 0x000fe20000010000 */
[----:B-1----:R-:W-:Y:S01]  /*10940*/  @P2 IMAD.HI.U32 R43, R190, R43, RZ ;  /* 0x0000002bbe2b2227 */ /* 0x002fe200078e00ff */
[----:B------:R-:W1:Y:S03]  /*10950*/  MUFU.EX2 R15, R15 ;  /* 0x0000000f000f7308 */ /* 0x000e660000000800 */
[----:B0-----:R-:W-:Y:S01]  /*10960*/  FADD.FTZ R3, R13, R20 ;  /* 0x000000140d037221 */ /* 0x001fe20000010000 */
[----:B------:R-:W-:Y:S01]  /*10970*/  FADD.FTZ R9, R175, R48 ;  /* 0x00000030af097221 */ /* 0x000fe20000010000 */
[--C-:B------:R-:W-:Y:S01]  /*10980*/  FFMA.FTZ R35, R35, R0, -R46.reuse ;  /* 0x0000000023237223 */ /* 0x100fe2000001082e */
[----:B------:R-:W-:Y:S01]  /*10990*/  @P2 SHF.R.U32.HI R45, RZ, R50, R43 ;  /* 0x00000032ff2d2219 */ /* 0x000fe2000001162b */
[-CC-:B------:R-:W-:Y:S01]  /*109a0*/  FFMA.FTZ R43, R65, R0.reuse, -R46.reuse ;  /* 0x00000000412b7223 */ /* 0x180fe2000001082e */
[----:B------:R-:W-:Y:S01]  /*109b0*/  FADD.FTZ R48, R26, R9 ;  /* 0x000000091a307221 */ /* 0x000fe20000010000 */
[-C--:B------:R-:W-:Y:S01]  /*109c0*/  FFMA.FTZ R77, R77, R0.reuse, -R46 ;  /* 0x000000004d4d7223 */ /* 0x080fe2000001082e */
[----:B------:R-:W0:Y:S01]  /*109d0*/  MUFU.EX2 R178, R178 ;  /* 0x000000b200b27308 */ /* 0x000e220000000800 */
[----:B--2---:R-:W-:Y:S01]  /*109e0*/  FADD.FTZ R20, R176, R3 ;  /* 0x00000003b0147221 */ /* 0x004fe20000010000 */
[----:B------:R-:W-:Y:S01]  /*109f0*/  FADD.FTZ R9, R169, R48 ;  /* 0x00000030a9097221 */ /* 0x000fe20000010000 */
[----:B------:R-:W-:Y:S01]  /*10a00*/  IADD3 R45, R45, R193, -R192 ;  /* 0x000000c12d2d7210 */ /* 0x000fe20007ffe8c0 */
[-CC-:B------:R-:W-:Y:S01]  /*10a10*/  FFMA.FTZ R55, R55, R0.reuse, -R46.reuse ;  /* 0x0000000037377223 */ /* 0x180fe2000001082e */
[-C--:B------:R-:W-:Y:S01]  /*10a20*/  FFMA.FTZ R81, R81, R0.reuse, -R46 ;  /* 0x0000000051517223 */ /* 0x080fe2000001082e */
[----:B------:R-:W-:Y:S01]  /*10a30*/  FADD.FTZ R48, R28, R9 ;  /* 0x000000091c307221 */ /* 0x000fe20000010000 */
[----:B------:R-:W-:Y:S01]  /*10a40*/  SHF.R.S32.HI R50, RZ, 0x1f, R45 ;  /* 0x0000001fff327819 */ /* 0x000fe2000001142d */
[----:B------:R-:W2:Y:S01]  /*10a50*/  MUFU.EX2 R21, R21 ;  /* 0x0000001500157308 */ /* 0x000ea20000000800 */
[----:B-1----:R-:W-:Y:S01]  /*10a60*/  FADD.FTZ R3, R15, R20 ;  /* 0x000000140f037221 */ /* 0x002fe20000010000 */
[----:B------:R-:W-:Y:S01]  /*10a70*/  FADD.FTZ R9, R171, R48 ;  /* 0x00000030ab097221 */ /* 0x000fe20000010000 */
[-CC-:B------:R-:W-:Y:S01]  /*10a80*/  FFMA.FTZ R31, R31, R0.reuse, -R46.reuse ;  /* 0x000000001f1f7223 */ /* 0x180fe2000001082e */
[----:B------:R-:W-:Y:S01]  /*10a90*/  FFMA.FTZ R46, R85, R0, -R46 ;  /* 0x00000000552e7223 */ /* 0x000fe2000001082e */
[----:B------:R-:W-:Y:S01]  /*10aa0*/  F2FP.BF16.F32.PACK_AB R177, R10, R177 ;  /* 0x000000b10ab1723e */ /* 0x000fe200000010ff */
[----:B------:R-:W-:Y:S01]  /*10ab0*/  FADD.FTZ R48, R30, R9 ;  /* 0x000000091e307221 */ /* 0x000fe20000010000 */
[----:B------:R-:W-:Y:S01]  /*10ac0*/  F2FP.BF16.F32.PACK_AB R180, R11, R180 ;  /* 0x000000b40bb4723e */ /* 0x000fe200000010ff */
[----:B------:R-:W1:Y:S01]  /*10ad0*/  MUFU.EX2 R172, R172 ;  /* 0x000000ac00ac7308 */ /* 0x000e620000000800 */
[----:B0-----:R-:W-:Y:S01]  /*10ae0*/  FADD.FTZ R20, R178, R3 ;  /* 0x00000003b2147221 */ /* 0x001fe20000010000 */
[----:B------:R-:W-:Y:S01]  /*10af0*/  FADD.FTZ R9, R153, R48 ;  /* 0x0000003099097221 */ /* 0x000fe20000010000 */
[----:B------:R-:W-:Y:S01]  /*10b00*/  F2FP.BF16.F32.PACK_AB R182, R13, R182 ;  /* 0x000000b60db6723e */ /* 0x000fe200000010ff */
[----:B------:R-:W-:Y:S01]  /*10b10*/  VIADD R10, R88, 0xfffffffe ;  /* 0xfffffffe580a7836 */ /* 0x000fe20000000000 */
[----:B------:R-:W-:Y:S01]  /*10b20*/  F2FP.BF16.F32.PACK_AB R179, R12, R179 ;  /* 0x000000b30cb3723e */ /* 0x000fe200000010ff */
[----:B------:R-:W-:Y:S01]  /*10b30*/  FADD.FTZ R48, R32, R9 ;  /* 0x0000000920307221 */ /* 0x000fe20000010000 */
[----:B------:R-:W-:Y:S01]  /*10b40*/  F2FP.BF16.F32.PACK_AB R173, R24, R173 ;  /* 0x000000ad18ad723e */ /* 0x000fe200000010ff */
[----:B------:R-:W0:Y:S01]  /*10b50*/  MUFU.EX2 R25, R25 ;  /* 0x0000001900197308 */ /* 0x000e220000000800 */
[----:B--2---:R-:W-:Y:S01]  /*10b60*/  FADD.FTZ R3, R21, R20 ;  /* 0x0000001415037221 */ /* 0x004fe20000010000 */
[----:B------:R-:W-:Y:S01]  /*10b70*/  FADD.FTZ R9, R155, R48 ;  /* 0x000000309b097221 */ /* 0x000fe20000010000 */
[----:B------:R-:W-:-:S02]  /*10b80*/  F2FP.BF16.F32.PACK_AB R175, R26, R175 ;  /* 0x000000af1aaf723e */ /* 0x000fc400000010ff */
[----:B------:R-:W-:Y:S02]  /*10b90*/  CS2R R102, SRZ ;  /* 0x0000000000667805 */ /* 0x000fe4000001ff00 */
[----:B------:R-:W-:Y:S01]  /*10ba0*/  F2FP.BF16.F32.PACK_AB R169, R28, R169 ;  /* 0x000000a91ca9723e */ /* 0x000fe200000010ff */
[----:B------:R-:W-:Y:S01]  /*10bb0*/  FADD.FTZ R48, R34, R9 ;  /* 0x0000000922307221 */ /* 0x000fe20000010000 */
[----:B------:R-:W-:Y:S01]  /*10bc0*/  LEA.HI R9, R50, R45, RZ, 0x7 ;  /* 0x0000002d32097211 */ /* 0x000fe200078f38ff */
[----:B------:R-:W2:Y:S01]  /*10bd0*/  MUFU.EX2 R174, R174 ;  /* 0x000000ae00ae7308 */ /* 0x000ea20000000800 */
[----:B-1----:R-:W-:Y:S01]  /*10be0*/  FADD.FTZ R20, R172, R3 ;  /* 0x00000003ac147221 */ /* 0x002fe20000010000 */
[----:B------:R-:W-:Y:S01]  /*10bf0*/  FADD.FTZ R39, R157, R48 ;  /* 0x000000309d277221 */ /* 0x000fe20000010000 */
[----:B------:R-:W-:Y:S02]  /*10c00*/  F2FP.BF16.F32.PACK_AB R171, R30, R171 ;  /* 0x000000ab1eab723e */ /* 0x000fe400000010ff */
[----:B------:R-:W-:-:S02]  /*10c10*/  CS2R R100, SRZ ;  /* 0x0000000000647805 */ /* 0x000fc4000001ff00 */
[----:B------:R-:W-:Y:S02]  /*10c20*/  F2FP.BF16.F32.PACK_AB R153, R32, R153 ;  /* 0x000000992099723e */ /* 0x000fe400000010ff */
[----:B------:R-:W-:Y:S02]  /*10c30*/  CS2R R98, SRZ ;  /* 0x0000000000627805 */ /* 0x000fe4000001ff00 */
[----:B------:R-:W-:Y:S01]  /*10c40*/  F2FP.BF16.F32.PACK_AB R155, R34, R155 ;  /* 0x0000009b229b723e */ /* 0x000fe200000010ff */
[----:B------:R-:W1:Y:S01]  /*10c50*/  MUFU.EX2 R27, R27 ;  /* 0x0000001b001b7308 */ /* 0x000e620000000800 */
[----:B0-----:R-:W-:Y:S01]  /*10c60*/  FADD.FTZ R3, R25, R20 ;  /* 0x0000001419037221 */ /* 0x001fe20000010000 */
[----:B------:R-:W-:Y:S02]  /*10c70*/  F2FP.BF16.F32.PACK_AB R157, R36, R157 ;  /* 0x0000009d249d723e */ /* 0x000fe400000010ff */
[----:B------:R-:W-:Y:S02]  /*10c80*/  CS2R R96, SRZ ;  /* 0x0000000000607805 */ /* 0x000fe4000001ff00 */
[----:B------:R-:W-:-:S02]  /*10c90*/  F2FP.BF16.F32.PACK_AB R176, R15, R176 ;  /* 0x000000b00fb0723e */ /* 0x000fc400000010ff */
[----:B------:R-:W-:Y:S02]  /*10ca0*/  CS2R R94, SRZ ;  /* 0x00000000005e7805 */ /* 0x000fe4000001ff00 */
[----:B------:R-:W-:Y:S02]  /*10cb0*/  F2FP.BF16.F32.PACK_AB R178, R21, R178 ;  /* 0x000000b215b2723e */ /* 0x000fe400000010ff */
[----:B------:R-:W-:Y:S01]  /*10cc0*/  CS2R R92, SRZ ;  /* 0x00000000005c7805 */ /* 0x000fe2000001ff00 */
[----:B------:R-:W0:Y:S01]  /*10cd0*/  MUFU.EX2 R168, R168 ;  /* 0x000000a800a87308 */ /* 0x000e220000000800 */
[----:B--2---:R-:W-:Y:S01]  /*10ce0*/  FADD.FTZ R20, R174, R3 ;  /* 0x00000003ae147221 */ /* 0x004fe20000010000 */
[----:B------:R-:W-:Y:S02]  /*10cf0*/  F2FP.BF16.F32.PACK_AB R172, R25, R172 ;  /* 0x000000ac19ac723e */ /* 0x000fe400000010ff */
[----:B------:R-:W-:Y:S02]  /*10d00*/  CS2R R90, SRZ ;  /* 0x00000000005a7805 */ /* 0x000fe4000001ff00 */
[----:B------:R-:W-:-:S02]  /*10d10*/  CS2R R88, SRZ ;  /* 0x0000000000587805 */ /* 0x000fc4000001ff00 */
        /* <DEDUP_REMOVED lines=12> */
[----:B------:R-:W-:Y:S01]  /*10de0*/  FADD.FTZ R20, R36, R39 ;  /* 0x0000002724147221 */ /* 0x000fe20000010000 */
[----:B------:R-:W-:-:S03]  /*10df0*/  F2FP.BF16.F32.PACK_AB R170, R33, R170 ;  /* 0x000000aa21aa723e */ /* 0x000fc600000010ff */
[----:B------:R-:W-:Y:S01]  /*10e00*/  FADD.FTZ R39, R159, R20 ;  /* 0x000000149f277221 */ /* 0x000fe20000010000 */
[----:B------:R-:W-:Y:S01]  /*10e10*/  F2FP.BF16.F32.PACK_AB R159, R38, R159 ;  /* 0x0000009f269f723e */ /* 0x000fe200000010ff */
[----:B------:R-:W0:Y:S01]  /*10e20*/  MUFU.EX2 R154, R154 ;  /* 0x0000009a009a7308 */ /* 0x000e220000000800 */
[----:B--2---:R-:W-:Y:S01]  /*10e30*/  FADD.FTZ R4, R152, R3 ;  /* 0x0000000398047221 */ /* 0x004fe20000010000 */
[----:B------:R-:W-:-:S04]  /*10e40*/  FADD.FTZ R6, R38, R39 ;  /* 0x0000002726067221 */ /* 0x000fc80000010000 */
[----:B------:R-:W-:Y:S01]  /*10e50*/  FADD.FTZ R39, R161, R6 ;  /* 0x00000006a1277221 */ /* 0x000fe20000010000 */
[C---:B------:R-:W-:Y:S01]  /*10e60*/  F2FP.BF16.F32.PACK_AB R161, R40.reuse, R161 ;  /* 0x000000a128a1723e */ /* 0x040fe200000010ff */
[----:B------:R-:W2:Y:S01]  /*10e70*/  MUFU.EX2 R41, R41 ;  /* 0x0000002900297308 */ /* 0x000ea20000000800 */
[C---:B-1----:R-:W-:Y:S01]  /*10e80*/  FADD.FTZ R3, R37.reuse, R4 ;  /* 0x0000000425037221 */ /* 0x042fe20000010000 */
[----:B------:R-:W-:Y:S01]  /*10e90*/  FADD.FTZ R6, R40, R39 ;  /* 0x0000002728067221 */ /* 0x000fe20000010000 */
[----:B------:R-:W-:-:S03]  /*10ea0*/  F2FP.BF16.F32.PACK_AB R152, R37, R152 ;  /* 0x000000982598723e */ /* 0x000fc600000010ff */
[----:B------:R-:W-:Y:S02]  /*10eb0*/  FADD.FTZ R39, R163, R6 ;  /* 0x00000006a3277221 */ /* 0x000fe40000010000 */
        /* <DEDUP_REMOVED lines=11> */
[C---:B--2---:R-:W-:Y:S01]  /*10f70*/  FADD.FTZ R6, R42.reuse, R39 ;  /* 0x000000272a067221 */ /* 0x044fe20000010000 */
[----:B------:R-:W-:-:S06]  /*10f80*/  F2FP.BF16.F32.PACK_AB R163, R42, R163 ;  /* 0x000000a32aa3723e */ /* 0x000fcc00000010ff */
[----:B------:R-:W2:Y:S01]  /*10f90*/  MUFU.EX2 R69, R69 ;  /* 0x0000004500457308 */ /* 0x000ea20000000800 */
[----:B-1----:R-:W-:-:S07]  /*10fa0*/  FADD.FTZ R4, R158, R3 ;  /* 0x000000039e047221 */ /* 0x002fce0000010000 */
        /* <DEDUP_REMOVED lines=12> */
[----:B------:R-:W-:-:S04]  /*11070*/  SHF.R.S32.HI R6, RZ, 0x7, R9 ;  /* 0x00000007ff067819 */ /* 0x000fc80000011409 */
[----:B------:R-:W-:Y:S02]  /*11080*/  VIMNMX R13, R191, R6, !PT ;  /* 0x00000006bf0d7248 */ /* 0x000fe40007fe0100 */
[----:B------:R-:W2:Y:S01]  /*11090*/  MUFU.EX2 R162, R77 ;  /* 0x0000004d00a27308 */ /* 0x000ea20000000800 */
[----:B-1----:R-:W-:Y:S01]  /*110a0*/  FADD.FTZ R4, R160, R3 ;  /* 0x00000003a0047221 */ /* 0x002fe20000010000 */
[----:B------:R-:W-:Y:S02]  /*110b0*/  ISETP.GE.AND P3, PT, R10, R13, PT ;  /* 0x0000000d0a00720c */ /* 0x000fe40003f66270 */
[----:B------:R-:W-:-:S04]  /*110c0*/  F2FP.BF16.F32.PACK_AB R160, R160, R51 ;  /* 0x00000033a0a0723e */ /* 0x000fc800000010ff */
        /* <DEDUP_REMOVED lines=11> */
[----:B--2---:R-:W-:Y:S01]  /*11180*/  FADD.FTZ R11, R31, R4 ;  /* 0x000000041f0b7221 */ /* 0x004fe20000010000 */
[C---:B-1----:R-:W-:Y:S01]  /*11190*/  FADD.FTZ R3, R14.reuse, R39 ;  /* 0x000000270e037221 */ /* 0x042fe20000010000 */
[----:B------:R-:W-:Y:S02]  /*111a0*/  F2FP.BF16.F32.PACK_AB R167, R14, R167 ;  /* 0x000000a70ea7723e */ /* 0x000fe400000010ff */
[C---:B0-----:R-:W-:Y:S01]  /*111b0*/  FADD.FTZ R4, R46.reuse, R11 ;  /* 0x0000000b2e047221 */ /* 0x041fe20000010000 */
[----:B------:R-:W-:Y:S01]  /*111c0*/  F2FP.BF16.F32.PACK_AB R166, R46, R31 ;  /* 0x0000001f2ea6723e */ /* 0x000fe200000010ff */
[----:B------:R-:W-:Y:S06]  /*111d0*/  @!P3 BRA `(.L_x_2704) ;  /* 0x0000002800c8b947 */ /* 0x000fec0003800000 */
[----:B------:R-:W-:Y:S02]  /*111e0*/  IMAD.MOV.U32 R12, RZ, RZ, R8 ;  /* 0x000000ffff0c7224 */ /* 0x000fe400078e0008 */
[----:B------:R-:W-:Y:S02]  /*111f0*/  IMAD.MOV.U32 R11, RZ, RZ, R7 ;  /* 0x000000ffff0b7224 */ /* 0x000fe400078e0007 */
[----:B------:R-:W-:Y:S02]  /*11200*/  IMAD.MOV.U32 R6, RZ, RZ, R186 ;  /* 0x000000ffff067224 */ /* 0x000fe400078e00ba */
[----:B------:R-:W-:Y:S02]  /*11210*/  IMAD.MOV.U32 R14, RZ, RZ, R184 ;  /* 0x000000ffff0e7224 */ /* 0x000fe400078e00b8 */
[----:B------:R-:W-:-:S07]  /*11220*/  IMAD.MOV.U32 R151, RZ, RZ, RZ ;  /* 0x000000ffff977224 */ /* 0x000fce00078e00ff */
.L_x_2714:
[----:B------:R-:W-:Y:S01]  /*11230*/  ISETP.NE.AND P3, PT, R189, RZ, PT ;  /* 0x000000ffbd00720c */ /* 0x000fe20003f65270 */
[----:B------:R-:W-:Y:S01]  /*11240*/  VIADD R184, R14, 0x1 ;  /* 0x000000010eb87836 */ /* 0x000fe20000000000 */
[----:B------:R-:W-:Y:S05]  /*11250*/  YIELD ;  /* 0x0000000000007946 */ /* 0x000fea0003800000 */
[----:B------:R-:W-:-:S04]  /*11260*/  ISETP.NE.AND P4, PT, R184, 0x2, PT ;  /* 0x00000002b800780c */ /* 0x000fc80003f85270 */
[----:B------:R-:W-:Y:S02]  /*11270*/  SEL R7, RZ, 0x1, P4 ;  /* 0x00000001ff077807 */ /* 0x000fe40002000000 */
[----:B------:R-:W-:Y:S02]  /*11280*/  SEL R184, R184, RZ, P4 ;  /* 0x000000ffb8b87207 */ /* 0x000fe40002000000 */
[----:B------:R-:W-:Y:S01]  /*11290*/  LOP3.LUT R186, R6, R7, RZ, 0x3c, !PT ;  /* 0x0000000706ba7212 */ /* 0x000fe200078e3cff */
[----:B------:R-:W-:Y:S06]  /*112a0*/  @P3 BRA `(.L_x_2705) ;  /* 0x0000000000303947 */ /* 0x000fec0003800000 */
[----:B------:R-:W-:Y:S05]  /*112b0*/  @!P0 BRA `(.L_x_2706) ;  /* 0x0000000000048947 */ /* 0x000fea0003800000 */
[----:B------:R-:W-:Y:S01]  /*112c0*/  BPT.TRAP 0x1 ;  /* 0x000000040000795c */ /* 0x000fe20000300000 */
.L_x_2706:
[----:B------:R-:W-:Y:S01]  /*112d0*/  IMAD R0, R184, 0x8, R2 ;  /* 0x00000008b8007824 */ /* 0x000fe200078e0202 */
[----:B------:R-:W-:-:S04]  /*112e0*/  SHF.L.U32 R7, R186, 0x1f, RZ ;  /* 0x0000001fba077819 */ /* 0x000fc800000006ff */
[----:B------:R0:W1:Y:S01]  /*112f0*/  SYNCS.PHASECHK.TRANS64.TRYWAIT P4, [R0+URZ+0x28830], R7 ;  /* 0x02883007000075a7 */ /* 0x000062000808017f */
[----:B------:R-:W-:Y:S05]  /*11300*/  @!P0 BRA `(.L_x_2707) ;  /* 0x0000000000048947 */ /* 0x000fea0003800000 */
[----:B------:R-:W-:Y:S01]  /*11310*/  BPT.TRAP 0x1 ;  /* 0x000000040000795c */ /* 0x000fe20000300000 */
.L_x_2707:
[----:B------:R-:W-:Y:S04]  /*11320*/  BSSY B0, `(.L_x_2705) ;  /* 0x0000004000007945 */ /* 0x000fe80003800000 */
[----:B-1----:R-:W-:Y:S05]  /*11330*/  @P4 BRA `(.L_x_2708) ;  /* 0x0000000000084947 */ /* 0x002fea0003800000 */
[----:B------:R-:W1:Y:S02]  /*11340*/  SYNCS.PHASECHK.TRANS64.TRYWAIT P4, [R0+URZ+0x28830], R7 ;  /* 0x02883007000075a7 */ /* 0x000e64000808017f */
[----:B-1----:R-:W-:Y:S05]  /*11350*/  @!P4 BRA `(.L_x_2709) ;  /* 0x0000011c00e0c947 */ /* 0x002fea0003800000 */
.L_x_2708:
[----:B------:R-:W-:Y:S05]  /*11360*/  BSYNC B0 ;  /* 0x0000000000007941 */ /* 0x000fea0003800000 */
.L_x_2705:
        /* <DEDUP_REMOVED lines=60> */
.L_x_2711:
[----:B------:R-:W-:Y:S01]  /*11730*/  SHF.L.U32 R0, R6, 0x1f, RZ ;  /* 0x0000001f06007819 */ /* 0x000fe200000006ff */
[----:B------:R-:W-:-:S04]  /*11740*/  IMAD R6, R14, 0x8, R2 ;  /* 0x000000080e067824 */ /* 0x000fc800078e0202 */
[----:B------:R0:W1:Y:S01]  /*11750*/  SYNCS.PHASECHK.TRANS64.TRYWAIT P3, [R6+URZ+0x28850], R0 ;  /* 0x02885000060075a7 */ /* 0x000062000806017f */
[----:B------:R-:W-:Y:S05]  /*11760*/  @!P0 BRA `(.L_x_2712) ;  /* 0x0000000000048947 */ /* 0x000fea0003800000 */
[----:B------:R-:W-:Y:S01]  /*11770*/  BPT.TRAP 0x1 ;  /* 0x000000040000795c */ /* 0x000fe20000300000 */
.L_x_2712:
[----:B-1----:R-:W-:Y:S05]  /*11780*/  @P3 BRA `(.L_x_2710) ;  /* 0x0000000000083947 */ /* 0x002fea0003800000 */
[----:B------:R-:W1:Y:S02]  /*11790*/  SYNCS.PHASECHK.TRANS64.TRYWAIT P3, [R6+URZ+0x28850], R0 ;  /* 0x02885000060075a7 */ /* 0x000e64000806017f */
[----:B-1----:R-:W-:Y:S05]  /*117a0*/  @!P3 BRA `(.L_x_2713) ;  /* 0x0000011800e0b947 */ /* 0x002fea0003800000 */
.L_x_2710:
[----:B01----:R-:W-:Y:S01]  /*117b0*/  VIADD R0, R2, 0x400 ;  /* 0x0000040002007836 */ /* 0x003fe20000000000 */
[----:B------:R-:W-:Y:S05]  /*117c0*/  WARPSYNC.ALL ;  /* 0x0000000000007948 */ /* 0x000fea0003800000 */
[----:B------:R-:W-:Y:S01]  /*117d0*/  SHF.R.U32.HI R0, RZ, 0x4, R0 ;  /* 0x00000004ff007819 */ /* 0x000fe20000011600 */
[----:B------:R-:W-:Y:S01]  /*117e0*/  IMAD.MOV.U32 R7, RZ, RZ, 0x40000040 ;  /* 0x40000040ff077424 */ /* 0x000fe200078e00ff */
[----:B------:R-:W-:Y:S01]  /*117f0*/  WARPGROUP.ARRIVE ;  /* 0x00000000000079c5 */ /* 0x000fe20000000000 */
[----:B------:R-:W-:Y:S01]  /*11800*/  IMAD.MOV.U32 R9, RZ, RZ, 0x40000040 ;  /* 0x40000040ff097424 */ /* 0x000fe200078e00ff */
[----:B------:R-:W-:-:S02]  /*11810*/  LOP3.LUT R0, R0, 0x3fff, RZ, 0xc0, !PT ;  /* 0x00003fff00007812 */ /* 0x000fc400078ec0ff */
[----:B------:R-:W-:Y:S02]  /*11820*/  R2UR UR7, R7 ;  /* 0x00000000070772ca */ /* 0x000fe400000e0000 */
[----:B------:R-:W-:Y:S01]  /*11830*/  LOP3.LUT R0, R0, 0x4000000, RZ, 0xfc, !PT ;  /* 0x0400000000007812 */ /* 0x000fe200078efcff */
[----:B------:R-:W0:Y:S04]  /*11840*/  @P2 LDC R7, c[0x0][0x450] ;  /* 0x00011400ff072b82 */ /* 0x000e280000000800 */
[C---:B------:R-:W-:Y:S02]  /*11850*/  IMAD R6, R14.reuse, 0x800, R0 ;  /* 0x000008000e067824 */ /* 0x040fe400078e0200 */
[----:B------:R-:W-:Y:S02]  /*11860*/  @!P1 IMAD R14, R14, 0x8, R2 ;  /* 0x000000080e0e9824 */ /* 0x000fe400078e0202 */
[C---:B------:R-:W-:Y:S01]  /*11870*/  VIADD R8, R6.reuse, 0x80 ;  /* 0x0000008006087836 */ /* 0x040fe20000000000 */
[----:B------:R-:W-:Y:S01]  /*11880*/  R2UR UR6, R6 ;  /* 0x00000000060672ca */ /* 0x000fe200000e0000 */
[----:B------:R-:W1:Y:S01]  /*11890*/  @P2 LDC R0, c[0x0][0x44c] ;  /* 0x00011300ff002b82 */ /* 0x000e620000000800 */
[----:B------:R-:W-:-:S05]  /*118a0*/  @!P1 VIADD R14, R14, 0x28860 ;  /* 0x000288600e0e9836 */ /* 0x000fca0000000000 */
[----:B------:R-:W-:-:S06]  /*118b0*/  @!P1 PRMT R14, RZ, 0x654, R14 ;  /* 0x00000654ff0e9816 */ /* 0x000fcc000000000e */
        /* <DEDUP_REMOVED lines=23> */
[----:B------:R-:W-:Y:S01]  /*11a30*/  IMAD.IADD R8, R204, 0x1, R190 ;  /* 0x00000001cc087824 */ /* 0x000fe200078e02be */
[----:B------:R-:W-:-:S03]  /*11a40*/  R2UR UR7, R9 ;  /* 0x00000000090772ca */ /* 0x000fc600000e0000 */
[----:B-1----:R-:W-:-:S04]  /*11a50*/  @P2 IMAD.HI.U32 R9, R8, R0, RZ ;  /* 0x0000000008092227 */ /* 0x002fc800078e00ff */
[----:B------:R-:W-:Y:S01]  /*11a60*/  IMAD.MOV.U32 R0, RZ, RZ, R8 ;  /* 0x000000ffff007224 */ /* 0x000fe200078e0008 */
[----:B0-----:R-:W-:Y:S01]  /*11a70*/  @P2 SHF.R.U32.HI R0, RZ, R7, R9 ;  /* 0x00000007ff002219 */ /* 0x001fe20000011609 */
[----:B------:R-:W-:Y:S02]  /*11a80*/  IMAD.MOV.U32 R8, RZ, RZ, -0x80 ;  /* 0xffffff80ff087424 */ /* 0x000fe400078e00ff */
[----:B------:R-:W-:Y:S02]  /*11a90*/  IMAD.MOV.U32 R9, RZ, RZ, 0x40000040 ;  /* 0x40000040ff097424 */ /* 0x000fe400078e00ff */
[----:B------:R-:W0:Y:S01]  /*11aa0*/  SHFL.IDX PT, R7, R0, RZ, 0x1c1f ;  /* 0x001c1fff00077589 */ /* 0x000e2200000e0000 */
[----:B------:R-:W-:-:S05]  /*11ab0*/  IMAD R8, R10, R8, 0x1 ;  /* 0x000000010a087424 */ /* 0x000fca00078e0208 */
[----:B------:R-:W-:-:S05]  /*11ac0*/  IADD3 R8, R193, R8, -R197 ;  /* 0x00000008c1087210 */ /* 0x000fca0007ffe8c5 */
[----:B------:R-:W-:-:S04]  /*11ad0*/  IMAD.IADD R15, R8, 0x1, -R192 ;  /* 0x00000001080f7824 */ /* 0x000fc800078e0ac0 */
[----:B0-----:R-:W-:-:S05]  /*11ae0*/  IMAD.IADD R7, R15, 0x1, R7 ;  /* 0x000000010f077824 */ /* 0x001fca00078e0207 */
        /* <DEDUP_REMOVED lines=48> */
[----:B------:R-:W-:Y:S01]  /*11df0*/  ISETP.GT.AND P4, PT, R7, 0x41, PT ;  /* 0x000000410700780c */ /* 0x000fe20003f84270 */
[----:B------:R-:W-:Y:S02]  /*11e00*/  WARPGROUP.DEPBAR.LE gsb0, 0x0 ;  /* 0x00008000000079c5 */ /* 0x000fe40000010000 */
[----:B------:R-:W-:Y:S01]  /*11e10*/  FSEL R56, R56, -INF , P3 ;  /* 0xff80000038387808 */ /* 0x000fe20001800000 */
[----:B------:R-:W-:Y:S01]  /*11e20*/  WARPGROUP.ARRIVE ;  /* 0x00000000000079c5 */ /* 0x000fe20000000000 */
[----:B------:R-:W-:Y:S02]  /*11e30*/  FMNMX.FTZ R8, R53, R8, !PT ;  /* 0x0000000835087209 */ /* 0x000fe40007810000 */
[----:B------:R-:W-:Y:S02]  /*11e40*/  ISETP.GT.AND P3, PT, R7, 0x48, PT ;  /* 0x000000480700780c */ /* 0x000fe40003f64270 */
[----:B------:R-:W-:Y:S01]  /*11e50*/  FSEL R57, R57, -INF , P4 ;  /* 0xff80000039397808 */ /* 0x000fe20002000000 */
[----:B------:R-:W-:Y:S01]  /*11e60*/  HGMMA.64x128x16.F32.BF16 R88, R152, gdesc[UR4].tnspB, R88, gsb0 ;  /* 0x41e0000498587df0 */ /* 0x000fe20008001858 */
        /* <DEDUP_REMOVED lines=40> */
[----:B------:R-:W-:Y:S02]  /*120f0*/  FSEL R85, R85, -INF , P4 ;  /* 0xff80000055557808 */ /* 0x000fe40002000000 */
[----:B------:R-:W-:Y:S02]  /*12100*/  FMNMX.FTZ R7, R84, R8, !PT ;  /* 0x0000000854077209 */ /* 0x000fe40007810000 */
[----:B------:R-:W-:-:S02]  /*12110*/  R2UR UR7, R9 ;  /* 0x00000000090772ca */ /* 0x000fc400000e0000 */
[----:B------:R-:W-:-:S05]  /*12120*/  FMNMX.FTZ R7, R85, R7, !PT ;  /* 0x0000000755077209 */ /* 0x000fca0007810000 */
[----:B------:R-:W0:Y:S02]  /*12130*/  SHFL.BFLY PT, R8, R7, 0x2, 0x1f ;  /* 0x0c401f0007087f89 */ /* 0x000e2400000e0000 */
[----:B0-----:R-:W-:Y:S01]  /*12140*/  FMNMX.FTZ R7, R7, R8, !PT ;  /* 0x0000000807077209 */ /* 0x001fe20007810000 */
[----:B------:R-:W-:-:S04]  /*12150*/  VIADD R8, R6, 0x280 ;  /* 0x0000028006087836 */ /* 0x000fc80000000000 */
[----:B------:R-:W0:Y:S01]  /*12160*/  SHFL.BFLY PT, R20, R7, 0x1, 0x1f ;  /* 0x0c201f0007147f89 */ /* 0x000e2200000e0000 */
[----:B------:R-:W-:-:S03]  /*12170*/  R2UR UR6, R8 ;  /* 0x00000000080672ca */ /* 0x000fc600000e0000 */
[----:B------:R1:W2:Y:S02]  /*12180*/  SHFL.IDX PT, R8, R0, 0x1, 0x1c1f ;  /* 0x003c1f0000087f89 */ /* 0x0002a400000e0000 */
[----:B-1----:R-:W-:Y:S01]  /*12190*/  IMAD.U32 R0, RZ, RZ, UR47 ;  /* 0x0000002fff007e24 */ /* 0x002fe2000f8e00ff */
[----:B------:R-:W-:Y:S02]  /*121a0*/  WARPGROUP.DEPBAR.LE gsb0, 0x0 ;  /* 0x00008000000079c5 */ /* 0x000fe40000010000 */
[----:B------:R-:W-:Y:S01]  /*121b0*/  WARPGROUP.ARRIVE ;  /* 0x00000000000079c5 */ /* 0x000fe20000000000 */
[----:B0-----:R-:W-:-:S05]  /*121c0*/  FMNMX.FTZ R7, R7, R20, !PT ;  /* 0x0000001407077209 */ /* 0x001fca0007810000 */
[----:B------:R-:W0:Y:S01]  /*121d0*/  S2R R155, SR_TID.X ;  /* 0x00000000009b7919 */ /* 0x000e220000002100 */
[----:B--2---:R-:W-:Y:S01]  /*121e0*/  IMAD.IADD R8, R15, 0x1, R8 ;  /* 0x000000010f087824 */ /* 0x004fe200078e0208 */
[----:B------:R-:W-:Y:S01]  /*121f0*/  HGMMA.64x128x16.F32.BF16 R88, R156, gdesc[UR4].tnspB, R88, gsb0 ;  /* 0x41e000049c587df0 */ /* 0x000fe20008001858 */
[C---:B------:R-:W-:Y:S01]  /*12200*/  FMUL.FTZ R9, R7.reuse, R0 ;  /* 0x0000000007097220 */ /* 0x040fe20000410000 */
[----:B------:R-:W-:Y:S02]  /*12210*/  FSETP.NEU.FTZ.AND P3, PT, R7, -INF , PT ;  /* 0xff8000000700780b */ /* 0x000fe40003f7d000 */
[C---:B------:R-:W-:Y:S02]  /*12220*/  ISETP.GT.AND P5, PT, R8.reuse, RZ, PT ;  /* 0x000000ff0800720c */ /* 0x040fe40003fa4270 */
[----:B------:R-:W-:Y:S02]  /*12230*/  ISETP.GT.AND P4, PT, R8, 0x1, PT ;  /* 0x000000010800780c */ /* 0x000fe40003f84270 */
[----:B------:R-:W-:-:S02]  /*12240*/  FSEL R26, R26, -INF , P5 ;  /* 0xff8000001a1a7808 */ /* 0x000fc40002800000 */
        /* <DEDUP_REMOVED lines=92> */
[----:B------:R-:W-:Y:S02]  /*12810*/  FSEL R87, R87, -INF , P4 ;  /* 0xff80000057577808 */ /* 0x000fe40002000000 */
[----:B------:R-:W-:Y:S02]  /*12820*/  FMNMX.FTZ R8, R86, R20, !PT ;  /* 0x0000001456087209 */ /* 0x000fe40007810000 */
[----:B------:R-:W-:Y:S02]  /*12830*/  FSEL R9, R9, RZ, P3 ;  /* 0x000000ff09097208 */ /* 0x000fe40001800000 */
[----:B------:R-:W-:Y:S02]  /*12840*/  FMNMX.FTZ R8, R87, R8, !PT ;  /* 0x0000000857087209 */ /* 0x000fe40007810000 */
[----:B0-----:R-:W-:Y:S01]  /*12850*/  SHF.R.U32.HI R155, RZ, 0x7, R155 ;  /* 0x00000007ff9b7819 */ /* 0x001fe2000001169b */
[-CC-:B------:R-:W-:Y:S01]  /*12860*/  FFMA.FTZ R180, R24, R0.reuse, -R9.reuse ;  /* 0x0000000018b47223 */ /* 0x180fe20000010809 */
[-CC-:B------:R-:W-:Y:S01]  /*12870*/  FFMA.FTZ R24, R29, R0.reuse, -R9.reuse ;  /* 0x000000001d187223 */ /* 0x180fe20000010809 */
[----:B------:R-:W0:Y:S01]  /*12880*/  SHFL.BFLY PT, R20, R8, 0x2, 0x1f ;  /* 0x0c401f0008147f89 */ /* 0x000e2200000e0000 */
        /* <DEDUP_REMOVED lines=20> */
[-CC-:B-1----:R-:W-:Y:S01]  /*129d0*/  FFMA.FTZ R25, R33, R0.reuse, -R9.reuse ;  /* 0x0000000021197223 */ /* 0x182fe20000010809 */
[-CC-:B------:R-:W-:Y:S01]  /*129e0*/  FFMA.FTZ R33, R49, R0.reuse, -R9.reuse ;  /* 0x0000000031217223 */ /* 0x180fe20000010809 */
[----:B------:R-:W-:Y:S01]  /*129f0*/  FFMA.FTZ R44, R65, R0, -R9 ;  /* 0x00000000412c7223 */ /* 0x000fe20000010809 */
[----:B0-----:R-:W-:Y:S01]  /*12a00*/  FMNMX.FTZ R8, R8, R20, !PT ;  /* 0x0000001408087209 */ /* 0x001fe20007810000 */
[----:B------:R-:W-:-:S02]  /*12a10*/  VIADD R20, R6, 0x300 ;  /* 0x0000030006147836 */ /* 0x000fc40000000000 */
[-CC-:B------:R-:W-:Y:S01]  /*12a20*/  FFMA.FTZ R158, R68, R0.reuse, -R9.reuse ;  /* 0x00000000449e7223 */ /* 0x180fe20000010809 */
[-CC-:B------:R-:W-:Y:S01]  /*12a30*/  FFMA.FTZ R45, R69, R0.reuse, -R9.reuse ;  /* 0x00000000452d7223 */ /* 0x180fe20000010809 */
[----:B------:R-:W-:Y:S01]  /*12a40*/  MUFU.EX2 R24, R24 ;  /* 0x0000001800187308 */ /* 0x000fe20000000800 */
[----:B------:R-:W0:Y:S01]  /*12a50*/  SHFL.BFLY PT, R21, R8, 0x1, 0x1f ;  /* 0x0c201f0008157f89 */ /* 0x000e2200000e0000 */
[----:B------:R-:W-:Y:S01]  /*12a60*/  R2UR UR6, R20 ;  /* 0x00000000140672ca */ /* 0x000fe200000e0000 */
[----:B------:R-:W-:Y:S02]  /*12a70*/  VIADD R20, R6, 0x380 ;  /* 0x0000038006147836 */ /* 0x000fe40000000000 */
        /* <DEDUP_REMOVED lines=8> */
[----:B------:R-:W-:-:S04]  /*12b00*/  FFMA.FTZ R9, R85, R0, -R9 ;  /* 0x0000000055097223 */ /* 0x000fc80000010809 */
[----:B------:R-:W-:Y:S08]  /*12b10*/  MUFU.EX2 R25, R25 ;  /* 0x0000001900197308 */ /* 0x000ff00000000800 */
[----:B------:R-:W-:Y:S01]  /*12b20*/  MUFU.EX2 R178, R178 ;  /* 0x000000b200b27308 */ /* 0x000fe20000000800 */
[----:B0-----:R-:W-:Y:S01]  /*12b30*/  FMNMX.FTZ R8, R8, R21, !PT ;  /* 0x0000001508087209 */ /* 0x001fe20007810000 */
[----:B------:R-:W-:-:S03]  /*12b40*/  IMAD.MOV.U32 R21, RZ, RZ, 0x40000040 ;  /* 0x40000040ff157424 */ /* 0x000fc600078e00ff */
[C---:B------:R-:W-:Y:S01]  /*12b50*/  FSETP.NEU.FTZ.AND P4, PT, R8.reuse, -INF , PT ;  /* 0xff8000000800780b */ /* 0x040fe20003f9d000 */
[----:B------:R-:W-:Y:S01]  /*12b60*/  FMUL.FTZ R61, R8, R0 ;  /* 0x00000000083d7220 */ /* 0x000fe20000410000 */
[----:B------:R-:W-:Y:S01]  /*12b70*/  R2UR UR7, R21 ;  /* 0x00000000150772ca */ /* 0x000fe200000e0000 */
[----:B------:R-:W-:Y:S01]  /*12b80*/  IMAD.MOV.U32 R21, RZ, RZ, 0x40000040 ;  /* 0x40000040ff157424 */ /* 0x000fe200078e00ff */
[----:B------:R-:W-:Y:S02]  /*12b90*/  MUFU.EX2 R28, R28 ;  /* 0x0000001c001c7308 */ /* 0x000fe40000000800 */
[----:B------:R-:W-:-:S05]  /*12ba0*/  FSEL R61, R61, RZ, P4 ;  /* 0x000000ff3d3d7208 */ /* 0x000fca0002000000 */
[-CC-:B------:R-:W-:Y:S01]  /*12bb0*/  FFMA.FTZ R177, R34, R0.reuse, -R61.reuse ;  /* 0x0000000022b17223 */ /* 0x180fe2000001083d */
[-CC-:B------:R-:W-:Y:S01]  /*12bc0*/  FFMA.FTZ R173, R42, R0.reuse, -R61.reuse ;  /* 0x000000002aad7223 */ /* 0x180fe2000001083d */
[-CC-:B------:R-:W-:Y:S01]  /*12bd0*/  FFMA.FTZ R34, R43, R0.reuse, -R61.reuse ;  /* 0x000000002b227223 */ /* 0x180fe2000001083d */
[----:B------:R-:W-:Y:S01]  /*12be0*/  FSEL R42, R7, RZ, P3 ;  /* 0x000000ff072a7208 */ /* 0x000fe20001800000 */
[----:B------:R-:W-:Y:S01]  /*12bf0*/  HGMMA.64x128x16.F32.BF16 R88, R160, gdesc[UR4].tnspB, R88, gsb0 ;  /* 0x41e00004a0587df0 */ /* 0x000fe20008001858 */
[----:B------:R-:W-:Y:S01]  /*12c00*/  R2UR UR6, R20 ;  /* 0x00000000140672ca */ /* 0x000fe200000e0000 */
[-C--:B------:R-:W-:Y:S01]  /*12c10*/  FFMA.FTZ R181, R26, R0.reuse, -R61 ;  /* 0x000000001ab57223 */ /* 0x080fe2000001083d */
[----:B------:R-:W-:Y:S01]  /*12c20*/  R2UR UR7, R21 ;  /* 0x00000000150772ca */ /* 0x000fe200000e0000 */
[----:B------:R-:W-:Y:S01]  /*12c30*/  FADD.FTZ R11, -R42, R11 ;  /* 0x0000000b2a0b7221 */ /* 0x000fe20000010100 */
[----:B------:R-:W-:Y:S01]  /*12c40*/  FSEL R43, R8, RZ, P4 ;  /* 0x000000ff082b7208 */ /* 0x000fe20002000000 */
[-CC-:B------:R-:W-:Y:S01]  /*12c50*/  FFMA.FTZ R26, R27, R0.reuse, -R61.reuse ;  /* 0x000000001b1a7223 */ /* 0x180fe2000001083d */
[-CC-:B------:R-:W-:Y:S01]  /*12c60*/  FFMA.FTZ R183, R30, R0.reuse, -R61.reuse ;  /* 0x000000001eb77223 */ /* 0x180fe2000001083d */
[-C--:B------:R-:W-:Y:S01]  /*12c70*/  FMUL.FTZ R6, R11, R0.reuse ;  /* 0x000000000b067220 */ /* 0x080fe20000410000 */
[----:B------:R-:W-:Y:S01]  /*12c80*/  MUFU.EX2 R181, R181 ;  /* 0x000000b500b57308 */ /* 0x000fe20000000800 */
[----:B------:R-:W-:Y:S01]  /*12c90*/  FADD.FTZ R43, -R43, R12 ;  /* 0x0000000c2b2b7221 */ /* 0x000fe20000010100 */
[-CC-:B------:R-:W-:Y:S01]  /*12ca0*/  FFMA.FTZ R27, R31, R0.reuse, -R61.reuse ;  /* 0x000000001f1b7223 */ /* 0x180fe2000001083d */
[----:B------:R-:W-:Y:S01]  /*12cb0*/  @!P1 IMAD R12, R184, 0x8, R2 ;  /* 0x00000008b80c9824 */ /* 0x000fe200078e0202 */
[----:B------:R-:W-:Y:S01]  /*12cc0*/  IADD3 R20, -R155, 0xb, RZ ;  /* 0x0000000b9b147810 */ /* 0x000fe20007ffe1ff */
[-C--:B------:R-:W-:Y:S01]  /*12cd0*/  FMUL.FTZ R11, R43, R0.reuse ;  /* 0x000000002b0b7220 */ /* 0x080fe20000410000 */
        /* <DEDUP_REMOVED lines=20> */
[----:B------:R-:W-:Y:S01]  /*12e20*/  F2FP.BF16.F32.PACK_AB R180, R15, R180 ;  /* 0x000000b40fb4723e */ /* 0x000fe200000010ff */
[-CC-:B------:R-:W-:Y:S01]  /*12e30*/  FFMA.FTZ R75, R75, R0.reuse, -R61.reuse ;  /* 0x000000004b4b7223 */ /* 0x180fe2000001083d */
[-CC-:B------:R-:W-:Y:S01]  /*12e40*/  FFMA.FTZ R78, R78, R0.reuse, -R61.reuse ;  /* 0x000000004e4e7223 */ /* 0x180fe2000001083d */
[-CC-:B------:R-:W-:Y:S01]  /*12e50*/  FFMA.FTZ R79, R79, R0.reuse, -R61.reuse ;  /* 0x000000004f4f7223 */ /* 0x180fe2000001083d */
[-CC-:B------:R-:W-:Y:S01]  /*12e60*/  FFMA.FTZ R82, R82, R0.reuse, -R61.reuse ;  /* 0x0000000052527223 */ /* 0x180fe2000001083d */
[-C--:B------:R-:W-:Y:S01]  /*12e70*/  FFMA.FTZ R83, R83, R0.reuse, -R61 ;  /* 0x0000000053537223 */ /* 0x080fe2000001083d */
[----:B------:R-:W0:Y:S01]  /*12e80*/  MUFU.EX2 R183, R183 ;  /* 0x000000b700b77308 */ /* 0x000e220000000800 */
[----:B-1----:R-:W-:Y:S01]  /*12e90*/  FFMA.FTZ R3, R11, R3, R181 ;  /* 0x000000030b037223 */ /* 0x002fe200000100b5 */
[----:B------:R-:W-:Y:S01]  /*12ea0*/  FFMA.FTZ R86, R86, R0, -R61 ;  /* 0x0000000056567223 */ /* 0x000fe2000001083d */
[C---:B------:R-:W-:Y:S01]  /*12eb0*/  ISETP.GT.AND P3, PT, R10.reuse, R13, PT ;  /* 0x0000000d0a00720c */ /* 0x040fe20003f64270 */
[----:B------:R-:W-:-:S04]  /*12ec0*/  VIADD R10, R10, 0xffffffff ;  /* 0xffffffff0a0a7836 */ /* 0x000fc80000000000 */
[----:B------:R-:W1:Y:S01]  /*12ed0*/  MUFU.EX2 R27, R27 ;  /* 0x0000001b001b7308 */ /* 0x000e620000000800 */
[----:B--2---:R-:W-:-:S07]  /*12ee0*/  F2FP.BF16.F32.PACK_AB R181, R26, R181 ;  /* 0x000000b51ab5723e */ /* 0x004fce00000010ff */
        /* <DEDUP_REMOVED lines=12> */
[----:B------:R-:W-:-:S05]  /*12fb0*/  WARPGROUP.ARRIVE ;  /* 0x00000000000079c5 */ /* 0x000fca0000000000 */
[----:B------:R-:W5:Y:S01]  /*12fc0*/  MUFU.EX2 R35, R35 ;  /* 0x0000002300237308 */ /* 0x000f620000000800 */
[----:B------:R-:W-:Y:S01]  /*12fd0*/  FFMA.FTZ R161, R74, R0, -R61 ;  /* 0x000000004aa17223 */ /* 0x000fe2000001083d */
[----:B------:R-:W-:Y:S06]  /*12fe0*/  HGMMA.64x128x16.F32.BF16 R88, R164, gdesc[UR4].tnspB, R88, gsb0 ;  /* 0x41e00004a4587df0 */ /* 0x000fec0008001858 */
        /* <DEDUP_REMOVED lines=10> */
[----:B------:R-:W-:Y:S08]  /*13090*/  MUFU.EX2 R40, R40 ;  /* 0x0000002800287308 */ /* 0x000ff00000000800 */
[----:B------:R-:W5:Y:S08]  /*130a0*/  MUFU.EX2 R12, R59 ;  /* 0x0000003b000c7308 */ /* 0x000f700000000800 */
[----:B------:R-:W5:Y:S08]  /*130b0*/  MUFU.EX2 R154, R154 ;  /* 0x0000009a009a7308 */ /* 0x000f700000000800 */
[----:B------:R-:W5:Y:S08]  /*130c0*/  MUFU.EX2 R155, R155 ;  /* 0x0000009b009b7308 */ /* 0x000f700000000800 */
[----:B------:R-:W-:Y:S08]  /*130d0*/  MUFU.EX2 R41, R41 ;  /* 0x0000002900297308 */ /* 0x000ff00000000800 */
[----:B------:R-:W-:Y:S08]  /*130e0*/  MUFU.EX2 R156, R156 ;  /* 0x0000009c009c7308 */ /* 0x000ff00000000800 */
[----:B------:R-:W-:Y:S08]  /*130f0*/  MUFU.EX2 R157, R157 ;  /* 0x0000009d009d7308 */ /* 0x000ff00000000800 */
[----:B------:R-:W-:Y:S01]  /*13100*/  MUFU.EX2 R44, R44 ;  /* 0x0000002c002c7308 */ /* 0x000fe20000000800 */
[----:B------:R-:W-:-:S02]  /*13110*/  WARPGROUP.DEPBAR.LE gsb0, 0x0 ;  /* 0x00008000000079c5 */ /* 0x000fc40000010000 */
        /* <DEDUP_REMOVED lines=9> */
[----:B0-----:R-:W-:Y:S01]  /*131b0*/  FADD.FTZ R21, R15, R4 ;  /* 0x000000040f157221 */ /* 0x001fe20000010000 */
[----:B------:R-:W-:Y:S01]  /*131c0*/  FADD.FTZ R4, R26, R3 ;  /* 0x000000031a047221 */ /* 0x000fe20000010000 */
[----:B------:R0:W-:Y:S01]  /*131d0*/  @!P1 SYNCS.ARRIVE.TRANS64.RED.A1T0 RZ, [R14+URZ], RZ ;  /* 0x000000ff0eff99a7 */ /* 0x0001e2000810043f */
[----:B------:R-:W-:Y:S01]  /*131e0*/  FFMA.FTZ R3, R63, R0, -R61 ;  /* 0x000000003f037223 */ /* 0x000fe2000001083d */
[----:B------:R-:W-:Y:S01]  /*131f0*/  FADD.FTZ R21, R182, R21 ;  /* 0x00000015b6157221 */ /* 0x000fe20000010000 */
[----:B------:R-:W-:Y:S01]  /*13200*/  FADD.FTZ R4, R183, R4 ;  /* 0x00000004b7047221 */ /* 0x000fe20000010000 */
[C---:B------:R-:W-:Y:S01]  /*13210*/  F2FP.BF16.F32.PACK_AB R182, R24.reuse, R182 ;  /* 0x000000b618b6723e */ /* 0x040fe200000010ff */
[----:B------:R-:W-:Y:S01]  /*13220*/  MUFU.EX2 R159, R159 ;  /* 0x0000009f009f7308 */ /* 0x000fe20000000800 */
[----:B------:R-:W-:Y:S01]  /*13230*/  FADD.FTZ R21, R24, R21 ;  /* 0x0000001518157221 */ /* 0x000fe20000010000 */
[----:B-1----:R-:W-:Y:S01]  /*13240*/  FADD.FTZ R4, R27, R4 ;  /* 0x000000041b047221 */ /* 0x002fe20000010000 */
[-C--:B------:R-:W-:Y:S01]  /*13250*/  FMUL.FTZ R100, R100, R6.reuse ;  /* 0x0000000664647220 */ /* 0x080fe20000410000 */
[----:B------:R-:W-:Y:S01]  /*13260*/  FMUL.FTZ R101, R101, R6 ;  /* 0x0000000665657220 */ /* 0x000fe20000410000 */
[----:B0-----:R-:W-:Y:S01]  /*13270*/  FADD.FTZ R14, R176, R21 ;  /* 0x00000015b00e7221 */ /* 0x001fe20000010000 */
[----:B--2---:R-:W-:Y:S01]  /*13280*/  FADD.FTZ R21, R177, R4 ;  /* 0x00000004b1157221 */ /* 0x004fe20000010000 */
[----:B------:R-:W-:Y:S01]  /*13290*/  FFMA.FTZ R4, R67, R0, -R61 ;  /* 0x0000000043047223 */ /* 0x000fe2000001083d */
[----:B------:R-:W0:Y:S01]  /*132a0*/  MUFU.EX2 R3, R3 ;  /* 0x0000000300037308 */ /* 0x000e220000000800 */
[C---:B------:R-:W-:Y:S01]  /*132b0*/  FADD.FTZ R43, R25.reuse, R14 ;  /* 0x0000000e192b7221 */ /* 0x040fe20000010000 */
[----:B---3--:R-:W-:Y:S01]  /*132c0*/  FADD.FTZ R20, R30, R21 ;  /* 0x000000151e147221 */ /* 0x008fe20000010000 */
[----:B------:R-:W-:Y:S01]  /*132d0*/  F2FP.BF16.F32.PACK_AB R176, R25, R176 ;  /* 0x000000b019b0723e */ /* 0x000fe200000010ff */
[-C--:B------:R-:W-:Y:S01]  /*132e0*/  FFMA.FTZ R14, R71, R0.reuse, -R61 ;  /* 0x00000000470e7223 */ /* 0x080fe2000001083d */
[----:B------:R-:W-:Y:S01]  /*132f0*/  FADD.FTZ R43, R178, R43 ;  /* 0x0000002bb22b7221 */ /* 0x000fe20000010000 */
[----:B----4-:R-:W-:Y:S01]  /*13300*/  FADD.FTZ R20, R179, R20 ;  /* 0x00000014b3147221 */ /* 0x010fe20000010000 */
[----:B------:R-:W-:Y:S01]  /*13310*/  FFMA.FTZ R61, R87, R0, -R61 ;  /* 0x00000000573d7223 */ /* 0x000fe2000001083d */
[----:B------:R-:W1:Y:S01]  /*13320*/  MUFU.EX2 R4, R4 ;  /* 0x0000000400047308 */ /* 0x000e620000000800 */
[----:B------:R-:W-:Y:S01]  /*13330*/  FADD.FTZ R43, R28, R43 ;  /* 0x0000002b1c2b7221 */ /* 0x000fe20000010000 */
[----:B-----5:R-:W-:Y:S01]  /*13340*/  FADD.FTZ R20, R31, R20 ;  /* 0x000000141f147221 */ /* 0x020fe20000010000 */
        /* <DEDUP_REMOVED lines=36> */
[----:B------:R-:W-:Y:S01]  /*13590*/  F2FP.BF16.F32.PACK_AB R153, R12, R153 ;  /* 0x000000990c99723e */ /* 0x000fe200000010ff */
[----:B------:R-:W5:Y:S01]  /*135a0*/  MUFU.EX2 R48, R48 ;  /* 0x0000003000307308 */ /* 0x000f620000000800 */
[----:B------:R-:W-:Y:S01]  /*135b0*/  FADD.FTZ R21, R40, R21 ;  /* 0x0000001528157221 */ /* 0x000fe20000010000 */
[----:B------:R-:W-:Y:S01]  /*135c0*/  FADD.FTZ R20, R12, R25 ;  /* 0x000000190c147221 */ /* 0x000fe20000010000 */
[-C--:B------:R-:W-:Y:S01]  /*135d0*/  FMUL.FTZ R132, R132, R6.reuse ;  /* 0x0000000684847220 */ /* 0x080fe20000410000 */
[-C--:B------:R-:W-:Y:S01]  /*135e0*/  FMUL.FTZ R133, R133, R6.reuse ;  /* 0x0000000685857220 */ /* 0x080fe20000410000 */
[----:B------:R-:W-:Y:S01]  /*135f0*/  FADD.FTZ R24, R154, R21 ;  /* 0x000000159a187221 */ /* 0x000fe20000010000 */
[----:B------:R-:W-:Y:S01]  /*13600*/  FADD.FTZ R20, R155, R20 ;  /* 0x000000149b147221 */ /* 0x000fe20000010000 */
[----:B0-----:R-:W-:Y:S01]  /*13610*/  F2FP.BF16.F32.PACK_AB R155, R3, R155 ;  /* 0x0000009b039b723e */ /* 0x001fe200000010ff */
[----:B------:R-:W0:Y:S01]  /*13620*/  MUFU.EX2 R15, R75 ;  /* 0x0000004b000f7308 */ /* 0x000e220000000800 */
[----:B------:R-:W-:Y:S01]  /*13630*/  FADD.FTZ R21, R41, R24 ;  /* 0x0000001829157221 */ /* 0x000fe20000010000 */
[----:B------:R-:W-:Y:S01]  /*13640*/  FADD.FTZ R20, R3, R20 ;  /* 0x0000001403147221 */ /* 0x000fe20000010000 */
[-C--:B------:R-:W-:Y:S01]  /*13650*/  FMUL.FTZ R136, R136, R6.reuse ;  /* 0x0000000688887220 */ /* 0x080fe20000410000 */
[-C--:B------:R-:W-:Y:S01]  /*13660*/  FMUL.FTZ R137, R137, R6.reuse ;  /* 0x0000000689897220 */ /* 0x080fe20000410000 */
[----:B------:R-:W-:Y:S01]  /*13670*/  FADD.FTZ R21, R156, R21 ;  /* 0x000000159c157221 */ /* 0x000fe20000010000 */
[----:B------:R-:W-:Y:S01]  /*13680*/  FADD.FTZ R25, R157, R20 ;  /* 0x000000149d197221 */ /* 0x000fe20000010000 */
[----:B-1----:R-:W-:Y:S01]  /*13690*/  F2FP.BF16.F32.PACK_AB R157, R4, R157 ;  /* 0x0000009d049d723e */ /* 0x002fe200000010ff */
[----:B------:R-:W1:Y:S01]  /*136a0*/  MUFU.EX2 R49, R49 ;  /* 0x0000003100317308 */ /* 0x000e620000000800 */
[----:B------:R-:W-:Y:S01]  /*136b0*/  FADD.FTZ R21, R44, R21 ;  /* 0x000000152c157221 */ /* 0x000fe20000010000 */
[----:B------:R-:W-:Y:S01]  /*136c0*/  FADD.FTZ R20, R4, R25 ;  /* 0x0000001904147221 */ /* 0x000fe20000010000 */
[-C--:B------:R-:W-:Y:S01]  /*136d0*/  FMUL.FTZ R140, R140, R6.reuse ;  /* 0x000000068c8c7220 */ /* 0x080fe20000410000 */
[-C--:B------:R-:W-:Y:S01]  /*136e0*/  FMUL.FTZ R141, R141, R6.reuse ;  /* 0x000000068d8d7220 */ /* 0x080fe20000410000 */
[----:B------:R-:W-:Y:S01]  /*136f0*/  FADD.FTZ R24, R158, R21 ;  /* 0x000000159e187221 */ /* 0x000fe20000010000 */
[----:B------:R-:W-:Y:S01]  /*13700*/  FADD.FTZ R21, R159, R20 ;  /* 0x000000149f157221 */ /* 0x000fe20000010000 */
[C---:B--2---:R-:W-:Y:S01]  /*13710*/  F2FP.BF16.F32.PACK_AB R159, R14.reuse, R159 ;  /* 0x0000009f0e9f723e */ /* 0x044fe200000010ff */
[----:B------:R-:W2:Y:S01]  /*13720*/  MUFU.EX2 R78, R78 ;  /* 0x0000004e004e7308 */ /* 0x000ea20000000800 */
[----:B------:R-:W-:Y:S01]  /*13730*/  FADD.FTZ R24, R45, R24 ;  /* 0x000000182d187221 */ /* 0x000fe20000010000 */
[----:B------:R-:W-:Y:S01]  /*13740*/  FADD.FTZ R20, R14, R21 ;  /* 0x000000150e147221 */ /* 0x000fe20000010000 */
[-C--:B------:R-:W-:Y:S01]  /*13750*/  FMUL.FTZ R144, R144, R6.reuse ;  /* 0x0000000690907220 */ /* 0x080fe20000410000 */
[-C--:B------:R-:W-:Y:S01]  /*13760*/  FMUL.FTZ R145, R145, R6.reuse ;  /* 0x0000000691917220 */ /* 0x080fe20000410000 */
[----:B---3--:R-:W-:Y:S01]  /*13770*/  FADD.FTZ R21, R37, R24 ;  /* 0x0000001825157221 */ /* 0x008fe20000010000 */
[----:B----4-:R-:W-:Y:S01]  /*13780*/  FADD.FTZ R20, R161, R20 ;  /* 0x00000014a1147221 */ /* 0x010fe20000010000 */
[-C--:B------:R-:W-:Y:S01]  /*13790*/  FMUL.FTZ R148, R148, R6.reuse ;  /* 0x0000000694947220 */ /* 0x080fe20000410000 */
[----:B------:R-:W3:Y:S01]  /*137a0*/  MUFU.EX2 R52, R52 ;  /* 0x0000003400347308 */ /* 0x000ee20000000800 */
[----:B-----5:R-:W-:Y:S01]  /*137b0*/  FADD.FTZ R12, R48, R21 ;  /* 0x00000015300c7221 */ /* 0x020fe20000010000 */
[----:B0-----:R-:W-:Y:S01]  /*137c0*/  FADD.FTZ R3, R15, R20 ;  /* 0x000000140f037221 */ /* 0x001fe20000010000 */
[----:B------:R-:W-:Y:S01]  /*137d0*/  FMUL.FTZ R149, R149, R6 ;  /* 0x0000000695957220 */ /* 0x000fe20000410000 */
[-C--:B------:R-:W-:Y:S01]  /*137e0*/  FMUL.FTZ R90, R90, R11.reuse ;  /* 0x0000000b5a5a7220 */ /* 0x080fe20000410000 */
[----:B-1----:R-:W-:Y:S01]  /*137f0*/  FADD.FTZ R21, R49, R12 ;  /* 0x0000000c31157221 */ /* 0x002fe20000010000 */
        /* <DEDUP_REMOVED lines=10> */
[----:B------:R-:W1:Y:S01]  /*138a0*/  MUFU.EX2 R53, R53 ;  /* 0x0000003500357308 */ /* 0x000e620000000800 */
        /* <DEDUP_REMOVED lines=37> */
[----:B------:R-:W-:Y:S01]  /*13b00*/  F2FP.BF16.F32.PACK_AB R179, R31, R179 ;  /* 0x000000b31fb3723e */ /* 0x000fe200000010ff */
[----:B------:R-:W-:Y:S01]  /*13b10*/  IMAD.MOV.U32 R11, RZ, RZ, R7 ;  /* 0x000000ffff0b7224 */ /* 0x000fe200078e0007 */
        /* <DEDUP_REMOVED lines=15> */
[----:B------:R-:W-:Y:S01]  /*13c10*/  F2FP.BF16.F32.PACK_AB R154, R41, R154 ;  /* 0x0000009a299a723e */ /* 0x000fe200000010ff */
[----:B-1----:R-:W-:Y:S01]  /*13c20*/  FADD.FTZ R4, R9, R12 ;  /* 0x0000000c09047221 */ /* 0x002fe20000010000 */
[----:B------:R-:W-:Y:S01]  /*13c30*/  F2FP.BF16.F32.PACK_AB R156, R44, R156 ;  /* 0x0000009c2c9c723e */ /* 0x000fe200000010ff */
[----:B------:R-:W-:Y:S01]  /*13c40*/  IMAD.MOV.U32 R12, RZ, RZ, R8 ;  /* 0x000000ffff0c7224 */ /* 0x000fe200078e0008 */
[----:B------:R-:W-:-:S02]  /*13c50*/  F2FP.BF16.F32.PACK_AB R158, R45, R158 ;  /* 0x0000009e2d9e723e */ /* 0x000fc400000010ff */
[----:B------:R-:W-:Y:S02]  /*13c60*/  F2FP.BF16.F32.PACK_AB R160, R48, R37 ;  /* 0x0000002530a0723e */ /* 0x000fe400000010ff */
[----:B------:R-:W-:Y:S01]  /*13c70*/  F2FP.BF16.F32.PACK_AB R161, R15, R161 ;  /* 0x000000a10fa1723e */ /* 0x000fe200000010ff */
[----:B--2---:R-:W-:Y:S01]  /*13c80*/  FADD.FTZ R3, R20, R3 ;  /* 0x0000000314037221 */ /* 0x004fe20000010000 */
[----:B------:R-:W-:Y:S02]  /*13c90*/  F2FP.BF16.F32.PACK_AB R162, R52, R49 ;  /* 0x0000003134a2723e */ /* 0x000fe400000010ff */
[----:B------:R-:W-:Y:S02]  /*13ca0*/  F2FP.BF16.F32.PACK_AB R163, R79, R78 ;  /* 0x0000004e4fa3723e */ /* 0x000fe400000010ff */
[----:B------:R-:W-:Y:S02]  /*13cb0*/  F2FP.BF16.F32.PACK_AB R164, R56, R53 ;  /* 0x0000003538a4723e */ /* 0x000fe400000010ff */
[----:B------:R-:W-:-:S02]  /*13cc0*/  F2FP.BF16.F32.PACK_AB R165, R83, R82 ;  /* 0x0000005253a5723e */ /* 0x000fc400000010ff */
[----:B------:R-:W-:Y:S02]  /*13cd0*/  F2FP.BF16.F32.PACK_AB R166, R9, R57 ;  /* 0x0000003909a6723e */ /* 0x000fe400000010ff */
[----:B------:R-:W-:Y:S01]  /*13ce0*/  F2FP.BF16.F32.PACK_AB R167, R20, R167 ;  /* 0x000000a714a7723e */ /* 0x000fe200000010ff */
[----:B------:R-:W-:Y:S06]  /*13cf0*/  @P3 BRA `(.L_x_2714) ;  /* 0xffffffd4004c3947 */ /* 0x000fec000383ffff */
.L_x_2704:
[----:B------:R-:W-:-:S13]  /*13d00*/  ISETP.GE.AND P2, PT, R10, R191, PT ;  /* 0x000000bf0a00720c */ /* 0x000fda0003f46270 */
[----:B------:R-:W-:Y:S05]  /*13d10*/  @!P2 BRA `(.L_x_2715) ;  /* 0x000000200074a947 */ /* 0x000fea0003800000 */
[----:B------:R-:W-:Y:S02]  /*13d20*/  IMAD.MOV.U32 R11, RZ, RZ, R8 ;  /* 0x000000ffff0b7224 */ /* 0x000fe400078e0008 */
[----:B------:R-:W-:Y:S02]  /*13d30*/  IMAD.MOV.U32 R12, RZ, RZ, R7 ;  /* 0x000000ffff0c7224 */ /* 0x000fe400078e0007 */
[----:B------:R-:W-:Y:S02]  /*13d40*/  IMAD.MOV.U32 R6, RZ, RZ, R186 ;  /* 0x000000ffff067224 */ /* 0x000fe400078e00ba */
[----:B------:R-:W-:-:S07]  /*13d50*/  IMAD.MOV.U32 R13, RZ, RZ, R184 ;  /* 0x000000ffff0d7224 */ /* 0x000fce00078e00b8 */
.L_x_2725:
        /* <DEDUP_REMOVED lines=10> */
.L_x_2717:
[----:B------:R-:W-:Y:S01]  /*13e00*/  IMAD R0, R184, 0x8, R2 ;  /* 0x00000008b8007824 */ /* 0x000fe200078e0202 */
[----:B------:R-:W-:-:S04]  /*13e10*/  SHF.L.U32 R7, R186, 0x1f, RZ ;  /* 0x0000001fba077819 */ /* 0x000fc800000006ff */
[----:B------:R0:W1:Y:S01]  /*13e20*/  SYNCS.PHASECHK.TRANS64.TRYWAIT P3, [R0+URZ+0x28830], R7 ;  /* 0x02883007000075a7 */ /* 0x000062000806017f */
[----:B------:R-:W-:Y:S05]  /*13e30*/  @!P0 BRA `(.L_x_2718) ;  /* 0x0000000000048947 */ /* 0x000fea0003800000 */
[----:B------:R-:W-:Y:S01]  /*13e40*/  BPT.TRAP 0x1 ;  /* 0x000000040000795c */ /* 0x000fe20000300000 */
.L_x_2718:
[----:B------:R-:W-:Y:S04]  /*13e50*/  BSSY B0, `(.L_x_2716) ;  /* 0x0000004000007945 */ /* 0x000fe80003800000 */
[----:B-1----:R-:W-:Y:S05]  /*13e60*/  @P3 BRA `(.L_x_2719) ;  /* 0x0000000000083947 */ /* 0x002fea0003800000 */
[----:B------:R-:W1:Y:S02]  /*13e70*/  SYNCS.PHASECHK.TRANS64.TRYWAIT P3, [R0+URZ+0x28830], R7 ;  /* 0x02883007000075a7 */ /* 0x000e64000806017f */
[----:B-1----:R-:W-:Y:S05]  /*13e80*/  @!P3 BRA `(.L_x_2720) ;  /* 0x000000f4003cb947 */ /* 0x002fea0003800000 */
.L_x_2719:
[----:B------:R-:W-:Y:S05]  /*13e90*/  BSYNC B0 ;  /* 0x0000000000007941 */ /* 0x000fea0003800000 */
.L_x_2716:
        /* <DEDUP_REMOVED lines=60> */
.L_x_2722:
[----:B------:R-:W-:Y:S01]  /*14260*/  SHF.L.U32 R0, R6, 0x1f, RZ ;  /* 0x0000001f06007819 */ /* 0x000fe200000006ff */
[----:B------:R-:W-:-:S04]  /*14270*/  IMAD R6, R13, 0x8, R2 ;  /* 0x000000080d067824 */ /* 0x000fc800078e0202 */
[----:B------:R0:W1:Y:S01]  /*14280*/  SYNCS.PHASECHK.TRANS64.TRYWAIT P2, [R6+URZ+0x28850], R0 ;  /* 0x02885000060075a7 */ /* 0x000062000804017f */
[----:B------:R-:W-:Y:S05]  /*14290*/  @!P0 BRA `(.L_x_2723) ;  /* 0x0000000000048947 */ /* 0x000fea0003800000 */
[----:B------:R-:W-:Y:S01]  /*142a0*/  BPT.TRAP 0x1 ;  /* 0x000000040000795c */ /* 0x000fe20000300000 */
.L_x_2723:
[----:B-1----:R-:W-:Y:S05]  /*142b0*/  @P2 BRA `(.L_x_2721) ;  /* 0x0000000000082947 */ /* 0x002fea0003800000 */
[----:B------:R-:W1:Y:S02]  /*142c0*/  SYNCS.PHASECHK.TRANS64.TRYWAIT P2, [R6+URZ+0x28850], R0 ;  /* 0x02885000060075a7 */ /* 0x000e64000804017f */
[----:B-1----:R-:W-:Y:S05]  /*142d0*/  @!P2 BRA `(.L_x_2724) ;  /* 0x000000f0003ca947 */ /* 0x002fea0003800000 */
.L_x_2721:
        /* <DEDUP_REMOVED lines=8> */
[----:B------:R-:W-:Y:S02]  /*14360*/  R2UR UR7, R7 ;  /* 0x00000000070772ca */ /* 0x000fe400000e0000 */
[----:B------:R-:W-:Y:S02]  /*14370*/  LOP3.LUT R0, R0, 0x4000000, RZ, 0xfc, !PT ;  /* 0x0400000000007812 */ /* 0x000fe400078efcff */
[C---:B------:R-:W-:Y:S01]  /*14380*/  ISETP.GT.AND P2, PT, R10.reuse, R191, PT ;  /* 0x000000bf0a00720c */ /* 0x040fe20003f44270 */
[----:B------:R-:W-:Y:S02]  /*14390*/  VIADD R10, R10, 0xffffffff ;  /* 0xffffffff0a0a7836 */ /* 0x000fe40000000000 */
[C---:B------:R-:W-:Y:S01]  /*143a0*/  IMAD R6, R13.reuse, 0x800, R0 ;  /* 0x000008000d067824 */ /* 0x040fe200078e0200 */
[----:B------:R-:W-:Y:S01]  /*143b0*/  FMNMX.FTZ R0, R24, R12, !PT ;  /* 0x0000000c18007209 */ /* 0x000fe20007810000 */
[----:B------:R-:W-:-:S02]  /*143c0*/  @!P1 IMAD R13, R13, 0x8, R2 ;  /* 0x000000080d0d9824 */ /* 0x000fc400078e0202 */
[C---:B------:R-:W-:Y:S01]  /*143d0*/  VIADD R8, R6.reuse, 0x80 ;  /* 0x0000008006087836 */ /* 0x040fe20000000000 */
[----:B------:R-:W-:Y:S01]  /*143e0*/  R2UR UR6, R6 ;  /* 0x00000000060672ca */ /* 0x000fe200000e0000 */
[----:B------:R-:W-:Y:S01]  /*143f0*/  @!P1 VIADD R13, R13, 0x28860 ;  /* 0x000288600d0d9836 */ /* 0x000fe20000000000 */
[----:B------:R-:W-:-:S04]  /*14400*/  FMNMX.FTZ R0, R25, R0, !PT ;  /* 0x0000000019007209 */ /* 0x000fc80007810000 */
[----:B------:R-:W-:-:S04]  /*14410*/  FMNMX.FTZ R0, R28, R0, !PT ;  /* 0x000000001c007209 */ /* 0x000fc80007810000 */
[----:B------:R-:W-:-:S03]  /*14420*/  FMNMX.FTZ R0, R29, R0, !PT ;  /* 0x000000001d007209 */ /* 0x000fc60007810000 */
[----:B------:R-:W-:Y:S01]  /*14430*/  HGMMA.64x128x16.F32.BF16 R88, R180, gdesc[UR4].tnspB, R88, gsb0 ;  /* 0x41e00004b4587df0 */ /* 0x000fe20008001858 */
[----:B------:R-:W-:Y:S01]  /*14440*/  R2UR UR6, R8 ;  /* 0x00000000080672ca */ /* 0x000fe200000e0000 */
[----:B------:R-:W-:Y:S01]  /*14450*/  VIADD R8, R6, 0x100 ;  /* 0x0000010006087836 */ /* 0x000fe20000000000 */
[----:B------:R-:W-:Y:S01]  /*14460*/  R2UR UR7, R9 ;  /* 0x00000000090772ca */ /* 0x000fe200000e0000 */
[----:B------:R-:W-:Y:S01]  /*14470*/  IMAD.MOV.U32 R9, RZ, RZ, 0x40000040 ;  /* 0x40000040ff097424 */ /* 0x000fe200078e00ff */
        /* <DEDUP_REMOVED lines=29> */
[----:B------:R-:W0:Y:S01]  /*14650*/  SHFL.BFLY PT, R0, R7, 0x2, 0x1f ;  /* 0x0c401f0007007f89 */ /* 0x000e2200000e0000 */
[----:B------:R-:W-:Y:S02]  /*14660*/  WARPGROUP.DEPBAR.LE gsb0, 0x0 ;  /* 0x00008000000079c5 */ /* 0x000fe40000010000 */
[----:B------:R-:W-:Y:S01]  /*14670*/  WARPGROUP.ARRIVE ;  /* 0x00000000000079c5 */ /* 0x000fe20000000000 */
[----:B0-----:R-:W-:-:S05]  /*14680*/  FMNMX.FTZ R7, R7, R0, !PT ;  /* 0x0000000007077209 */ /* 0x001fca0007810000 */
[----:B------:R-:W-:Y:S01]  /*14690*/  HGMMA.64x128x16.F32.BF16 R88, R176, gdesc[UR4].tnspB, R88, gsb0 ;  /* 0x41e00004b0587df0 */ /* 0x000fe20008001858 */
[----:B------:R-:W-:Y:S01]  /*146a0*/  R2UR UR6, R8 ;  /* 0x00000000080672ca */ /* 0x000fe200000e0000 */
[----:B------:R-:W-:Y:S01]  /*146b0*/  VIADD R8, R6, 0x180 ;  /* 0x0000018006087836 */ /* 0x000fe20000000000 */
[----:B------:R-:W-:Y:S01]  /*146c0*/  R2UR UR7, R9 ;  /* 0x00000000090772ca */ /* 0x000fe200000e0000 */
[----:B------:R-:W-:Y:S01]  /*146d0*/  IMAD.MOV.U32 R9, RZ, RZ, 0x40000040 ;  /* 0x40000040ff097424 */ /* 0x000fe200078e00ff */
[----:B------:R-:W0:Y:S02]  /*146e0*/  SHFL.BFLY PT, R0, R7, 0x1, 0x1f ;  /* 0x0c201f0007007f89 */ /* 0x000e2400000e0000 */
[----:B0-----:R-:W-:Y:S01]  /*146f0*/  FMNMX.FTZ R7, R7, R0, !PT ;  /* 0x0000000007077209 */ /* 0x001fe20007810000 */
[----:B------:R-:W-:-:S04]  /*14700*/  IMAD.U32 R0, RZ, RZ, UR46 ;  /* 0x0000002eff007e24 */ /* 0x000fc8000f8e00ff */
[C---:B------:R-:W-:Y:S01]  /*14710*/  FMUL.FTZ R15, R7.reuse, R0 ;  /* 0x00000000070f7220 */ /* 0x040fe20000410000 */
[----:B------:R-:W-:-:S03]  /*14720*/  FADD.FTZ R12, -R7, R12 ;  /* 0x0000000c070c7221 */ /* 0x000fc60000010100 */
        /* <DEDUP_REMOVED lines=11> */
[----:B------:R-:W-:Y:S01]  /*147e0*/  FMUL.FTZ R12, R12, R0 ;  /* 0x000000000c0c7220 */ /* 0x000fe20000410000 */
        /* <DEDUP_REMOVED lines=15> */
[-CC-:B------:R-:W-:Y:S01]  /*148e0*/  FFMA.FTZ R32, R56, R0.reuse, -R15.reuse ;  /* 0x0000000038207223 */ /* 0x180fe2000001080f */
[----:B------:R-:W-:Y:S02]  /*148f0*/  FFMA.FTZ R36, R61, R0, -R15 ;  /* 0x000000003d247223 */ /* 0x000fe4000001080f */
[----:B------:R-:W-:Y:S01]  /*14900*/  HGMMA.64x128x16.F32.BF16 R88, R172, gdesc[UR4].tnspB, R88, gsb0 ;  /* 0x41e00004ac587df0 */ /* 0x000fe20008001858 */
[----:B------:R-:W-:Y:S01]  /*14910*/  R2UR UR6, R8 ;  /* 0x00000000080672ca */ /* 0x000fe200000e0000 */
[----:B------:R-:W-:Y:S01]  /*14920*/  VIADD R8, R6, 0x200 ;  /* 0x0000020006087836 */ /* 0x000fe20000000000 */
[----:B------:R-:W-:Y:S01]  /*14930*/  R2UR UR7, R9 ;  /* 0x00000000090772ca */ /* 0x000fe200000e0000 */
[----:B------:R-:W-:Y:S01]  /*14940*/  IMAD.MOV.U32 R9, RZ, RZ, 0x40000040 ;  /* 0x40000040ff097424 */ /* 0x000fe200078e00ff */
        /* <DEDUP_REMOVED lines=63> */
[----:B------:R-:W-:-:S03]  /*14d40*/  IMAD.MOV.U32 R9, RZ, RZ, 0x40000040 ;  /* 0x40000040ff097424 */ /* 0x000fc600078e00ff */
[----:B------:R-:W-:-:S05]  /*14d50*/  FMNMX.FTZ R14, R87, R14, !PT ;  /* 0x0000000e570e7209 */ /* 0x000fca0007810000 */
[----:B------:R-:W0:Y:S01]  /*14d60*/  SHFL.BFLY PT, R8, R14, 0x2, 0x1f ;  /* 0x0c401f000e087f89 */ /* 0x000e2200000e0000 */
[----:B------:R-:W-:Y:S02]  /*14d70*/  WARPGROUP.DEPBAR.LE gsb0, 0x0 ;  /* 0x00008000000079c5 */ /* 0x000fe40000010000 */
[----:B------:R-:W-:Y:S01]  /*14d80*/  WARPGROUP.ARRIVE ;  /* 0x00000000000079c5 */ /* 0x000fe20000000000 */
[-CC-:B------:R-:W-:Y:S01]  /*14d90*/  FFMA.FTZ R152, R25, R0.reuse, -R15.reuse ;  /* 0x0000000019987223 */ /* 0x180fe2000001080f */
[-CC-:B------:R-:W-:Y:S01]  /*14da0*/  FFMA.FTZ R25, R53, R0.reuse, -R15.reuse ;  /* 0x0000000035197223 */ /* 0x180fe2000001080f */
[-CC-:B------:R-:W-:Y:S01]  /*14db0*/  FFMA.FTZ R153, R29, R0.reuse, -R15.reuse ;  /* 0x000000001d997223 */ /* 0x180fe2000001080f */
[-CC-:B------:R-:W-:Y:S01]  /*14dc0*/  FFMA.FTZ R29, R45, R0.reuse, -R15.reuse ;  /* 0x000000002d1d7223 */ /* 0x180fe2000001080f */
[-CC-:B------:R-:W-:Y:S01]  /*14dd0*/  FFMA.FTZ R154, R60, R0.reuse, -R15.reuse ;  /* 0x000000003c9a7223 */ /* 0x180fe2000001080f */
[----:B------:R-:W-:Y:S01]  /*14de0*/  HGMMA.64x128x16.F32.BF16 R88, R156, gdesc[UR4].tnspB, R88, gsb0 ;  /* 0x41e000049c587df0 */ /* 0x000fe20008001858 */
[----:B------:R-:W-:Y:S01]  /*14df0*/  R2UR UR7, R9 ;  /* 0x00000000090772ca */ /* 0x000fe200000e0000 */
[-CC-:B------:R-:W-:Y:S01]  /*14e00*/  FFMA.FTZ R45, R76, R0.reuse, -R15.reuse ;  /* 0x000000004c2d7223 */ /* 0x180fe2000001080f */
[----:B------:R-:W-:Y:S01]  /*14e10*/  FFMA.FTZ R9, R84, R0, -R15 ;  /* 0x0000000054097223 */ /* 0x000fe2000001080f */
[----:B------:R-:W-:Y:S01]  /*14e20*/  MUFU.EX2 R152, R152 ;  /* 0x0000009800987308 */ /* 0x000fe20000000800 */
[----:B0-----:R-:W-:Y:S01]  /*14e30*/  FMNMX.FTZ R14, R14, R8, !PT ;  /* 0x000000080e0e7209 */ /* 0x001fe20007810000 */
[----:B------:R-:W-:-:S04]  /*14e40*/  VIADD R8, R6, 0x300 ;  /* 0x0000030006087836 */ /* 0x000fc80000000000 */
[----:B------:R-:W0:Y:S01]  /*14e50*/  SHFL.BFLY PT, R53, R14, 0x1, 0x1f ;  /* 0x0c201f000e357f89 */ /* 0x000e2200000e0000 */
[----:B------:R-:W-:Y:S01]  /*14e60*/  R2UR UR6, R8 ;  /* 0x00000000080672ca */ /* 0x000fe200000e0000 */
[----:B------:R-:W-:Y:S08]  /*14e70*/  MUFU.EX2 R153, R153 ;  /* 0x0000009900997308 */ /* 0x000ff00000000800 */
[----:B------:R-:W-:Y:S08]  /*14e80*/  MUFU.EX2 R29, R29 ;  /* 0x0000001d001d7308 */ /* 0x000ff00000000800 */
[----:B------:R-:W-:Y:S01]  /*14e90*/  MUFU.EX2 R25, R25 ;  /* 0x0000001900197308 */ /* 0x000fe20000000800 */
[----:B0-----:R-:W-:Y:S01]  /*14ea0*/  FMNMX.FTZ R8, R14, R53, !PT ;  /* 0x000000350e087209 */ /* 0x001fe20007810000 */
[----:B------:R-:W-:-:S06]  /*14eb0*/  VIADD R14, R6, 0x380 ;  /* 0x00000380060e7836 */ /* 0x000fcc0000000000 */
[----:B------:R-:W-:Y:S01]  /*14ec0*/  MUFU.EX2 R154, R154 ;  /* 0x0000009a009a7308 */ /* 0x000fe20000000800 */
[----:B------:R-:W-:-:S04]  /*14ed0*/  FMUL.FTZ R57, R8, R0 ;  /* 0x0000000008397220 */ /* 0x000fc80000410000 */
        /* <DEDUP_REMOVED lines=8> */
[----:B------:R-:W-:Y:S01]  /*14f60*/  IADD3 R43, -R192, 0xb, RZ ;  /* 0x0000000bc02b7810 */ /* 0x000fe20007ffe1ff */
        /* <DEDUP_REMOVED lines=31> */
[----:B------:R-:W-:Y:S02]  /*15160*/  FADD.FTZ R15, -R8, R11 ;  /* 0x0000000b080f7221 */ /* 0x000fe40000010100 */
[----:B------:R-:W-:Y:S01]  /*15170*/  MUFU.EX2 R169, R169 ;  /* 0x000000a900a97308 */ /* 0x000fe20000000800 */
[-CC-:B------:R-:W-:Y:S01]  /*15180*/  FFMA.FTZ R157, R66, R0.reuse, -R57.reuse ;  /* 0x00000000429d7223 */ /* 0x180fe20000010839 */
[----:B------:R-:W-:Y:S01]  /*15190*/  HGMMA.64x128x16.F32.BF16 R88, R160, gdesc[UR4].tnspB, R88, gsb0 ;  /* 0x41e00004a0587df0 */ /* 0x000fe20008001858 */
[-C--:B------:R-:W-:Y:S01]  /*151a0*/  FMUL.FTZ R15, R15, R0.reuse ;  /* 0x000000000f0f7220 */ /* 0x080fe20000410000 */
[----:B------:R-:W-:Y:S01]  /*151b0*/  R2UR UR6, R14 ;  /* 0x000000000e0672ca */ /* 0x000fe200000e0000 */
[-CC-:B------:R-:W-:Y:S01]  /*151c0*/  FFMA.FTZ R14, R55, R0.reuse, -R57.reuse ;  /* 0x00000000370e7223 */ /* 0x180fe20000010839 */
[----:B------:R-:W-:-:S02]  /*151d0*/  FFMA.FTZ R159, R70, R0, -R57 ;  /* 0x00000000469f7223 */ /* 0x000fc40000010839 */
        /* <DEDUP_REMOVED lines=8> */
[----:B------:R-:W-:Y:S02]  /*15260*/  @!P1 VIADD R39, R15, 0x28840 ;  /* 0x000288400f279836 */ /* 0x000fe40000000000 */
[----:B------:R-:W-:-:S03]  /*15270*/  FFMA.FTZ R15, R59, R0, -R57 ;  /* 0x000000003b0f7223 */ /* 0x000fc60000010839 */
        /* <DEDUP_REMOVED lines=11> */
[----:B------:R-:W1:Y:S08]  /*15330*/  MUFU.EX2 R79, R79 ;  /* 0x0000004f004f7308 */ /* 0x000e700000000800 */
[----:B------:R-:W-:Y:S08]  /*15340*/  MUFU.EX2 R82, R82 ;  /* 0x0000005200527308 */ /* 0x000ff00000000800 */
[----:B------:R-:W-:Y:S08]  /*15350*/  MUFU.EX2 R83, R83 ;  /* 0x0000005300537308 */ /* 0x000ff00000000800 */
[----:B------:R-:W-:Y:S01]  /*15360*/  MUFU.EX2 R9, R9 ;  /* 0x0000000900097308 */ /* 0x000fe20000000800 */
[----:B------:R-:W-:-:S02]  /*15370*/  WARPGROUP.DEPBAR.LE gsb0, 0x0 ;  /* 0x00008000000079c5 */ /* 0x000fc40000010000 */
[----:B------:R-:W-:Y:S01]  /*15380*/  WARPGROUP.ARRIVE ;  /* 0x00000000000079c5 */ /* 0x000fe20000000000 */
[----:B------:R-:W-:-:S04]  /*15390*/  FFMA.FTZ R161, R74, R0, -R57 ;  /* 0x000000004aa17223 */ /* 0x000fc80000010839 */
[----:B------:R-:W-:Y:S01]  /*153a0*/  MUFU.EX2 R86, R86 ;  /* 0x0000005600567308 */ /* 0x000fe20000000800 */
[----:B------:R-:W-:Y:S02]  /*153b0*/  F2FP.BF16.F32.PACK_AB R160, R40, R33 ;  /* 0x0000002128a0723e */ /* 0x000fe400000010ff */
[----:B0-----:R-:W-:Y:S01]  /*153c0*/  F2FP.BF16.F32.PACK_AB R162, R48, R45 ;  /* 0x0000002d30a2723e */ /* 0x001fe200000010ff */
[----:B------:R-:W-:Y:S01]  /*153d0*/  HGMMA.64x128x16.F32.BF16 R88, R164, gdesc[UR4].tnspB, R88, gsb0 ;  /* 0x41e00004a4587df0 */ /* 0x000fe20008001858 */
[----:B-1----:R-:W-:-:S03]  /*153e0*/  F2FP.BF16.F32.PACK_AB R163, R79, R78 ;  /* 0x0000004e4fa3723e */ /* 0x002fc600000010ff */
[----:B------:R-:W-:Y:S08]  /*153f0*/  MUFU.EX2 R161, R161 ;  /* 0x000000a100a17308 */ /* 0x000ff00000000800 */
[----:B------:R-:W0:Y:S01]  /*15400*/  MUFU.EX2 R11, R85 ;  /* 0x00000055000b7308 */ /* 0x000e220000000800 */
[----:B------:R-:W-:Y:S02]  /*15410*/  WARPGROUP.DEPBAR.LE gsb0, 0x0 ;  /* 0x00008000000079c5 */ /* 0x000fe40000010000 */
        /* <DEDUP_REMOVED lines=9> */
[----:B--2---:R-:W-:Y:S01]  /*154b0*/  FFMA.FTZ R39, R12, R4, R180 ;  /* 0x000000040c277223 */ /* 0x004fe200000100b4 */
[----:B------:R-:W-:Y:S01]  /*154c0*/  FADD.FTZ R4, R26, R3 ;  /* 0x000000031a047221 */ /* 0x000fe20000010000 */
[----:B------:R-:W-:Y:S01]  /*154d0*/  FFMA.FTZ R3, R63, R0, -R57 ;  /* 0x000000003f037223 */ /* 0x000fe20000010839 */
[C---:B------:R-:W-:Y:S01]  /*154e0*/  F2FP.BF16.F32.PACK_AB R180, R152.reuse, R180 ;  /* 0x000000b498b4723e */ /* 0x040fe200000010ff */
[----:B------:R-:W-:Y:S01]  /*154f0*/  FADD.FTZ R39, R152, R39 ;  /* 0x0000002798277221 */ /* 0x000fe20000010000 */
[----:B------:R-:W-:Y:S01]  /*15500*/  FADD.FTZ R4, R183, R4 ;  /* 0x00000004b7047221 */ /* 0x000fe20000010000 */
[C---:B------:R-:W-:Y:S01]  /*15510*/  F2FP.BF16.F32.PACK_AB R183, R27.reuse, R183 ;  /* 0x000000b71bb7723e */ /* 0x040fe200000010ff */
[----:B------:R-:W-:Y:S01]  /*15520*/  FMUL.FTZ R100, R100, R12 ;  /* 0x0000000c64647220 */ /* 0x000fe20000410000 */
[----:B------:R-:W-:Y:S01]  /*15530*/  FADD.FTZ R42, R182, R39 ;  /* 0x00000027b62a7221 */ /* 0x000fe20000010000 */
[----:B------:R-:W-:Y:S01]  /*15540*/  @!P1 PRMT R39, RZ, 0x654, R13 ;  /* 0x00000654ff279816 */ /* 0x000fe2000000000d */
[----:B------:R-:W-:Y:S01]  /*15550*/  FADD.FTZ R4, R27, R4 ;  /* 0x000000041b047221 */ /* 0x000fe20000010000 */
[----:B------:R-:W0:Y:S01]  /*15560*/  MUFU.EX2 R3, R3 ;  /* 0x0000000300037308 */ /* 0x000e220000000800 */
[C---:B------:R-:W-:Y:S01]  /*15570*/  FADD.FTZ R13, R153.reuse, R42 ;  /* 0x0000002a990d7221 */ /* 0x040fe20000010000 */
[----:B------:R2:W-:Y:S01]  /*15580*/  @!P1 SYNCS.ARRIVE.TRANS64.RED.A1T0 RZ, [R39+URZ], RZ ;  /* 0x000000ff27ff99a7 */ /* 0x0005e2000810043f */
[----:B------:R-:W-:Y:S01]  /*15590*/  F2FP.BF16.F32.PACK_AB R182, R153, R182 ;  /* 0x000000b699b6723e */ /* 0x000fe200000010ff */
[----:B------:R-:W-:Y:S01]  /*155a0*/  FMUL.FTZ R101, R101, R12 ;  /* 0x0000000c65657220 */ /* 0x000fe20000410000 */
[----:B------:R-:W-:Y:S01]  /*155b0*/  FADD.FTZ R13, R176, R13 ;  /* 0x0000000db00d7221 */ /* 0x000fe20000010000 */
[----:B------:R-:W-:Y:S01]  /*155c0*/  F2FP.BF16.F32.PACK_AB R176, R28, R176 ;  /* 0x000000b01cb0723e */ /* 0x000fe200000010ff */
[----:B------:R-:W-:Y:S01]  /*155d0*/  FMUL.FTZ R104, R104, R12 ;  /* 0x0000000c68687220 */ /* 0x000fe20000410000 */
[----:B------:R-:W-:Y:S01]  /*155e0*/  F2FP.BF16.F32.PACK_AB R153, R15, R6 ;  /* 0x000000060f99723e */ /* 0x000fe200000010ff */
[----:B------:R-:W-:Y:S01]  /*155f0*/  FADD.FTZ R13, R28, R13 ;  /* 0x0000000d1c0d7221 */ /* 0x000fe20000010000 */
[----:B--2---:R-:W-:Y:S01]  /*15600*/  FADD.FTZ R39, R177, R4 ;  /* 0x00000004b1277221 */ /* 0x004fe20000010000 */
[----:B------:R-:W-:Y:S01]  /*15610*/  FFMA.FTZ R4, R67, R0, -R57 ;  /* 0x0000000043047223 */ /* 0x000fe20000010839 */
[-C--:B------:R-:W-:Y:S01]  /*15620*/  FMUL.FTZ R105, R105, R12.reuse ;  /* 0x0000000c69697220 */ /* 0x080fe20000410000 */
[----:B------:R-:W-:Y:S01]  /*15630*/  FMUL.FTZ R108, R108, R12 ;  /* 0x0000000c6c6c7220 */ /* 0x000fe20000410000 */
[----:B------:R-:W-:Y:S01]  /*15640*/  FADD.FTZ R42, R30, R39 ;  /* 0x000000271e2a7221 */ /* 0x000fe20000010000 */
[----:B------:R-:W-:Y:S01]  /*15650*/  FADD.FTZ R39, R178, R13 ;  /* 0x0000000db2277221 */ /* 0x000fe20000010000 */
[C---:B------:R-:W-:Y:S01]  /*15660*/  F2FP.BF16.F32.PACK_AB R178, R20.reuse, R178 ;  /* 0x000000b214b2723e */ /* 0x040fe200000010ff */
[----:B------:R-:W2:Y:S01]  /*15670*/  MUFU.EX2 R4, R4 ;  /* 0x0000000400047308 */ /* 0x000ea20000000800 */
[----:B-1----:R-:W-:Y:S01]  /*15680*/  FADD.FTZ R43, R179, R42 ;  /* 0x0000002ab32b7221 */ /* 0x002fe20000010000 */
[----:B------:R-:W-:Y:S01]  /*15690*/  FADD.FTZ R39, R20, R39 ;  /* 0x0000002714277221 */ /* 0x000fe20000010000 */
[-CC-:B------:R-:W-:Y:S01]  /*156a0*/  FFMA.FTZ R13, R71, R0.reuse, -R57.reuse ;  /* 0x00000000470d7223 */ /* 0x180fe20000010839 */
[----:B------:R-:W-:Y:S01]  /*156b0*/  FFMA.FTZ R57, R87, R0, -R57 ;  /* 0x0000000057397223 */ /* 0x000fe20000010839 */
[----:B------:R-:W-:Y:S01]  /*156c0*/  FADD.FTZ R42, R38, R43 ;  /* 0x0000002b262a7221 */ /* 0x000fe20000010000 */
[----:B------:R-:W-:Y:S01]  /*156d0*/  FADD.FTZ R46, R172, R39 ;  /* 0x00000027ac2e7221 */ /* 0x000fe20000010000 */
[----:B------:R-:W-:Y:S01]  /*156e0*/  F2FP.BF16.F32.PACK_AB R172, R21, R172 ;  /* 0x000000ac15ac723e */ /* 0x000fe200000010ff */
[-C--:B------:R-:W-:Y:S01]  /*156f0*/  FMUL.FTZ R109, R109, R12.reuse ;  /* 0x0000000c6d6d7220 */ /* 0x080fe20000410000 */
[----:B------:R-:W-:Y:S01]  /*15700*/  FADD.FTZ R42, R173, R42 ;  /* 0x0000002aad2a7221 */ /* 0x000fe20000010000 */
[----:B------:R-:W-:Y:S01]  /*15710*/  FADD.FTZ R39, R21, R46 ;  /* 0x0000002e15277221 */ /* 0x000fe20000010000 */
[----:B------:R-:W1:Y:S01]  /*15720*/  MUFU.EX2 R13, R13 ;  /* 0x0000000d000d7308 */ /* 0x000e620000000800 */
[-C--:B------:R-:W-:Y:S01]  /*15730*/  FMUL.FTZ R112, R112, R12.reuse ;  /* 0x0000000c70707220 */ /* 0x080fe20000410000 */
[----:B------:R-:W-:Y:S01]  /*15740*/  FADD.FTZ R42, R31, R42 ;  /* 0x0000002a1f2a7221 */ /* 0x000fe20000010000 */
[----:B------:R-:W-:Y:S01]  /*15750*/  FADD.FTZ R46, R174, R39 ;  /* 0x00000027ae2e7221 */ /* 0x000fe20000010000 */
[-C--:B------:R-:W-:Y:S01]  /*15760*/  FMUL.FTZ R113, R113, R12.reuse ;  /* 0x0000000c71717220 */ /* 0x080fe20000410000 */
[-C--:B------:R-:W-:Y:S01]  /*15770*/  FMUL.FTZ R116, R116, R12.reuse ;  /* 0x0000000c74747220 */ /* 0x080fe20000410000 */
[----:B------:R-:W-:Y:S01]  /*15780*/  FADD.FTZ R39, R175, R42 ;  /* 0x0000002aaf277221 */ /* 0x000fe20000010000 */
[----:B------:R-:W-:Y:S01]  /*15790*/  FADD.FTZ R43, R29, R46 ;  /* 0x0000002e1d2b7221 */ /* 0x000fe20000010000 */
[----:B------:R-:W-:Y:S01]  /*157a0*/  MUFU.EX2 R57, R57 ;  /* 0x0000003900397308 */ /* 0x000fe20000000800 */
        /* <DEDUP_REMOVED lines=39> */
[C---:B--2---:R-:W-:Y:S01]  /*15a20*/  F2FP.BF16.F32.PACK_AB R157, R4.reuse, R157 ;  /* 0x0000009d049d723e */ /* 0x044fe200000010ff */
[----:B------:R-:W-:Y:S01]  /*15a30*/  FMUL.FTZ R149, R149, R12 ;  /* 0x0000000c95957220 */ /* 0x000fe20000410000 */
[----:B------:R-:W-:Y:S01]  /*15a40*/  FADD.FTZ R20, R4, R21 ;  /* 0x0000001504147221 */ /* 0x000fe20000010000 */
[----:B------:R-:W-:Y:S01]  /*15a50*/  FADD.FTZ R24, R158, R27 ;  /* 0x0000001b9e187221 */ /* 0x000fe20000010000 */
[----:B------:R-:W-:Y:S01]  /*15a60*/  F2FP.BF16.F32.PACK_AB R177, R30, R177 ;  /* 0x000000b11eb1723e */ /* 0x000fe200000010ff */
        /* <DEDUP_REMOVED lines=13> */
[----:B---3--:R-:W-:Y:S01]  /*15b40*/  FADD.FTZ R21, R26, R21 ;  /* 0x000000151a157221 */ /* 0x008fe20000010000 */
        /* <DEDUP_REMOVED lines=23> */
[----:B------:R-:W-:Y:S01]  /*15cc0*/  F2FP.BF16.F32.PACK_AB R154, R36, R154 ;  /* 0x0000009a249a723e */ /* 0x000fe200000010ff */
[----:B------:R-:W-:Y:S01]  /*15cd0*/  FADD.FTZ R3, R57, R3 ;  /* 0x0000000339037221 */ /* 0x000fe20000010000 */
        /* <DEDUP_REMOVED lines=33> */
.L_x_2715:
[----:B------:R-:W-:Y:S05]  /*15ef0*/  WARPSYNC.ALL ;  /* 0x0000000000007948 */ /* 0x000fea0003800000 */
[----:B------:R-:W-:Y:S06]  /*15f00*/  BAR.ARV 0x8, 0x180 ;  /* 0x0206000000007b1d */ /* 0x000fec0000002000 */
[----:B------:R-:W-:Y:S05]  /*15f10*/  @!P0 BRA `(.L_x_2726) ;  /* 0x0000000000048947 */ /* 0x000fea0003800000 */
[----:B------:R-:W-:Y:S01]  /*15f20*/  BPT.TRAP 0x1 ;  /* 0x000000040000795c */ /* 0x000fe20000300000 */
.L_x_2726:
[----:B------:R-:W-:Y:S01]  /*15f30*/  IMAD R14, R184, 0x8, R2 ;  /* 0x00000008b80e7824 */ /* 0x000fe200078e0202 */
[----:B------:R-:W-:-:S04]  /*15f40*/  SHF.L.U32 R5, R186, 0x1f, RZ ;  /* 0x0000001fba057819 */ /* 0x000fc800000006ff */
[----:B------:R0:W1:Y:S01]  /*15f50*/  SYNCS.PHASECHK.TRANS64.TRYWAIT P2, [R14+URZ+0x28850], R5 ;  /* 0x028850050e0075a7 */ /* 0x000062000804017f */
[----:B------:R-:W-:Y:S05]  /*15f60*/  @!P0 BRA `(.L_x_2727) ;  /* 0x0000000000048947 */ /* 0x000fea0003800000 */
[----:B------:R-:W-:Y:S01]  /*15f70*/  BPT.TRAP 0x1 ;  /* 0x000000040000795c */ /* 0x000fe20000300000 */
.L_x_2727:
[----:B------:R-:W-:-:S05]  /*15f80*/  VIADD R2, R2, 0x400 ;  /* 0x0000040002027836 */ /* 0x000fca0000000000 */
[----:B------:R-:W-:-:S04]  /*15f90*/  SHF.R.U32.HI R2, RZ, 0x4, R2 ;  /* 0x00000004ff027819 */ /* 0x000fc80000011602 */
[----:B------:R-:W-:-:S04]  /*15fa0*/  LOP3.LUT R2, R2, 0x3fff, RZ, 0xc0, !PT ;  /* 0x00003fff02027812 */ /* 0x000fc800078ec0ff */
[----:B------:R-:W-:Y:S01]  /*15fb0*/  LOP3.LUT R11, R2, 0x4000000, RZ, 0xfc, !PT ;  /* 0x04000000020b7812 */ /* 0x000fe200078efcff */
[----:B-1----:R-:W-:Y:S06]  /*15fc0*/  @P2 BRA `(.L_x_2728) ;  /* 0x0000000000082947 */ /* 0x002fec0003800000 */
[----:B------:R-:W1:Y:S02]  /*15fd0*/  SYNCS.PHASECHK.TRANS64.TRYWAIT P0, [R14+URZ+0x28850], R5 ;  /* 0x028850050e0075a7 */ /* 0x000e64000800017f */
[----:B-1----:R-:W-:Y:S05]  /*15fe0*/  @!P0 BRA `(.L_x_2729) ;  /* 0x000000d4000c8947 */ /* 0x002fea0003800000 */
.L_x_2728:
[----:B------:R-:W-:Y:S01]  /*15ff0*/  IMAD R10, R184, 0x800, R11 ;  /* 0x00000800b80a7824 */ /* 0x000fe200078e020b */
[----:B------:R-:W-:Y:S05]  /*16000*/  WARPSYNC.ALL ;  /* 0x0000000000007948 */ /* 0x000fea0003800000 */
[----:B------:R-:W-:Y:S01]  /*16010*/  IMAD.MOV.U32 R11, RZ, RZ, 0x40000040 ;  /* 0x40000040ff0b7424 */ /* 0x000fe200078e00ff */
[C---:B------:R-:W-:Y:S01]  /*16020*/  R2UR UR6, R10.reuse ;  /* 0x000000000a0672ca */ /* 0x040fe200000e0000 */
[----:B------:R-:W-:Y:S01]  /*16030*/  WARPGROUP.ARRIVE ;  /* 0x00000000000079c5 */ /* 0x000fe20000000000 */
[----:B------:R-:W-:Y:S01]  /*16040*/  VIADD R12, R10, 0x80 ;  /* 0x000000800a0c7836 */ /* 0x000fe20000000000 */
[----:B01----:R-:W0:Y:S01]  /*16050*/  SHFL.BFLY PT, R5, R4, 0x2, 0x1f ;  /* 0x0c401f0004057f89 */ /* 0x003e2200000e0000 */
[----:B------:R-:W-:Y:S01]  /*16060*/  R2UR UR7, R11 ;  /* 0x000000000b0772ca */ /* 0x000fe200000e0000 */
[----:B------:R-:W-:-:S02]  /*16070*/  IMAD.MOV.U32 R13, RZ, RZ, 0x40000040 ;  /* 0x40000040ff0d7424 */ /* 0x000fc400078e00ff */
[----:B------:R-:W-:Y:S01]  /*16080*/  IMAD.MOV.U32 R11, RZ, RZ, 0x40000040 ;  /* 0x40000040ff0b7424 */ /* 0x000fe200078e00ff */
[----:B------:R-:W1:Y:S01]  /*16090*/  SHFL.BFLY PT, R2, R3, 0x2, 0x1f ;  /* 0x0c401f0003027f89 */ /* 0x000e6200000e0000 */
[----:B------:R-:W-:Y:S02]  /*160a0*/  VIADD R184, R184, 0x1 ;  /* 0x00000001b8b87836 */ /* 0x000fe40000000000 */
[----:B------:R-:W-:Y:S02]  /*160b0*/  IMAD.MOV.U32 R42, RZ, RZ, -0x800000 ;  /* 0xff800000ff2a7424 */ /* 0x000fe400078e00ff */
[----:B------:R-:W-:Y:S01]  /*160c0*/  VIADD R215, R215, 0x1 ;  /* 0x00000001d7d77836 */ /* 0x000fe20000000000 */
[----:B------:R-:W-:-:S03]  /*160d0*/  ISETP.NE.AND P2, PT, R184, 0x2, PT ;  /* 0x00000002b800780c */ /* 0x000fc60003f45270 */
[----:B------:R-:W-:Y:S01]  /*160e0*/  HGMMA.64x128x16.F32.BF16 R88, R180, gdesc[UR4].tnspB, R88, gsb0 ;  /* 0x41e00004b4587df0 */ /* 0x000fe20008001858 */
[----:B------:R-:W-:Y:S01]  /*160f0*/  R2UR UR6, R12 ;  /* 0x000000000c0672ca */ /* 0x000fe200000e0000 */
[----:B------:R-:W-:Y:S01]  /*16100*/  VIADD R12, R10, 0x100 ;  /* 0x000001000a0c7836 */ /* 0x000fe20000000000 */
[----:B------:R-:W-:Y:S01]  /*16110*/  R2UR UR7, R13 ;  /* 0x000000000d0772ca */ /* 0x000fe200000e0000 */
[----:B------:R-:W-:Y:S01]  /*16120*/  IMAD.MOV.U32 R13, RZ, RZ, 0x40000040 ;  /* 0x40000040ff0d7424 */ /* 0x000fe200078e00ff */
[----:B------:R-:W-:Y:S01]  /*16130*/  SEL R184, R184, RZ, P2 ;  /* 0x000000ffb8b87207 */ /* 0x000fe20001000000 */
[----:B0-----:R-:W-:Y:S01]  /*16140*/  FADD.FTZ R5, R5, R4 ;  /* 0x0000000405057221 */ /* 0x001fe20000010000 */
[----:B-1----:R-:W-:Y:S01]  /*16150*/  FADD.FTZ R6, R2, R3 ;  /* 0x0000000302067221 */ /* 0x002fe20000010000 */
[----:B------:R-:W-:-:S03]  /*16160*/  SEL R3, RZ, 0x1, P2 ;  /* 0x00000001ff037807 */ /* 0x000fc60001000000 */
[----:B------:R-:W0:Y:S01]  /*16170*/  SHFL.BFLY PT, R2, R5, 0x1, 0x1f ;  /* 0x0c201f0005027f89 */ /* 0x000e2200000e0000 */
[----:B------:R-:W-:-:S03]  /*16180*/  LOP3.LUT R186, R186, R3, RZ, 0x3c, !PT ;  /* 0x00000003baba7212 */ /* 0x000fc600078e3cff */
[----:B------:R-:W1:Y:S01]  /*16190*/  SHFL.BFLY PT, R9, R6, 0x1, 0x1f ;  /* 0x0c201f0006097f89 */ /* 0x000e6200000e0000 */
        /* <DEDUP_REMOVED lines=34> */
[----:B0-----:R-:W-:Y:S01]  /*163c0*/  FADD.FTZ R12, R5, R2 ;  /* 0x00000002050c7221 */ /* 0x001fe20000010000 */
[----:B------:R-:W-:Y:S01]  /*163d0*/  R2UR UR7, R13 ;  /* 0x000000000d0772ca */ /* 0x000fe200000e0000 */
[----:B-1----:R-:W-:Y:S01]  /*163e0*/  FADD.FTZ R13, R6, R9 ;  /* 0x00000009060d7221 */ /* 0x002fe20000010000 */
[----:B------:R-:W-:Y:S02]  /*163f0*/  @!P1 VIADD R6, R14, 0x28860 ;  /* 0x000288600e069836 */ /* 0x000fe40000000000 */
[----:B------:R-:W-:Y:S01]  /*16400*/  FSETP.NE.FTZ.AND P0, PT, R12, RZ, PT ;  /* 0x000000ff0c00720b */ /* 0x000fe20003f15000 */
[----:B------:R-:W-:Y:S01]  /*16410*/  IMAD.MOV.U32 R2, RZ, RZ, RZ ;  /* 0x000000ffff027224 */ /* 0x000fe200078e00ff */
[----:B------:R-:W-:Y:S01]  /*16420*/  FSETP.NE.FTZ.AND P3, PT, R13, RZ, PT ;  /* 0x000000ff0d00720b */ /* 0x000fe20003f75000 */
[----:B------:R-:W-:Y:S01]  /*16430*/  IMAD.MOV.U32 R5, RZ, RZ, RZ ;  /* 0x000000ffff057224 */ /* 0x000fe200078e00ff */
[----:B------:R-:W-:-:S09]  /*16440*/  @!P1 PRMT R6, RZ, 0x654, R6 ;  /* 0x00000654ff069816 */ /* 0x000fd20000000006 */
[----:B------:R-:W0:Y:S01]  /*16450*/  @P0 MUFU.LG2 R9, R12 ;  /* 0x0000000c00090308 */ /* 0x000e220000000c00 */
[C---:B------:R-:W-:Y:S01]  /*16460*/  @P0 FMUL.FTZ R4, R0.reuse, 0.69314718246459960938 ;  /* 0x3f31721800040820 */ /* 0x040fe20000410000 */
[----:B------:R-:W-:-:S06]  /*16470*/  @P3 FMUL.FTZ R0, R0, 0.69314718246459960938 ;  /* 0x3f31721800003820 */ /* 0x000fcc0000410000 */
[----:B------:R-:W-:Y:S08]  /*16480*/  @P0 MUFU.RCP R2, R12 ;  /* 0x0000000c00020308 */ /* 0x000ff00000001000 */
[----:B------:R-:W-:Y:S01]  /*16490*/  @P3 MUFU.RCP R5, R13 ;  /* 0x0000000d00053308 */ /* 0x000fe20000001000 */
[----:B0-----:R-:W-:-:S04]  /*164a0*/  @P0 FMUL.FTZ R9, R9, 0.69314718246459960938 ;  /* 0x3f31721809090820 */ /* 0x001fc80000410000 */
[----:B------:R-:W-:Y:S01]  /*164b0*/  @P0 FFMA.FTZ R42, R4, R7, R9 ;  /* 0x00000007042a0223 */ /* 0x000fe20000010009 */
[----:B------:R-:W-:Y:S01]  /*164c0*/  PLOP3.LUT P0, PT, PT, PT, PT, 0x8, 0x0 ;  /* 0x000000000000781c */ /* 0x000fe20003f0e170 */
[----:B------:R-:W-:Y:S02]  /*164d0*/  WARPGROUP.DEPBAR.LE gsb0, 0x0 ;  /* 0x00008000000079c5 */ /* 0x000fe40000010000 */
[----:B------:R-:W-:-:S06]  /*164e0*/  WARPGROUP.ARRIVE ;  /* 0x00000000000079c5 */ /* 0x000fcc0000000000 */
[----:B------:R-:W-:Y:S01]  /*164f0*/  HGMMA.64x128x16.F32.BF16 R88, R160, gdesc[UR4].tnspB, R88, gsb0 ;  /* 0x41e00004a0587df0 */ /* 0x000fe20008001858 */
[----:B------:R-:W-:Y:S02]  /*16500*/  R2UR UR6, R10 ;  /* 0x000000000a0672ca */ /* 0x000fe400000e0000 */
[----:B------:R-:W-:Y:S01]  /*16510*/  R2UR UR7, R11 ;  /* 0x000000000b0772ca */ /* 0x000fe200000e0000 */
[----:B------:R-:W0:Y:S02]  /*16520*/  @P3 MUFU.LG2 R10, R13 ;  /* 0x0000000d000a3308 */ /* 0x000e240000000c00 */
[----:B0-----:R-:W-:-:S04]  /*16530*/  @P3 FMUL.FTZ R11, R10, 0.69314718246459960938 ;  /* 0x3f3172180a0b3820 */ /* 0x001fc80000410000 */
[----:B------:R-:W-:Y:S01]  /*16540*/  @P3 FFMA.FTZ R3, R0, R8, R11 ;  /* 0x0000000800033223 */ /* 0x000fe2000001000b */
[----:B------:R-:W-:Y:S02]  /*16550*/  WARPGROUP.DEPBAR.LE gsb0, 0x0 ;  /* 0x00008000000079c5 */ /* 0x000fe40000010000 */
[----:B------:R-:W-:-:S06]  /*16560*/  WARPGROUP.ARRIVE ;  /* 0x00000000000079c5 */ /* 0x000fcc0000000000 */
[----:B------:R-:W-:Y:S03]  /*16570*/  HGMMA.64x128x16.F32.BF16 R88, R164, gdesc[UR4].tnspB, R88, gsb0 ;  /* 0x41e00004a4587df0 */ /* 0x000fe60008001858 */
[----:B------:R-:W-:Y:S02]  /*16580*/  WARPGROUP.DEPBAR.LE gsb0, 0x0 ;  /* 0x00008000000079c5 */ /* 0x000fe40000010000 */
        /* <DEDUP_REMOVED lines=65> */
.L_x_2646:
        /* <DEDUP_REMOVED lines=13> */
[----:B------:R-:W-:Y:S01]  /*16a70*/  IMAD.MOV.U32 R57, RZ, RZ, RZ ;  /* 0x000000ffff397224 */ /* 0x000fe200078e00ff */
[----:B------:R-:W3:Y:S01]  /*16a80*/  S2R R9, SR_SWINHI ;  /* 0x0000000000097919 */ /* 0x000ee20000002f00 */
[----:B------:R-:W-:Y:S02]  /*16a90*/  F2FP.BF16.F32.PACK_AB R36, R137, R136 ;  /* 0x000000888924723e */ /* 0x000fe400000010ff */
[----:B------:R-:W-:Y:S02]  /*16aa0*/  MOV R44, R2 ;  /* 0x00000002002c7202 */ /* 0x000fe40000000f00 */
[----:B---3--:R-:W-:-:S03]  /*16ab0*/  MOV R45, R9 ;  /* 0x00000009002d7202 */ /* 0x008fc60000000f00 */
[----:B--2---:R-:W-:-:S03]  /*16ac0*/  IMAD.WIDE R12, R0, 0x2, R44 ;  /* 0x00000002000c7825 */ /* 0x004fc600078e022c */
[C---:B------:R-:W-:Y:S02]  /*16ad0*/  IADD3 R37, P0, R12.reuse, 0x40, RZ ;  /* 0x000000400c257810 */ /* 0x040fe40007f1e0ff */
[C---:B------:R-:W-:Y:S02]  /*16ae0*/  IADD3 R35, P5, R12.reuse, 0x20, RZ ;  /* 0x000000200c237810 */ /* 0x040fe40007fbe0ff */
[----:B------:R-:W-:Y:S01]  /*16af0*/  IADD3 R39, P1, R12, 0x60, RZ ;  /* 0x000000600c277810 */ /* 0x000fe20007f3e0ff */
[--C-:B------:R-:W-:Y:S01]  /*16b00*/  IMAD.X R11, RZ, RZ, R13.reuse, P0 ;  /* 0x000000ffff0b7224 */ /* 0x100fe200000e060d */
[C---:B------:R-:W-:Y:S01]  /*16b10*/  ISETP.NE.AND P0, PT, R208.reuse, RZ, PT ;  /* 0x000000ffd000720c */ /* 0x040fe20003f05270 */
[--C-:B------:R-:W-:Y:S01]  /*16b20*/  IMAD.X R9, RZ, RZ, R13.reuse, P5 ;  /* 0x000000ffff097224 */ /* 0x100fe200028e060d */
[----:B------:R-:W-:Y:S01]  /*16b30*/  LOP3.LUT R0, R35, 0x380, RZ, 0xc0, !PT ;  /* 0x0000038023007812 */ /* 0x000fe200078ec0ff */
[----:B------:R-:W-:Y:S01]  /*16b40*/  IMAD.X R25, RZ, RZ, R13, P1 ;  /* 0x000000ffff197224 */ /* 0x000fe200008e060d */
[----:B------:R-:W-:Y:S01]  /*16b50*/  SEL R208, R208, UR4, P0 ;  /* 0x00000004d0d07c07 */ /* 0x000fe20008000000 */
[----:B------:R-:W-:Y:S05]  /*16b60*/  WARPSYNC.ALL ;  /* 0x0000000000007948 */ /* 0x000fea0003800000 */
[----:B------:R-:W-:Y:S01]  /*16b70*/  LOP3.LUT R15, R12, 0x380, RZ, 0xc0, !PT ;  /* 0x000003800c0f7812 */ /* 0x000fe200078ec0ff */
[----:B------:R-:W-:Y:S01]  /*16b80*/  ULDC.64 UR6, c[0x0][0xc08] ;  /* 0x0003020000067ab9 */ /* 0x000fe20000000a00 */
[----:B------:R-:W-:Y:S01]  /*16b90*/  LOP3.LUT R14, R39, 0x380, RZ, 0xc0, !PT ;  /* 0x00000380270e7812 */ /* 0x000fe200078ec0ff */
[----:B------:R-:W-:Y:S01]  /*16ba0*/  ULDC.64 UR4, c[0x0][0xc00] ;  /* 0x0003000000047ab9 */ /* 0x000fe20000000a00 */
[----:B------:R-:W-:-:S02]  /*16bb0*/  SHF.R.U64 R0, R0, 0x3, RZ ;  /* 0x0000000300007819 */ /* 0x000fc400000012ff */
[----:B------:R-:W-:Y:S02]  /*16bc0*/  IADD3 R43, P2, R12, 0x4000, RZ ;  /* 0x000040000c2b7810 */ /* 0x000fe40007f5e0ff */
[----:B------:R-:W-:Y:S02]  /*16bd0*/  SHF.R.U64 R15, R15, 0x3, RZ ;  /* 0x000000030f0f7819 */ /* 0x000fe400000012ff */
[----:B------:R-:W-:Y:S01]  /*16be0*/  SHF.R.U64 R14, R14, 0x3, RZ ;  /* 0x000000030e0e7819 */ /* 0x000fe200000012ff */
[--C-:B------:R-:W-:Y:S01]  /*16bf0*/  IMAD.X R27, RZ, RZ, R13.reuse, P2 ;  /* 0x000000ffff1b7224 */ /* 0x100fe200010e060d */
[C---:B------:R-:W-:Y:S02]  /*16c00*/  IADD3 R49, P4, R12.reuse, 0x4040, RZ ;  /* 0x000040400c317810 */ /* 0x040fe40007f9e0ff */
[C---:B------:R-:W-:Y:S02]  /*16c10*/  IADD3 R32, P5, R12.reuse, 0x4060, RZ ;  /* 0x000040600c207810 */ /* 0x040fe40007fbe0ff */
[----:B------:R-:W-:Y:S01]  /*16c20*/  IADD3 R47, P3, R12, 0x4020, RZ ;  /* 0x000040200c2f7810 */ /* 0x000fe20007f7e0ff */
[--C-:B------:R-:W-:Y:S01]  /*16c30*/  IMAD.X R31, RZ, RZ, R13.reuse, P4 ;  /* 0x000000ffff1f7224 */ /* 0x100fe200020e060d */
[----:B-1----:R-:W-:Y:S01]  /*16c40*/  LOP3.LUT R4, R37, 0x380, RZ, 0xc0, !PT ;  /* 0x0000038025047812 */ /* 0x002fe200078ec0ff */
[--C-:B------:R-:W-:Y:S01]  /*16c50*/  IMAD.X R33, RZ, RZ, R13.reuse, P5 ;  /* 0x000000ffff217224 */ /* 0x100fe200028e060d */
[----:B------:R-:W-:Y:S01]  /*16c60*/  LOP3.LUT R8, R0, R35, RZ, 0x3c, !PT ;  /* 0x0000002300087212 */ /* 0x000fe200078e3cff */
[----:B------:R-:W-:Y:S01]  /*16c70*/  IMAD.X R29, RZ, RZ, R13, P3 ;  /* 0x000000ffff1d7224 */ /* 0x000fe200018e060d */
[----:B------:R-:W-:-:S02]  /*16c80*/  LOP3.LUT R12, R15, R12, RZ, 0x3c, !PT ;  /* 0x0000000c0f0c7212 */ /* 0x000fc400078e3cff */
[----:B------:R-:W-:Y:S02]  /*16c90*/  LOP3.LUT R24, R14, R39, RZ, 0x3c, !PT ;  /* 0x000000270e187212 */ /* 0x000fe400078e3cff */
[----:B------:R-:W-:Y:S02]  /*16ca0*/  LOP3.LUT R0, R43, 0x380, RZ, 0xc0, !PT ;  /* 0x000003802b007812 */ /* 0x000fe400078ec0ff */
[----:B------:R-:W-:Y:S02]  /*16cb0*/  LOP3.LUT R14, R49, 0x380, RZ, 0xc0, !PT ;  /* 0x00000380310e7812 */ /* 0x000fe400078ec0ff */
[----:B------:R-:W-:Y:S02]  /*16cc0*/  LOP3.LUT R15, R32, 0x380, RZ, 0xc0, !PT ;  /* 0x00000380200f7812 */ /* 0x000fe400078ec0ff */
[----:B------:R-:W-:Y:S02]  /*16cd0*/  SHF.R.U64 R4, R4, 0x3, RZ ;  /* 0x0000000304047819 */ /* 0x000fe400000012ff */
[----:B------:R-:W-:-:S02]  /*16ce0*/  SHF.R.U64 R0, R0, 0x3, RZ ;  /* 0x0000000300007819 */ /* 0x000fc400000012ff */
[----:B------:R-:W-:Y:S02]  /*16cf0*/  SHF.R.U64 R14, R14, 0x3, RZ ;  /* 0x000000030e0e7819 */ /* 0x000fe400000012ff */
[----:B------:R-:W-:Y:S02]  /*16d00*/  SHF.R.U64 R15, R15, 0x3, RZ ;  /* 0x000000030f0f7819 */ /* 0x000fe400000012ff */
[----:B------:R-:W-:Y:S02]  /*16d10*/  LOP3.LUT R10, R4, R37, RZ, 0x3c, !PT ;  /* 0x00000025040a7212 */ /* 0x000fe400078e3cff */
[----:B------:R-:W-:Y:S02]  /*16d20*/  LOP3.LUT R4, R47, 0x380, RZ, 0xc0, !PT ;  /* 0x000003802f047812 */ /* 0x000fe400078ec0ff */
[----:B------:R-:W-:Y:S02]  /*16d30*/  LOP3.LUT R26, R0, R43, RZ, 0x3c, !PT ;  /* 0x0000002b001a7212 */ /* 0x000fe400078e3cff */
[----:B------:R-:W-:-:S02]  /*16d40*/  LOP3.LUT R30, R14, R49, RZ, 0x3c, !PT ;  /* 0x000000310e1e7212 */ /* 0x000fc400078e3cff */
[----:B------:R-:W-:Y:S02]  /*16d50*/  LOP3.LUT R32, R15, R32, RZ, 0x3c, !PT ;  /* 0x000000200f207212 */ /* 0x000fe400078e3cff */
[----:B------:R-:W-:Y:S02]  /*16d60*/  MOV R0, R12 ;  /* 0x0000000c00007202 */ /* 0x000fe40000000f00 */
[----:B------:R-:W-:Y:S02]  /*16d70*/  F2FP.BF16.F32.PACK_AB R12, R21, R20 ;  /* 0x00000014150c723e */ /* 0x000fe400000010ff */
[----:B------:R-:W-:Y:S02]  /*16d80*/  F2FP.BF16.F32.PACK_AB R13, R91, R90 ;  /* 0x0000005a5b0d723e */ /* 0x000fe400000010ff */
[----:B------:R-:W-:Y:S02]  /*16d90*/  F2FP.BF16.F32.PACK_AB R14, R93, R92 ;  /* 0x0000005c5d0e723e */ /* 0x000fe400000010ff */
[----:B------:R-:W-:Y:S01]  /*16da0*/  F2FP.BF16.F32.PACK_AB R15, R95, R94 ;  /* 0x0000005e5f0f723e */ /* 0x000fe200000010ff */
[----:B------:R-:W-:Y:S01]  /*16db0*/  BAR.SYNC.DEFER_BLOCKING 0x1, 0x100 ;  /* 0x0044000000007b1d */ /* 0x000fe20000010000 */
[----:B------:R-:W-:-:S02]  /*16dc0*/  SHF.R.U64 R4, R4, 0x3, RZ ;  /* 0x0000000304047819 */ /* 0x000fc400000012ff */
[----:B------:R-:W-:Y:S02]  /*16dd0*/  MOV R37, R8 ;  /* 0x0000000800257202 */ /* 0x000fe40000000f00 */
[----:B------:R-:W-:Y:S02]  /*16de0*/  MOV R38, R10 ;  /* 0x0000000a00267202 */ /* 0x000fe40000000f00 */
[----:B------:R-:W-:Y:S02]  /*16df0*/  F2FP.BF16.F32.PACK_AB R8, R97, R96 ;  /* 0x000000606108723e */ /* 0x000fe400000010ff */
[----:B------:R-:W-:Y:S02]  /*16e00*/  F2FP.BF16.F32.PACK_AB R9, R99, R98 ;  /* 0x000000626309723e */ /* 0x000fe400000010ff */
[----:B------:R-:W-:Y:S02]  /*16e10*/  F2FP.BF16.F32.PACK_AB R10, R101, R100 ;  /* 0x00000064650a723e */ /* 0x000fe400000010ff */
[----:B------:R-:W-:-:S02]  /*16e20*/  F2FP.BF16.F32.PACK_AB R11, R103, R102 ;  /* 0x00000066670b723e */ /* 0x000fc400000010ff */
[----:B------:R-:W-:Y:S02]  /*16e30*/  LOP3.LUT R28, R4, R47, RZ, 0x3c, !PT ;  /* 0x0000002f041c7212 */ /* 0x000fe400078e3cff */
[----:B------:R-:W-:Y:S02]  /*16e40*/  MOV R39, R24 ;  /* 0x0000001800277202 */ /* 0x000fe40000000f00 */
[----:B------:R-:W-:Y:S02]  /*16e50*/  MOV R46, R26 ;  /* 0x0000001a002e7202 */ /* 0x000fe40000000f00 */
[----:B------:R-:W-:Y:S02]  /*16e60*/  F2FP.BF16.F32.PACK_AB R24, R113, R112 ;  /* 0x000000707118723e */ /* 0x000fe400000010ff */
[----:B------:R-:W-:Y:S01]  /*16e70*/  F2FP.BF16.F32.PACK_AB R25, R115, R114 ;  /* 0x000000727319723e */ /* 0x000fe200000010ff */
[----:B------:R1:W-:Y:S01]  /*16e80*/  STSM.16.M88.4 [R0], R12 ;  /* 0x0000000c00007844 */ /* 0x0003e20000000200 */
[----:B------:R-:W-:-:S02]  /*16e90*/  F2FP.BF16.F32.PACK_AB R26, R117, R116 ;  /* 0x00000074751a723e */ /* 0x000fc400000010ff */
[----:B------:R-:W-:Y:S01]  /*16ea0*/  F2FP.BF16.F32.PACK_AB R27, R119, R118 ;  /* 0x00000076771b723e */ /* 0x000fe200000010ff */
[----:B------:R2:W-:Y:S01]  /*16eb0*/  STSM.16.M88.4 [R37], R8 ;  /* 0x0000000825007844 */ /* 0x0005e20000000200 */
[----:B------:R-:W-:Y:S02]  /*16ec0*/  MOV R43, R28 ;  /* 0x0000001c002b7202 */ /* 0x000fe40000000f00 */
[----:B------:R-:W-:Y:S02]  /*16ed0*/  MOV R4, R30 ;  /* 0x0000001e00047202 */ /* 0x000fe40000000f00 */
[----:B------:R-:W-:Y:S02]  /*16ee0*/  F2FP.BF16.F32.PACK_AB R28, R121, R120 ;  /* 0x00000078791c723e */ /* 0x000fe400000010ff */
[----:B------:R-:W-:Y:S02]  /*16ef0*/  F2FP.BF16.F32.PACK_AB R29, R123, R122 ;  /* 0x0000007a7b1d723e */ /* 0x000fe400000010ff */
[----:B------:R-:W-:-:S02]  /*16f00*/  F2FP.BF16.F32.PACK_AB R30, R125, R124 ;  /* 0x0000007c7d1e723e */ /* 0x000fc400000010ff */
[----:B------:R-:W-:Y:S02]  /*16f10*/  F2FP.BF16.F32.PACK_AB R31, R127, R126 ;  /* 0x0000007e7f1f723e */ /* 0x000fe400000010ff */
[----:B-1----:R-:W-:Y:S02]  /*16f20*/  F2FP.BF16.F32.PACK_AB R12, R105, R104 ;  /* 0x00000068690c723e */ /* 0x002fe400000010ff */
[----:B------:R-:W-:Y:S02]  /*16f30*/  F2FP.BF16.F32.PACK_AB R13, R107, R106 ;  /* 0x0000006a6b0d723e */ /* 0x000fe400000010ff */
[----:B------:R-:W-:Y:S02]  /*16f40*/  F2FP.BF16.F32.PACK_AB R14, R109, R108 ;  /* 0x0000006c6d0e723e */ /* 0x000fe400000010ff */
[----:B------:R-:W-:Y:S02]  /*16f50*/  F2FP.BF16.F32.PACK_AB R15, R41, R40 ;  /* 0x00000028290f723e */ /* 0x000fe400000010ff */
[----:B------:R-:W-:-:S02]  /*16f60*/  MOV R0, R32 ;  /* 0x0000002000007202 */ /* 0x000fc40000000f00 */
[----:B------:R-:W-:Y:S01]  /*16f70*/  F2FP.BF16.F32.PACK_AB R32, R129, R128 ;  /* 0x000000808120723e */ /* 0x000fe200000010ff */
[----:B------:R1:W-:Y:S01]  /*16f80*/  STSM.16.M88.4 [R38], R12 ;  /* 0x0000000c26007844 */ /* 0x0003e20000000200 */
[----:B------:R-:W-:Y:S02]  /*16f90*/  F2FP.BF16.F32.PACK_AB R33, R131, R130 ;  /* 0x000000828321723e */ /* 0x000fe400000010ff */
[----:B------:R-:W-:Y:S01]  /*16fa0*/  F2FP.BF16.F32.PACK_AB R35, R135, R134 ;  /* 0x000000868723723e */ /* 0x000fe200000010ff */
[----:B------:R3:W-:Y:S01]  /*16fb0*/  STSM.16.M88.4 [R39], R24 ;  /* 0x0000001827007844 */ /* 0x0007e20000000200 */
[----:B--2---:R-:W-:Y:S02]  /*16fc0*/  F2FP.BF16.F32.PACK_AB R37, R139, R138 ;  /* 0x0000008a8b25723e */ /* 0x004fe400000010ff */
[----:B------:R-:W-:Y:S01]  /*16fd0*/  F2FP.BF16.F32.PACK_AB R8, R145, R144 ;  /* 0x000000909108723e */ /* 0x000fe200000010ff */
[----:B------:R-:W-:Y:S01]  /*16fe0*/  STSM.16.M88.4 [R46], R28 ;  /* 0x0000001c2e007844 */ /* 0x000fe20000000200 */
[----:B------:R-:W-:-:S02]  /*16ff0*/  F2FP.BF16.F32.PACK_AB R9, R147, R146 ;  /* 0x000000929309723e */ /* 0x000fc400000010ff */
[----:B------:R-:W-:Y:S01]  /*17000*/  F2FP.BF16.F32.PACK_AB R10, R149, R148 ;  /* 0x00000094950a723e */ /* 0x000fe200000010ff */
[----:B------:R-:W-:Y:S01]  /*17010*/  STSM.16.M88.4 [R43], R32 ;  /* 0x000000202b007844 */ /* 0x000fe20000000200 */
[----:B------:R-:W-:Y:S02]  /*17020*/  F2FP.BF16.F32.PACK_AB R11, R151, R150 ;  /* 0x00000096970b723e */ /* 0x000fe400000010ff */
[----:B------:R-:W-:Y:S02]  /*17030*/  ISETP.NE.U32.AND P0, PT, RZ, UR4, PT ;  /* 0x00000004ff007c0c */ /* 0x000fe4000bf05070 */
[----:B-1----:R-:W-:Y:S02]  /*17040*/  F2FP.BF16.F32.PACK_AB R38, R141, R140 ;  /* 0x0000008c8d26723e */ /* 0x002fe400000010ff */
[----:B------:R-:W-:Y:S02]  /*17050*/  ISETP.NE.U32.AND P3, PT, RZ, UR6, PT ;  /* 0x00000006ff007c0c */ /* 0x000fe4000bf65070 */
[----:B---3--:R-:W-:-:S02]  /*17060*/  F2FP.BF16.F32.PACK_AB R39, R143, R142 ;  /* 0x0000008e8f27723e */ /* 0x008fc400000010ff */
[C---:B------:R-:W-:Y:S02]  /*17070*/  IADD3 R12, P1, R210.reuse, UR4, RZ ;  /* 0x00000004d20c7c10 */ /* 0x040fe4000ff3e0ff */
[----:B------:R-:W-:Y:S01]  /*17080*/  ISETP.NE.AND.EX P0, PT, RZ, UR5, PT, P0 ;  /* 0x00000005ff007c0c */ /* 0x000fe2000bf05300 */
[----:B------:R1:W-:Y:S01]  /*17090*/  STSM.16.M88.4 [R4], R36 ;  /* 0x0000002404007844 */ /* 0x0003e20000000200 */
[----:B------:R-:W-:Y:S02]  /*170a0*/  ISETP.NE.AND.EX P3, PT, RZ, UR7, PT, P3 ;  /* 0x00000007ff007c0c */ /* 0x000fe4000bf65330 */
[----:B------:R-:W-:Y:S01]  /*170b0*/  IADD3.X R13, R211, UR5, RZ, P1, !PT ;  /* 0x00000005d30d7c10 */ /* 0x000fe20008ffe4ff */
[----:B------:R2:W-:Y:S01]  /*170c0*/  STSM.16.M88.4 [R0], R8 ;  /* 0x0000000800007844 */ /* 0x0005e20000000200 */
[----:B------:R-:W-:Y:S09]  /*170d0*/  BAR.SYNC.DEFER_BLOCKING 0x1, 0x100 ;  /* 0x0044000000007b1d */ /* 0x000ff20000010000 */
[----:B------:R-:W-:Y:S01]  /*170e0*/  @P3 IADD3 R210, P1, R210, UR6, RZ ;  /* 0x00000006d2d23c10 */ /* 0x000fe2000ff3e0ff */
[----:B------:R-:W-:-:S02]  /*170f0*/  ULDC UR6, c[0x0][0xa88] ;  /* 0x0002a20000067ab9 */ /* 0x000fc40000000800 */
[----:B------:R-:W-:Y:S01]  /*17100*/  IMAD.U32 R27, RZ, RZ, UR6 ;  /* 0x00000006ff1b7e24 */ /* 0x000fe2000f8e00ff */
[----:B------:R-:W-:Y:S01]  /*17110*/  @P3 IADD3.X R211, R211, UR7, RZ, P1, !PT ;  /* 0x00000007d3d33c10 */ /* 0x000fe20008ffe4ff */
[----:B-1----:R-:W-:Y:S01]  /*17120*/  IMAD.MOV.U32 R4, RZ, RZ, 0x9b8 ;  /* 0x000009b8ff047424 */ /* 0x002fe200078e00ff */
[----:B------:R-:W-:Y:S01]  /*17130*/  ISETP.GT.AND P2, PT, R208, 0x1, PT ;  /* 0x00000001d000780c */ /* 0x000fe20003f44270 */
[----:B--2---:R-:W1:Y:S01]  /*17140*/  LDC R0, c[0x0][0xbe8] ;  /* 0x0002fa00ff007b82 */ /* 0x004e620000000800 */
[----:B------:R2:W5:Y:S04]  /*17150*/  @P0 LDG.E R57, desc[UR42][R12.64] ;  /* 0x0000002a0c390981 */ /* 0x000568000c1e1900 */
[----:B------:R2:W5:Y:S01]  /*17160*/  @P3 LDG.E R27, desc[UR42][R210.64] ;  /* 0x0000002ad21b3981 */ /* 0x000562000c1e1900 */
[----:B------:R-:W-:-:S04]  /*17170*/  SEL R4, R4, 0x978, P2 ;  /* 0x0000097804047807 */ /* 0x000fc80001000000 */
[----:B------:R2:W3:Y:S01]  /*17180*/  LDC.64 R8, c[0x0][R4+0x220] ;  /* 0x0000880004087b82 */ /* 0x0004e20000000a00 */
[----:B-1----:R-:W-:-:S07]  /*17190*/  ISETP.NE.AND P1, PT, R0, 0x1, PT ;  /* 0x000000010000780c */ /* 0x002fce0003f25270 */
[----:B------:R2:W1:Y:S08]  /*171a0*/  LDC.64 R10, c[0x0][R4+0x218] ;  /* 0x00008600040a7b82 */ /* 0x0004700000000a00 */
[----:B------:R2:W4:Y:S01]  /*171b0*/  LDC.64 R14, c[0x0][R4+0x228] ;  /* 0x00008a00040e7b82 */ /* 0x0005220000000a00 */
[----:B---3--:R-:W-:Y:S05]  /*171c0*/  @P3 BRA `(.L_x_2732) ;  /* 0x0000000000103947 */ /* 0x008fea0003800000 */
[----:B------:R-:W-:Y:S05]  /*171d0*/  @!P0 BRA `(.L_x_2732) ;  /* 0x00000000000c8947 */ /* 0x000fea0003800000 */
[----:B------:R-:W3:Y:S04]  /*171e0*/  LDG.E R24, desc[UR42][R12.64] ;  /* 0x0000002a0c187981 */ /* 0x000ee8000c1e1900 */
[----:B-----5:R-:W3:Y:S02]  /*171f0*/  LDG.E R27, desc[UR42][R12.64+0x4] ;  /* 0x0000042a0c1b7981 */ /* 0x020ee4000c1e1900 */
[----:B---3--:R-:W-:-:S07]  /*17200*/  IMAD.IADD R27, R27, 0x1, -R24 ;  /* 0x000000011b1b7824 */ /* 0x008fce00078e0a18 */
.L_x_2732:
[----:B------:R-:W3:Y:S01]  /*17210*/  LDL R28, [R1+0x4c] ;  /* 0x00004c00011c7983 */ /* 0x000ee20000100800 */
[----:B--2---:R2:W0:Y:S01]  /*17220*/  LDC.64 R12, c[0x0][R4+0x210] ;  /* 0x00008400040c7b82 */ /* 0x0044220000000a00 */
[----:B------:R-:W-:Y:S01]  /*17230*/  ISETP.NE.U32.AND P0, PT, RZ, UR4, PT ;  /* 0x00000004ff007c0c */ /* 0x000fe2000bf05070 */
[-C--:B-1----:R-:W-:Y:S02]  /*17240*/  IMAD R31, R11, R206.reuse, RZ ;  /* 0x000000ce0b1f7224 */ /* 0x082fe400078e02ff */
[----:B------:R-:W-:Y:S01]  /*17250*/  IMAD.WIDE.U32 R10, R10, R206, RZ ;  /* 0x000000ce0a0a7225 */ /* 0x000fe200078e00ff */
[----:B------:R-:W-:-:S03]  /*17260*/  ISETP.NE.AND.EX P0, PT, RZ, UR5, PT, P0 ;  /* 0x00000005ff007c0c */ /* 0x000fc6000bf05300 */
[----:B------:R-:W1:Y:S01]  /*17270*/  @P1 LDC R26, c[0x0][0xbec] ;  /* 0x0002fb00ff1a1b82 */ /* 0x000e620000000800 */
[----:B------:R-:W-:Y:S01]  /*17280*/  SEL R209, R209, RZ, !P0 ;  /* 0x000000ffd1d17207 */ /* 0x000fe20004000000 */
[----:B------:R-:W-:Y:S01]  /*17290*/  IMAD.IADD R37, R204, 0x1, R190 ;  /* 0x00000001cc257824 */ /* 0x000fe200078e02be */
[----:B------:R-:W-:Y:S01]  /*172a0*/  SEL R29, R234, RZ, !P0 ;  /* 0x000000ffea1d7207 */ /* 0x000fe20004000000 */
[----:B------:R-:W-:Y:S01]  /*172b0*/  IMAD.IADD R11, R11, 0x1, R31 ;  /* 0x000000010b0b7824 */ /* 0x000fe200078e021f */
[----:B--2--5:R-:W-:Y:S01]  /*172c0*/  SHF.R.S32.HI R4, RZ, 0x1f, R57 ;  /* 0x0000001fff047819 */ /* 0x024fe20000011439 */
[----:B------:R-:W-:Y:S02]  /*172d0*/  IMAD R9, R9, R209, RZ ;  /* 0x000000d109097224 */ /* 0x000fe400078e02ff */
[----:B------:R-:W2:Y:S01]  /*172e0*/  @P1 LDC R35, c[0x0][0xbf0] ;  /* 0x0002fc00ff231b82 */ /* 0x000ea20000000800 */
[----:B------:R-:W-:Y:S02]  /*172f0*/  IMAD R56, R27, R0, RZ ;  /* 0x000000001b387224 */ /* 0x000fe400078e02ff */
[C---:B------:R-:W-:Y:S01]  /*17300*/  IMAD R33, R8.reuse, R29, R9 ;  /* 0x0000001d08217224 */ /* 0x040fe200078e0209 */
[----:B------:R-:W-:Y:S01]  /*17310*/  SEL R29, R217, RZ, P2 ;  /* 0x000000ffd91d7207 */ /* 0x000fe20001000000 */
[----:B------:R-:W-:-:S03]  /*17320*/  IMAD.WIDE.U32 R8, R8, R209, RZ ;  /* 0x000000d108087225 */ /* 0x000fc600078e00ff */
[----:B------:R-:W0:Y:S01]  /*17330*/  LDC.64 R24, c[0x0][0xba8] ;  /* 0x0002ea00ff187b82 */ /* 0x000e220000000a00 */
[----:B------:R-:W-:Y:S01]  /*17340*/  IMAD.IADD R33, R9, 0x1, R33 ;  /* 0x0000000109217824 */ /* 0x000fe200078e0221 */
[----:B------:R-:W-:Y:S01]  /*17350*/  IADD3 R10, P0, P3, R8, R10, R57 ;  /* 0x0000000a080a7210 */ /* 0x000fe20007b1e039 */
[----:B------:R-:W-:Y:S02]  /*17360*/  IMAD.MOV.U32 R9, RZ, RZ, R37 ;  /* 0x000000ffff097224 */ /* 0x000fe400078e0025 */
[----:B----4-:R-:W-:Y:S01]  /*17370*/  IMAD R31, R15, R29, RZ ;  /* 0x0000001d0f1f7224 */ /* 0x010fe200078e02ff */
[----:B------:R-:W-:Y:S01]  /*17380*/  IADD3.X R11, R33, R11, R4, P0, P3 ;  /* 0x0000000b210b7210 */ /* 0x000fe200007e6404 */
[----:B------:R-:W-:-:S04]  /*17390*/  IMAD.WIDE.U32 R14, R14, R29, RZ ;  /* 0x0000001d0e0e7225 */ /* 0x000fc800078e00ff */
[----:B-1----:R-:W-:-:S04]  /*173a0*/  @P1 IMAD.HI.U32 R8, R37, R26, RZ ;  /* 0x0000001a25081227 */ /* 0x002fc800078e00ff */
[----:B------:R-:W-:Y:S01]  /*173b0*/  IMAD.IADD R31, R15, 0x1, R31 ;  /* 0x000000010f1f7824 */ /* 0x000fe200078e021f */
[----:B--2---:R-:W-:-:S04]  /*173c0*/  @P1 SHF.R.U32.HI R9, RZ, R35, R8 ;  /* 0x00000023ff091219 */ /* 0x004fc80000011608 */
[----:B------:R-:W-:Y:S01]  /*173d0*/  IADD3 R14, P0, P3, R9, R10, R14 ;  /* 0x0000000a090e7210 */ /* 0x000fe20007b1e00e */
[--C-:B------:R-:W-:Y:S01]  /*173e0*/  IMAD.MOV R29, RZ, RZ, -R9.reuse ;  /* 0x000000ffff1d7224 */ /* 0x100fe200078e0a09 */
[----:B------:R-:W-:Y:S01]  /*173f0*/  SHF.R.S32.HI R8, RZ, 0x1f, R9 ;  /* 0x0000001fff087819 */ /* 0x000fe20000011409 */
[----:B0-----:R-:W0:Y:S02]  /*17400*/  @!P2 LDC R24, c[0x0][0xb50] ;  /* 0x0002d400ff18ab82 */ /* 0x001e240000000800 */
[----:B------:R-:W-:Y:S01]  /*17410*/  IMAD R9, R0, R29, R37 ;  /* 0x0000001d00097224 */ /* 0x000fe200078e0225 */
[----:B------:R-:W-:-:S03]  /*17420*/  IADD3.X R15, R8, R11, R31, P0, P3 ;  /* 0x0000000b080f7210 */ /* 0x000fc600007e641f */
[-C--:B------:R-:W-:Y:S01]  /*17430*/  IMAD R8, R13, R9.reuse, RZ ;  /* 0x000000090d087224 */ /* 0x080fe200078e02ff */
[----:B------:R-:W-:Y:S01]  /*17440*/  SHF.R.S32.HI R11, RZ, 0x1f, R9 ;  /* 0x0000001fff0b7819 */ /* 0x000fe20000011409 */
[C---:B------:R-:W-:Y:S01]  /*17450*/  IMAD.WIDE.U32 R14, R12.reuse, R9, R14 ;  /* 0x000000090c0e7225 */ /* 0x040fe200078e000e */
[----:B------:R-:W1:Y:S03]  /*17460*/  @!P2 LDC R25, c[0x0][0xb54] ;  /* 0x0002d500ff19ab82 */ /* 0x000e660000000800 */
[----:B------:R-:W-:-:S04]  /*17470*/  IMAD R11, R12, R11, R8 ;  /* 0x0000000b0c0b7224 */ /* 0x000fc800078e0208 */
[----:B------:R-:W-:Y:S01]  /*17480*/  IMAD.IADD R8, R15, 0x1, R11 ;  /* 0x000000010f087824 */ /* 0x000fe200078e020b */
[----:B0-----:R-:W-:-:S05]  /*17490*/  LEA R24, P0, R14, R24, 0x2 ;  /* 0x000000180e187211 */ /* 0x001fca00078010ff */
[----:B------:R-:W-:Y:S01]  /*174a0*/  SHFL.IDX PT, R10, R24, 0x1, 0x1c1f ;  /* 0x003c1f00180a7f89 */ /* 0x000fe200000e0000 */
[----:B-1----:R-:W-:-:S03]  /*174b0*/  LEA.HI.X R14, R14, R25, R8, 0x2, P0 ;  /* 0x000000190e0e7211 */ /* 0x002fc600000f1408 */
[----:B------:R-:W-:Y:S01]  /*174c0*/  SHFL.IDX PT, R8, R24, RZ, 0x1c1f ;  /* 0x001c1fff18087589 */ /* 0x000fe200000e0000 */
[----:B------:R-:W-:-:S03]  /*174d0*/  LOP3.LUT P0, RZ, R235, 0x3, RZ, 0xc0, !PT ;  /* 0x00000003ebff7812 */ /* 0x000fc6000780c0ff */
[----:B------:R-:W0:Y:S04]  /*174e0*/  SHFL.IDX PT, R9, R14, RZ, 0x1c1f ;  /* 0x001c1fff0e097589 */ /* 0x000e2800000e0000 */
[----:B------:R-:W1:Y:S01]  /*174f0*/  SHFL.IDX PT, R11, R14, 0x1, 0x1c1f ;  /* 0x003c1f000e0b7f89 */ /* 0x000e6200000e0000 */
[----:B---3--:R-:W-:-:S04]  /*17500*/  IMAD.IADD R29, R28, 0x1, R190 ;  /* 0x000000011c1d7824 */ /* 0x008fc800078e02be */
[C---:B------:R-:W-:Y:S01]  /*17510*/  VIADD R25, R29.reuse, 0x8 ;  /* 0x000000081d197836 */ /* 0x040fe20000000000 */
[----:B------:R-:W-:-:S04]  /*17520*/  ISETP.GE.OR P3, PT, R29, R56, P0 ;  /* 0x000000381d00720c */ /* 0x000fc80000766670 */
[----:B------:R-:W-:-:S09]  /*17530*/  ISETP.GE.OR P0, PT, R25, R56, P0 ;  /* 0x000000381900720c */ /* 0x000fd20000706670 */
[----:B0-----:R0:W-:Y:S04]  /*17540*/  @!P3 ST.E desc[UR42][R8.64], R42 ;  /* 0x0000002a0800b985 */ /* 0x0011e8000c10192a */
[----:B-1----:R0:W-:Y:S01]  /*17550*/  @!P0 ST.E desc[UR42][R10.64], R3 ;  /* 0x000000030a008985 */ /* 0x0021e2000c10192a */
[----:B------:R-:W-:Y:S05]  /*17560*/  @P2 BRA `(.L_x_2733) ;  /* 0x0000000800a42947 */ /* 0x000fea0003800000 */
[----:B------:R-:W-:Y:S01]  /*17570*/  IMAD.SHL.U32 R28, R22, 0x40, RZ ;  /* 0x00000040161c7824 */ /* 0x000fe200078e00ff */
[----:B0-----:R-:W0:Y:S01]  /*17580*/  @P1 LDC R11, c[0x0][0xbec] ;  /* 0x0002fb00ff0b1b82 */ /* 0x001e220000000800 */
[----:B------:R-:W-:Y:S02]  /*17590*/  ULDC.64 UR4, c[0x0][0xaa0] ;  /* 0x0002a80000047ab9 */ /* 0x000fe40000000a00 */
[----:B------:R-:W-:-:S04]  /*175a0*/  IMAD.IADD R3, R16, 0x1, R28 ;  /* 0x0000000110037824 */ /* 0x000fc800078e021c */
[----:B------:R-:W-:Y:S01]  /*175b0*/  IMAD.WIDE R44, R3, 0x2, R44 ;  /* 0x00000002032c7825 */ /* 0x000fe200078e022c */
[----:B------:R-:W1:Y:S02]  /*175c0*/  @P1 LDC R12, c[0x0][0xbf0] ;  /* 0x0002fc00ff0c1b82 */ /* 0x000e640000000800 */
        /* <DEDUP_REMOVED lines=8> */
[----:B------:R-:W-:Y:S01]  /*17650*/  IADD3 R8, P0, R44, 0x7000, RZ ;  /* 0x000070002c087810 */ /* 0x000fe20007f1e0ff */
[----:B------:R-:W-:Y:S01]  /*17660*/  IMAD R4, R4, UR4, RZ ;  /* 0x0000000404047c24 */ /* 0x000fe2000f8e02ff */
[----:B------:R-:W-:Y:S01]  /*17670*/  LOP3.LUT R28, R28, R29, RZ, 0x3c, !PT ;  /* 0x0000001d1c1c7212 */ /* 0x000fe200078e3cff */
[--C-:B------:R-:W-:Y:S01]  /*17680*/  IMAD.X R29, RZ, RZ, R45.reuse, P5 ;  /* 0x000000ffff1d7224 */ /* 0x100fe200028e062d */
[----:B------:R-:W-:Y:S01]  /*17690*/  LOP3.LUT R3, R8, 0x380, RZ, 0xc0, !PT ;  /* 0x0000038008037812 */ /* 0x000fe200078ec0ff */
[----:B------:R-:W-:Y:S01]  /*176a0*/  IMAD.X R53, RZ, RZ, R45, P0 ;  /* 0x000000ffff357224 */ /* 0x000fe200000e062d */
[----:B------:R-:W-:Y:S01]  /*176b0*/  IADD3 R37, P2, R44, 0x3000, RZ ;  /* 0x000030002c257810 */ /* 0x000fe20007f5e0ff */
[----:B------:R-:W5:Y:S01]  /*176c0*/  LD.E.128 R32, desc[UR42][R32.64] ;  /* 0x0000002a20207980 */ /* 0x000f62000c101d00 */
[----:B------:R-:W-:-:S02]  /*176d0*/  SHF.R.U64 R3, R3, 0x3, RZ ;  /* 0x0000000303037819 */ /* 0x000fc400000012ff */
[C---:B------:R-:W-:Y:S01]  /*176e0*/  IADD3 R41, P3, R44.reuse, 0x4000, RZ ;  /* 0x000040002c297810 */ /* 0x040fe20007f7e0ff */
[----:B------:R-:W5:Y:S01]  /*176f0*/  LD.E.128 R28, desc[UR42][R28.64] ;  /* 0x0000002a1c1c7980 */ /* 0x000f62000c101d00 */
[C---:B------:R-:W-:Y:S02]  /*17700*/  IADD3 R47, P4, R44.reuse, 0x5000, RZ ;  /* 0x000050002c2f7810 */ /* 0x040fe40007f9e0ff */
[----:B------:R-:W-:Y:S02]  /*17710*/  IADD3 R49, P5, R44, 0x6000, RZ ;  /* 0x000060002c317810 */ /* 0x000fe40007fbe0ff */
[----:B------:R-:W-:Y:S01]  /*17720*/  LOP3.LUT R52, R3, R8, RZ, 0x3c, !PT ;  /* 0x0000000803347212 */ /* 0x000fe200078e3cff */
[----:B------:R-:W-:Y:S01]  /*17730*/  IMAD R3, R57, UR5, R4 ;  /* 0x0000000539037c24 */ /* 0x000fe2000f8e0204 */
[----:B------:R-:W-:Y:S01]  /*17740*/  LOP3.LUT R36, R37, 0x380, RZ, 0xc0, !PT ;  /* 0x0000038025247812 */ /* 0x000fe200078ec0ff */
[----:B------:R-:W-:Y:S01]  /*17750*/  IMAD.WIDE.U32 R8, R57, UR4, RZ ;  /* 0x0000000439087c25 */ /* 0x000fe2000f8e00ff */
[----:B------:R-:W-:Y:S01]  /*17760*/  LOP3.LUT R40, R41, 0x380, RZ, 0xc0, !PT ;  /* 0x0000038029287812 */ /* 0x000fe200078ec0ff */
[----:B------:R-:W-:Y:S01]  /*17770*/  ULDC.64 UR4, c[0x0][0xae8] ;  /* 0x0002ba0000047ab9 */ /* 0x000fe20000000a00 */
[----:B------:R-:W-:-:S02]  /*17780*/  LOP3.LUT R46, R47, 0x380, RZ, 0xc0, !PT ;  /* 0x000003802f2e7812 */ /* 0x000fc400078ec0ff */
[----:B------:R-:W-:Y:S02]  /*17790*/  LOP3.LUT R48, R49, 0x380, RZ, 0xc0, !PT ;  /* 0x0000038031307812 */ /* 0x000fe400078ec0ff */
[----:B------:R-:W-:Y:S01]  /*177a0*/  LOP3.LUT R25, R44, 0x380, RZ, 0xc0, !PT ;  /* 0x000003802c197812 */ /* 0x000fe200078ec0ff */
[----:B------:R-:W-:Y:S01]  /*177b0*/  IMAD.IADD R9, R9, 0x1, R3 ;  /* 0x0000000109097824 */ /* 0x000fe200078e0203 */
[----:B------:R-:W-:Y:S01]  /*177c0*/  SHF.R.U64 R36, R36, 0x3, RZ ;  /* 0x0000000324247819 */ /* 0x000fe200000012ff */
[----:B------:R-:W-:Y:S01]  /*177d0*/  IMAD R3, R207, 0x20, R22 ;  /* 0x00000020cf037824 */ /* 0x000fe200078e0216 */
[----:B------:R-:W-:Y:S01]  /*177e0*/  SHF.R.U64 R40, R40, 0x3, RZ ;  /* 0x0000000328287819 */ /* 0x000fe200000012ff */
[----:B------:R-:W5:Y:S01]  /*177f0*/  LD.E.128 R52, desc[UR42][R52.64] ;  /* 0x0000002a34347980 */ /* 0x000f62000c101d00 */
[----:B------:R-:W-:Y:S02]  /*17800*/  SHF.R.U64 R46, R46, 0x3, RZ ;  /* 0x000000032e2e7819 */ /* 0x000fe400000012ff */
[----:B------:R-:W-:-:S02]  /*17810*/  SHF.R.U64 R48, R48, 0x3, RZ ;  /* 0x0000000330307819 */ /* 0x000fc400000012ff */
        /* <DEDUP_REMOVED lines=17> */
[----:B0-----:R-:W-:Y:S01]  /*17930*/  @P1 IMAD.HI.U32 R3, R10, R11, RZ ;  /* 0x0000000b0a031227 */ /* 0x001fe200078e00ff */
        /* <DEDUP_REMOVED lines=8> */
[----:B-1----:R-:W-:Y:S01]  /*179c0*/  @P1 SHF.R.U32.HI R11, RZ, R12, R3 ;  /* 0x0000000cff0b1219 */ /* 0x002fe20000011603 */
        /* <DEDUP_REMOVED lines=32> */
.L_x_2977:
[----:B------:R-:W-:Y:S01]  /*17bd0*/  ISETP.GE.AND P0, PT, R21, R56, PT ;  /* 0x000000381500720c */ /* 0x000fe20003f06270 */
[----:B------:R-:W-:-:S12]  /*17be0*/  BSSY B1, `(.L_x_2735) ;  /* 0x000000b000017945 */ /* 0x000fd80003800000 */
[----:B------:R-:W-:Y:S05]  /*17bf0*/  @P0 BRA `(.L_x_2736) ;  /* 0x0000000000240947 */ /* 0x000fea0003800000 */
[----:B------:R-:W-:Y:S02]  /*17c00*/  ULDC UR4, c[0x0][0xac8] ;  /* 0x0002b20000047ab9 */ /* 0x000fe40000000800 */
        /* <DEDUP_REMOVED lines=8> */
.L_x_2736:
[----:B------:R-:W-:Y:S05]  /*17c90*/  BSYNC B1 ;  /* 0x0000000000017941 */ /* 0x000fea0003800000 */
.L_x_2735:
[----:B------:R-:W-:-:S03]  /*17ca0*/  UMOV UR4, 0xffffffff ;  /* 0xffffffff00047882 */ /* 0x000fc60000000000 */
[----:B------:R-:W-:Y:S05]  /*17cb0*/  BRA.DIV UR4, `(.L_x_2737) ;  /* 0x000000ba04207947 */ /* 0x000fea000b800000 */
[----:B-1----:R1:W4:Y:S04]  /*17cc0*/  SHFL.IDX PT, R3, R4, 0x1, 0x181f ;  /* 0x00381f0004037f89 */ /* 0x00232800000e0000 */
[----:B--23--:R1:W2:Y:S02]  /*17cd0*/  SHFL.IDX PT, R14, R0, 0x1, 0x181f ;  /* 0x00381f00000e7f89 */ /* 0x00c2a400000e0000 */
.L_x_2981:
[----:B------:R-:W-:Y:S01]  /*17ce0*/  VIADD R9, R21, 0x20 ;  /* 0x0000002015097836 */ /* 0x000fe20000000000 */
[----:B------:R-:W-:Y:S04]  /*17cf0*/  BSSY B1, `(.L_x_2738) ;  /* 0x000000c000017945 */ /* 0x000fe80003800000 */
[----:B------:R-:W-:-:S13]  /*17d00*/  ISETP.GE.AND P0, PT, R9, R56, PT ;  /* 0x000000380900720c */ /* 0x000fda0003f06270 */
[----:B------:R-:W-:Y:S05]  /*17d10*/  @P0 BRA `(.L_x_2739) ;  /* 0x0000000000240947 */ /* 0x000fea0003800000 */
[----:B------:R-:W-:Y:S02]  /*17d20*/  ULDC UR4, c[0x0][0xac8] ;  /* 0x0002b20000047ab9 */ /* 0x000fe40000000800 */
[----:B------:R-:W-:Y:S02]  /*17d30*/  ISETP.GE.AND P2, PT, R16, UR4, PT ;  /* 0x0000000410007c0c */ /* 0x000fe4000bf46270 */
[----:B------:R-:W-:-:S11]  /*17d40*/  ISETP.GE.AND P3, PT, R187, UR4, PT ;  /* 0x00000004bb007c0c */ /* 0x000fd6000bf66270 */
[CC--:B--2---:R-:W-:Y:S02]  /*17d50*/  @!P2 LEA R8, P0, R16.reuse, R14.reuse, 0x1 ;  /* 0x0000000e1008a211 */ /* 0x0c4fe400078008ff */
[C---:B------:R-:W-:Y:S02]  /*17d60*/  @!P3 LEA R14, P1, R187.reuse, R14, 0x1 ;  /* 0x0000000ebb0eb211 */ /* 0x040fe400078208ff */
[-C--:B----4-:R-:W-:Y:S02]  /*17d70*/  @!P2 LEA.HI.X R9, R16, R3.reuse, R17, 0x1, P0 ;  /* 0x000000031009a211 */ /* 0x090fe400000f0c11 */
[----:B------:R-:W-:-:S03]  /*17d80*/  @!P3 LEA.HI.X R15, R187, R3, R216, 0x1, P1 ;  /* 0x00000003bb0fb211 */ /* 0x000fc600008f0cd8 */
[----:B-----5:R3:W-:Y:S04]  /*17d90*/  @!P2 ST.E.128 desc[UR42][R8.64], R28 ;  /* 0x0000001c0800a985 */ /* 0x0207e8000c101d2a */
[----:B------:R3:W-:Y:S02]  /*17da0*/  @!P3 ST.E.128 desc[UR42][R14.64], R44 ;  /* 0x0000002c0e00b985 */ /* 0x0007e4000c101d2a */
.L_x_2739:
[----:B------:R-:W-:Y:S05]  /*17db0*/  BSYNC B1 ;  /* 0x0000000000017941 */ /* 0x000fea0003800000 */
.L_x_2738:
[----:B------:R-:W-:-:S03]  /*17dc0*/  UMOV UR4, 0xffffffff ;  /* 0xffffffff00047882 */ /* 0x000fc60000000000 */
[----:B------:R-:W-:Y:S05]  /*17dd0*/  BRA.DIV UR4, `(.L_x_2740) ;  /* 0x000000ba04207947 */ /* 0x000fea000b800000 */
[----:B----4-:R4:W0:Y:S04]  /*17de0*/  SHFL.IDX PT, R3, R4, 0x2, 0x181f ;  /* 0x00581f0004037f89 */ /* 0x01082800000e0000 */
[----:B--23--:R4:W2:Y:S02]  /*17df0*/  SHFL.IDX PT, R14, R0, 0x2, 0x181f ;  /* 0x00581f00000e7f89 */ /* 0x00c8a400000e0000 */
.L_x_2985:
        /* <DEDUP_REMOVED lines=13> */
.L_x_2742:
[----:B------:R-:W-:Y:S05]  /*17ed0*/  BSYNC B1 ;  /* 0x0000000000017941 */ /* 0x000fea0003800000 */
.L_x_2741:
[----:B------:R-:W-:-:S03]  /*17ee0*/  UMOV UR4, 0xffffffff ;  /* 0xffffffff00047882 */ /* 0x000fc60000000000 */
[----:B------:R-:W-:Y:S05]  /*17ef0*/  BRA.DIV UR4, `(.L_x_2743) ;  /* 0x000000ba04207947 */ /* 0x000fea000b800000 */
[----:B0-----:R0:W0:Y:S04]  /*17f00*/  SHFL.IDX PT, R3, R4, 0x3, 0x181f ;  /* 0x00781f0004037f89 */ /* 0x00102800000e0000 */
[----:B--23--:R2:W3:Y:S02]  /*17f10*/  SHFL.IDX PT, R14, R0, 0x3, 0x181f ;  /* 0x00781f00000e7f89 */ /* 0x00c4e400000e0000 */
.L_x_2989:
[----:B------:R-:W-:-:S05]  /*17f20*/  VIADD R9, R21, 0x60 ;  /* 0x0000006015097836 */ /* 0x000fca0000000000 */
[----:B------:R-:W-:-:S13]  /*17f30*/  ISETP.GE.AND P0, PT, R9, R56, PT ;  /* 0x000000380900720c */ /* 0x000fda0003f06270 */
[----:B------:R-:W-:Y:S05]  /*17f40*/  @P0 BRA `(.L_x_2744) ;  /* 0x0000001800840947 */ /* 0x000fea0003800000 */
[----:B------:R-:W-:Y:S02]  /*17f50*/  ULDC UR4, c[0x0][0xac8] ;  /* 0x0002b20000047ab9 */ /* 0x000fe40000000800 */
[----:B------:R-:W-:-:S13]  /*17f60*/  ISETP.GE.AND P1, PT, R16, UR4, PT ;  /* 0x0000000410007c0c */ /* 0x000fda000bf26270 */
[----:B---3--:R-:W-:-:S04]  /*17f70*/  @!P1 LEA R8, P0, R16, R14, 0x1 ;  /* 0x0000000e10089211 */ /* 0x008fc800078008ff */
[----:B0-----:R-:W-:Y:S02]  /*17f80*/  @!P1 LEA.HI.X R9, R16, R3, R17, 0x1, P0 ;  /* 0x0000000310099211 */ /* 0x001fe400000f0c11 */
[----:B------:R-:W-:-:S03]  /*17f90*/  ISETP.GE.AND P0, PT, R187, UR4, PT ;  /* 0x00000004bb007c0c */ /* 0x000fc6000bf06270 */
[----:B-----5:R0:W-:Y:S10]  /*17fa0*/  @!P1 ST.E.128 desc[UR42][R8.64], R36 ;  /* 0x0000002408009985 */ /* 0x0201f4000c101d2a */
[----:B------:R-:W-:Y:S05]  /*17fb0*/  @P0 BRA `(.L_x_2744) ;  /* 0x0000001800680947 */ /* 0x000fea0003800000 */
[----:B------:R-:W-:-:S04]  /*17fc0*/  LEA R14, P0, R187, R14, 0x1 ;  /* 0x0000000ebb0e7211 */ /* 0x000fc800078008ff */
[----:B------:R-:W-:-:S05]  /*17fd0*/  LEA.HI.X R15, R187, R3, R216, 0x1, P0 ;  /* 0x00000003bb0f7211 */ /* 0x000fca00000f0cd8 */
[----:B------:R3:W-:Y:S01]  /*17fe0*/  ST.E.128 desc[UR42][R14.64], R52 ;  /* 0x000000340e007985 */ /* 0x0007e2000c101d2a */
[----:B------:R-:W-:Y:S05]  /*17ff0*/  BRA `(.L_x_2744) ;  /* 0x0000001800587947 */ /* 0x000fea0003800000 */
.L_x_2733:
[----:B------:R-:W-:Y:S01]  /*18000*/  ULDC.64 UR4, c[0x0][0xb08] ;  /* 0x0002c20000047ab9 */ /* 0x000fe20000000a00 */
[----:B0-----:R-:W0:Y:S01]  /*18010*/  @P1 LDC R10, c[0x0][0xbec] ;  /* 0x0002fb00ff0a1b82 */ /* 0x001e220000000800 */
[----:B------:R-:W-:Y:S02]  /*18020*/  IMAD R4, R4, UR4, RZ ;  /* 0x0000000404047c24 */ /* 0x000fe4000f8e02ff */
[----:B------:R-:W-:-:S04]  /*18030*/  IMAD.WIDE.U32 R8, R57, UR4, RZ ;  /* 0x0000000439087c25 */ /* 0x000fc8000f8e00ff */
[----:B------:R-:W-:Y:S01]  /*18040*/  IMAD R57, R57, UR5, R4 ;  /* 0x0000000539397c24 */ /* 0x000fe2000f8e0204 */
[----:B------:R-:W1:Y:S01]  /*18050*/  @P1 LDC R13, c[0x0][0xbf0] ;  /* 0x0002fc00ff0d1b82 */ /* 0x000e620000000800 */
[----:B------:R-:W-:Y:S01]  /*18060*/  ULDC.64 UR4, c[0x0][0xb38] ;  /* 0x0002ce0000047ab9 */ /* 0x000fe20000000a00 */
[----:B------:R-:W-:Y:S01]  /*18070*/  SHF.R.S32.HI R4, RZ, 0x1f, R209 ;  /* 0x0000001fff047819 */ /* 0x000fe200000114d1 */
[----:B------:R-:W-:Y:S02]  /*18080*/  IMAD.IADD R9, R9, 0x1, R57 ;  /* 0x0000000109097824 */ /* 0x000fe400078e0239 */
[----:B------:R-:W-:Y:S02]  /*18090*/  IMAD.MOV.U32 R3, RZ, RZ, R37 ;  /* 0x000000ffff037224 */ /* 0x000fe400078e0025 */
[----:B------:R-:W-:-:S04]  /*180a0*/  IMAD.WIDE.U32 R8, R206, UR4, R8 ;  /* 0x00000004ce087c25 */ /* 0x000fc8000f8e0008 */
[----:B------:R-:W-:Y:S01]  /*180b0*/  IMAD R9, R206, UR5, R9 ;  /* 0x00000005ce097c24 */ /* 0x000fe2000f8e0209 */
[----:B------:R-:W-:Y:S02]  /*180c0*/  ULDC.64 UR4, c[0x0][0xb40] ;  /* 0x0002d00000047ab9 */ /* 0x000fe40000000a00 */
[----:B------:R-:W-:Y:S02]  /*180d0*/  IMAD R4, R4, UR4, RZ ;  /* 0x0000000404047c24 */ /* 0x000fe4000f8e02ff */
[----:B------:R-:W-:-:S04]  /*180e0*/  IMAD.WIDE.U32 R8, R209, UR4, R8 ;  /* 0x00000004d1087c25 */ /* 0x000fc8000f8e0008 */
[----:B------:R-:W-:Y:S01]  /*180f0*/  IMAD R11, R209, UR5, R4 ;  /* 0x00000005d10b7c24 */ /* 0x000fe2000f8e0204 */
[----:B------:R-:W-:Y:S01]  /*18100*/  ULDC.64 UR4, c[0x0][0xb48] ;  /* 0x0002d20000047ab9 */ /* 0x000fe20000000a00 */
[----:B0-----:R-:W-:-:S04]  /*18110*/  @P1 IMAD.HI.U32 R10, R37, R10, RZ ;  /* 0x0000000a250a1227 */ /* 0x001fc800078e00ff */
[----:B------:R-:W-:Y:S01]  /*18120*/  IMAD.IADD R9, R9, 0x1, R11 ;  /* 0x0000000109097824 */ /* 0x000fe200078e020b */
[----:B-1----:R-:W-:Y:S01]  /*18130*/  @P1 SHF.R.U32.HI R3, RZ, R13, R10 ;  /* 0x0000000dff031219 */ /* 0x002fe2000001160a */
[----:B------:R-:W-:Y:S02]  /*18140*/  VIADD R10, R2, 0x28820 ;  /* 0x00028820020a7836 */ /* 0x000fe40000000000 */
[C---:B------:R-:W-:Y:S01]  /*18150*/  IMAD.WIDE.U32 R8, R217.reuse, UR4, R8 ;  /* 0x00000004d9087c25 */ /* 0x040fe2000f8e0008 */
[--C-:B------:R-:W-:Y:S02]  /*18160*/  SHF.R.S32.HI R4, RZ, 0x1f, R3.reuse ;  /* 0x0000001fff047819 */ /* 0x100fe40000011403 */
[----:B------:R-:W-:Y:S01]  /*18170*/  PRMT R10, RZ, 0x654, R10 ;  /* 0x00000654ff0a7816 */ /* 0x000fe2000000000a */
[----:B------:R-:W-:Y:S02]  /*18180*/  IMAD.MOV R11, RZ, RZ, -R3 ;  /* 0x000000ffff0b7224 */ /* 0x000fe400078e0a03 */
[----:B------:R-:W-:Y:S01]  /*18190*/  IMAD R9, R217, UR5, R9 ;  /* 0x00000005d9097c24 */ /* 0x000fe2000f8e0209 */
[----:B------:R-:W-:Y:S01]  /*181a0*/  ULDC.64 UR4, c[0x0][0xb30] ;  /* 0x0002cc0000047ab9 */ /* 0x000fe20000000a00 */
[----:B------:R-:W-:Y:S01]  /*181b0*/  IMAD R11, R0, R11, R37 ;  /* 0x0000000b000b7224 */ /* 0x000fe200078e0225 */
[----:B------:R0:W-:Y:S01]  /*181c0*/  SYNCS.ARRIVE.TRANS64.RED.A1T0 RZ, [R10+URZ], RZ ;  /* 0x000000ff0aff79a7 */ /* 0x0001e2000810043f */
[----:B------:R-:W-:-:S02]  /*181d0*/  IMAD R4, R4, UR4, RZ ;  /* 0x0000000404047c24 */ /* 0x000fc4000f8e02ff */
[----:B------:R-:W-:Y:S01]  /*181e0*/  IMAD.WIDE.U32 R8, R3, UR4, R8 ;  /* 0x0000000403087c25 */ /* 0x000fe2000f8e0008 */
[----:B------:R-:W-:-:S03]  /*181f0*/  SHF.R.S32.HI R0, RZ, 0x1f, R11 ;  /* 0x0000001fff007819 */ /* 0x000fc6000001140b */
[----:B------:R-:W-:Y:S01]  /*18200*/  IMAD R13, R3, UR5, R4 ;  /* 0x00000005030d7c24 */ /* 0x000fe2000f8e0204 */
[----:B------:R-:W-:Y:S02]  /*18210*/  ULDC.64 UR4, c[0x0][0xb28] ;  /* 0x0002ca0000047ab9 */ /* 0x000fe40000000a00 */
[----:B------:R-:W-:Y:S02]  /*18220*/  IMAD R0, R0, UR4, RZ ;  /* 0x0000000400007c24 */ /* 0x000fe4000f8e02ff */
[----:B------:R-:W-:Y:S02]  /*18230*/  IMAD.IADD R9, R9, 0x1, R13 ;  /* 0x0000000109097824 */ /* 0x000fe400078e020d */
[----:B------:R-:W-:-:S04]  /*18240*/  IMAD.WIDE.U32 R8, R11, UR4, R8 ;  /* 0x000000040b087c25 */ /* 0x000fc8000f8e0008 */
[----:B------:R-:W-:Y:S01]  /*18250*/  IMAD R11, R11, UR5, R0 ;  /* 0x000000050b0b7c24 */ /* 0x000fe2000f8e0200 */
[----:B------:R-:W-:Y:S02]  /*18260*/  ULDC.64 UR4, c[0x0][0xb00] ;  /* 0x0002c00000047ab9 */ /* 0x000fe40000000a00 */
[----:B------:R-:W-:Y:S01]  /*18270*/  LEA R3, P0, R8, UR4, 0x2 ;  /* 0x0000000408037c11 */ /* 0x000fe2000f8010ff */
[----:B------:R-:W-:Y:S01]  /*18280*/  IMAD.IADD R9, R9, 0x1, R11 ;  /* 0x0000000109097824 */ /* 0x000fe200078e020b */
[----:B------:R-:W-:-:S04]  /*18290*/  UMOV UR4, 0xffffffff ;  /* 0xffffffff00047882 */ /* 0x000fc80000000000 */
[----:B------:R-:W-:Y:S01]  /*182a0*/  LEA.HI.X R4, R8, UR5, R9, 0x2, P0 ;  /* 0x0000000508047c11 */ /* 0x000fe200080f1409 */
[----:B0-----:R-:W-:Y:S06]  /*182b0*/  BRA.DIV UR4, `(.L_x_2745) ;  /* 0x000000b604787947 */ /* 0x001fec000b800000 */
[----:B------:R0:W1:Y:S04]  /*182c0*/  SHFL.IDX PT, R0, R4, RZ, 0x1c1f ;  /* 0x001c1fff04007589 */ /* 0x00006800000e0000 */
[----:B------:R0:W2:Y:S02]  /*182d0*/  SHFL.IDX PT, R14, R3, RZ, 0x1c1f ;  /* 0x001c1fff030e7589 */ /* 0x0000a400000e0000 */
.L_x_2992:
        /* <DEDUP_REMOVED lines=10> */
[----:B------:R-:W-:Y:S02]  /*18380*/  SHF.R.S32.HI R24, RZ, 0x1f, R231 ;  /* 0x0000001fff187819 */ /* 0x000fe400000114e7 */
[----:B------:R-:W-:Y:S01]  /*18390*/  SHF.R.S32.HI R30, RZ, 0x1f, R230 ;  /* 0x0000001fff1e7819 */ /* 0x000fe200000114e6 */
[----:B-1----:R-:W-:Y:S02]  /*183a0*/  @!P0 IMAD.MOV.U32 R15, RZ, RZ, R0 ;  /* 0x000000ffff0f8224 */ /* 0x002fe400078e0000 */
[----:B--2---:R-:W-:Y:S01]  /*183b0*/  @!P2 LEA R10, P4, R233, R14, 0x2 ;  /* 0x0000000ee90aa211 */ /* 0x004fe200078810ff */
[----:B------:R-:W-:Y:S01]  /*183c0*/  @!P0 IMAD.WIDE R8, R197, 0x4, R14 ;  /* 0x00000004c5088825 */ /* 0x000fe200078e020e */
[----:B------:R-:W-:Y:S02]  /*183d0*/  SHF.R.S32.HI R15, RZ, 0x1f, R226 ;  /* 0x0000001fff0f7819 */ /* 0x000fe400000114e2 */
[----:B------:R-:W-:Y:S02]  /*183e0*/  @!P2 LEA.HI.X R11, R233, R0, R12, 0x2, P4 ;  /* 0x00000000e90ba211 */ /* 0x000fe400020f140c */
[----:B------:R1:W-:Y:S01]  /*183f0*/  @!P0 ST.E.64 desc[UR42][R8.64], R20 ;  /* 0x0000001408008985 */ /* 0x0003e2000c101b2a */
[----:B------:R-:W-:-:S02]  /*18400*/  ISETP.GE.AND P0, PT, R230, UR4, PT ;  /* 0x00000004e6007c0c */ /* 0x000fc4000bf06270 */
[CC--:B------:R-:W-:Y:S01]  /*18410*/  @!P3 LEA R12, P4, R232.reuse, R14.reuse, 0x2 ;  /* 0x0000000ee80cb211 */ /* 0x0c0fe200078810ff */
        /* <DEDUP_REMOVED lines=11> */
[C---:B-1----:R-:W-:Y:S02]  /*184d0*/  @!P2 LEA R8, P5, R229.reuse, R14, 0x2 ;  /* 0x0000000ee508a211 */ /* 0x042fe400078a10ff */
[-C--:B------:R-:W-:Y:S02]  /*184e0*/  @!P0 LEA.HI.X R29, R230, R0.reuse, R30, 0x2, P3 ;  /* 0x00000000e61d8211 */ /* 0x080fe400018f141e */
[----:B------:R-:W-:Y:S02]  /*184f0*/  @!P2 LEA.HI.X R9, R229, R0, R24, 0x2, P5 ;  /* 0x00000000e509a211 */ /* 0x000fe400028f1418 */
[----:B------:R-:W-:Y:S01]  /*18500*/  ISETP.GE.AND P3, PT, R226, UR4, PT ;  /* 0x00000004e2007c0c */ /* 0x000fe2000bf66270 */
[----:B------:R-:W-:Y:S01]  /*18510*/  @!P0 ST.E.64 desc[UR42][R28.64], R104 ;  /* 0x000000681c008985 */ /* 0x000fe2000c101b2a */
[----:B--2---:R-:W-:-:S02]  /*18520*/  @!P4 LEA R10, P0, R228, R14, 0x2 ;  /* 0x0000000ee40ac211 */ /* 0x004fc400078010ff */
[----:B------:R-:W-:Y:S01]  /*18530*/  SHF.R.S32.HI R30, RZ, 0x1f, R228 ;  /* 0x0000001fff1e7819 */ /* 0x000fe200000114e4 */
[----:B------:R1:W-:Y:S01]  /*18540*/  @!P2 ST.E.64 desc[UR42][R8.64], R108 ;  /* 0x0000006c0800a985 */ /* 0x0003e2000c101b2a */
[----:B------:R-:W-:Y:S02]  /*18550*/  SHF.R.S32.HI R24, RZ, 0x1f, R227 ;  /* 0x0000001fff187819 */ /* 0x000fe400000114e3 */
[----:B---3--:R-:W-:Y:S02]  /*18560*/  @!P1 LEA R12, P5, R227, R14, 0x2 ;  /* 0x0000000ee30c9211 */ /* 0x008fe400078a10ff */
[----:B------:R-:W-:Y:S02]  /*18570*/  ISETP.GE.AND P2, PT, R225, UR4, PT ;  /* 0x00000004e1007c0c */ /* 0x000fe4000bf46270 */
[----:B------:R-:W-:Y:S02]  /*18580*/  @!P4 LEA.HI.X R11, R228, R0, R30, 0x2, P0 ;  /* 0x00000000e40bc211 */ /* 0x000fe400000f141e */
[----:B------:R-:W-:-:S02]  /*18590*/  ISETP.GE.AND P0, PT, R224, UR4, PT ;  /* 0x00000004e0007c0c */ /* 0x000fc4000bf06270 */
[----:B------:R-:W-:Y:S01]  /*185a0*/  @!P1 LEA.HI.X R13, R227, R0, R24, 0x2, P5 ;  /* 0x00000000e30d9211 */ /* 0x000fe200028f1418 */
[----:B------:R2:W-:Y:S01]  /*185b0*/  @!P4 ST.E.64 desc[UR42][R10.64], R112 ;  /* 0x000000700a00c985 */ /* 0x0005e2000c101b2a */
[C---:B------:R-:W-:Y:S02]  /*185c0*/  @!P3 LEA R20, P5, R226.reuse, R14, 0x2 ;  /* 0x0000000ee214b211 */ /* 0x040fe400078a10ff */
[----:B------:R-:W-:Y:S01]  /*185d0*/  SHF.R.S32.HI R24, RZ, 0x1f, R225 ;  /* 0x0000001fff187819 */ /* 0x000fe200000114e1 */
[----:B------:R3:W-:Y:S01]  /*185e0*/  @!P1 ST.E.64 desc[UR42][R12.64], R116 ;  /* 0x000000740c009985 */ /* 0x0007e2000c101b2a */
[----:B------:R-:W-:Y:S02]  /*185f0*/  ISETP.GE.AND P1, PT, R223, UR4, PT ;  /* 0x00000004df007c0c */ /* 0x000fe4000bf26270 */
[----:B------:R-:W-:Y:S02]  /*18600*/  @!P3 LEA.HI.X R21, R226, R0, R15, 0x2, P5 ;  /* 0x00000000e215b211 */ /* 0x000fe400028f140f */
[----:B----4-:R-:W-:-:S02]  /*18610*/  @!P2 LEA R26, P4, R225, R14, 0x2 ;  /* 0x0000000ee11aa211 */ /* 0x010fc400078810ff */
[----:B-1----:R-:W-:Y:S01]  /*18620*/  @!P0 LEA R8, P5, R224, R14, 0x2 ;  /* 0x0000000ee0088211 */ /* 0x002fe200078a10ff */
[----:B------:R1:W-:Y:S01]  /*18630*/  @!P3 ST.E.64 desc[UR42][R20.64], R120 ;  /* 0x000000781400b985 */ /* 0x0003e2000c101b2a */
[----:B------:R-:W-:Y:S02]  /*18640*/  SHF.R.S32.HI R15, RZ, 0x1f, R224 ;  /* 0x0000001fff0f7819 */ /* 0x000fe400000114e0 */
[-C--:B------:R-:W-:Y:S02]  /*18650*/  @!P2 LEA.HI.X R27, R225, R0.reuse, R24, 0x2, P4 ;  /* 0x00000000e11ba211 */ /* 0x080fe400020f1418 */
[----:B------:R-:W-:Y:S02]  /*18660*/  ISETP.GE.AND P3, PT, R222, UR4, PT ;  /* 0x00000004de007c0c */ /* 0x000fe4000bf66270 */
[----:B------:R-:W-:Y:S01]  /*18670*/  @!P0 LEA.HI.X R9, R224, R0, R15, 0x2, P5 ;  /* 0x00000000e0098211 */ /* 0x000fe200028f140f */
[----:B------:R4:W-:Y:S01]  /*18680*/  @!P2 ST.E.64 desc[UR42][R26.64], R124 ;  /* 0x0000007c1a00a985 */ /* 0x0009e2000c101b2a */
[----:B------:R-:W-:-:S02]  /*18690*/  ISETP.GE.AND P4, PT, R221, UR4, PT ;  /* 0x00000004dd007c0c */ /* 0x000fc4000bf86270 */
[----:B------:R-:W-:Y:S01]  /*186a0*/  SHF.R.S32.HI R15, RZ, 0x1f, R223 ;  /* 0x0000001fff0f7819 */ /* 0x000fe200000114df */
[----:B------:R0:W-:Y:S01]  /*186b0*/  @!P0 ST.E.64 desc[UR42][R8.64], R128 ;  /* 0x0000008008008985 */ /* 0x0001e2000c101b2a */
[----:B--2---:R-:W-:Y:S02]  /*186c0*/  @!P1 LEA R10, P5, R223, R14, 0x2 ;  /* 0x0000000edf0a9211 */ /* 0x004fe400078a10ff */
[----:B------:R-:W-:Y:S02]  /*186d0*/  ISETP.GE.AND P2, PT, R220, UR4, PT ;  /* 0x00000004dc007c0c */ /* 0x000fe4000bf46270 */
[----:B------:R-:W-:Y:S02]  /*186e0*/  ISETP.GE.AND P0, PT, R219, UR4, PT ;  /* 0x00000004db007c0c */ /* 0x000fe4000bf06270 */
[----:B------:R-:W-:Y:S02]  /*186f0*/  @!P1 LEA.HI.X R11, R223, R0, R15, 0x2, P5 ;  /* 0x00000000df0b9211 */ /* 0x000fe400028f140f */
[----:B---3--:R-:W-:-:S02]  /*18700*/  @!P3 LEA R12, P5, R222, R14, 0x2 ;  /* 0x0000000ede0cb211 */ /* 0x008fc400078a10ff */
[----:B------:R-:W-:Y:S01]  /*18710*/  SHF.R.S32.HI R24, RZ, 0x1f, R222 ;  /* 0x0000001fff187819 */ /* 0x000fe200000114de */
[----:B------:R0:W-:Y:S01]  /*18720*/  @!P1 ST.E.64 desc[UR42][R10.64], R132 ;  /* 0x000000840a009985 */ /* 0x0001e2000c101b2a */
[----:B------:R-:W-:Y:S02]  /*18730*/  SHF.R.S32.HI R15, RZ, 0x1f, R221 ;  /* 0x0000001fff0f7819 */ /* 0x000fe400000114dd */
[C---:B-1----:R-:W-:Y:S02]  /*18740*/  @!P4 LEA R20, P1, R221.reuse, R14, 0x2 ;  /* 0x0000000edd14c211 */ /* 0x042fe400078210ff */
[----:B------:R-:W-:Y:S02]  /*18750*/  @!P3 LEA.HI.X R13, R222, R0, R24, 0x2, P5 ;  /* 0x00000000de0db211 */ /* 0x000fe400028f1418 */
[----:B----4-:R-:W-:Y:S02]  /*18760*/  @!P2 LEA R26, P5, R220, R14, 0x2 ;  /* 0x0000000edc1aa211 */ /* 0x010fe400078a10ff */
[----:B------:R-:W-:Y:S01]  /*18770*/  @!P4 LEA.HI.X R21, R221, R0, R15, 0x2, P1 ;  /* 0x00000000dd15c211 */ /* 0x000fe200008f140f */
[----:B------:R0:W-:Y:S01]  /*18780*/  @!P3 ST.E.64 desc[UR42][R12.64], R136 ;  /* 0x000000880c00b985 */ /* 0x0001e2000c101b2a */
[----:B------:R-:W-:-:S02]  /*18790*/  @!P0 LEA R14, P1, R219, R14, 0x2 ;  /* 0x0000000edb0e8211 */ /* 0x000fc400078210ff */
[-C--:B------:R-:W-:Y:S01]  /*187a0*/  @!P2 LEA.HI.X R27, R220, R0.reuse, R237, 0x2, P5 ;  /* 0x00000000dc1ba211 */ /* 0x080fe200028f14ed */
[----:B------:R0:W-:Y:S01]  /*187b0*/  @!P4 ST.E.64 desc[UR42][R20.64], R140 ;  /* 0x0000008c1400c985 */ /* 0x0001e2000c101b2a */
[----:B------:R-:W-:-:S03]  /*187c0*/  @!P0 LEA.HI.X R15, R219, R0, R236, 0x2, P1 ;  /* 0x00000000db0f8211 */ /* 0x000fc600008f14ec */
[----:B------:R0:W-:Y:S04]  /*187d0*/  @!P2 ST.E.64 desc[UR42][R26.64], R144 ;  /* 0x000000901a00a985 */ /* 0x0001e8000c101b2a */
[----:B------:R0:W-:Y:S02]  /*187e0*/  @!P0 ST.E.64 desc[UR42][R14.64], R148 ;  /* 0x000000940e008985 */ /* 0x0001e4000c101b2a */
.L_x_2747:
[----:B------:R-:W-:Y:S05]  /*187f0*/  BSYNC B1 ;  /* 0x0000000000017941 */ /* 0x000fea0003800000 */
.L_x_2746:
[----:B------:R-:W-:-:S03]  /*18800*/  UMOV UR4, 0xffffffff ;  /* 0xffffffff00047882 */ /* 0x000fc60000000000 */
[----:B------:R-:W-:Y:S05]  /*18810*/  BRA.DIV UR4, `(.L_x_2748) ;  /* 0x000000b204547947 */ /* 0x000fea000b800000 */
[----:B-1----:R1:W3:Y:S04]  /*18820*/  SHFL.IDX PT, R0, R4, 0x1, 0x1c1f ;  /* 0x003c1f0004007f89 */ /* 0x0022e800000e0000 */
[----:B0-2---:R1:W0:Y:S02]  /*18830*/  SHFL.IDX PT, R14, R3, 0x1, 0x1c1f ;  /* 0x003c1f00030e7f89 */ /* 0x00522400000e0000 */
.L_x_2996:
[----:B------:R-:W-:-:S13]  /*18840*/  ISETP.GE.AND P0, PT, R25, R56, PT ;  /* 0x000000381900720c */ /* 0x000fda0003f06270 */
[----:B------:R-:W-:Y:S05]  /*18850*/  @P0 BRA `(.L_x_2744) ;  /* 0x0000001000400947 */ /* 0x000fea0003800000 */
[----:B------:R-:W-:Y:S01]  /*18860*/  ULDC UR4, c[0x0][0xac8] ;  /* 0x0002b20000047ab9 */ /* 0x000fe20000000800 */
[----:B-1----:R-:W-:Y:S02]  /*18870*/  SHF.R.S32.HI R4, RZ, 0x1f, R233 ;  /* 0x0000001fff047819 */ /* 0x002fe400000114e9 */
[----:B------:R-:W-:Y:S02]  /*18880*/  ISETP.GE.AND P2, PT, R197, UR4, PT ;  /* 0x00000004c5007c0c */ /* 0x000fe4000bf46270 */
[----:B------:R-:W-:Y:S02]  /*18890*/  ISETP.GE.AND P3, PT, R233, UR4, PT ;  /* 0x00000004e9007c0c */ /* 0x000fe4000bf66270 */
[----:B------:R-:W-:Y:S02]  /*188a0*/  ISETP.GE.AND P1, PT, R232, UR4, PT ;  /* 0x00000004e8007c0c */ /* 0x000fe4000bf26270 */
[----:B------:R-:W-:Y:S02]  /*188b0*/  ISETP.GE.AND P0, PT, R231, UR4, PT ;  /* 0x00000004e7007c0c */ /* 0x000fe4000bf06270 */
[----:B------:R-:W-:-:S05]  /*188c0*/  SHF.R.S32.HI R3, RZ, 0x1f, R232 ;  /* 0x0000001fff037819 */ /* 0x000fca00000114e8 */
[----:B---3--:R-:W-:Y:S02]  /*188d0*/  @!P2 IMAD.MOV.U32 R15, RZ, RZ, R0 ;  /* 0x000000ffff0fa224 */ /* 0x008fe400078e0000 */
[-C--:B0-----:R-:W-:Y:S01]  /*188e0*/  @!P3 LEA R10, P4, R233, R14.reuse, 0x2 ;  /* 0x0000000ee90ab211 */ /* 0x081fe200078810ff */
[----:B------:R-:W-:Y:S01]  /*188f0*/  @!P2 IMAD.WIDE R8, R197, 0x4, R14 ;  /* 0x00000004c508a825 */ /* 0x000fe200078e020e */
[----:B------:R-:W-:Y:S02]  /*18900*/  @!P1 LEA R12, P5, R232, R14, 0x2 ;  /* 0x0000000ee80c9211 */ /* 0x000fe400078a10ff */
[-C--:B------:R-:W-:Y:S02]  /*18910*/  @!P3 LEA.HI.X R11, R233, R0.reuse, R4, 0x2, P4 ;  /* 0x00000000e90bb211 */ /* 0x080fe400020f1404 */
[----:B------:R0:W-:Y:S01]  /*18920*/  @!P2 ST.E.64 desc[UR42][R8.64], R90 ;  /* 0x0000005a0800a985 */ /* 0x0001e2000c101b2a */
[----:B------:R-:W-:Y:S02]  /*18930*/  ISETP.GE.AND P2, PT, R230, UR4, PT ;  /* 0x00000004e6007c0c */ /* 0x000fe4000bf46270 */
[----:B------:R-:W-:Y:S01]  /*18940*/  ISETP.GE.AND P4, PT, R229, UR4, PT ;  /* 0x00000004e5007c0c */ /* 0x000fe2000bf86270 */
[----:B------:R1:W-:Y:S01]  /*18950*/  @!P3 ST.E.64 desc[UR42][R10.64], R94 ;  /* 0x0000005e0a00b985 */ /* 0x0003e2000c101b2a */
[----:B------:R-:W-:-:S02]  /*18960*/  @!P1 LEA.HI.X R13, R232, R0, R3, 0x2, P5 ;  /* 0x00000000e80d9211 */ /* 0x000fc400028f1403 */
[CC--:B------:R-:W-:Y:S02]  /*18970*/  @!P0 LEA R20, P5, R231.reuse, R14.reuse, 0x2 ;  /* 0x0000000ee7148211 */ /* 0x0c0fe400078a10ff */
[----:B------:R-:W-:Y:S01]  /*18980*/  SHF.R.S32.HI R4, RZ, 0x1f, R231 ;  /* 0x0000001fff047819 */ /* 0x000fe200000114e7 */
[----:B------:R2:W-:Y:S01]  /*18990*/  @!P1 ST.E.64 desc[UR42][R12.64], R98 ;  /* 0x000000620c009985 */ /* 0x0005e2000c101b2a */
[----:B------:R-:W-:Y:S02]  /*189a0*/  ISETP.GE.AND P3, PT, R228, UR4, PT ;  /* 0x00000004e4007c0c */ /* 0x000fe4000bf66270 */
[----:B------:R-:W-:Y:S02]  /*189b0*/  SHF.R.S32.HI R3, RZ, 0x1f, R230 ;  /* 0x0000001fff037819 */ /* 0x000fe400000114e6 */
[----:B------:R-:W-:Y:S02]  /*189c0*/  @!P2 LEA R24, P1, R230, R14, 0x2 ;  /* 0x0000000ee618a211 */ /* 0x000fe400078210ff */
[----:B------:R-:W-:-:S02]  /*189d0*/  @!P0 LEA.HI.X R21, R231, R0, R4, 0x2, P5 ;  /* 0x00000000e7158211 */ /* 0x000fc400028f1404 */
[----:B------:R-:W-:Y:S02]  /*189e0*/  @!P2 LEA.HI.X R25, R230, R0, R3, 0x2, P1 ;  /* 0x00000000e619a211 */ /* 0x000fe400008f1403 */
[----:B------:R-:W-:Y:S01]  /*189f0*/  ISETP.GE.AND P1, PT, R227, UR4, PT ;  /* 0x00000004e3007c0c */ /* 0x000fe2000bf26270 */
[----:B------:R3:W-:Y:S01]  /*18a00*/  @!P0 ST.E.64 desc[UR42][R20.64], R102 ;  /* 0x0000006614008985 */ /* 0x0007e2000c101b2a */
[-C--:B0-----:R-:W-:Y:S02]  /*18a10*/  @!P4 LEA R8, P0, R229, R14.reuse, 0x2 ;  /* 0x0000000ee508c211 */ /* 0x081fe400078010ff */
[----:B------:R-:W-:Y:S01]  /*18a20*/  SHF.R.S32.HI R4, RZ, 0x1f, R229 ;  /* 0x0000001fff047819 */ /* 0x000fe200000114e5 */
[----:B------:R0:W-:Y:S01]  /*18a30*/  @!P2 ST.E.64 desc[UR42][R24.64], R106 ;  /* 0x0000006a1800a985 */ /* 0x0001e2000c101b2a */
[----:B------:R-:W-:Y:S02]  /*18a40*/  SHF.R.S32.HI R3, RZ, 0x1f, R228 ;  /* 0x0000001fff037819 */ /* 0x000fe400000114e4 */
[----:B-1----:R-:W-:-:S02]  /*18a50*/  @!P3 LEA R10, P5, R228, R14, 0x2 ;  /* 0x0000000ee40ab211 */ /* 0x002fc400078a10ff */
[----:B------:R-:W-:Y:S02]  /*18a60*/  ISETP.GE.AND P2, PT, R226, UR4, PT ;  /* 0x00000004e2007c0c */ /* 0x000fe4000bf46270 */
[-C--:B------:R-:W-:Y:S02]  /*18a70*/  @!P4 LEA.HI.X R9, R229, R0.reuse, R4, 0x2, P0 ;  /* 0x00000000e509c211 */ /* 0x080fe400000f1404 */
[----:B------:R-:W-:Y:S02]  /*18a80*/  ISETP.GE.AND P0, PT, R225, UR4, PT ;  /* 0x00000004e1007c0c */ /* 0x000fe4000bf06270 */
[----:B------:R-:W-:Y:S01]  /*18a90*/  @!P3 LEA.HI.X R11, R228, R0, R3, 0x2, P5 ;  /* 0x00000000e40bb211 */ /* 0x000fe200028f1403 */
[----:B------:R1:W-:Y:S01]  /*18aa0*/  @!P4 ST.E.64 desc[UR42][R8.64], R40 ;  /* 0x000000280800c985 */ /* 0x0003e2000c101b2a */
[----:B--2---:R-:W-:Y:S02]  /*18ab0*/  @!P1 LEA R12, P5, R227, R14, 0x2 ;  /* 0x0000000ee30c9211 */ /* 0x004fe400078a10ff */
[----:B------:R-:W-:Y:S01]  /*18ac0*/  SHF.R.S32.HI R3, RZ, 0x1f, R227 ;  /* 0x0000001fff037819 */ /* 0x000fe200000114e3 */
[----:B------:R2:W-:Y:S01]  /*18ad0*/  @!P3 ST.E.64 desc[UR42][R10.64], R114 ;  /* 0x000000720a00b985 */ /* 0x0005e2000c101b2a */
[----:B------:R-:W-:-:S02]  /*18ae0*/  ISETP.GE.AND P3, PT, R224, UR4, PT ;  /* 0x00000004e0007c0c */ /* 0x000fc4000bf66270 */
[----:B------:R-:W-:Y:S02]  /*18af0*/  @!P1 LEA.HI.X R13, R227, R0, R3, 0x2, P5 ;  /* 0x00000000e30d9211 */ /* 0x000fe400028f1403 */
[CC--:B---3--:R-:W-:Y:S02]  /*18b00*/  @!P2 LEA R20, P4, R226.reuse, R14.reuse, 0x2 ;  /* 0x0000000ee214a211 */ /* 0x0c8fe400078810ff */
[----:B------:R-:W-:Y:S01]  /*18b10*/  SHF.R.S32.HI R4, RZ, 0x1f, R226 ;  /* 0x0000001fff047819 */ /* 0x000fe200000114e2 */
[----:B------:R3:W-:Y:S01]  /*18b20*/  @!P1 ST.E.64 desc[UR42][R12.64], R118 ;  /* 0x000000760c009985 */ /* 0x0007e2000c101b2a */
[----:B0-----:R-:W-:Y:S02]  /*18b30*/  @!P0 LEA R24, P5, R225, R14, 0x2 ;  /* 0x0000000ee1188211 */ /* 0x001fe400078a10ff */
        /* <DEDUP_REMOVED lines=8> */
[----:B-1----:R-:W-:Y:S02]  /*18bc0*/  @!P3 LEA R8, P5, R224, R14, 0x2 ;  /* 0x0000000ee008b211 */ /* 0x002fe400078a10ff */
[----:B------:R-:W-:-:S02]  /*18bd0*/  ISETP.GE.AND P2, PT, R221, UR4, PT ;  /* 0x00000004dd007c0c */ /* 0x000fc4000bf46270 */
[----:B------:R-:W-:Y:S02]  /*18be0*/  ISETP.GE.AND P0, PT, R220, UR4, PT ;  /* 0x00000004dc007c0c */ /* 0x000fe4000bf06270 */
[----:B------:R-:W-:Y:S02]  /*18bf0*/  @!P3 LEA.HI.X R9, R224, R0, R3, 0x2, P5 ;  /* 0x00000000e009b211 */ /* 0x000fe400028f1403 */
[-C--:B--2---:R-:W-:Y:S02]  /*18c00*/  @!P1 LEA R10, P5, R223, R14.reuse, 0x2 ;  /* 0x0000000edf0a9211 */ /* 0x084fe400078a10ff */
[----:B------:R-:W-:Y:S01]  /*18c10*/  SHF.R.S32.HI R3, RZ, 0x1f, R223 ;  /* 0x0000001fff037819 */ /* 0x000fe200000114df */
[----:B------:R4:W-:Y:S01]  /*18c20*/  @!P3 ST.E.64 desc[UR42][R8.64], R130 ;  /* 0x000000820800b985 */ /* 0x0009e2000c101b2a */
[----:B---3--:R-:W-:Y:S02]  /*18c30*/  @!P4 LEA R12, P3, R222, R14, 0x2 ;  /* 0x0000000ede0cc211 */ /* 0x008fe400078610ff */
[----:B------:R-:W-:-:S02]  /*18c40*/  SHF.R.S32.HI R4, RZ, 0x1f, R222 ;  /* 0x0000001fff047819 */ /* 0x000fc400000114de */
[----:B------:R-:W-:Y:S02]  /*18c50*/  @!P1 LEA.HI.X R11, R223, R0, R3, 0x2, P5 ;  /* 0x00000000df0b9211 */ /* 0x000fe400028f1403 */
[----:B------:R-:W-:Y:S02]  /*18c60*/  SHF.R.S32.HI R3, RZ, 0x1f, R221 ;  /* 0x0000001fff037819 */ /* 0x000fe400000114dd */
[C---:B0-----:R-:W-:Y:S01]  /*18c70*/  @!P2 LEA R20, P5, R221.reuse, R14, 0x2 ;  /* 0x0000000edd14a211 */ /* 0x041fe200078a10ff */
[----:B------:R4:W-:Y:S01]  /*18c80*/  @!P1 ST.E.64 desc[UR42][R10.64], R134 ;  /* 0x000000860a009985 */ /* 0x0009e2000c101b2a */
[----:B------:R-:W-:Y:S02]  /*18c90*/  @!P4 LEA.HI.X R13, R222, R0, R4, 0x2, P3 ;  /* 0x00000000de0dc211 */ /* 0x000fe400018f1404 */
        /* <DEDUP_REMOVED lines=12> */
.L_x_2731:
[----:B------:R-:W-:Y:S01]  /*18d60*/  ULDC.64 UR6, c[0x0][0xc08] ;  /* 0x0003020000067ab9 */ /* 0x000fe20000000a00 */
[----:B------:R-:W-:Y:S01]  /*18d70*/  ULDC.64 UR4, c[0x0][0xc00] ;  /* 0x0003000000047ab9 */ /* 0x000fe20000000a00 */
[----:B------:R-:W-:Y:S01]  /*18d80*/  ISETP.NE.U32.AND P1, PT, RZ, UR6, PT ;  /* 0x00000006ff007c0c */ /* 0x000fe2000bf25070 */
[----:B------:R-:W-:Y:S01]  /*18d90*/  IMAD.MOV.U32 R3, RZ, RZ, RZ ;  /* 0x000000ffff037224 */ /* 0x000fe200078e00ff */
[----:B------:R-:W-:Y:S02]  /*18da0*/  ISETP.NE.U32.AND P0, PT, RZ, UR4, PT ;  /* 0x00000004ff007c0c */ /* 0x000fe4000bf05070 */
[----:B------:R-:W-:Y:S02]  /*18db0*/  ISETP.NE.AND.EX P1, PT, RZ, UR7, PT, P1 ;  /* 0x00000007ff007c0c */ /* 0x000fe4000bf25310 */
[----:B------:R-:W-:Y:S02]  /*18dc0*/  IADD3 R8, P2, R210, UR4, RZ ;  /* 0x00000004d2087c10 */ /* 0x000fe4000ff5e0ff */
[----:B------:R-:W-:-:S02]  /*18dd0*/  ISETP.NE.AND.EX P0, PT, RZ, UR5, PT, P0 ;  /* 0x00000005ff007c0c */ /* 0x000fc4000bf05300 */
[----:B------:R-:W-:Y:S01]  /*18de0*/  IADD3.X R9, R211, UR5, RZ, P2, !PT ;  /* 0x00000005d3097c10 */ /* 0x000fe200097fe4ff */
[----:B------:R-:W-:Y:S02]  /*18df0*/  ULDC UR4, c[0x0][0xa88] ;  /* 0x0002a20000047ab9 */ /* 0x000fe40000000800 */
[----:B------:R-:W-:-:S04]  /*18e00*/  IMAD.U32 R24, RZ, RZ, UR4 ;  /* 0x00000004ff187e24 */ /* 0x000fc8000f8e00ff */
[----:B------:R-:W-:-:S04]  /*18e10*/  @P1 IADD3 R210, P2, R210, UR6, RZ ;  /* 0x00000006d2d21c10 */ /* 0x000fc8000ff5e0ff */
[----:B------:R-:W-:Y:S01]  /*18e20*/  @P1 IADD3.X R211, R211, UR7, RZ, P2, !PT ;  /* 0x00000007d3d31c10 */ /* 0x000fe200097fe4ff */
[----:B------:R2:W5:Y:S04]  /*18e30*/  @P0 LDG.E R3, desc[UR42][R8.64] ;  /* 0x0000002a08030981 */ /* 0x000568000c1e1900 */
[----:B------:R2:W5:Y:S01]  /*18e40*/  @P1 LDG.E R24, desc[UR42][R210.64] ;  /* 0x0000002ad2181981 */ /* 0x000562000c1e1900 */
[----:B------:R-:W-:Y:S01]  /*18e50*/  ISETP.NE.AND P2, PT, R208, RZ, PT ;  /* 0x000000ffd000720c */ /* 0x000fe20003f45270 */
[----:B------:R-:W3:-:S12]  /*18e60*/  S2R R0, SR_TID.X ;  /* 0x0000000000007919 */ /* 0x000ed80000002100 */
[----:B------:R-:W4:Y:S01]  /*18e70*/  @!P2 LDC R208, c[0x0][0xad4] ;  /* 0x0002b500ffd0ab82 */ /* 0x000f220000000800 */
[----:B---3--:R-:W-:Y:S01]  /*18e80*/  VIADD R0, R0, 0xffffff80 ;  /* 0xffffff8000007836 */ /* 0x008fe20000000000 */
[----:B----4-:R-:W-:-:S04]  /*18e90*/  ISETP.GT.AND P2, PT, R208, 0x1, PT ;  /* 0x00000001d000780c */ /* 0x010fc80003f44270 */
[----:B------:R-:W-:Y:S01]  /*18ea0*/  ISETP.GT.AND P3, PT, R0, 0x7f, PT ;  /* 0x0000007f0000780c */ /* 0x000fe20003f64270 */
[----:B--2---:R-:W-:-:S12]  /*18eb0*/  @P1 BRA `(.L_x_2749) ;  /* 0x0000000000101947 */ /* 0x004fd80003800000 */
[----:B------:R-:W-:Y:S05]  /*18ec0*/  @!P0 BRA `(.L_x_2749) ;  /* 0x00000000000c8947 */ /* 0x000fea0003800000 */
[----:B------:R-:W2:Y:S04]  /*18ed0*/  LDG.E R11, desc[UR42][R8.64] ;  /* 0x0000002a080b7981 */ /* 0x000ea8000c1e1900 */
[----:B-----5:R-:W2:Y:S02]  /*18ee0*/  LDG.E R24, desc[UR42][R8.64+0x4] ;  /* 0x0000042a08187981 */ /* 0x020ea4000c1e1900 */
[----:B--2---:R-:W-:-:S07]  /*18ef0*/  IMAD.IADD R24, R24, 0x1, -R11 ;  /* 0x0000000118187824 */ /* 0x004fce00078e0a0b */
.L_x_2749:
        /* <DEDUP_REMOVED lines=11> */
[----:B------:R-:W-:Y:S01]  /*18fb0*/  IMAD.MOV.U32 R26, RZ, RZ, 0x9b8 ;  /* 0x000009b8ff1a7424 */ /* 0x000fe200078e00ff */
[----:B------:R-:W-:Y:S01]  /*18fc0*/  ISETP.GT.AND P0, PT, R208, 0x1, PT ;  /* 0x00000001d000780c */ /* 0x000fe20003f04270 */
[----:B------:R-:W2:Y:S01]  /*18fd0*/  LDC.64 R30, c[0x0][0xba8] ;  /* 0x0002ea00ff1e7b82 */ /* 0x000ea20000000a00 */
[----:B------:R-:W-:Y:S01]  /*18fe0*/  ISETP.NE.AND P1, PT, R33, 0x1, PT ;  /* 0x000000012100780c */ /* 0x000fe20003f25270 */
[----:B------:R-:W-:Y:S01]  /*18ff0*/  IMAD.MOV.U32 R25, RZ, RZ, R29 ;  /* 0x000000ffff197224 */ /* 0x000fe200078e001d */
[----:B------:R-:W-:Y:S02]  /*19000*/  SEL R26, R26, 0x978, P0 ;  /* 0x000009781a1a7807 */ /* 0x000fe40000000000 */
[----:B------:R-:W-:-:S03]  /*19010*/  SEL R217, R217, RZ, P0 ;  /* 0x000000ffd9d97207 */ /* 0x000fc60000000000 */
[----:B------:R-:W3:Y:S08]  /*19020*/  LDC.64 R10, c[0x0][R26+0x220] ;  /* 0x000088001a0a7b82 */ /* 0x000ef00000000a00 */
[----:B------:R-:W4:Y:S08]  /*19030*/  LDC.64 R8, c[0x0][R26+0x218] ;  /* 0x000086001a087b82 */ /* 0x000f300000000a00 */
[----:B------:R-:W5:Y:S08]  /*19040*/  LDC.64 R12, c[0x0][R26+0x228] ;  /* 0x00008a001a0c7b82 */ /* 0x000f700000000a00 */
[----:B------:R-:W0:Y:S08]  /*19050*/  LDC.64 R14, c[0x0][R26+0x210] ;  /* 0x000084001a0e7b82 */ /* 0x000e300000000a00 */
[----:B------:R-:W1:Y:S08]  /*19060*/  @P1 LDC R0, c[0x0][0xbec] ;  /* 0x0002fb00ff001b82 */ /* 0x000e700000000800 */
[----:B------:R-:W5:Y:S01]  /*19070*/  @P1 LDC R35, c[0x0][0xbf0] ;  /* 0x0002fc00ff231b82 */ /* 0x000f620000000800 */
[----:B---3--:R-:W-:-:S07]  /*19080*/  IMAD R11, R11, R209, RZ ;  /* 0x000000d10b0b7224 */ /* 0x008fce00078e02ff */
[----:B--2---:R-:W2:Y:S01]  /*19090*/  @!P0 LDC R30, c[0x0][0xb50] ;  /* 0x0002d400ff1e8b82 */ /* 0x004ea20000000800 */
[----:B------:R-:W-:-:S04]  /*190a0*/  IMAD.WIDE.U32 R20, R10, R209, RZ ;  /* 0x000000d10a147225 */ /* 0x000fc800078e00ff */
[----:B------:R-:W-:Y:S02]  /*190b0*/  IMAD R11, R10, R234, R11 ;  /* 0x000000ea0a0b7224 */ /* 0x000fe400078e020b */
[----:B-1----:R-:W-:Y:S01]  /*190c0*/  @P1 IMAD.HI.U32 R0, R29, R0, RZ ;  /* 0x000000001d001227 */ /* 0x002fe200078e00ff */
[----:B------:R-:W1:Y:S03]  /*190d0*/  @!P0 LDC R31, c[0x0][0xb54] ;  /* 0x0002d500ff1f8b82 */ /* 0x000e660000000800 */
[-C--:B----4-:R-:W-:Y:S02]  /*190e0*/  IMAD R27, R9, R206.reuse, RZ ;  /* 0x000000ce091b7224 */ /* 0x090fe400078e02ff */
[----:B------:R-:W-:Y:S01]  /*190f0*/  IMAD.WIDE.U32 R8, R8, R206, RZ ;  /* 0x000000ce08087225 */ /* 0x000fe200078e00ff */
[----:B-----5:R-:W-:-:S03]  /*19100*/  @P1 SHF.R.U32.HI R25, RZ, R35, R0 ;  /* 0x00000023ff191219 */ /* 0x020fc60000011600 */
        /* <DEDUP_REMOVED lines=10> */
[----:B0-----:R-:W-:Y:S01]  /*191b0*/  IMAD R0, R15, R11, RZ ;  /* 0x0000000b0f007224 */ /* 0x001fe200078e02ff */
[----:B------:R-:W-:-:S04]  /*191c0*/  SHF.R.S32.HI R25, RZ, 0x1f, R25 ;  /* 0x0000001fff197819 */ /* 0x000fc80000011419 */
[----:B------:R-:W-:Y:S02]  /*191d0*/  IADD3.X R9, R25, R4, R13, P0, P1 ;  /* 0x0000000419097210 */ /* 0x000fe400007e240d */
[----:B------:R-:W-:Y:S01]  /*191e0*/  SHF.R.S32.HI R13, RZ, 0x1f, R11 ;  /* 0x0000001fff0d7819 */ /* 0x000fe2000001140b */
[----:B------:R-:W-:-:S04]  /*191f0*/  IMAD.WIDE.U32 R8, R14, R11, R8 ;  /* 0x0000000b0e087225 */ /* 0x000fc800078e0008 */
[----:B------:R-:W-:Y:S01]  /*19200*/  IMAD R13, R14, R13, R0 ;  /* 0x0000000d0e0d7224 */ /* 0x000fe200078e0200 */
[----:B--2---:R-:W-:-:S03]  /*19210*/  LEA R10, P0, R8, R30, 0x2 ;  /* 0x0000001e080a7211 */ /* 0x004fc600078010ff */
[----:B------:R-:W-:Y:S02]  /*19220*/  IMAD.IADD R0, R9, 0x1, R13 ;  /* 0x0000000109007824 */ /* 0x000fe400078e020d */
[----:B------:R-:W-:-:S03]  /*19230*/  IMAD.MOV.U32 R9, RZ, RZ, -0x800000 ;  /* 0xff800000ff097424 */ /* 0x000fc600078e00ff */
[----:B-1----:R-:W-:-:S05]  /*19240*/  LEA.HI.X R11, R8, R31, R0, 0x2, P0 ;  /* 0x0000001f080b7211 */ /* 0x002fca00000f1400 */
[----:B------:R2:W-:Y:S02]  /*19250*/  STG.E desc[UR42][R10.64], R9 ;  /* 0x000000090a007986 */ /* 0x0005e4000c10192a */
.L_x_2751:
[----:B------:R-:W-:Y:S05]  /*19260*/  BSYNC B1 ;  /* 0x0000000000017941 */ /* 0x000fea0003800000 */
.L_x_2750:
        /* <DEDUP_REMOVED lines=13> */
[----:B-1----:R-:W-:Y:S01]  /*19340*/  IMAD R4, R234, UR6, RZ ;  /* 0x00000006ea047c24 */ /* 0x002fe2000f8e02ff */
[----:B---3--:R-:W-:Y:S01]  /*19350*/  ISETP.NE.AND P0, PT, R21, 0x1, PT ;  /* 0x000000011500780c */ /* 0x008fe20003f05270 */
[----:B------:R-:W-:Y:S01]  /*19360*/  IMAD R9, R206, UR5, R9 ;  /* 0x00000005ce097c24 */ /* 0x000fe2000f8e0209 */
[----:B------:R-:W-:Y:S01]  /*19370*/  ULDC.64 UR4, c[0x0][0xae0] ;  /* 0x0002b80000047ab9 */ /* 0x000fe20000000a00 */
[----:B------:R-:W-:Y:S02]  /*19380*/  IMAD.IADD R190, R22, 0x1, R190 ;  /* 0x0000000116be7824 */ /* 0x000fe400078e02be */
[----:B------:R-:W-:-:S08]  /*19390*/  IMAD.WIDE.U32 R8, R209, UR6, R8 ;  /* 0x00000006d1087c25 */ /* 0x000fd0000f8e0008 */
[----:B------:R-:W1:Y:S08]  /*193a0*/  @P0 LDC R13, c[0x0][0xbec] ;  /* 0x0002fb00ff0d0b82 */ /* 0x000e700000000800 */
[----:B------:R-:W2:Y:S01]  /*193b0*/  @P0 LDC R15, c[0x0][0xbf0] ;  /* 0x0002fc00ff0f0b82 */ /* 0x000ea20000000800 */
[----:B-1----:R-:W-:-:S04]  /*193c0*/  @P0 IMAD.HI.U32 R0, R10, R13, RZ ;  /* 0x0000000d0a000227 */ /* 0x002fc800078e00ff */
[----:B------:R-:W-:Y:S01]  /*193d0*/  IMAD R13, R209, UR7, R4 ;  /* 0x00000007d10d7c24 */ /* 0x000fe2000f8e0204 */
[----:B--2---:R-:W-:-:S03]  /*193e0*/  @P0 SHF.R.U32.HI R3, RZ, R15, R0 ;  /* 0x0000000fff030219 */ /* 0x004fc60000011600 */
        /* <DEDUP_REMOVED lines=19> */
[----:B------:R1:W2:Y:S04]  /*19520*/  SHFL.IDX PT, R3, R4, RZ, 0x181f ;  /* 0x00181fff04037589 */ /* 0x0002a800000e0000 */
[----:B------:R1:W3:Y:S02]  /*19530*/  SHFL.IDX PT, R14, R0, RZ, 0x181f ;  /* 0x00181fff000e7589 */ /* 0x0002e400000e0000 */
.L_x_2999:
[----:B------:R-:W-:Y:S01]  /*19540*/  IMAD R21, R24, R21, RZ ;  /* 0x0000001518157224 */ /* 0x000fe200078e02ff */
[----:B------:R-:W-:Y:S04]  /*19550*/  BSSY B1, `(.L_x_2753) ;  /* 0x000000c000017945 */ /* 0x000fe80003800000 */
[----:B------:R-:W-:-:S13]  /*19560*/  ISETP.GE.AND P0, PT, R190, R21, PT ;  /* 0x00000015be00720c */ /* 0x000fda0003f06270 */
[----:B------:R-:W-:Y:S05]  /*19570*/  @P0 BRA `(.L_x_2754) ;  /* 0x0000000000240947 */ /* 0x000fea0003800000 */
[----:B------:R-:W-:Y:S02]  /*19580*/  ULDC UR4, c[0x0][0xac8] ;  /* 0x0002b20000047ab9 */ /* 0x000fe40000000800 */
        /* <DEDUP_REMOVED lines=8> */
.L_x_2754:
[----:B------:R-:W-:Y:S05]  /*19610*/  BSYNC B1 ;  /* 0x0000000000017941 */ /* 0x000fea0003800000 */
.L_x_2753:
[----:B------:R-:W-:-:S03]  /*19620*/  UMOV UR4, 0xffffffff ;  /* 0xffffffff00047882 */ /* 0x000fc60000000000 */
[----:B------:R-:W-:Y:S05]  /*19630*/  BRA.DIV UR4, `(.L_x_2755) ;  /* 0x000000a604487947 */ /* 0x000fea000b800000 */
[----:B--2---:R2:W0:Y:S04]  /*19640*/  SHFL.IDX PT, R3, R4, 0x1, 0x181f ;  /* 0x00381f0004037f89 */ /* 0x00442800000e0000 */
[----:B---34-:R2:W3:Y:S02]  /*19650*/  SHFL.IDX PT, R14, R0, 0x1, 0x181f ;  /* 0x00381f00000e7f89 */ /* 0x0184e400000e0000 */
.L_x_3003:
[----:B------:R-:W-:Y:S01]  /*19660*/  VIADD R8, R190, 0x20 ;  /* 0x00000020be087836 */ /* 0x000fe20000000000 */
        /* <DEDUP_REMOVED lines=10> */
[----:B------:R4:W-:Y:S04]  /*19710*/  @!P2 ST.E.128 desc[UR42][R8.64], RZ ;  /* 0x000000ff0800a985 */ /* 0x0009e8000c101d2a */
[----:B------:R4:W-:Y:S02]  /*19720*/  @!P3 ST.E.128 desc[UR42][R14.64], RZ ;  /* 0x000000ff0e00b985 */ /* 0x0009e4000c101d2a */
.L_x_2757:
[----:B------:R-:W-:Y:S05]  /*19730*/  BSYNC B1 ;  /* 0x0000000000017941 */ /* 0x000fea0003800000 */
.L_x_2756:
[----:B------:R-:W-:-:S03]  /*19740*/  UMOV UR4, 0xffffffff ;  /* 0xffffffff00047882 */ /* 0x000fc60000000000 */
[----:B------:R-:W-:Y:S05]  /*19750*/  BRA.DIV UR4, `(.L_x_2758) ;  /* 0x000000a604487947 */ /* 0x000fea000b800000 */
[----:B0-----:R0:W0:Y:S04]  /*19760*/  SHFL.IDX PT, R3, R4, 0x2, 0x181f ;  /* 0x00581f0004037f89 */ /* 0x00102800000e0000 */
[----:B---34-:R3:W4:Y:S02]  /*19770*/  SHFL.IDX PT, R14, R0, 0x2, 0x181f ;  /* 0x00581f00000e7f89 */ /* 0x01872400000e0000 */
.L_x_3007:
[----:B------:R-:W-:Y:S01]  /*19780*/  VIADD R8, R190, 0x40 ;  /* 0x00000040be087836 */ /* 0x000fe20000000000 */
[----:B------:R-:W-:Y:S04]  /*19790*/  BSSY B1, `(.L_x_2759) ;  /* 0x000000c000017945 */ /* 0x000fe80003800000 */
[----:B------:R-:W-:-:S13]  /*197a0*/  ISETP.GE.AND P0, PT, R8, R21, PT ;  /* 0x000000150800720c */ /* 0x000fda0003f06270 */
[----:B------:R-:W-:Y:S05]  /*197b0*/  @P0 BRA `(.L_x_2760) ;  /* 0x0000000000240947 */ /* 0x000fea0003800000 */
[----:B------:R-:W-:Y:S02]  /*197c0*/  ULDC UR4, c[0x0][0xac8] ;  /* 0x0002b20000047ab9 */ /* 0x000fe40000000800 */
        /* <DEDUP_REMOVED lines=8> */
.L_x_2760:
[----:B------:R-:W-:Y:S05]  /*19850*/  BSYNC B1 ;  /* 0x0000000000017941 */ /* 0x000fea0003800000 */
.L_x_2759:
[----:B------:R-:W-:-:S03]  /*19860*/  UMOV UR4, 0xffffffff ;  /* 0xffffffff00047882 */ /* 0x000fc60000000000 */
[----:B------:R-:W-:Y:S05]  /*19870*/  BRA.DIV UR4, `(.L_x_2761) ;  /* 0x000000a604487947 */ /* 0x000fea000b800000 */
[----:B0-----:R0:W0:Y:S04]  /*19880*/  SHFL.IDX PT, R3, R4, 0x3, 0x181f ;  /* 0x00781f0004037f89 */ /* 0x00102800000e0000 */
[----:B----4-:R4:W0:Y:S02]  /*19890*/  SHFL.IDX PT, R14, R0, 0x3, 0x181f ;  /* 0x00781f00000e7f89 */ /* 0x01082400000e0000 */
.L_x_3011:
[----:B-1234-:R-:W-:-:S05]  /*198a0*/  VIADD R0, R190, 0x60 ;  /* 0x00000060be007836 */ /* 0x01efca0000000000 */
[----:B------:R-:W-:-:S13]  /*198b0*/  ISETP.GE.AND P0, PT, R0, R21, PT ;  /* 0x000000150000720c */ /* 0x000fda0003f06270 */
[----:B------:R-:W-:Y:S05]  /*198c0*/  @P0 BRA `(.L_x_2744) ;  /* 0x0000000000240947 */ /* 0x000fea0003800000 */
[----:B------:R-:W-:Y:S02]  /*198d0*/  ULDC UR4, c[0x0][0xac8] ;  /* 0x0002b20000047ab9 */ /* 0x000fe40000000800 */
        /* <DEDUP_REMOVED lines=8> */
.L_x_2744:
[----:B------:R-:W-:Y:S05]  /*19960*/  BSYNC B0 ;  /* 0x0000000000007941 */ /* 0x000fea0003800000 */
.L_x_2730:
[----:B------:R-:W-:Y:S02]  /*19970*/  ULDC UR4, c[0x0][0xc3c] ;  /* 0x00030f0000047ab9 */ /* 0x000fe40000000800 */
[----:B-1----:R-:W-:-:S13]  /*19980*/  ISETP.GE.AND P0, PT, R7, UR4, PT ;  /* 0x0000000407007c0c */ /* 0x002fda000bf06270 */
[----:B------:R-:W-:Y:S05]  /*19990*/  @!P0 BRA `(.L_x_2762) ;  /* 0xfffffe7800a08947 */ /* 0x000fea000383ffff */
[----:B------:R-:W-:Y:S05]  /*199a0*/  BRA `(.L_x_2546) ;  /* 0x0000008000dc7947 */ /* 0x000fea0003800000 */
.L_x_2544:
        /* <DEDUP_REMOVED lines=20> */
.L_x_2763:
        /* <DEDUP_REMOVED lines=43> */
.L_x_2767:
        /* <DEDUP_REMOVED lines=39> */
.L_x_2765:
        /* <DEDUP_REMOVED lines=12> */
.L_x_2768:
        /* <DEDUP_REMOVED lines=63> */
.L_x_2769:
        /* <DEDUP_REMOVED lines=61> */
.L_x_2770:
[----:B01----:R-:W-:-:S05]  /*1a890*/  LOP3.LUT R3, RZ, R2, RZ, 0x33, !PT ;  /* 0x00000002ff037212 */ /* 0x003fca00078e33ff */
[----:B------:R-:W-:-:S05]  /*1a8a0*/  IMAD.IADD R2, R4, 0x1, R3 ;  /* 0x0000000104027824 */ /* 0x000fca00078e0203 */
[----:B------:R1:W-:Y:S01]  /*1a8b0*/  STL [R1+0x4], R2 ;  /* 0x0000040201007387 */ /* 0x0003e20000100800 */
[----:B------:R-:W-:Y:S05]  /*1a8c0*/  BRA `(.L_x_2771) ;  /* 0x0000000000107947 */ /* 0x000fea0003800000 */
.L_x_2766:
[----:B------:R-:W-:Y:S01]  /*1a8d0*/  IMAD.U32 R2, RZ, RZ, UR6 ;  /* 0x00000006ff027e24 */ /* 0x000fe2000f8e00ff */
[----:B------:R0:W-:Y:S04]  /*1a8e0*/  STL [R1+0x4], RZ ;  /* 0x000004ff01007387 */ /* 0x0001e80000100800 */
[----:B------:R0:W-:Y:S04]  /*1a8f0*/  STL [R1+0x8], RZ ;  /* 0x000008ff01007387 */ /* 0x0001e80000100800 */
[----:B------:R0:W-:Y:S02]  /*1a900*/  STL [R1], R2 ;  /* 0x0000000201007387 */ /* 0x0001e40000100800 */
.L_x_2771:
        /* <DEDUP_REMOVED lines=10> */
.L_x_2764:
        /* <DEDUP_REMOVED lines=34> */
.L_x_2911:
[----:B------:R-:W2:Y:S01]  /*1abd0*/  LDL R0, [R1+0xc] ;  /* 0x00000c0001007983 */ /* 0x000ea20000100800 */
[----:B0-----:R-:W2:Y:S01]  /*1abe0*/  LDC.64 R2, c[0x0][0xc88] ;  /* 0x00032200ff027b82 */ /* 0x001ea20000000a00 */
[----:B------:R-:W-:Y:S05]  /*1abf0*/  YIELD ;  /* 0x0000000000007946 */ /* 0x000fea0003800000 */
[----:B------:R-:W-:Y:S01]  /*1ac00*/  ULDC.64 UR4, c[0x0][0xa28] ;  /* 0x00028a0000047ab9 */ /* 0x000fe20000000a00 */
[----:B------:R-:W-:Y:S01]  /*1ac10*/  IMAD.MOV.U32 R8, RZ, RZ, RZ ;  /* 0x000000ffff087224 */ /* 0x000fe200078e00ff */
[----:B------:R-:W-:Y:S01]  /*1ac20*/  ISETP.NE.U32.AND P0, PT, RZ, UR4, PT ;  /* 0x00000004ff007c0c */ /* 0x000fe2000bf05070 */
[----:B------:R-:W-:Y:S01]  /*1ac30*/  ULDC.64 UR10, c[0x0][0xa18] ;  /* 0x00028600000a7ab9 */ /* 0x000fe20000000a00 */
[----:B------:R-:W-:Y:S01]  /*1ac40*/  ULDC.64 UR8, c[0x0][0xa10] ;  /* 0x0002840000087ab9 */ /* 0x000fe20000000a00 */
[----:B------:R-:W-:Y:S01]  /*1ac50*/  ULDC.64 UR6, c[0x0][0xa08] ;  /* 0x0002820000067ab9 */ /* 0x000fe20000000a00 */
[----:B--2---:R-:W-:-:S05]  /*1ac60*/  IMAD.WIDE R2, R0, 0x4, R2 ;  /* 0x0000000400027825 */ /* 0x004fca00078e0202 */
[----:B-1----:R-:W2:Y:S01]  /*1ac70*/  LDG.E R4, desc[UR42][R2.64] ;  /* 0x0000002a02047981 */ /* 0x002ea2000c1e1900 */
[----:B------:R-:W-:Y:S01]  /*1ac80*/  ISETP.NE.AND.EX P0, PT, RZ, UR5, PT, P0 ;  /* 0x00000005ff007c0c */ /* 0x000fe2000bf05300 */
[----:B------:R-:W-:Y:S01]  /*1ac90*/  IMAD.MOV.U32 R0, RZ, RZ, RZ ;  /* 0x000000ffff007224 */ /* 0x000fe200078e00ff */
[----:B--2---:R-:W-:Y:S01]  /*1aca0*/  SHF.R.S32.HI R5, RZ, 0x1f, R4 ;  /* 0x0000001fff057819 */ /* 0x004fe20000011404 */
[----:B------:R-:W-:-:S10]  /*1acb0*/  IMAD.SHL.U32 R15, R4, 0x4, RZ ;  /* 0x00000004040f7824 */ /* 0x000fd400078e00ff */
[C---:B------:R-:W-:Y:S01]  /*1acc0*/  @P0 LEA R2, P1, R4.reuse, UR4, 0x2 ;  /* 0x0000000404020c11 */ /* 0x040fe2000f8210ff */
[----:B------:R0:W-:Y:S03]  /*1acd0*/  STL [R1+0x34], R4 ;  /* 0x0000340401007387 */ /* 0x0001e60000100800 */
        /* <DEDUP_REMOVED lines=14> */
[C---:B--2---:R-:W-:Y:S02]  /*1adc0*/  IADD3 R2, P4, R15.reuse, UR4, RZ ;  /* 0x000000040f027c10 */ /* 0x044fe4000ff9e0ff */
[----:B------:R-:W-:Y:S02]  /*1add0*/  ISETP.NE.AND.EX P3, PT, RZ, UR11, PT, P3 ;  /* 0x0000000bff007c0c */ /* 0x000fe4000bf65330 */
[C---:B------:R-:W-:Y:S02]  /*1ade0*/  IADD3.X R3, R14.reuse, UR5, RZ, P4, !PT ;  /* 0x000000050e037c10 */ /* 0x040fe4000a7fe4ff */
[----:B0-----:R-:W-:Y:S02]  /*1adf0*/  IADD3 R4, P4, R15, UR8, RZ ;  /* 0x000000080f047c10 */ /* 0x001fe4000ff9e0ff */
[----:B------:R-:W-:Y:S01]  /*1ae00*/  ISETP.NE.AND.EX P0, PT, RZ, UR7, PT, P0 ;  /* 0x00000007ff007c0c */ /* 0x000fe2000bf05300 */
[----:B------:R-:W2:Y:S01]  /*1ae10*/  @P2 LDG.E R8, desc[UR42][R2.64] ;  /* 0x0000002a02082981 */ /* 0x000ea2000c1e1900 */
[C---:B-1----:R-:W-:Y:S01]  /*1ae20*/  IADD3.X R5, R14.reuse, UR9, RZ, P4, !PT ;  /* 0x000000090e057c10 */ /* 0x042fe2000a7fe4ff */
[----:B------:R-:W-:Y:S01]  /*1ae30*/  ULDC UR4, c[0x0][0x288] ;  /* 0x0000a20000047ab9 */ /* 0x000fe20000000800 */
[----:B------:R-:W-:Y:S01]  /*1ae40*/  ISETP.NE.AND.EX P1, PT, RZ, UR9, PT, P1 ;  /* 0x00000009ff007c0c */ /* 0x000fe2000bf25310 */
[----:B------:R-:W-:Y:S01]  /*1ae50*/  IMAD.U32 R12, RZ, RZ, UR4 ;  /* 0x00000004ff0c7e24 */ /* 0x000fe2000f8e00ff */
[----:B------:R-:W-:Y:S01]  /*1ae60*/  IADD3.X R7, R14, UR7, RZ, P5, !PT ;  /* 0x000000070e077c10 */ /* 0x000fe2000affe4ff */
[----:B------:R-:W-:-:S06]  /*1ae70*/  ULDC.64 UR4, c[0x0][0x418] ;  /* 0x0001060000047ab9 */ /* 0x000fcc0000000a00 */
[----:B------:R0:W5:Y:S04]  /*1ae80*/  @P0 LDG.E R11, desc[UR42][R6.64] ;  /* 0x0000002a060b0981 */ /* 0x000168000c1e1900 */
[----:B------:R0:W5:Y:S04]  /*1ae90*/  @P1 LDG.E R10, desc[UR42][R4.64] ;  /* 0x0000002a040a1981 */ /* 0x000168000c1e1900 */
[----:B--2---:R1:W-:Y:S02]  /*1aea0*/  STL [R1+0x4c], R8 ;  /* 0x00004c0801007387 */ /* 0x0043e40000100800 */
[----:B-1----:R-:W-:-:S04]  /*1aeb0*/  @P3 IADD3 R8, P4, R15, UR10, RZ ;  /* 0x0000000a0f083c10 */ /* 0x002fc8000ff9e0ff */
[----:B------:R-:W-:-:S05]  /*1aec0*/  @P3 IADD3.X R9, R14, UR11, RZ, P4, !PT ;  /* 0x0000000b0e093c10 */ /* 0x000fca000a7fe4ff */
        /* <DEDUP_REMOVED lines=11> */
[----:B------:R-:W-:Y:S01]  /*1af80*/  IMAD.U32 R8, RZ, RZ, UR4 ;  /* 0x00000004ff087e24 */ /* 0x000fe2000f8e00ff */
[----:B0-----:R-:W-:Y:S06]  /*1af90*/  @P3 BRA `(.L_x_2773) ;  /* 0x0000000000143947 */ /* 0x001fec0003800000 */
[----:B------:R-:W-:Y:S05]  /*1afa0*/  @!P2 BRA `(.L_x_2773) ;  /* 0x000000000010a947 */ /* 0x000fea0003800000 */
[----:B------:R-:W2:Y:S04]  /*1afb0*/  LDG.E R12, desc[UR42][R2.64] ;  /* 0x0000002a020c7981 */ /* 0x000ea8000c1e1900 */
[----:B------:R-:W2:Y:S02]  /*1afc0*/  LDG.E R2, desc[UR42][R2.64+0x4] ;  /* 0x0000042a02027981 */ /* 0x000ea4000c1e1900 */
[----:B--2--5:R-:W-:-:S05]  /*1afd0*/  IMAD.IADD R13, R2, 0x1, -R12 ;  /* 0x00000001020d7824 */ /* 0x024fca00078e0a0c */
[----:B------:R0:W-:Y:S02]  /*1afe0*/  STL [R1+0x50], R13 ;  /* 0x0000500d01007387 */ /* 0x0001e40000100800 */
.L_x_2773:
[----:B------:R-:W2:Y:S01]  /*1aff0*/  LDL.LU R3, [R1+0x8] ;  /* 0x0000080001037983 */ /* 0x000ea20000300800 */
[----:B------:R-:W-:Y:S02]  /*1b000*/  ULDC.64 UR4, c[0x0][0xa20] ;  /* 0x0002880000047ab9 */ /* 0x000fe40000000a00 */
[----:B------:R-:W-:Y:S01]  /*1b010*/  ISETP.NE.U32.AND P2, PT, RZ, UR4, PT ;  /* 0x00000004ff007c0c */ /* 0x000fe2000bf45070 */
[----:B------:R-:W3:Y:S03]  /*1b020*/  LDL R12, [R1+0x34] ;  /* 0x00003400010c7983 */ /* 0x000ee60000100800 */
[----:B------:R-:W-:Y:S02]  /*1b030*/  ISETP.NE.AND.EX P2, PT, RZ, UR5, PT, P2 ;  /* 0x00000005ff007c0c */ /* 0x000fe4000bf45320 */
[C---:B--2---:R-:W-:Y:S02]  /*1b040*/  LOP3.LUT R17, R3.reuse, 0xff000000, RZ, 0xc0, !PT ;  /* 0xff00000003117812 */ /* 0x044fe400078ec0ff */
[----:B------:R-:W-:-:S02]  /*1b050*/  LOP3.LUT R2, R3, 0xff0000, RZ, 0xc0, !PT ;  /* 0x00ff000003027812 */ /* 0x000fc400078ec0ff */
[----:B------:R-:W-:Y:S02]  /*1b060*/  SHF.R.U32.HI R17, RZ, 0x8, R17 ;  /* 0x00000008ff117819 */ /* 0x000fe40000011611 */
[----:B------:R-:W-:Y:S02]  /*1b070*/  LOP3.LUT R16, R3, 0xffff, RZ, 0xc0, !PT ;  /* 0x0000ffff03107812 */ /* 0x000fe400078ec0ff */
[----:B------:R-:W-:Y:S01]  /*1b080*/  LEA.HI R17, R2, R17, RZ, 0x10 ;  /* 0x0000001102117211 */ /* 0x000fe200078f80ff */
[----:B-----5:R-:W-:-:S05]  /*1b090*/  IMAD.IADD R2, R11, 0x1, R0 ;  /* 0x000000010b027824 */ /* 0x020fca00078e0200 */
[----:B------:R1:W-:Y:S04]  /*1b0a0*/  STL [R1+0x1c], R2 ;  /* 0x00001c0201007387 */ /* 0x0003e80000100800 */
[----:B---3--:R1:W-:Y:S01]  /*1b0b0*/  STL [R1+0x14], R12 ;  /* 0x0000140c01007387 */ /* 0x0083e20000100800 */
[----:B------:R-:W-:Y:S05]  /*1b0c0*/  @!P2 BRA `(.L_x_2774) ;  /* 0x000000000010a947 */ /* 0x000fea0003800000 */
[----:B-1----:R-:W-:-:S04]  /*1b0d0*/  IADD3 R2, P0, R15, UR4, RZ ;  /* 0x000000040f027c10 */ /* 0x002fc8000ff1e0ff */
[----:B------:R-:W-:-:S05]  /*1b0e0*/  IADD3.X R3, R14, UR5, RZ, P0, !PT ;  /* 0x000000050e037c10 */ /* 0x000fca00087fe4ff */
[----:B------:R1:W5:Y:S01]  /*1b0f0*/  LDG.E R8, desc[UR42][R2.64] ;  /* 0x0000002a02087981 */ /* 0x000362000c1e1900 */
[----:B------:R-:W-:Y:S05]  /*1b100*/  BRA `(.L_x_2775) ;  /* 0x0000000000107947 */ /* 0x000fea0003800000 */
.L_x_2774:
[----:B------:R-:W-:Y:S05]  /*1b110*/  @!P0 BRA `(.L_x_2775) ;  /* 0x00000000000c8947 */ /* 0x000fea0003800000 */
[----:B------:R-:W2:Y:S04]  /*1b120*/  LDG.E R8, desc[UR42][R6.64] ;  /* 0x0000002a06087981 */ /* 0x000ea8000c1e1900 */
[----:B------:R-:W2:Y:S02]  /*1b130*/  LDG.E R6, desc[UR42][R6.64+0x4] ;  /* 0x0000042a06067981 */ /* 0x000ea4000c1e1900 */
[----:B--2---:R-:W-:-:S07]  /*1b140*/  IMAD.IADD R8, R6, 0x1, -R8 ;  /* 0x0000000106087824 */ /* 0x004fce00078e0a08 */
.L_x_2775:
[----:B-1----:R-:W2:Y:S01]  /*1b150*/  @P1 LDG.E R2, desc[UR42][R4.64] ;  /* 0x0000002a04021981 */ /* 0x002ea2000c1e1900 */
[----:B------:R-:W1:Y:S03]  /*1b160*/  LDC R3, c[0x0][0x448] ;  /* 0x00011200ff037b82 */ /* 0x000e660000000800 */
[----:B------:R-:W3:Y:S04]  /*1b170*/  LDL R6, [R1+0x4] ;  /* 0x0000040001067983 */ /* 0x000ee80000100800 */
[----:B------:R4:W2:Y:S01]  /*1b180*/  @P1 LDG.E R4, desc[UR42][R4.64+0x4] ;  /* 0x0000042a04041981 */ /* 0x0008a2000c1e1900 */
[----:B-1----:R-:W-:-:S13]  /*1b190*/  ISETP.NE.AND P0, PT, R3, 0x1, PT ;  /* 0x000000010300780c */ /* 0x002fda0003f05270 */
[----:B------:R-:W1:Y:S08]  /*1b1a0*/  @P0 LDC R3, c[0x0][0x44c] ;  /* 0x00011300ff030b82 */ /* 0x000e700000000800 */
[----:B----4-:R-:W4:Y:S01]  /*1b1b0*/  @P0 LDC R5, c[0x0][0x450] ;  /* 0x00011400ff050b82 */ /* 0x010f220000000800 */
[----:B-----5:R-:W-:Y:S01]  /*1b1c0*/  IMAD.IADD R7, R8, 0x1, -R0 ;  /* 0x0000000108077824 */ /* 0x020fe200078e0a00 */
[----:B------:R-:W-:-:S05]  /*1b1d0*/  LOP3.LUT R11, R17, 0xff, RZ, 0xc0, !PT ;  /* 0x000000ff110b7812 */ /* 0x000fca00078ec0ff */
[----:B------:R0:W-:Y:S01]  /*1b1e0*/  STL [R1+0x60], R11 ;  /* 0x0000600b01007387 */ /* 0x0001e20000100800 */
[----:B------:R-:W-:Y:S01]  /*1b1f0*/  BSSY B0, `(.L_x_2776) ;  /* 0x0000032000007945 */ /* 0x000fe20003800000 */
[----:B------:R-:W-:Y:S01]  /*1b200*/  SHF.R.U32.HI R17, RZ, 0x10, R17 ;  /* 0x00000010ff117819 */ /* 0x000fe20000011611 */
[----:B--2---:R-:W-:Y:S02]  /*1b210*/  @P1 IMAD.IADD R9, R4, 0x1, -R2 ;  /* 0x0000000104091824 */ /* 0x004fe400078e0a02 */
[----:B---3--:R-:W-:-:S04]  /*1b220*/  IMAD.SHL.U32 R2, R6, 0x80, RZ ;  /* 0x0000008006027824 */ /* 0x008fc800078e00ff */
[----:B------:R-:W-:-:S04]  /*1b230*/  VIADD R2, R2, 0x7f ;  /* 0x0000007f02027836 */ /* 0x000fc80000000000 */
[----:B-1----:R-:W-:-:S05]  /*1b240*/  @P0 IMAD.HI.U32 R0, R2, R3, RZ ;  /* 0x0000000302000227 */ /* 0x002fca00078e00ff */
[----:B----4-:R-:W-:Y:S01]  /*1b250*/  @P0 SHF.R.U32.HI R2, RZ, R5, R0 ;  /* 0x00000005ff020219 */ /* 0x010fe20000011600 */
[----:B------:R-:W-:-:S05]  /*1b260*/  IMAD.IADD R0, R7, 0x1, R9 ;  /* 0x0000000107007824 */ /* 0x000fca00078e0209 */
[C---:B------:R-:W-:Y:S01]  /*1b270*/  IADD3 R21, R0.reuse, 0x80, -R13 ;  /* 0x0000008000157810 */ /* 0x040fe20007ffe80d */
[----:B------:R-:W-:-:S04]  /*1b280*/  VIADD R3, R0, 0x7f ;  /* 0x0000007f00037836 */ /* 0x000fc80000000000 */
        /* <DEDUP_REMOVED lines=8> */
[----:B------:R-:W-:Y:S01]  /*1b310*/  ISETP.GE.AND P0, PT, R6, 0x1, PT ;  /* 0x000000010600780c */ /* 0x000fe20003f06270 */
[----:B------:R-:W-:-:S12]  /*1b320*/  IMAD.MOV.U32 R0, RZ, RZ, RZ ;  /* 0x000000ffff007224 */ /* 0x000fd800078e00ff */
[----:B0-----:R-:W-:Y:S05]  /*1b330*/  @!P0 BRA `(.L_x_2777) ;  /* 0x0000000000748947 */ /* 0x001fea0003800000 */
[----:B------:R-:W-:Y:S01]  /*1b340*/  ISETP.NE.AND P0, PT, R17, RZ, PT ;  /* 0x000000ff1100720c */ /* 0x000fe20003f05270 */
[----:B------:R-:W-:-:S03]  /*1b350*/  ULDC UR4, c[0x0][0x9f0] ;  /* 0x00027c0000047ab9 */ /* 0x000fc60000000800 */
[----:B------:R-:W-:-:S04]  /*1b360*/  SEL R2, R17, UR4, P0 ;  /* 0x0000000411027c07 */ /* 0x000fc80008000000 */
[----:B------:R-:W-:Y:S02]  /*1b370*/  IABS R3, R2 ;  /* 0x0000000200037213 */ /* 0x000fe40000000000 */
[----:B------:R-:W-:Y:S02]  /*1b380*/  IADD3 R0, R2, -0x1, R6 ;  /* 0xffffffff02007810 */ /* 0x000fe40007ffe006 */
[----:B------:R-:W0:Y:S08]  /*1b390*/  I2F.RP R4, R3 ;  /* 0x0000000300047306 */ /* 0x000e300000209400 */
[----:B0-----:R-:W0:Y:S02]  /*1b3a0*/  MUFU.RCP R4, R4 ;  /* 0x0000000400047308 */ /* 0x001e240000001000 */
[----:B0-----:R-:W-:-:S06]  /*1b3b0*/  VIADD R4, R4, 0xffffffe ;  /* 0x0ffffffe04047836 */ /* 0x001fcc0000000000 */
[----:B------:R0:W1:Y:S02]  /*1b3c0*/  F2I.FTZ.U32.TRUNC.NTZ R5, R4 ;  /* 0x0000000400057305 */ /* 0x000064000021f000 */
[----:B0-----:R-:W-:-:S04]  /*1b3d0*/  LOP3.LUT R4, R0, R2, RZ, 0x3c, !PT ;  /* 0x0000000200047212 */ /* 0x001fc800078e3cff */
[----:B------:R-:W-:Y:S01]  /*1b3e0*/  ISETP.GE.AND P3, PT, R4, RZ, PT ;  /* 0x000000ff0400720c */ /* 0x000fe20003f66270 */
[----:B-1----:R-:W-:-:S04]  /*1b3f0*/  IMAD.MOV R4, RZ, RZ, -R5 ;  /* 0x000000ffff047224 */ /* 0x002fc800078e0a05 */
        /* <DEDUP_REMOVED lines=17> */
.L_x_2777:
[----:B------:R-:W-:Y:S05]  /*1b510*/  BSYNC B0 ;  /* 0x0000000000007941 */ /* 0x000fea0003800000 */
.L_x_2776:
[-C--:B------:R-:W-:Y:S01]  /*1b520*/  IMAD R2, R11, R0.reuse, RZ ;  /* 0x000000000b027224 */ /* 0x080fe200078e02ff */
[----:B------:R-:W-:Y:S04]  /*1b530*/  BSSY B0, `(.L_x_2778) ;  /* 0x0000122000007945 */ /* 0x000fe80003800000 */
[C---:B------:R-:W-:Y:S01]  /*1b540*/  VIADDMNMX R0, R2.reuse, R0, R6, PT ;  /* 0x0000000002007246 */ /* 0x040fe20003800106 */
[----:B------:R-:W-:-:S04]  /*1b550*/  IMAD R2, R2, 0x80, -R7 ;  /* 0x0000008002027824 */ /* 0x000fc800078e0a07 */
[----:B------:R-:W-:Y:S01]  /*1b560*/  IMAD R0, R0, 0x80, -R7 ;  /* 0x0000008000007824 */ /* 0x000fe200078e0a07 */
[----:B------:R-:W-:-:S04]  /*1b570*/  VIMNMX R2, RZ, R2, !PT ;  /* 0x00000002ff027248 */ /* 0x000fc80007fe0100 */
        /* <DEDUP_REMOVED lines=14> */
[----:B------:R-:W0:Y:S02]  /*1b660*/  S2R R3, SR_TID.X ;  /* 0x0000000000037919 */ /* 0x000e240000002100 */
[----:B0-----:R-:W-:-:S04]  /*1b670*/  SHF.R.U32.HI R3, RZ, 0x5, R3 ;  /* 0x00000005ff037819 */ /* 0x001fc80000011603 */
[----:B------:R-:W-:-:S05]  /*1b680*/  LOP3.LUT R3, R3, 0x3, RZ, 0xc0, !PT ;  /* 0x0000000303037812 */ /* 0x000fca00078ec0ff */
[----:B------:R0:W1:Y:S02]  /*1b690*/  SHFL.IDX PT, R14, R3, RZ, 0x1f ;  /* 0x00001fff030e7589 */ /* 0x00006400000e0000 */
.L_x_3014:
[----:B-1----:R-:W-:Y:S02]  /*1b6a0*/  ISETP.NE.AND P0, PT, R14, RZ, PT ;  /* 0x000000ff0e00720c */ /* 0x002fe40003f05270 */
[----:B------:R-:W-:-:S11]  /*1b6b0*/  PLOP3.LUT P6, PT, PT, PT, PT, 0x8, 0x0 ;  /* 0x000000000000781c */ /* 0x000fd60003fce170 */
[----:B------:R-:W-:Y:S05]  /*1b6c0*/  @P0 BRA `(.L_x_2781) ;  /* 0x00000000000c0947 */ /* 0x000fea0003800000 */
[----:B------:R-:W-:-:S03]  /*1b6d0*/  UMOV UR4, 0xffffffff ;  /* 0xffffffff00047882 */ /* 0x000fc60000000000 */
[----:B------:R-:W-:Y:S05]  /*1b6e0*/  BRA.DIV UR4, `(.L_x_2782) ;  /* 0x0000008a04287947 */ /* 0x000fea000b800000 */
[----:B------:R-:W-:-:S13]  /*1b6f0*/  ELECT P6, URZ, PT ;  /* 0x00000000003f782f */ /* 0x000fda00038c0000 */
.L_x_2781:
[----:B0-----:R-:W2:Y:S01]  /*1b700*/  LDL R3, [R1+0x64] ;  /* 0x0000640001037983 */ /* 0x001ea20000100800 */
[----:B------:R-:W-:Y:S01]  /*1b710*/  BSSY B1, `(.L_x_2783) ;  /* 0x0000008000017945 */ /* 0x000fe20003800000 */
[----:B--2---:R-:W-:-:S05]  /*1b720*/  VIADD R3, R3, 0x1 ;  /* 0x0000000103037836 */ /* 0x004fca0000000000 */
[----:B------:R-:W-:-:S04]  /*1b730*/  LEA.HI R4, R3, R3, RZ, 0x1 ;  /* 0x0000000303047211 */ /* 0x000fc800078f08ff */
[----:B------:R-:W-:-:S05]  /*1b740*/  LOP3.LUT R4, R4, 0xfffffffe, RZ, 0xc0, !PT ;  /* 0xfffffffe04047812 */ /* 0x000fca00078ec0ff */
[----:B------:R-:W-:-:S05]  /*1b750*/  IMAD.IADD R3, R3, 0x1, -R4 ;  /* 0x0000000103037824 */ /* 0x000fca00078e0a04 */
[----:B------:R-:W-:-:S04]  /*1b760*/  SHF.L.U32 R3, R3, 0x1f, RZ ;  /* 0x0000001f03037819 */ /* 0x000fc800000006ff */
[----:B------:R-:W0:Y:S02]  /*1b770*/  SYNCS.PHASECHK.TRANS64.TRYWAIT P0, [R18+URZ+0x28820], R3 ;  /* 0x02882003120075a7 */ /* 0x000e24000800017f */
[----:B0-----:R-:W-:Y:S05]  /*1b780*/  @!P0 BRA `(.L_x_2784) ;  /* 0x0000008800208947 */ /* 0x001fea0003800000 */
.L_x_3017:
[----:B------:R-:W-:Y:S05]  /*1b790*/  BSYNC B1 ;  /* 0x0000000000017941 */ /* 0x000fea0003800000 */
.L_x_2783:
[----:B------:R-:W-:Y:S04]  /*1b7a0*/  BSSY B1, `(.L_x_2785) ;  /* 0x0000071000017945 */ /* 0x000fe80003800000 */
[----:B------:R-:W-:Y:S05]  /*1b7b0*/  @!P6 BRA `(.L_x_2786) ;  /* 0x0000000400bce947 */ /* 0x000fea0003800000 */
[----:B------:R-:W2:Y:S04]  /*1b7c0*/  LDL R5, [R1+0x20] ;  /* 0x0000200001057983 */ /* 0x000ea80000100800 */
[----:B------:R-:W3:Y:S01]  /*1b7d0*/  LDL R6, [R1+0x24] ;  /* 0x0000240001067983 */ /* 0x000ee20000100800 */
[----:B------:R-:W-:Y:S01]  /*1b7e0*/  BSSY B2, `(.L_x_2787) ;  /* 0x0000008000027945 */ /* 0x000fe20003800000 */
[----:B------:R-:W1:Y:S02]  /*1b7f0*/  S2R R4, SR_TID.X ;  /* 0x0000000000047919 */ /* 0x000e640000002100 */
[----:B-1----:R-:W-:-:S04]  /*1b800*/  LOP3.LUT R4, R4, 0x7f, RZ, 0xc0, !PT ;  /* 0x0000007f04047812 */ /* 0x002fc800078ec0ff */
[----:B------:R-:W-:Y:S01]  /*1b810*/  ISETP.NE.AND P1, PT, R4, RZ, PT ;  /* 0x000000ff0400720c */ /* 0x000fe20003f25270 */
[----:B--2---:R-:W-:Y:S01]  /*1b820*/  IMAD R5, R5, 0x8, R18 ;  /* 0x0000000805057824 */ /* 0x004fe200078e0212 */
[----:B---3--:R-:W-:-:S04]  /*1b830*/  SHF.L.U32 R9, R6, 0x1f, RZ ;  /* 0x0000001f06097819 */ /* 0x008fc800000006ff */
[----:B------:R-:W1:Y:S02]  /*1b840*/  SYNCS.PHASECHK.TRANS64.TRYWAIT P0, [R5+URZ+0x288a0], R9 ;  /* 0x0288a009050075a7 */ /* 0x000e64000800017f */
[----:B-1----:R-:W-:Y:S05]  /*1b850*/  @!P0 BRA `(.L_x_2788) ;  /* 0x0000008800008947 */ /* 0x002fea0003800000 */
.L_x_3018:
[----:B------:R-:W-:Y:S05]  /*1b860*/  BSYNC B2 ;  /* 0x0000000000027941 */ /* 0x000fea0003800000 */
.L_x_2787:
[----:B------:R-:W-:Y:S04]  /*1b870*/  BSSY B2, `(.L_x_2789) ;  /* 0x0000009000027945 */ /* 0x000fe80003800000 */
[----:B------:R-:W-:Y:S05]  /*1b880*/  @P1 BRA `(.L_x_2790) ;  /* 0x00000000001c1947 */ /* 0x000fea0003800000 */
[----:B------:R-:W2:Y:S01]  /*1b890*/  S2R R4, SR_TID.X ;  /* 0x0000000000047919 */ /* 0x000ea20000002100 */
[----:B0-----:R-:W-:-:S04]  /*1b8a0*/  IMAD.MOV.U32 R3, RZ, RZ, 0x8000 ;  /* 0x00008000ff037424 */ /* 0x001fc800078e00ff */
[----:B------:R3:W-:Y:S01]  /*1b8b0*/  SYNCS.ARRIVE.TRANS64 RZ, [R5+URZ+0x28890], R3 ;  /* 0x0288900305ff79a7 */ /* 0x0007e2000800003f */
[----:B--2---:R-:W-:-:S04]  /*1b8c0*/  LOP3.LUT R4, R4, 0x1f, RZ, 0xc0, !PT ;  /* 0x0000001f04047812 */ /* 0x004fc800078ec0ff */
[----:B------:R-:W-:-:S13]  /*1b8d0*/  ISETP.NE.AND P0, PT, R4, RZ, PT ;  /* 0x000000ff0400720c */ /* 0x000fda0003f05270 */
[----:B---3--:R-:W-:Y:S05]  /*1b8e0*/  @!P0 BRA `(.L_x_2790) ;  /* 0x0000000000048947 */ /* 0x008fea0003800000 */
[----:B------:R-:W-:Y:S01]  /*1b8f0*/  BPT.TRAP 0x1 ;  /* 0x000000040000795c */ /* 0x000fe20000300000 */
.L_x_2790:
[----:B------:R-:W-:Y:S05]  /*1b900*/  BSYNC B2 ;  /* 0x0000000000027941 */ /* 0x000fea0003800000 */
.L_x_2789:
[----:B0-----:R-:W2:Y:S01]  /*1b910*/  LDL R3, [R1+0x20] ;  /* 0x0000200001037983 */ /* 0x001ea20000100800 */
        /* <DEDUP_REMOVED lines=9> */
[----:B--2---:R-:W-:-:S02]  /*1b9b0*/  IMAD R8, R3, 0x8000, R18 ;  /* 0x0000800003087824 */ /* 0x004fc400078e0212 */
[----:B------:R-:W-:Y:S02]  /*1b9c0*/  IMAD.SHL.U32 R11, R3, 0x4000, RZ ;  /* 0x00004000030b7824 */ /* 0x000fe400078e00ff */
[----:B------:R-:W-:Y:S02]  /*1b9d0*/  VIADD R3, R5, 0x28890 ;  /* 0x0002889005037836 */ /* 0x000fe40000000000 */
[----:B------:R-:W-:-:S07]  /*1b9e0*/  VIADD R6, R8, 0x18400 ;  /* 0x0001840008067836 */ /* 0x000fce0000000000 */
.L_x_2791:
        /* <DEDUP_REMOVED lines=16> */
.L_x_2792:
        /* <DEDUP_REMOVED lines=13> */
.L_x_3019:
[----:B------:R-:W-:Y:S05]  /*1bbc0*/  BSYNC B2 ;  /* 0x0000000000027941 */ /* 0x000fea0003800000 */
.L_x_2793:
[----:B------:R-:W-:Y:S01]  /*1bbd0*/  BSSY B2, `(.L_x_2795) ;  /* 0x000000b000027945 */ /* 0x000fe20003800000 */
[----:B------:R-:W-:Y:S02]  /*1bbe0*/  IMAD.MOV.U32 R8, RZ, RZ, 0x0 ;  /* 0x00000000ff087424 */ /* 0x000fe400078e00ff */
[----:B01----:R-:W-:Y:S01]  /*1bbf0*/  IMAD.MOV.U32 R9, RZ, RZ, 0x12f00000 ;  /* 0x12f00000ff097424 */ /* 0x003fe200078e00ff */
[----:B------:R-:W-:Y:S06]  /*1bc00*/  @P1 BRA `(.L_x_2796) ;  /* 0x00000000001c1947 */ /* 0x000fec0003800000 */
[----:B------:R-:W0:Y:S01]  /*1bc10*/  S2R R6, SR_TID.X ;  /* 0x0000000000067919 */ /* 0x000e220000002100 */
[----:B------:R-:W-:-:S04]  /*1bc20*/  IMAD.MOV.U32 R3, RZ, RZ, 0x8000 ;  /* 0x00008000ff037424 */ /* 0x000fc800078e00ff */
[----:B------:R1:W-:Y:S01]  /*1bc30*/  SYNCS.ARRIVE.TRANS64 RZ, [R5+URZ+0x288b0], R3 ;  /* 0x0288b00305ff79a7 */ /* 0x0003e2000800003f */
[----:B0-----:R-:W-:-:S04]  /*1bc40*/  LOP3.LUT R6, R6, 0x1f, RZ, 0xc0, !PT ;  /* 0x0000001f06067812 */ /* 0x001fc800078ec0ff */
[----:B------:R-:W-:-:S13]  /*1bc50*/  ISETP.NE.AND P0, PT, R6, RZ, PT ;  /* 0x000000ff0600720c */ /* 0x000fda0003f05270 */
[----:B-1----:R-:W-:Y:S05]  /*1bc60*/  @!P0 BRA `(.L_x_2796) ;  /* 0x0000000000048947 */ /* 0x002fea0003800000 */
[----:B------:R-:W-:Y:S01]  /*1bc70*/  BPT.TRAP 0x1 ;  /* 0x000000040000795c */ /* 0x000fe20000300000 */
.L_x_2796:
[----:B------:R-:W-:Y:S05]  /*1bc80*/  BSYNC B2 ;  /* 0x0000000000027941 */ /* 0x000fea0003800000 */
.L_x_2795:
        /* <DEDUP_REMOVED lines=9> */
.L_x_2797:
        /* <DEDUP_REMOVED lines=15> */
.L_x_2798:
        /* <DEDUP_REMOVED lines=10> */
.L_x_2786:
[----:B------:R-:W-:Y:S05]  /*1beb0*/  BSYNC B1 ;  /* 0x0000000000017941 */ /* 0x000fea0003800000 */
.L_x_2785:
[----:B------:R-:W0:Y:S04]  /*1bec0*/  LDL.LU R8, [R1+0x20] ;  /* 0x0000200001087983 */ /* 0x000e280000300800 */
[----:B------:R-:W2:Y:S01]  /*1bed0*/  LDL.LU R6, [R1+0x24] ;  /* 0x0000240001067983 */ /* 0x000ea20000300800 */
[----:B------:R-:W-:Y:S01]  /*1bee0*/  PLOP3.LUT P0, PT, PT, PT, PT, 0x8, 0x0 ;  /* 0x000000000000781c */ /* 0x000fe20003f0e170 */
[----:B0-----:R-:W-:Y:S02]  /*1bef0*/  VIADD R3, R8, 0x1 ;  /* 0x0000000108037836 */ /* 0x001fe40000000000 */
        /* <DEDUP_REMOVED lines=9> */
.L_x_2813:
[----:B------:R-:W-:Y:S05]  /*1bf90*/  YIELD ;  /* 0x0000000000007946 */ /* 0x000fea0003800000 */
[----:B------:R-:W-:Y:S04]  /*1bfa0*/  BSSY B1, `(.L_x_2799) ;  /* 0x000006e000017945 */ /* 0x000fe80003800000 */
[----:B-1----:R-:W-:Y:S05]  /*1bfb0*/  @!P6 BRA `(.L_x_2800) ;  /* 0x0000000400b0e947 */ /* 0x002fea0003800000 */
[----:B------:R-:W2:Y:S04]  /*1bfc0*/  LDL R5, [R1+0x20] ;  /* 0x0000200001057983 */ /* 0x000ea80000100800 */
[----:B------:R-:W3:Y:S01]  /*1bfd0*/  LDL R4, [R1+0x24] ;  /* 0x0000240001047983 */ /* 0x000ee20000100800 */
[----:B------:R-:W-:Y:S01]  /*1bfe0*/  BSSY B2, `(.L_x_2801) ;  /* 0x0000008000027945 */ /* 0x000fe20003800000 */
[----:B0-----:R-:W0:Y:S02]  /*1bff0*/  S2R R3, SR_TID.X ;  /* 0x0000000000037919 */ /* 0x001e240000002100 */
[----:B0-----:R-:W-:-:S04]  /*1c000*/  LOP3.LUT R3, R3, 0x7f, RZ, 0xc0, !PT ;  /* 0x0000007f03037812 */ /* 0x001fc800078ec0ff */
[----:B------:R-:W-:Y:S01]  /*1c010*/  ISETP.NE.AND P2, PT, R3, RZ, PT ;  /* 0x000000ff0300720c */ /* 0x000fe20003f45270 */
[----:B--2---:R-:W-:Y:S01]  /*1c020*/  IMAD R7, R5, 0x8, R18 ;  /* 0x0000000805077824 */ /* 0x004fe200078e0212 */
[----:B---3--:R-:W-:-:S04]  /*1c030*/  SHF.L.U32 R6, R4, 0x1f, RZ ;  /* 0x0000001f04067819 */ /* 0x008fc800000006ff */
[----:B------:R-:W0:Y:S02]  /*1c040*/  SYNCS.PHASECHK.TRANS64.TRYWAIT P1, [R7+URZ+0x288a0], R6 ;  /* 0x0288a006070075a7 */ /* 0x000e24000802017f */
[----:B0-----:R-:W-:Y:S05]  /*1c050*/  @!P1 BRA `(.L_x_2802) ;  /* 0x0000008000289947 */ /* 0x001fea0003800000 */
.L_x_3020:
[----:B------:R-:W-:Y:S05]  /*1c060*/  BSYNC B2 ;  /* 0x0000000000027941 */ /* 0x000fea0003800000 */
.L_x_2801:
[----:B------:R-:W-:Y:S04]  /*1c070*/  BSSY B2, `(.L_x_2803) ;  /* 0x0000009000027945 */ /* 0x000fe80003800000 */
[----:B------:R-:W-:Y:S05]  /*1c080*/  @P2 BRA `(.L_x_2804) ;  /* 0x00000000001c2947 */ /* 0x000fea0003800000 */
[----:B------:R-:W1:Y:S01]  /*1c090*/  S2R R4, SR_TID.X ;  /* 0x0000000000047919 */ /* 0x000e620000002100 */
[----:B------:R-:W-:-:S04]  /*1c0a0*/  IMAD.MOV.U32 R3, RZ, RZ, 0x8000 ;  /* 0x00008000ff037424 */ /* 0x000fc800078e00ff */
[----:B------:R2:W-:Y:S01]  /*1c0b0*/  SYNCS.ARRIVE.TRANS64 RZ, [R7+URZ+0x28890], R3 ;  /* 0x0288900307ff79a7 */ /* 0x0005e2000800003f */
[----:B-1----:R-:W-:-:S04]  /*1c0c0*/  LOP3.LUT R4, R4, 0x1f, RZ, 0xc0, !PT ;  /* 0x0000001f04047812 */ /* 0x002fc800078ec0ff */
[----:B------:R-:W-:-:S13]  /*1c0d0*/  ISETP.NE.AND P1, PT, R4, RZ, PT ;  /* 0x000000ff0400720c */ /* 0x000fda0003f25270 */
[----:B--2---:R-:W-:Y:S05]  /*1c0e0*/  @!P1 BRA `(.L_x_2804) ;  /* 0x0000000000049947 */ /* 0x004fea0003800000 */
[----:B------:R-:W-:Y:S01]  /*1c0f0*/  BPT.TRAP 0x1 ;  /* 0x000000040000795c */ /* 0x000fe20000300000 */
.L_x_2804:
[----:B------:R-:W-:Y:S05]  /*1c100*/  BSYNC B2 ;  /* 0x0000000000027941 */ /* 0x000fea0003800000 */
.L_x_2803:
        /* <DEDUP_REMOVED lines=12> */
.L_x_2805:
        /* <DEDUP_REMOVED lines=16> */
.L_x_2806:
        /* <DEDUP_REMOVED lines=13> */
.L_x_3021:
[----:B------:R-:W-:Y:S05]  /*1c3a0*/  BSYNC B2 ;  /* 0x0000000000027941 */ /* 0x000fea0003800000 */
.L_x_2807:
        /* <DEDUP_REMOVED lines=11> */
.L_x_2810:
[----:B------:R-:W-:Y:S05]  /*1c460*/  BSYNC B2 ;  /* 0x0000000000027941 */ /* 0x000fea0003800000 */
.L_x_2809:
        /* <DEDUP_REMOVED lines=8> */
.L_x_2811:
        /* <DEDUP_REMOVED lines=15> */
.L_x_2812:
        /* <DEDUP_REMOVED lines=10> */
.L_x_2800:
[----:B------:R-:W-:Y:S05]  /*1c680*/  BSYNC B1 ;  /* 0x0000000000017941 */ /* 0x000fea0003800000 */
.L_x_2799:
[----:B0-----:R-:W2:Y:S04]  /*1c690*/  LDL.LU R3, [R1+0x20] ;  /* 0x0000200001037983 */ /* 0x001ea80000300800 */
        /* <DEDUP_REMOVED lines=11> */
.L_x_2779:
[----:B------:R-:W-:Y:S05]  /*1c750*/  BSYNC B0 ;  /* 0x0000000000007941 */ /* 0x000fea0003800000 */
.L_x_2778:
[----:B------:R-:W2:Y:S01]  /*1c760*/  LDL R4, [R1+0x4] ;  /* 0x0000040001047983 */ /* 0x000ea20000100800 */
[----:B------:R-:W3:Y:S01]  /*1c770*/  LDC R0, c[0x0][0x448] ;  /* 0x00011200ff007b82 */ /* 0x000ee20000000800 */
[----:B------:R-:W-:Y:S01]  /*1c780*/  ISETP.NE.AND P2, PT, R17, RZ, PT ;  /* 0x000000ff1100720c */ /* 0x000fe20003f45270 */
[----:B------:R-:W-:Y:S05]  /*1c790*/  @!P0 WARPSYNC.ALL ;  /* 0x0000000000008948 */ /* 0x000fea0003800000 */
[----:B------:R-:W-:Y:S07]  /*1c7a0*/  BSSY B0, `(.L_x_2814) ;  /* 0x000002d000007945 */ /* 0x000fee0003800000 */
[----:B------:R-:W4:Y:S08]  /*1c7b0*/  @!P2 LDC R17, c[0x0][0x9f0] ;  /* 0x00027c00ff11ab82 */ /* 0x000f300000000800 */
[----:B------:R-:W-:Y:S01]  /*1c7c0*/  @!P0 BAR.SYNC.DEFER_BLOCKING 0xc, 0x180 ;  /* 0x0306000000008b1d */ /* 0x000fe20000010000 */
[----:B---3--:R-:W-:-:S13]  /*1c7d0*/  ISETP.NE.AND P1, PT, R0, 0x1, PT ;  /* 0x000000010000780c */ /* 0x008fda0003f25270 */
[----:B------:R-:W3:Y:S08]  /*1c7e0*/  @P1 LDC R2, c[0x0][0x44c] ;  /* 0x00011300ff021b82 */ /* 0x000ef00000000800 */
[----:B01----:R-:W0:Y:S01]  /*1c7f0*/  @P1 LDC R3, c[0x0][0x450] ;  /* 0x00011400ff031b82 */ /* 0x003e220000000800 */
[----:B--2---:R-:W-:-:S05]  /*1c800*/  LEA R0, R4, 0x7f, 0x7 ;  /* 0x0000007f04007811 */ /* 0x004fca00078e38ff */
[----:B---3--:R-:W-:-:S05]  /*1c810*/  @P1 IMAD.HI.U32 R2, R0, R2, RZ ;  /* 0x0000000200021227 */ /* 0x008fca00078e00ff */
[----:B0-----:R-:W-:-:S05]  /*1c820*/  @P1 SHF.R.U32.HI R0, RZ, R3, R2 ;  /* 0x00000003ff001219 */ /* 0x001fca0000011602 */
[----:B------:R-:W-:-:S05]  /*1c830*/  IMAD.IADD R0, R21, 0x1, R0 ;  /* 0x0000000115007824 */ /* 0x000fca00078e0200 */
[----:B------:R-:W-:-:S04]  /*1c840*/  SHF.R.S32.HI R2, RZ, 0x1f, R0 ;  /* 0x0000001fff027819 */ /* 0x000fc80000011400 */
[----:B------:R-:W-:-:S04]  /*1c850*/  LEA.HI R0, R2, R0, RZ, 0x7 ;  /* 0x0000000002007211 */ /* 0x000fc800078f38ff */
[----:B------:R-:W-:-:S04]  /*1c860*/  SHF.R.S32.HI R0, RZ, 0x7, R0 ;  /* 0x00000007ff007819 */ /* 0x000fc80000011400 */
[----:B------:R-:W-:-:S04]  /*1c870*/  VIMNMX R7, R20, R0, PT ;  /* 0x0000000014077248 */ /* 0x000fc80003fe0100 */
[----:B------:R-:W-:Y:S01]  /*1c880*/  ISETP.GE.AND P1, PT, R7, 0x1, PT ;  /* 0x000000010700780c */ /* 0x000fe20003f26270 */
[----:B------:R0:W-:Y:S04]  /*1c890*/  STL [R1+0x40], R7 ;  /* 0x0000400701007387 */ /* 0x0001e80000100800 */
[----:B------:R0:W-:Y:S08]  /*1c8a0*/  STL [R1+0x48], RZ ;  /* 0x000048ff01007387 */ /* 0x0001f00000100800 */
[----:B0---4-:R-:W-:Y:S05]  /*1c8b0*/  @!P1 BRA `(.L_x_2815) ;  /* 0x00000000006c9947 */ /* 0x011fea0003800000 */
        /* <DEDUP_REMOVED lines=27> */
.L_x_2815:
[----:B------:R-:W-:Y:S05]  /*1ca70*/  BSYNC B0 ;  /* 0x0000000000007941 */ /* 0x000fea0003800000 */
.L_x_2814:
[----:B------:R-:W2:Y:S04]  /*1ca80*/  LDL R0, [R1+0x48] ;  /* 0x0000480001007983 */ /* 0x000ea80000100800 */
[----:B0-----:R-:W2:Y:S01]  /*1ca90*/  LDL R2, [R1+0x60] ;  /* 0x0000600001027983 */ /* 0x001ea20000100800 */
[----:B------:R-:W-:Y:S01]  /*1caa0*/  BSSY B7, `(.L_x_2816) ;  /* 0x00003cf000077945 */ /* 0x000fe20003800000 */
[----:B--2---:R-:W-:-:S05]  /*1cab0*/  IMAD R2, R2, R0, RZ ;  /* 0x0000000002027224 */ /* 0x004fca00078e02ff */
[----:B------:R-:W-:Y:S01]  /*1cac0*/  VIADDMNMX R0, R2, R0, R7, PT ;  /* 0x0000000002007246 */ /* 0x000fe20003800107 */
[----:B------:R0:W-:Y:S03]  /*1cad0*/  STL [R1+0x2c], R2 ;  /* 0x00002c0201007387 */ /* 0x0001e60000100800 */
[----:B------:R-:W-:Y:S01]  /*1cae0*/  ISETP.GT.AND P0, PT, R0, R2, PT ;  /* 0x000000020000720c */ /* 0x000fe20003f04270 */
[----:B------:R0:W-:-:S12]  /*1caf0*/  STL [R1+0x44], R0 ;  /* 0x0000440001007387 */ /* 0x0001d80000100800 */
[----:B0-----:R-:W-:Y:S05]  /*1cb00*/  @P0 BRA `(.L_x_2817) ;  /* 0x0000000000480947 */ /* 0x001fea0003800000 */
[----:B------:R-:W0:Y:S02]  /*1cb10*/  S2R R0, SR_TID.X ;  /* 0x0000000000007919 */ /* 0x000e240000002100 */
[----:B0-----:R-:W-:-:S04]  /*1cb20*/  LOP3.LUT R0, R0, 0x7f, RZ, 0xc0, !PT ;  /* 0x0000007f00007812 */ /* 0x001fc800078ec0ff */
[----:B------:R-:W-:-:S13]  /*1cb30*/  ISETP.NE.AND P0, PT, R0, RZ, PT ;  /* 0x000000ff0000720c */ /* 0x000fda0003f05270 */
[----:B------:R-:W-:Y:S05]  /*1cb40*/  @P0 BRA `(.L_x_2818) ;  /* 0x0000003c00100947 */ /* 0x000fea0003800000 */
[----:B------:R-:W0:Y:S01]  /*1cb50*/  S2R R3, SR_LANEID ;  /* 0x0000000000037919 */ /* 0x000e220000000000 */
[----:B------:R-:W-:Y:S02]  /*1cb60*/  VOTEU.ANY UR4, UPT, PT ;  /* 0x0000000000047886 */ /* 0x000fe400038e0100 */
[----:B------:R-:W0:Y:S08]  /*1cb70*/  FLO.U32 R0, UR4 ;  /* 0x0000000400007d00 */ /* 0x000e3000080e0000 */
[----:B------:R-:W1:Y:S01]  /*1cb80*/  POPC R5, UR4 ;  /* 0x0000000400057d09 */ /* 0x000e620008000000 */
[----:B0-----:R-:W-:-:S02]  /*1cb90*/  ISETP.EQ.U32.AND P0, PT, R0, R3, PT ;  /* 0x000000030000720c */ /* 0x001fc40003f02070 */
[----:B------:R-:W1:Y:S11]  /*1cba0*/  LDC.64 R2, c[0x0][0xc60] ;  /* 0x00031800ff027b82 */ /* 0x000e760000000a00 */
[----:B-1----:R-:W2:Y:S01]  /*1cbb0*/  @P0 ATOMG.E.ADD.STRONG.GPU PT, R3, desc[UR42][R2.64], R5 ;  /* 0x00000005020309a8 */ /* 0x002ea200081ee1ea */
[----:B------:R-:W0:Y:S02]  /*1cbc0*/  S2R R4, SR_LTMASK ;  /* 0x0000000000047919 */ /* 0x000e240000003900 */
[----:B0-----:R-:W-:-:S04]  /*1cbd0*/  LOP3.LUT R4, R4, UR4, RZ, 0xc0, !PT ;  /* 0x0000000404047c12 */ /* 0x001fc8000f8ec0ff */
[----:B------:R-:W0:Y:S01]  /*1cbe0*/  POPC R7, R4 ;  /* 0x0000000400077309 */ /* 0x000e220000000000 */
[----:B--2---:R-:W0:Y:S02]  /*1cbf0*/  SHFL.IDX PT, R0, R3, R0, 0x1f ;  /* 0x00001f0003007589 */ /* 0x004e2400000e0000 */
[----:B0-----:R-:W-:-:S05]  /*1cc00*/  IADD3 R0, R0, UR36, R7 ;  /* 0x0000002400007c10 */ /* 0x001fca000fffe007 */
[----:B------:R3:W-:Y:S01]  /*1cc10*/  STL [R1], R0 ;  /* 0x0000000001007387 */ /* 0x0007e20000100800 */
[----:B------:R-:W-:Y:S05]  /*1cc20*/  BRA `(.L_x_2818) ;  /* 0x0000003800d87947 */ /* 0x000fea0003800000 */
.L_x_2817:
        /* <DEDUP_REMOVED lines=20> */
.L_x_2820:
[----:B------:R-:W-:Y:S05]  /*1cd70*/  BSYNC B6 ;  /* 0x0000000000067941 */ /* 0x000fea0003800000 */
.L_x_2819:
        /* <DEDUP_REMOVED lines=20> */
.L_x_2823:
        /* <DEDUP_REMOVED lines=15> */
.L_x_2822:
[----:B------:R-:W-:Y:S05]  /*1cfb0*/  BSYNC B6 ;  /* 0x0000000000067941 */ /* 0x000fea0003800000 */
.L_x_2821:
[----:B------:R-:W2:Y:S01]  /*1cfc0*/  LDL.LU R2, [R1+0x28] ;  /* 0x0000280001027983 */ /* 0x000ea20000300800 */
[----:B------:R-:W-:-:S03]  /*1cfd0*/  ULDC.64 UR4, c[0x0][0x9f8] ;  /* 0x00027e0000047ab9 */ /* 0x000fc60000000a00 */
[----:B------:R-:W3:Y:S04]  /*1cfe0*/  LDL.LU R0, [R1+0x38] ;  /* 0x0000380001007983 */ /* 0x000ee80000300800 */
[----:B------:R-:W4:Y:S01]  /*1cff0*/  LDL R7, [R1+0x14] ;  /* 0x0000140001077983 */ /* 0x000f220000100800 */
[----:B------:R-:W-:-:S03]  /*1d000*/  ISETP.NE.U32.AND P0, PT, RZ, UR4, PT ;  /* 0x00000004ff007c0c */ /* 0x000fc6000bf05070 */
[----:B------:R-:W5:Y:S01]  /*1d010*/  LDL R17, [R1+0x44] ;  /* 0x0000440001117983 */ /* 0x000f620000100800 */
[----:B------:R-:W-:-:S13]  /*1d020*/  ISETP.NE.AND.EX P0, PT, RZ, UR5, PT, P0 ;  /* 0x00000005ff007c0c */ /* 0x000fda000bf05300 */
[----:B--2---:R-:W-:-:S04]  /*1d030*/  @P0 IADD3 R2, P1, R2, UR4, RZ ;  /* 0x0000000402020c10 */ /* 0x004fc8000ff3e0ff */
[----:B---3--:R-:W-:Y:S01]  /*1d040*/  @P0 IADD3.X R3, R0, UR5, RZ, P1, !PT ;  /* 0x0000000500030c10 */ /* 0x008fe20008ffe4ff */
[----:B------:R-:W-:-:S04]  /*1d050*/  ULDC.64 UR4, c[0x0][0xa08] ;  /* 0x0002820000047ab9 */ /* 0x000fc80000000a00 */
[----:B----4-:R0:W2:Y:S02]  /*1d060*/  @P0 LDG.E R7, desc[UR42][R2.64] ;  /* 0x0000002a02070981 */ /* 0x0100a4000c1e1900 */
[----:B0-----:R-:W0:Y:S01]  /*1d070*/  LDC.64 R2, c[0x0][0x418] ;  /* 0x00010600ff027b82 */ /* 0x001e220000000a00 */
[----:B-----5:R-:W-:Y:S01]  /*1d080*/  VIADD R0, R17, 0xffffffff ;  /* 0xffffffff11007836 */ /* 0x020fe20000000000 */
[----:B--2---:R-:W-:Y:S01]  /*1d090*/  SHF.R.S32.HI R8, RZ, 0x1f, R7 ;  /* 0x0000001fff087819 */ /* 0x004fe20000011407 */
[----:B------:R1:W-:Y:S04]  /*1d0a0*/  @P0 STL [R1+0x14], R7 ;  /* 0x0000140701000387 */ /* 0x0003e80000100800 */
[----:B------:R1:W-:Y:S01]  /*1d0b0*/  STL [R1+0x28], R8 ;  /* 0x0000280801007387 */ /* 0x0003e20000100800 */
[----:B0-----:R-:W-:Y:S01]  /*1d0c0*/  LOP3.LUT P0, RZ, R2, UR4, RZ, 0xfc, !PT ;  /* 0x0000000402ff7c12 */ /* 0x001fe2000f80fcff */
[----:B------:R-:W-:-:S03]  /*1d0d0*/  UMOV UR4, 0xffffffff ;  /* 0xffffffff00047882 */ /* 0x000fc60000000000 */
[----:B------:R-:W-:-:S04]  /*1d0e0*/  LOP3.LUT P0, RZ, R3, UR5, RZ, 0xfc, P0 ;  /* 0x0000000503ff7c12 */ /* 0x000fc8000800fcff */
[----:B------:R-:W-:Y:S01]  /*1d0f0*/  SEL R17, R7, RZ, !P0 ;  /* 0x000000ff07117207 */ /* 0x000fe20004000000 */
[----:B-1----:R-:W-:Y:S08]  /*1d100*/  BRA.DIV UR4, `(.L_x_2824) ;  /* 0x0000007204247947 */ /* 0x002ff0000b800000 */
[----:B------:R-:W0:Y:S02]  /*1d110*/  S2R R4, SR_TID.X ;  /* 0x0000000000047919 */ /* 0x000e240000002100 */
[----:B0-----:R-:W-:-:S04]  /*1d120*/  SHF.R.U32.HI R4, RZ, 0x5, R4 ;  /* 0x00000005ff047819 */ /* 0x001fc80000011604 */
[----:B------:R-:W-:-:S05]  /*1d130*/  LOP3.LUT R4, R4, 0x3, RZ, 0xc0, !PT ;  /* 0x0000000304047812 */ /* 0x000fca00078ec0ff */
[----:B------:R0:W1:Y:S02]  /*1d140*/  SHFL.IDX PT, R14, R4, RZ, 0x1f ;  /* 0x00001fff040e7589 */ /* 0x00006400000e0000 */
.L_x_3024:
[----:B0-----:R-:W2:Y:S01]  /*1d150*/  LDL.LU R4, [R1+0x10] ;  /* 0x0000100001047983 */ /* 0x001ea20000300800 */
[----:B------:R-:W-:Y:S02]  /*1d160*/  PLOP3.LUT P1, PT, PT, PT, PT, 0x8, 0x0 ;  /* 0x000000000000781c */ /* 0x000fe40003f2e170 */
[----:B-1----:R-:W-:Y:S01]  /*1d170*/  ISETP.NE.AND P0, PT, R14, RZ, PT ;  /* 0x000000ff0e00720c */ /* 0x002fe20003f05270 */
        /* <DEDUP_REMOVED lines=8> */
.L_x_3027:
[----:B------:R-:W-:Y:S05]  /*1d200*/  @!P6 BRA `(.L_x_2825) ;  /* 0x000000040010e947 */ /* 0x000fea0003800000 */
[----:B------:R-:W-:-:S04]  /*1d210*/  ISETP.NE.U32.AND P0, PT, R2, RZ, PT ;  /* 0x000000ff0200720c */ /* 0x000fc80003f05070 */
[----:B------:R-:W-:-:S13]  /*1d220*/  ISETP.NE.AND.EX P0, PT, R3, RZ, PT, P0 ;  /* 0x000000ff0300720c */ /* 0x000fda0003f05300 */
[----:B------:R-:W-:Y:S05]  /*1d230*/  @!P0 BRA `(.L_x_2827) ;  /* 0x0000000000508947 */ /* 0x000fea0003800000 */
[----:B------:R-:W1:Y:S01]  /*1d240*/  LDC R6, c[0x0][0x43c] ;  /* 0x00010f00ff067b82 */ /* 0x000e620000000800 */
[----:B------:R-:W-:Y:S01]  /*1d250*/  IMAD.MOV.U32 R9, RZ, RZ, R0 ;  /* 0x000000ffff097224 */ /* 0x000fe200078e0000 */
[----:B------:R-:W-:-:S03]  /*1d260*/  ULDC.64 UR4, c[0x0][0x428] ;  /* 0x00010a0000047ab9 */ /* 0x000fc60000000a00 */
[----:B0-----:R-:W-:Y:S01]  /*1d270*/  IMAD.MOV.U32 R0, RZ, RZ, R9 ;  /* 0x000000ffff007224 */ /* 0x001fe200078e0009 */
[----:B-1----:R-:W-:-:S13]  /*1d280*/  ISETP.NE.AND P0, PT, R6, 0x1, PT ;  /* 0x000000010600780c */ /* 0x002fda0003f05270 */
        /* <DEDUP_REMOVED lines=15> */
.L_x_2827:
[----:B-1----:R-:W2:Y:S01]  /*1d380*/  LDL R2, [R1+0x18] ;  /* 0x0000180001027983 */ /* 0x002ea20000100800 */
[----:B0-----:R-:W-:Y:S01]  /*1d390*/  IMAD R0, R19, 0x8, R18 ;  /* 0x0000000813007824 */ /* 0x001fe200078e0212 */
[----:B--2---:R-:W-:-:S04]  /*1d3a0*/  SHF.L.U32 R2, R2, 0x1f, RZ ;  /* 0x0000001f02027819 */ /* 0x004fc800000006ff */
[----:B------:R-:W0:Y:S02]  /*1d3b0*/  SYNCS.PHASECHK.TRANS64.TRYWAIT P0, [R0+URZ+0x28840], R2 ;  /* 0x02884002000075a7 */ /* 0x000e24000800017f */
[----:B0-----:R-:W-:Y:S05]  /*1d3c0*/  @!P0 BRA `(.L_x_2828) ;  /* 0x0000006c00c88947 */ /* 0x001fea0003800000 */
.L_x_3028:
        /* <DEDUP_REMOVED lines=9> */
[----:B--2---:R-:W-:Y:S05]  /*1d460*/  @!P0 BRA `(.L_x_2829) ;  /* 0x0000000000048947 */ /* 0x004fea0003800000 */
[----:B------:R-:W-:Y:S01]  /*1d470*/  BPT.TRAP 0x1 ;  /* 0x000000040000795c */ /* 0x000fe20000300000 */
.L_x_2829:
[----:B------:R-:W2:Y:S04]  /*1d480*/  LDL R4, [R1+0x8] ;  /* 0x0000080001047983 */ /* 0x000ea80000100800 */
[----:B------:R-:W3:Y:S04]  /*1d490*/  LDL R3, [R1+0x1c] ;  /* 0x00001c0001037983 */ /* 0x000ee80000100800 */
[----:B0-----:R-:W4:Y:S01]  /*1d4a0*/  LDL.LU R2, [R1+0x10] ;  /* 0x0000100001027983 */ /* 0x001f220000300800 */
        /* <DEDUP_REMOVED lines=18> */
[----:B------:R-:W-:Y:S01]  /*1d5d0*/  ULEA UR11, UR11, UR5, 0x7 ;  /* 0x000000050b0b7291 */ /* 0x000fe2000f8e383f */
[----:B------:R1:W-:Y:S01]  /*1d5e0*/  STL [R1+0x10], R2 ;  /* 0x0000100201007387 */ /* 0x0003e20000100800 */
[----:B------:R-:W-:-:S09]  /*1d5f0*/  UIADD3.X UR5, URZ, UR39, URZ, UP0, !UPT ;  /* 0x000000273f057290 */ /* 0x000fd200087fe43f */
[----:B------:R0:W-:Y:S02]  /*1d600*/  UTMALDG.4D [UR8], [UR4], desc[UR6] ;  /* 0x00000608040075b4 */ /* 0x0001e40008019000 */
[----:B0-----:R-:W-:Y:S01]  /*1d610*/  UMOV UR8, UR14 ;  /* 0x0000000e00087c82 */ /* 0x001fe20008000000 */
[----:B------:R-:W-:Y:S02]  /*1d620*/  UMOV UR10, UR15 ;  /* 0x0000000f000a7c82 */ /* 0x000fe40008000000 */
[----:B------:R1:W-:Y:S02]  /*1d630*/  UTMALDG.4D [UR8], [UR4], desc[UR6] ;  /* 0x00000608040075b4 */ /* 0x0003e40008019000 */
[----:B-1----:R-:W-:Y:S01]  /*1d640*/  NOP ;  /* 0x0000000000007918 */ /* 0x002fe20000000000 */
.L_x_2825:
[----:B------:R-:W2:Y:S04]  /*1d650*/  LDL.LU R3, [R1+0x4c] ;  /* 0x00004c0001037983 */ /* 0x000ea80000300800 */
[----:B------:R-:W3:Y:S04]  /*1d660*/  LDL.LU R5, [R1+0x34] ;  /* 0x0000340001057983 */ /* 0x000ee80000300800 */
[----:B0-----:R-:W4:Y:S01]  /*1d670*/  LDL.LU R4, [R1+0x54] ;  /* 0x0000540001047983 */ /* 0x001f220000300800 */
        /* <DEDUP_REMOVED lines=37> */
.L_x_2831:
[----:B------:R-:W-:Y:S05]  /*1d8d0*/  BSYNC B6 ;  /* 0x0000000000067941 */ /* 0x000fea0003800000 */
.L_x_2830:
[----:B0-----:R-:W2:Y:S01]  /*1d8e0*/  LDL.LU R0, [R1+0x4c] ;  /* 0x00004c0001007983 */ /* 0x001ea20000300800 */
[----:B------:R-:W-:Y:S01]  /*1d8f0*/  ULDC.64 UR4, c[0x0][0x2d8] ;  /* 0x0000b60000047ab9 */ /* 0x000fe20000000a00 */
[----:B------:R-:W0:Y:S01]  /*1d900*/  LDC R7, c[0x0][0x448] ;  /* 0x00011200ff077b82 */ /* 0x000e220000000800 */
[----:B------:R-:W-:Y:S01]  /*1d910*/  ULDC.64 UR6, c[0x0][0x280] ;  /* 0x0000a00000067ab9 */ /* 0x000fe20000000a00 */
[----:B------:R-:W3:Y:S04]  /*1d920*/  LDL.LU R4, [R1+0x38] ;  /* 0x0000380001047983 */ /* 0x000ee80000300800 */
[----:B------:R-:W3:Y:S04]  /*1d930*/  LDL.LU.64 R2, [R1+0x58] ;  /* 0x0000580001027983 */ /* 0x000ee80000300a00 */
[----:B------:R-:W4:Y:S04]  /*1d940*/  LDL.LU R5, [R1+0x34] ;  /* 0x0000340001057983 */ /* 0x000f280000300800 */
[----:B------:R-:W4:Y:S01]  /*1d950*/  LDL R8, [R1+0x4] ;  /* 0x0000040001087983 */ /* 0x000f220000100800 */
[----:B------:R-:W1:Y:S01]  /*1d960*/  S2R R9, SR_TID.X ;  /* 0x0000000000097919 */ /* 0x000e620000002100 */
[----:B------:R-:W1:Y:S01]  /*1d970*/  S2R R10, SR_TID.X ;  /* 0x00000000000a7919 */ /* 0x000e620000002100 */
[----:B0-----:R-:W-:-:S13]  /*1d980*/  ISETP.NE.AND P0, PT, R7, 0x1, PT ;  /* 0x000000010700780c */ /* 0x001fda0003f05270 */
[----:B------:R-:W0:Y:S01]  /*1d990*/  @P0 LDC R6, c[0x0][0x450] ;  /* 0x00011400ff060b82 */ /* 0x000e220000000800 */
[----:B-1----:R-:W-:Y:S02]  /*1d9a0*/  IMAD.SHL.U32 R9, R9, 0x8, RZ ;  /* 0x0000000809097824 */ /* 0x002fe400078e00ff */
[----:B------:R-:W-:-:S03]  /*1d9b0*/  IMAD.SHL.U32 R10, R10, 0x8, RZ ;  /* 0x000000080a0a7824 */ /* 0x000fc600078e00ff */
[----:B------:R-:W-:-:S04]  /*1d9c0*/  LOP3.LUT R9, R9, 0x38, RZ, 0xc0, !PT ;  /* 0x0000003809097812 */ /* 0x000fc800078ec0ff */
[----:B------:R-:W-:Y:S02]  /*1d9d0*/  LOP3.LUT R9, R9, 0x40, RZ, 0xfc, !PT ;  /* 0x0000004009097812 */ /* 0x000fe400078efcff */
[----:B------:R-:W-:Y:S01]  /*1d9e0*/  LOP3.LUT R10, R10, 0x38, RZ, 0xc0, !PT ;  /* 0x000000380a0a7812 */ /* 0x000fe200078ec0ff */
[----:B---3--:R-:W-:Y:S02]  /*1d9f0*/  IMAD.MOV.U32 R3, RZ, RZ, R4 ;  /* 0x000000ffff037224 */ /* 0x008fe400078e0004 */
[----:B------:R-:W1:Y:S01]  /*1da00*/  S2R R4, SR_TID.X ;  /* 0x0000000000047919 */ /* 0x000e620000002100 */
[----:B------:R-:W-:-:S04]  /*1da10*/  IMAD.WIDE.U32 R2, R16, UR4, R2 ;  /* 0x0000000410027c25 */ /* 0x000fc8000f8e0002 */
[----:B------:R-:W-:Y:S01]  /*1da20*/  IMAD R3, R16, UR5, R3 ;  /* 0x0000000510037c24 */ /* 0x000fe2000f8e0203 */
[----:B------:R-:W-:Y:S02]  /*1da30*/  ULDC.64 UR4, c[0x0][0x2e0] ;  /* 0x0000b80000047ab9 */ /* 0x000fe40000000a00 */
[----:B--2---:R-:W-:Y:S02]  /*1da40*/  IMAD R0, R0, UR4, RZ ;  /* 0x0000000400007c24 */ /* 0x004fe4000f8e02ff */
[----:B----4-:R-:W-:-:S04]  /*1da50*/  IMAD.WIDE.U32 R2, R5, UR4, R2 ;  /* 0x0000000405027c25 */ /* 0x010fc8000f8e0002 */
[----:B------:R-:W-:Y:S01]  /*1da60*/  IMAD R0, R5, UR5, R0 ;  /* 0x0000000505007c24 */ /* 0x000fe2000f8e0200 */
[----:B------:R-:W-:-:S03]  /*1da70*/  ULDC.64 UR4, c[0x0][0x2d0] ;  /* 0x0000b40000047ab9 */ /* 0x000fc60000000a00 */
[----:B------:R-:W-:Y:S01]  /*1da80*/  IMAD.IADD R3, R3, 0x1, R0 ;  /* 0x0000000103037824 */ /* 0x000fe200078e0200 */
[----:B-1----:R-:W-:-:S04]  /*1da90*/  LOP3.LUT R4, R4, 0x7f, RZ, 0xc0, !PT ;  /* 0x0000007f04047812 */ /* 0x002fc800078ec0ff */
[----:B------:R-:W-:Y:S02]  /*1daa0*/  SHF.R.U32.HI R5, RZ, 0x3, R4 ;  /* 0x00000003ff057819 */ /* 0x000fe40000011604 */
[----:B------:R-:W1:Y:S02]  /*1dab0*/  S2R R4, SR_TID.X ;  /* 0x0000000000047919 */ /* 0x000e640000002100 */
[----:B-1----:R-:W-:-:S05]  /*1dac0*/  IMAD.SHL.U32 R4, R4, 0x10, RZ ;  /* 0x0000001004047824 */ /* 0x002fca00078e00ff */
        /* <DEDUP_REMOVED lines=107> */
.L_x_3045:
        /* <DEDUP_REMOVED lines=11> */
.L_x_2834:
[----:B------:R-:W-:Y:S05]  /*1e230*/  BSYNC B0 ;  /* 0x0000000000007941 */ /* 0x000fea0003800000 */
.L_x_2833:
[----:B------:R-:W-:Y:S01]  /*1e240*/  NOP ;  /* 0x0000000000007918 */ /* 0x000fe20000000000 */
[----:B------:R-:W-:Y:S01]  /*1e250*/  PLOP3.LUT P0, PT, PT, PT, PT, 0x80, 0x0 ;  /* 0x000000000000781c */ /* 0x000fe20003f0f070 */
[----:B------:R-:W-:-:S12]  /*1e260*/  VIADD R11, R18, 0x28800 ;  /* 0x00028800120b7836 */ /* 0x000fd80000000000 */
.L_x_2835:
        /* <DEDUP_REMOVED lines=18> */
.L_x_3046:
[----:B------:R-:W-:Y:S05]  /*1e390*/  BSYNC B0 ;  /* 0x0000000000007941 */ /* 0x000fea0003800000 */
.L_x_2836:
        /* <DEDUP_REMOVED lines=54> */
.L_x_2844:
[----:B------:R-:W-:Y:S01]  /*1e700*/  IMAD R3, R7, 0x8, R18 ;  /* 0x0000000807037824 */ /* 0x000fe200078e0212 */
[----:B------:R-:W-:Y:S01]  /*1e710*/  SHF.L.U32 R2, R10, 0x1f, RZ ;  /* 0x0000001f0a027819 */ /* 0x000fe200000006ff */
[----:B------:R-:W-:Y:S03]  /*1e720*/  BSSY B3, `(.L_x_2845) ;  /* 0x0000003000037945 */ /* 0x000fe60003800000 */
[----:B------:R-:W1:Y:S02]  /*1e730*/  SYNCS.PHASECHK.TRANS64.TRYWAIT P0, [R3+URZ+0x28840], R2 ;  /* 0x02884002030075a7 */ /* 0x000e64000800017f */
[----:B-1----:R-:W-:Y:S05]  /*1e740*/  @!P0 BRA `(.L_x_2846) ;  /* 0x0000006400cc8947 */ /* 0x002fea0003800000 */
.L_x_3047:
[----:B------:R-:W-:Y:S05]  /*1e750*/  BSYNC B3 ;  /* 0x0000000000037941 */ /* 0x000fea0003800000 */
.L_x_2845:
        /* <DEDUP_REMOVED lines=12> */
.L_x_2848:
[----:B------:R-:W-:Y:S05]  /*1e820*/  BSYNC B3 ;  /* 0x0000000000037941 */ /* 0x000fea0003800000 */
.L_x_2847:
        /* <DEDUP_REMOVED lines=12> */
.L_x_2849:
        /* <DEDUP_REMOVED lines=16> */
.L_x_2850:
        /* <DEDUP_REMOVED lines=16> */
.L_x_3048:
[----:B------:R-:W-:Y:S05]  /*1eaf0*/  BSYNC B3 ;  /* 0x0000000000037941 */ /* 0x000fea0003800000 */
.L_x_2851:
        /* <DEDUP_REMOVED lines=12> */
.L_x_2854:
[----:B------:R-:W-:Y:S05]  /*1ebc0*/  BSYNC B3 ;  /* 0x0000000000037941 */ /* 0x000fea0003800000 */
.L_x_2853:
        /* <DEDUP_REMOVED lines=13> */
.L_x_2855:
        /* <DEDUP_REMOVED lines=15> */
.L_x_2856:
        /* <DEDUP_REMOVED lines=12> */
.L_x_2843:
[----:B------:R-:W-:Y:S05]  /*1ee50*/  BSYNC B1 ;  /* 0x0000000000017941 */ /* 0x000fea0003800000 */
.L_x_2842:
[----:B0-----:R-:W2:Y:S01]  /*1ee60*/  LDL.LU R0, [R1+0x44] ;  /* 0x0000440001007983 */ /* 0x001ea20000300800 */
[----:B------:R-:W-:-:S03]  /*1ee70*/  IMAD.MOV.U32 R19, RZ, RZ, R7 ;  /* 0x000000ffff137224 */ /* 0x000fc600078e0007 */
[----:B------:R0:W-:Y:S02]  /*1ee80*/  STL [R1+0x18], R10 ;  /* 0x0000180a01007387 */ /* 0x0001e40000100800 */
[----:B0-2---:R-:W-:-:S07]  /*1ee90*/  VIADD R0, R0, 0xfffffffd ;  /* 0xfffffffd00007836 */ /* 0x005fce0000000000 */
.L_x_2841:
[----:B------:R-:W-:Y:S05]  /*1eea0*/  BSYNC B2 ;  /* 0x0000000000027941 */ /* 0x000fea0003800000 */
.L_x_2840:
[----:B------:R-:W-:Y:S01]  /*1eeb0*/  VIADD R9, R9, 0xfffffffe ;  /* 0xfffffffe09097836 */ /* 0x000fe20000000000 */
[----:B------:R-:W-:-:S04]  /*1eec0*/  LOP3.LUT R6, RZ, R6, RZ, 0x33, !PT ;  /* 0x00000006ff067212 */ /* 0x000fc800078e33ff */
[----:B------:R-:W-:-:S13]  /*1eed0*/  ISETP.NE.AND P0, PT, R9, R6, PT ;  /* 0x000000060900720c */ /* 0x000fda0003f05270 */
[----:B------:R-:W-:Y:S05]  /*1eee0*/  @!P0 BRA `(.L_x_2839) ;  /* 0x0000001000cc8947 */ /* 0x000fea0003800000 */
[----:B------:R-:W-:-:S07]  /*1eef0*/  IMAD.MOV.U32 R8, RZ, RZ, R17 ;  /* 0x000000ffff087224 */ /* 0x000fce00078e0011 */
.L_x_2887:
        /* <DEDUP_REMOVED lines=35> */
.L_x_2859:
[----:B------:R-:W-:Y:S01]  /*1f130*/  IMAD R3, R4, 0x8, R18 ;  /* 0x0000000804037824 */ /* 0x000fe200078e0212 */
[----:B------:R-:W-:Y:S01]  /*1f140*/  SHF.L.U32 R2, R5, 0x1f, RZ ;  /* 0x0000001f05027819 */ /* 0x000fe200000006ff */
[----:B------:R-:W-:Y:S03]  /*1f150*/  BSSY B2, `(.L_x_2860) ;  /* 0x0000003000027945 */ /* 0x000fe60003800000 */
[----:B------:R-:W1:Y:S02]  /*1f160*/  SYNCS.PHASECHK.TRANS64.TRYWAIT P0, [R3+URZ+0x28840], R2 ;  /* 0x02884002030075a7 */ /* 0x000e64000800017f */
[----:B-1----:R-:W-:Y:S05]  /*1f170*/  @!P0 BRA `(.L_x_2861) ;  /* 0x0000005c00688947 */ /* 0x002fea0003800000 */
.L_x_3049:
[----:B------:R-:W-:Y:S05]  /*1f180*/  BSYNC B2 ;  /* 0x0000000000027941 */ /* 0x000fea0003800000 */
.L_x_2860:
        /* <DEDUP_REMOVED lines=12> */
.L_x_2863:
[----:B------:R-:W-:Y:S05]  /*1f250*/  BSYNC B2 ;  /* 0x0000000000027941 */ /* 0x000fea0003800000 */
.L_x_2862:
        /* <DEDUP_REMOVED lines=12> */
.L_x_2864:
        /* <DEDUP_REMOVED lines=16> */
.L_x_2865:
        /* <DEDUP_REMOVED lines=16> */
.L_x_3050:
[----:B------:R-:W-:Y:S05]  /*1f520*/  BSYNC B2 ;  /* 0x0000000000027941 */ /* 0x000fea0003800000 */
.L_x_2866:
        /* <DEDUP_REMOVED lines=11> */
.L_x_2869:
[----:B------:R-:W-:Y:S05]  /*1f5e0*/  BSYNC B2 ;  /* 0x0000000000027941 */ /* 0x000fea0003800000 */
.L_x_2868:
        /* <DEDUP_REMOVED lines=12> */
.L_x_2870:
        /* <DEDUP_REMOVED lines=15> */
.L_x_2871:
        /* <DEDUP_REMOVED lines=12> */
.L_x_2858:
[----:B------:R-:W-:Y:S05]  /*1f860*/  BSYNC B1 ;  /* 0x0000000000017941 */ /* 0x000fea0003800000 */
.L_x_2857:
        /* <DEDUP_REMOVED lines=35> */
.L_x_2874:
[----:B------:R-:W-:Y:S01]  /*1faa0*/  IMAD R2, R19, 0x8, R18 ;  /* 0x0000000813027824 */ /* 0x000fe200078e0212 */
[----:B------:R-:W-:Y:S01]  /*1fab0*/  SHF.L.U32 R3, R10, 0x1f, RZ ;  /* 0x0000001f0a037819 */ /* 0x000fe200000006ff */
[----:B------:R-:W-:Y:S03]  /*1fac0*/  BSSY B2, `(.L_x_2875) ;  /* 0x0000003000027945 */ /* 0x000fe60003800000 */
[----:B------:R-:W2:Y:S02]  /*1fad0*/  SYNCS.PHASECHK.TRANS64.TRYWAIT P0, [R2+URZ+0x28840], R3 ;  /* 0x02884003020075a7 */ /* 0x000ea4000800017f */
[----:B--2---:R-:W-:Y:S05]  /*1fae0*/  @!P0 BRA `(.L_x_2876) ;  /* 0x0000005400348947 */ /* 0x004fea0003800000 */
.L_x_3051:
[----:B------:R-:W-:Y:S05]  /*1faf0*/  BSYNC B2 ;  /* 0x0000000000027941 */ /* 0x000fea0003800000 */
.L_x_2875:
        /* <DEDUP_REMOVED lines=12> */
.L_x_2878:
[----:B------:R-:W-:Y:S05]  /*1fbc0*/  BSYNC B2 ;  /* 0x0000000000027941 */ /* 0x000fea0003800000 */
.L_x_2877:
        /* <DEDUP_REMOVED lines=13> */
.L_x_2879:
        /* <DEDUP_REMOVED lines=16> */
.L_x_2880:
        /* <DEDUP_REMOVED lines=15> */
.L_x_3052:
[----:B------:R-:W-:Y:S05]  /*1fe90*/  BSYNC B2 ;  /* 0x0000000000027941 */ /* 0x000fea0003800000 */
.L_x_2881:
        /* <DEDUP_REMOVED lines=11> */
.L_x_2884:
[----:B------:R-:W-:Y:S05]  /*1ff50*/  BSYNC B2 ;  /* 0x0000000000027941 */ /* 0x000fea0003800000 */
.L_x_2883:
        /* <DEDUP_REMOVED lines=12> */
.L_x_2885:
        /* <DEDUP_REMOVED lines=15> */
.L_x_2886:
        /* <DEDUP_REMOVED lines=12> */
.L_x_2873:
[----:B------:R-:W-:Y:S05]  /*201d0*/  BSYNC B1 ;  /* 0x0000000000017941 */ /* 0x000fea0003800000 */
.L_x_2872:
[----:B------:R-:W2:Y:S01]  /*201e0*/  LDL R2, [R1+0x2c] ;  /* 0x00002c0001027983 */ /* 0x000ea20000100800 */
[----:B------:R-:W-:Y:S01]  /*201f0*/  VIADD R0, R0, 0xfffffffe ;  /* 0xfffffffe00007836 */ /* 0x000fe20000000000 */
[----:B--2---:R-:W-:-:S13]  /*20200*/  ISETP.GT.AND P0, PT, R6, R2, PT ;  /* 0x000000020600720c */ /* 0x004fda0003f04270 */
[----:B------:R-:W-:Y:S05]  /*20210*/  @P0 BRA `(.L_x_2887) ;  /* 0xffffffec00380947 */ /* 0x000fea000383ffff */
.L_x_2839:
[----:B------:R-:W-:Y:S05]  /*20220*/  BSYNC B0 ;  /* 0x0000000000007941 */ /* 0x000fea0003800000 */
.L_x_2838:
        /* <DEDUP_REMOVED lines=18> */
.L_x_2889:
[----:B------:R-:W-:Y:S05]  /*20350*/  BSYNC B0 ;  /* 0x0000000000007941 */ /* 0x000fea0003800000 */
.L_x_2888:
        /* <DEDUP_REMOVED lines=11> */
.L_x_3053:
[----:B------:R-:W-:Y:S05]  /*20410*/  BSYNC B1 ;  /* 0x0000000000017941 */ /* 0x000fea0003800000 */
.L_x_2892:
        /* <DEDUP_REMOVED lines=9> */
.L_x_2895:
[----:B------:R-:W-:Y:S05]  /*204b0*/  BSYNC B1 ;  /* 0x0000000000017941 */ /* 0x000fea0003800000 */
.L_x_2894:
        /* <DEDUP_REMOVED lines=12> */
.L_x_2896:
        /* <DEDUP_REMOVED lines=15> */
.L_x_2897:
        /* <DEDUP_REMOVED lines=10> */
.L_x_2891:
[----:B------:R-:W-:Y:S05]  /*20710*/  BSYNC B0 ;  /* 0x0000000000007941 */ /* 0x000fea0003800000 */
.L_x_2890:
[----:B------:R-:W2:Y:S01]  /*20720*/  LDL.LU R4, [R1+0x18] ;  /* 0x0000180001047983 */ /* 0x000ea20000300800 */
[----:B------:R-:W-:-:S05]  /*20730*/  VIADD R19, R19, 0x1 ;  /* 0x0000000113137836 */ /* 0x000fca0000000000 */
[----:B------:R-:W-:-:S04]  /*20740*/  ISETP.NE.AND P0, PT, R19, 0x2, PT ;  /* 0x000000021300780c */ /* 0x000fc80003f05270 */
[----:B------:R-:W-:Y:S02]  /*20750*/  SEL R0, RZ, 0x1, P0 ;  /* 0x00000001ff007807 */ /* 0x000fe40000000000 */
[----:B------:R-:W-:Y:S02]  /*20760*/  SEL R19, R19, RZ, P0 ;  /* 0x000000ff13137207 */ /* 0x000fe40000000000 */
[----:B--2---:R-:W-:-:S05]  /*20770*/  LOP3.LUT R4, R4, R0, RZ, 0x3c, !PT ;  /* 0x0000000004047212 */ /* 0x004fca00078e3cff */
[----:B------:R2:W-:Y:S02]  /*20780*/  STL [R1+0x18], R4 ;  /* 0x0000180401007387 */ /* 0x0005e40000100800 */
.L_x_2818:
[----:B------:R-:W-:Y:S05]  /*20790*/  BSYNC B7 ;  /* 0x0000000000077941 */ /* 0x000fea0003800000 */
.L_x_2816:
[----:B---3--:R-:W3:Y:S02]  /*207a0*/  LDL R0, [R1+0x10] ;  /* 0x0000100001007983 */ /* 0x008ee40000100800 */
        /* <DEDUP_REMOVED lines=9> */
[----:B-1----:R1:W-:Y:S04]  /*20840*/  STL.64 [R1], R4 ;  /* 0x0000000401007387 */ /* 0x0023e80000100a00 */
[----:B------:R1:W-:Y:S01]  /*20850*/  STL.64 [R1+0x8], R6 ;  /* 0x0000080601007387 */ /* 0x0003e20000100a00 */
[----:B------:R-:W-:Y:S06]  /*20860*/  BAR.ARV 0x4, 0x180 ;  /* 0x0106000000007b1d */ /* 0x000fec0000002000 */
[----:B------:R-:W-:Y:S05]  /*20870*/  BRA `(.L_x_2899) ;  /* 0x0000001000347947 */ /* 0x000fea0003800000 */
.L_x_2898:
[----:B------:R-:W3:Y:S01]  /*20880*/  S2R R16, SR_TID.X ;  /* 0x0000000000107919 */ /* 0x000ee20000002100 */
[----:B------:R-:W-:Y:S01]  /*20890*/  UMOV UR4, 0xffffffff ;  /* 0xffffffff00047882 */ /* 0x000fe20000000000 */
[----:B---3--:R-:W-:-:S04]  /*208a0*/  LOP3.LUT R16, R16, 0x1f, RZ, 0xc0, !PT ;  /* 0x0000001f10107812 */ /* 0x008fc800078ec0ff */
[----:B------:R-:W-:Y:S01]  /*208b0*/  ISETP.NE.AND P0, PT, R16, 0x1f, PT ;  /* 0x0000001f1000780c */ /* 0x000fe20003f05270 */
[----:B------:R-:W-:-:S12]  /*208c0*/  BRA.DIV UR4, `(.L_x_2900) ;  /* 0x0000004604f87947 */ /* 0x000fd8000b800000 */
[----:B------:R-:W0:Y:S01]  /*208d0*/  LDL.LU R2, [R1] ;  /* 0x0000000001027983 */ /* 0x000e220000300800 */
[----:B------:R-:W-:-:S03]  /*208e0*/  ULDC UR4, c[0x0][0xc3c] ;  /* 0x00030f0000047ab9 */ /* 0x000fc60000000800 */
[----:B------:R-:W3:Y:S01]  /*208f0*/  LDL R3, [R1+0xc] ;  /* 0x00000c0001037983 */ /* 0x000ee20000100800 */
[----:B0-----:R-:W-:Y:S02]  /*20900*/  IMAD.MOV.U32 R10, RZ, RZ, R2 ;  /* 0x000000ffff0a7224 */ /* 0x001fe400078e0002 */
[----:B---3--:R-:W-:-:S05]  /*20910*/  IMAD.IADD R0, R3, 0x1, R16 ;  /* 0x0000000103007824 */ /* 0x008fca00078e0210 */
[----:B------:R-:W-:-:S13]  /*20920*/  ISETP.GE.OR P1, PT, R0, UR4, !P0 ;  /* 0x0000000400007c0c */ /* 0x000fda000c726670 */
[----:B------:R-:W0:Y:S08]  /*20930*/  @!P1 LDC.64 R2, c[0x0][0xc80] ;  /* 0x00032000ff029b82 */ /* 0x000e300000000a00 */
[----:B-1----:R-:W1:Y:S01]  /*20940*/  @!P1 LDC.64 R6, c[0x0][0xc78] ;  /* 0x00031e00ff069b82 */ /* 0x002e620000000a00 */
[----:B0-----:R-:W-:-:S05]  /*20950*/  @!P1 IMAD.WIDE R2, R0, 0x4, R2 ;  /* 0x0000000400029825 */ /* 0x001fca00078e0202 */
[----:B------:R1:W3:Y:S02]  /*20960*/  @!P1 LDG.E R8, desc[UR42][R2.64] ;  /* 0x0000002a02089981 */ /* 0x0002e4000c1e1900 */
[----:B-1----:R-:W-:-:S06]  /*20970*/  @!P1 IMAD.WIDE R2, R0, 0x4, R6 ;  /* 0x0000000400029825 */ /* 0x002fcc00078e0206 */
[----:B------:R-:W4:Y:S01]  /*20980*/  @!P1 LDG.E R2, desc[UR42][R2.64] ;  /* 0x0000002a02029981 */ /* 0x000f22000c1e1900 */
[----:B--2---:R-:W-:Y:S01]  /*20990*/  IMAD.MOV.U32 R4, RZ, RZ, RZ ;  /* 0x000000ffff047224 */ /* 0x004fe200078e00ff */
[C---:B------:R-:W-:Y:S01]  /*209a0*/  ISETP.GE.U32.AND P2, PT, R16.reuse, 0x2, PT ;  /* 0x000000021000780c */ /* 0x040fe20003f46070 */
[----:B------:R-:W-:Y:S01]  /*209b0*/  IMAD.MOV.U32 R6, RZ, RZ, RZ ;  /* 0x000000ffff067224 */ /* 0x000fe200078e00ff */
[C---:B------:R-:W-:Y:S01]  /*209c0*/  ISETP.GE.U32.AND P3, PT, R16.reuse, 0x4, PT ;  /* 0x000000041000780c */ /* 0x040fe20003f66070 */
[----:B------:R-:W-:Y:S01]  /*209d0*/  SHFL.IDX PT, R0, R10, 0x1, 0x1f ;  /* 0x00201f000a007f89 */ /* 0x000fe200000e0000 */
[C---:B------:R-:W-:Y:S02]  /*209e0*/  ISETP.GE.U32.AND P4, PT, R16.reuse, 0x8, PT ;  /* 0x000000081000780c */ /* 0x040fe40003f86070 */
[----:B------:R-:W-:Y:S01]  /*209f0*/  ISETP.GE.U32.AND P5, PT, R16, 0x10, PT ;  /* 0x000000101000780c */ /* 0x000fe20003fa6070 */
[----:B---3--:R-:W-:Y:S02]  /*20a00*/  @!P1 IMAD.MOV.U32 R4, RZ, RZ, R8 ;  /* 0x000000ffff049224 */ /* 0x008fe400078e0008 */
        /* <DEDUP_REMOVED lines=21> */
.L_x_3063:
[----:B------:R-:W-:Y:S02]  /*20b60*/  ULDC UR4, c[0x0][0xc38] ;  /* 0x00030e0000047ab9 */ /* 0x000fe40000000800 */
[----:B------:R-:W-:-:S04]  /*20b70*/  IMAD.U32 R2, RZ, RZ, UR4 ;  /* 0x00000004ff027e24 */ /* 0x000fc8000f8e00ff */
[----:B-1----:R-:W-:-:S04]  /*20b80*/  IMAD R9, R9, R2, RZ ;  /* 0x0000000209097224 */ /* 0x002fc800078e02ff */
[----:B------:R-:W-:-:S05]  /*20b90*/  IMAD.IADD R0, R0, 0x1, R9 ;  /* 0x0000000100007824 */ /* 0x000fca00078e0209 */
[----:B------:R-:W-:-:S13]  /*20ba0*/  ISETP.GT.AND P6, PT, R0, R5, PT ;  /* 0x000000050000720c */ /* 0x000fda0003fc4270 */
[----:B------:R-:W-:Y:S05]  /*20bb0*/  @P6 BRA `(.L_x_2901) ;  /* 0x0000000000ac6947 */ /* 0x000fea0003800000 */
.L_x_2904:
        /* <DEDUP_REMOVED lines=37> */
.L_x_3071:
[----:B------:R-:W-:Y:S02]  /*20e10*/  ULDC UR4, c[0x0][0xc38] ;  /* 0x00030e0000047ab9 */ /* 0x000fe40000000800 */
[----:B------:R-:W-:-:S04]  /*20e20*/  IMAD.U32 R2, RZ, RZ, UR4 ;  /* 0x00000004ff027e24 */ /* 0x000fc8000f8e00ff */
[----:B-1----:R-:W-:-:S04]  /*20e30*/  IMAD R9, R9, R2, RZ ;  /* 0x0000000209097224 */ /* 0x002fc800078e02ff */
[----:B------:R-:W-:-:S05]  /*20e40*/  IMAD.IADD R0, R9, 0x1, R0 ;  /* 0x0000000109007824 */ /* 0x000fca00078e0200 */
[----:B------:R-:W-:-:S13]  /*20e50*/  ISETP.GT.AND P6, PT, R0, R5, PT ;  /* 0x000000050000720c */ /* 0x000fda0003fc4270 */
[----:B------:R-:W-:Y:S05]  /*20e60*/  @!P6 BRA `(.L_x_2904) ;  /* 0xfffffffc0054e947 */ /* 0x000fea000383ffff */
.L_x_2901:
        /* <DEDUP_REMOVED lines=12> */
.L_x_3076:
[----:B------:R-:W-:-:S13]  /*20f30*/  ISETP.NE.AND P0, PT, R0, RZ, PT ;  /* 0x000000ff0000720c */ /* 0x000fda0003f05270 */
[----:B------:R-:W-:Y:S05]  /*20f40*/  @!P0 BRA `(.L_x_2906) ;  /* 0x0000000000148947 */ /* 0x000fea0003800000 */
[----:B------:R-:W-:Y:S01]  /*20f50*/  UMOV UR4, 0xffffffff ;  /* 0xffffffff00047882 */ /* 0x000fe20000000000 */
[----:B-1----:R-:W-:Y:S02]  /*20f60*/  VIADD R3, R3, 0xffffffff ;  /* 0xffffffff03037836 */ /* 0x002fe40000000000 */
[----:B------:R-:W-:Y:S05]  /*20f70*/  BRA.DIV UR4, `(.L_x_2907) ;  /* 0x0000004a04ec7947 */ /* 0x000fea000b800000 */
[----:B------:R1:W3:Y:S02]  /*20f80*/  SHFL.IDX PT, R3, R7, R3, 0x1f ;  /* 0x00001f0307037589 */ /* 0x0002e400000e0000 */
.L_x_3079:
[----:B---3--:R-:W-:-:S07]  /*20f90*/  IMAD.MOV.U32 R8, RZ, RZ, R3 ;  /* 0x000000ffff087224 */ /* 0x008fce00078e0003 */
.L_x_2906:
        /* <DEDUP_REMOVED lines=62> */
.L_x_2908:
        /* <DEDUP_REMOVED lines=63> */
.L_x_2909:
[----:B------:R-:W-:-:S05]  /*21770*/  LOP3.LUT R3, RZ, R0, RZ, 0x33, !PT ;  /* 0x00000000ff037212 */ /* 0x000fca00078e33ff */
[----:B------:R-:W-:-:S05]  /*21780*/  IMAD.IADD R0, R4, 0x1, R3 ;  /* 0x0000000104007824 */ /* 0x000fca00078e0203 */
[----:B------:R3:W-:Y:S01]  /*21790*/  STL [R1+0x4], R0 ;  /* 0x0000040001007387 */ /* 0x0007e20000100800 */
[----:B------:R-:W-:Y:S05]  /*217a0*/  BRA `(.L_x_2910) ;  /* 0x0000000000287947 */ /* 0x000fea0003800000 */
.L_x_2902:
        /* <DEDUP_REMOVED lines=10> */
.L_x_2910:
        /* <DEDUP_REMOVED lines=16> */
.L_x_2899:
[----:B------:R-:W2:Y:S01]  /*21950*/  LDL R0, [R1+0xc] ;  /* 0x00000c0001007983 */ /* 0x000ea20000100800 */
[----:B------:R-:W-:Y:S02]  /*21960*/  ULDC UR4, c[0x0][0xc3c] ;  /* 0x00030f0000047ab9 */ /* 0x000fe40000000800 */
[----:B--2---:R-:W-:-:S13]  /*21970*/  ISETP.GE.AND P0, PT, R0, UR4, PT ;  /* 0x0000000400007c0c */ /* 0x004fda000bf06270 */
[----:B------:R-:W-:Y:S05]  /*21980*/  @!P0 BRA `(.L_x_2911) ;  /* 0xffffff9000908947 */ /* 0x000fea000383ffff */
[----:B------:R-:W-:Y:S05]  /*21990*/  BSYNC B8 ;  /* 0x0000000000087941 */ /* 0x000fea0003800000 */
.L_x_2772:
        /* <DEDUP_REMOVED lines=12> */
.L_x_3080:
[----:B------:R-:W-:Y:S05]  /*21a60*/  BSYNC B0 ;  /* 0x0000000000007941 */ /* 0x000fea0003800000 */
.L_x_2912:
[----:B------:R-:W-:-:S03]  /*21a70*/  UMOV UR4, 0xffffffff ;  /* 0xffffffff00047882 */ /* 0x000fc60000000000 */
[----:B------:R-:W-:Y:S05]  /*21a80*/  BRA.DIV UR4, `(.L_x_2914) ;  /* 0x0000004204687947 */ /* 0x000fea000b800000 */
[----:B------:R-:W1:Y:S02]  /*21a90*/  S2R R2, SR_TID.X ;  /* 0x0000000000027919 */ /* 0x000e640000002100 */
[----:B-1----:R-:W-:-:S04]  /*21aa0*/  SHF.R.U32.HI R2, RZ, 0x5, R2 ;  /* 0x00000005ff027819 */ /* 0x002fc80000011602 */
[----:B------:R-:W-:-:S05]  /*21ab0*/  LOP3.LUT R2, R2, 0x3, RZ, 0xc0, !PT ;  /* 0x0000000302027812 */ /* 0x000fca00078ec0ff */
[----:B------:R1:W2:Y:S02]  /*21ac0*/  SHFL.IDX PT, R14, R2, RZ, 0x1f ;  /* 0x00001fff020e7589 */ /* 0x0002a400000e0000 */
.L_x_3083:
[----:B--2---:R-:W-:-:S13]  /*21ad0*/  ISETP.NE.AND P0, PT, R14, RZ, PT ;  /* 0x000000ff0e00720c */ /* 0x004fda0003f05270 */
[----:B------:R-:W-:Y:S05]  /*21ae0*/  @P0 BRA `(.L_x_2546) ;  /* 0x00000000008c0947 */ /* 0x000fea0003800000 */
[----:B------:R-:W-:-:S03]  /*21af0*/  UMOV UR4, 0xffffffff ;  /* 0xffffffff00047882 */ /* 0x000fc60000000000 */
[----:B------:R-:W-:Y:S05]  /*21b00*/  BRA.DIV UR4, `(.L_x_2915) ;  /* 0x00000042047c7947 */ /* 0x000fea000b800000 */
[----:B------:R-:W-:-:S13]  /*21b10*/  ELECT P6, URZ, PT ;  /* 0x00000000003f782f */ /* 0x000fda00038c0000 */
.L_x_3086:
[----:B------:R-:W-:Y:S05]  /*21b20*/  @!P6 BRA `(.L_x_2546) ;  /* 0x00000000007ce947 */ /* 0x000fea0003800000 */
[----:B------:R-:W-:-:S06]  /*21b30*/  ULOP3.LUT UR4, UR40, 0x2, URZ, 0xfc, !UPT ;  /* 0x0000000228047892 */ /* 0x000fcc000f8efc3f */
[----:B-1----:R-:W-:-:S05]  /*21b40*/  IMAD.U32 R2, RZ, RZ, UR4 ;  /* 0x00000004ff027e24 */ /* 0x002fca000f8e00ff */
[----:B------:R-:W-:-:S13]  /*21b50*/  ISETP.NE.AND P2, PT, R2, 0x3, PT ;  /* 0x000000030200780c */ /* 0x000fda0003f45270 */
[----:B------:R-:W-:Y:S05]  /*21b60*/  @!P2 BRA `(.L_x_2916) ;  /* 0x000000000004a947 */ /* 0x000fea0003800000 */
[----:B------:R-:W-:Y:S01]  /*21b70*/  BPT.TRAP 0x1 ;  /* 0x000000040000795c */ /* 0x000fe20000300000 */
.L_x_2916:
        /* <DEDUP_REMOVED lines=13> */
.L_x_3087:
[----:B------:R-:W1:Y:S02]  /*21c50*/  SYNCS.PHASECHK.TRANS64.TRYWAIT P0, [R7+URZ], R2 ;  /* 0x00000002070075a7 */ /* 0x000e64000800017f */
[----:B-1----:R-:W-:Y:S05]  /*21c60*/  @!P0 BRA `(.L_x_2918) ;  /* 0x0000004000588947 */ /* 0x002fea0003800000 */
.L_x_3088:
[----:B------:R-:W-:Y:S05]  /*21c70*/  @!P2 BRA `(.L_x_2919) ;  /* 0x000000000004a947 */ /* 0x000fea0003800000 */
[----:B------:R-:W-:Y:S01]  /*21c80*/  BPT.TRAP 0x1 ;  /* 0x000000040000795c */ /* 0x000fe20000300000 */
.L_x_2919:
[----:B------:R-:W-:-:S04]  /*21c90*/  VIADD R0, R0, 0x28860 ;  /* 0x0002886000007836 */ /* 0x000fc80000000000 */
[----:B------:R-:W-:-:S04]  /*21ca0*/  IMAD R4, R19, 0x8, R0 ;  /* 0x0000000813047824 */ /* 0x000fc800078e0200 */
[----:B------:R-:W2:Y:S02]  /*21cb0*/  SYNCS.PHASECHK.TRANS64.TRYWAIT P0, [R4+URZ], R5 ;  /* 0x00000005040075a7 */ /* 0x000ea4000800017f */
[----:B--2---:R-:W-:Y:S05]  /*21cc0*/  @!P0 BRA `(.L_x_2920) ;  /* 0x0000004000548947 */ /* 0x004fea0003800000 */
.L_x_3089:
[----:B------:R-:W-:-:S07]  /*21cd0*/  IMAD R3, R3, 0x8, R0 ;  /* 0x0000000803037824 */ /* 0x000fce00078e0200 */
.L_x_2921:
[----:B---3--:R3:W4:Y:S02]  /*21ce0*/  SYNCS.PHASECHK.TRANS64.TRYWAIT P0, [R3+URZ], R2 ;  /* 0x00000002030075a7 */ /* 0x008724000800017f */
[----:B----4-:R-:W-:Y:S05]  /*21cf0*/  @!P0 NANOSLEEP.SYNCS 0x989680 ;  /* 0x009896800000895d */ /* 0x010fea0003900000 */
[----:B------:R-:W4:Y:S02]  /*21d00*/  @!P0 SYNCS.PHASECHK.TRANS64 P0, [R3+URZ], R2 ;  /* 0x00000002030085a7 */ /* 0x000f24000800007f */
[----:B----4-:R-:W-:Y:S05]  /*21d10*/  @!P0 BRA `(.L_x_2921) ;  /* 0xfffffffc00f08947 */ /* 0x010fea000383ffff */
.L_x_2546:
[----:B------:R-:W-:Y:S05]  /*21d20*/  BSYNC B9 ;  /* 0x0000000000097941 */ /* 0x000fea0003800000 */
.L_x_2543:
[----:B------:R-:W-:Y:S05]  /*21d30*/  EXIT ;  /* 0x000000000000794d */ /* 0x000fea0003800000 */
.L_x_2570:
[----:B0-----:R0:W1:Y:S02]  /*21d40*/  SYNCS.PHASECHK.TRANS64.TRYWAIT P6, [R110+URZ+0x28890], R117 ;  /* 0x028890756e0075a7 */ /* 0x00106400080c017f */
[----:B-1----:R-:W-:Y:S05]  /*21d50*/  @!P6 NANOSLEEP.SYNCS 0x989680 ;  /* 0x009896800000e95d */ /* 0x002fea0003900000 */
[----:B------:R-:W1:Y:S02]  /*21d60*/  @!P6 SYNCS.PHASECHK.TRANS64 P6, [R110+URZ+0x28890], R117 ;  /* 0x028890756e00e5a7 */ /* 0x000e6400080c007f */
[----:B-1----:R-:W-:Y:S05]  /*21d70*/  @!P6 BRA `(.L_x_2570) ;  /* 0xfffffffc00f0e947 */ /* 0x002fea000383ffff */
[----:B------:R-:W-:Y:S05]  /*21d80*/  BRA `(.L_x_2922) ;  /* 0xfffffe1800747947 */ /* 0x000fea000383ffff */
.L_x_2606:
[----:B0-----:R0:W1:Y:S02]  /*21d90*/  SYNCS.PHASECHK.TRANS64.TRYWAIT P4, [R110+URZ+0x28890], R117 ;  /* 0x028890756e0075a7 */ /* 0x001064000808017f */
[----:B-1----:R-:W-:Y:S05]  /*21da0*/  @!P4 NANOSLEEP.SYNCS 0x989680 ;  /* 0x009896800000c95d */ /* 0x002fea0003900000 */
[----:B------:R-:W1:Y:S02]  /*21db0*/  @!P4 SYNCS.PHASECHK.TRANS64 P4, [R110+URZ+0x28890], R117 ;  /* 0x028890756e00c5a7 */ /* 0x000e64000808007f */
[----:B-1----:R-:W-:Y:S05]  /*21dc0*/  @!P4 BRA `(.L_x_2606) ;  /* 0xfffffffc00f0c947 */ /* 0x002fea000383ffff */
[----:B------:R-:W-:Y:S05]  /*21dd0*/  BRA `(.L_x_2923) ;  /* 0xfffffe4000887947 */ /* 0x000fea000383ffff */
.L_x_2623:
[----:B0-----:R0:W1:Y:S02]  /*21de0*/  SYNCS.PHASECHK.TRANS64.TRYWAIT P3, [R110+URZ+0x28890], R117 ;  /* 0x028890756e0075a7 */ /* 0x001064000806017f */
[----:B-1----:R-:W-:Y:S05]  /*21df0*/  @!P3 NANOSLEEP.SYNCS 0x989680 ;  /* 0x009896800000b95d */ /* 0x002fea0003900000 */
[----:B------:R-:W1:Y:S02]  /*21e00*/  @!P3 SYNCS.PHASECHK.TRANS64 P3, [R110+URZ+0x28890], R117 ;  /* 0x028890756e00b5a7 */ /* 0x000e64000806007f */
[----:B-1----:R-:W-:Y:S05]  /*21e10*/  @!P3 BRA `(.L_x_2623) ;  /* 0xfffffffc00f0b947 */ /* 0x002fea000383ffff */
[----:B------:R-:W-:Y:S05]  /*21e20*/  BRA `(.L_x_2924) ;  /* 0xfffffe64003c7947 */ /* 0x000fea000383ffff */
.L_x_2633:
[----:B--2---:R2:W3:Y:S02]  /*21e30*/  SYNCS.PHASECHK.TRANS64.TRYWAIT P0, [R110+URZ+0x288b0], R117 ;  /* 0x0288b0756e0075a7 */ /* 0x0044e4000800017f */
[----:B---3--:R-:W-:Y:S05]  /*21e40*/  @!P0 NANOSLEEP.SYNCS 0x989680 ;  /* 0x009896800000895d */ /* 0x008fea0003900000 */
[----:B------:R-:W3:Y:S02]  /*21e50*/  @!P0 SYNCS.PHASECHK.TRANS64 P0, [R110+URZ+0x288b0], R117 ;  /* 0x0288b0756e0085a7 */ /* 0x000ee4000800007f */
[----:B---3--:R-:W-:Y:S05]  /*21e60*/  @!P0 BRA `(.L_x_2633) ;  /* 0xfffffffc00f08947 */ /* 0x008fea000383ffff */
[----:B------:R-:W-:Y:S05]  /*21e70*/  BRA `(.L_x_2925) ;  /* 0xfffffe6800d87947 */ /* 0x000fea000383ffff */
.L_x_2647:
        /* <DEDUP_REMOVED lines=13> */
.L_x_2927:
[----:B------:R-:W-:Y:S05]  /*21f50*/  BSYNC B0 ;  /* 0x0000000000007941 */ /* 0x000fea0003800000 */
.L_x_2926:
[----:B------:R-:W-:Y:S01]  /*21f60*/  IMAD.MOV.U32 R189, RZ, RZ, R14 ;  /* 0x000000ffffbd7224 */ /* 0x000fe200078e000e */
[----:B------:R-:W-:Y:S06]  /*21f70*/  BRA `(.L_x_2928) ;  /* 0xfffffe7400b87947 */ /* 0x000fec000383ffff */
.L_x_2657:
        /* <DEDUP_REMOVED lines=8> */
.L_x_2930:
[----:B------:R-:W-:Y:S05]  /*22000*/  BSYNC B1 ;  /* 0x0000000000017941 */ /* 0x000fea0003800000 */
.L_x_2929:
        /* <DEDUP_REMOVED lines=8> */
.L_x_2931:
[----:B------:R-:W-:Y:S02]  /*22090*/  IMAD.MOV.U32 R13, RZ, RZ, R10 ;  /* 0x000000ffff0d7224 */ /* 0x000fe400078e000a */
[----:B------:R-:W-:-:S07]  /*220a0*/  IMAD.MOV.U32 R3, RZ, RZ, R14 ;  /* 0x000000ffff037224 */ /* 0x000fce00078e000e */
[----:B------:R-:W-:Y:S05]  /*220b0*/  WARPSYNC.COLLECTIVE R15, `(.L_x_2932) ;  /* 0x000000000f087348 */ /* 0x000fea0003c00000 */
[----:B------:R0:W1:Y:S02]  /*220c0*/  SHFL.IDX P6, R14, R13, R12, R11 ;  /* 0x0000000c0d0e7389 */ /* 0x00006400000c000b */
[----:B01----:R-:W-:Y:S01]  /*220d0*/  ENDCOLLECTIVE ;  /* 0x000000000000791b */ /* 0x003fe20003800000 */
.L_x_2932:
[----:B------:R-:W-:Y:S02]  /*220e0*/  IMAD.MOV.U32 R13, RZ, RZ, R5 ;  /* 0x000000ffff0d7224 */ /* 0x000fe400078e0005 */
[----:B------:R-:W-:-:S07]  /*220f0*/  IMAD.MOV.U32 R4, RZ, RZ, R14 ;  /* 0x000000ffff047224 */ /* 0x000fce00078e000e */
[----:B------:R-:W-:Y:S05]  /*22100*/  WARPSYNC.COLLECTIVE R15, `(.L_x_2933) ;  /* 0x000000000f087348 */ /* 0x000fea0003c00000 */
[----:B------:R0:W1:Y:S02]  /*22110*/  SHFL.IDX P6, R14, R13, R12, R11 ;  /* 0x0000000c0d0e7389 */ /* 0x00006400000c000b */
[----:B01----:R-:W-:Y:S01]  /*22120*/  ENDCOLLECTIVE ;  /* 0x000000000000791b */ /* 0x003fe20003800000 */
.L_x_2933:
[----:B------:R-:W-:Y:S05]  /*22130*/  BRA `(.L_x_2934) ;  /* 0xfffffe7c000c7947 */ /* 0x000fea000383ffff */
.L_x_2660:
        /* <DEDUP_REMOVED lines=8> */
.L_x_2936:
[----:B------:R-:W-:Y:S05]  /*221c0*/  BSYNC B1 ;  /* 0x0000000000017941 */ /* 0x000fea0003800000 */
.L_x_2935:
        /* <DEDUP_REMOVED lines=8> */
.L_x_2937:
[----:B------:R-:W-:Y:S02]  /*22250*/  IMAD.MOV.U32 R13, RZ, RZ, R10 ;  /* 0x000000ffff0d7224 */ /* 0x000fe400078e000a */
[----:B------:R-:W-:-:S07]  /*22260*/  IMAD.MOV.U32 R3, RZ, RZ, R14 ;  /* 0x000000ffff037224 */ /* 0x000fce00078e000e */
[----:B------:R-:W-:Y:S05]  /*22270*/  WARPSYNC.COLLECTIVE R15, `(.L_x_2938) ;  /* 0x000000000f087348 */ /* 0x000fea0003c00000 */
[----:B------:R0:W1:Y:S02]  /*22280*/  SHFL.IDX P6, R14, R13, R12, R11 ;  /* 0x0000000c0d0e7389 */ /* 0x00006400000c000b */
[----:B01----:R-:W-:Y:S01]  /*22290*/  ENDCOLLECTIVE ;  /* 0x000000000000791b */ /* 0x003fe20003800000 */
.L_x_2938:
[----:B------:R-:W-:Y:S02]  /*222a0*/  IMAD.MOV.U32 R13, RZ, RZ, R5 ;  /* 0x000000ffff0d7224 */ /* 0x000fe400078e0005 */
[----:B------:R-:W-:-:S07]  /*222b0*/  IMAD.MOV.U32 R4, RZ, RZ, R14 ;  /* 0x000000ffff047224 */ /* 0x000fce00078e000e */
[----:B------:R-:W-:Y:S05]  /*222c0*/  WARPSYNC.COLLECTIVE R15, `(.L_x_2939) ;  /* 0x000000000f087348 */ /* 0x000fea0003c00000 */
[----:B------:R0:W1:Y:S02]  /*222d0*/  SHFL.IDX P6, R14, R13, R12, R11 ;  /* 0x0000000c0d0e7389 */ /* 0x00006400000c000b */
[----:B01----:R-:W-:Y:S01]  /*222e0*/  ENDCOLLECTIVE ;  /* 0x000000000000791b */ /* 0x003fe20003800000 */
.L_x_2939:
[----:B------:R-:W-:Y:S05]  /*222f0*/  BRA `(.L_x_2940) ;  /* 0xfffffe7c00787947 */ /* 0x000fea000383ffff */
.L_x_2663:
        /* <DEDUP_REMOVED lines=8> */
.L_x_2942:
[----:B------:R-:W-:Y:S05]  /*22380*/  BSYNC B1 ;  /* 0x0000000000017941 */ /* 0x000fea0003800000 */
.L_x_2941:
        /* <DEDUP_REMOVED lines=8> */
.L_x_2943:
[----:B------:R-:W-:Y:S02]  /*22410*/  IMAD.MOV.U32 R13, RZ, RZ, R10 ;  /* 0x000000ffff0d7224 */ /* 0x000fe400078e000a */
[----:B------:R-:W-:-:S07]  /*22420*/  IMAD.MOV.U32 R3, RZ, RZ, R14 ;  /* 0x000000ffff037224 */ /* 0x000fce00078e000e */
[----:B------:R-:W-:Y:S05]  /*22430*/  WARPSYNC.COLLECTIVE R15, `(.L_x_2944) ;  /* 0x000000000f087348 */ /* 0x000fea0003c00000 */
[----:B------:R0:W1:Y:S02]  /*22440*/  SHFL.IDX P6, R14, R13, R12, R11 ;  /* 0x0000000c0d0e7389 */ /* 0x00006400000c000b */
[----:B01----:R-:W-:Y:S01]  /*22450*/  ENDCOLLECTIVE ;  /* 0x000000000000791b */ /* 0x003fe20003800000 */
.L_x_2944:
[----:B------:R-:W-:Y:S02]  /*22460*/  IMAD.MOV.U32 R13, RZ, RZ, R5 ;  /* 0x000000ffff0d7224 */ /* 0x000fe400078e0005 */
[----:B------:R-:W-:-:S07]  /*22470*/  IMAD.MOV.U32 R4, RZ, RZ, R14 ;  /* 0x000000ffff047224 */ /* 0x000fce00078e000e */
[----:B------:R-:W-:Y:S05]  /*22480*/  WARPSYNC.COLLECTIVE R15, `(.L_x_2945) ;  /* 0x000000000f087348 */ /* 0x000fea0003c00000 */
[----:B------:R0:W1:Y:S02]  /*22490*/  SHFL.IDX P6, R14, R13, R12, R11 ;  /* 0x0000000c0d0e7389 */ /* 0x00006400000c000b */
[----:B01----:R-:W-:Y:S01]  /*224a0*/  ENDCOLLECTIVE ;  /* 0x000000000000791b */ /* 0x003fe20003800000 */
.L_x_2945:
[----:B------:R-:W-:Y:S05]  /*224b0*/  BRA `(.L_x_2946) ;  /* 0xfffffe7c00dc7947 */ /* 0x000fea000383ffff */
.L_x_2666:
        /* <DEDUP_REMOVED lines=8> */
.L_x_2948:
[----:B------:R-:W-:Y:S05]  /*22540*/  BSYNC B1 ;  /* 0x0000000000017941 */ /* 0x000fea0003800000 */
.L_x_2947:
        /* <DEDUP_REMOVED lines=8> */
.L_x_2949:
[----:B------:R-:W-:Y:S02]  /*225d0*/  IMAD.MOV.U32 R13, RZ, RZ, R10 ;  /* 0x000000ffff0d7224 */ /* 0x000fe400078e000a */
[----:B------:R-:W-:-:S07]  /*225e0*/  IMAD.MOV.U32 R3, RZ, RZ, R14 ;  /* 0x000000ffff037224 */ /* 0x000fce00078e000e */
[----:B------:R-:W-:Y:S05]  /*225f0*/  WARPSYNC.COLLECTIVE R15, `(.L_x_2950) ;  /* 0x000000000f087348 */ /* 0x000fea0003c00000 */
[----:B------:R0:W1:Y:S02]  /*22600*/  SHFL.IDX P6, R14, R13, R12, R11 ;  /* 0x0000000c0d0e7389 */ /* 0x00006400000c000b */
[----:B01----:R-:W-:Y:S01]  /*22610*/  ENDCOLLECTIVE ;  /* 0x000000000000791b */ /* 0x003fe20003800000 */
.L_x_2950:
[----:B------:R-:W-:Y:S02]  /*22620*/  IMAD.MOV.U32 R13, RZ, RZ, R5 ;  /* 0x000000ffff0d7224 */ /* 0x000fe400078e0005 */
[----:B------:R-:W-:-:S07]  /*22630*/  IMAD.MOV.U32 R4, RZ, RZ, R14 ;  /* 0x000000ffff047224 */ /* 0x000fce00078e000e */
[----:B------:R-:W-:Y:S05]  /*22640*/  WARPSYNC.COLLECTIVE R15, `(.L_x_2951) ;  /* 0x000000000f087348 */ /* 0x000fea0003c00000 */
[----:B------:R0:W1:Y:S02]  /*22650*/  SHFL.IDX P6, R14, R13, R12, R11 ;  /* 0x0000000c0d0e7389 */ /* 0x00006400000c000b */
[----:B01----:R-:W-:Y:S01]  /*22660*/  ENDCOLLECTIVE ;  /* 0x000000000000791b */ /* 0x003fe20003800000 */
.L_x_2951:
[----:B------:R-:W-:Y:S01]  /*22670*/  IMAD.MOV.U32 R5, RZ, RZ, R14 ;  /* 0x000000ffff057224 */ /* 0x000fe200078e000e */
[----:B------:R-:W-:Y:S06]  /*22680*/  BRA `(.L_x_2952) ;  /* 0xfffffe8000447947 */ /* 0x000fec000383ffff */
.L_x_2670:
[----:B0-----:R0:W1:Y:S02]  /*22690*/  SYNCS.PHASECHK.TRANS64.TRYWAIT P0, [R2+URZ+0x28800], R77 ;  /* 0x0288004d020075a7 */ /* 0x001064000800017f */
[----:B-1----:R-:W-:Y:S05]  /*226a0*/  @!P0 NANOSLEEP.SYNCS 0x989680 ;  /* 0x009896800000895d */ /* 0x002fea0003900000 */
[----:B------:R-:W1:Y:S02]  /*226b0*/  @!P0 SYNCS.PHASECHK.TRANS64 P0, [R2+URZ+0x28800], R77 ;  /* 0x0288004d020085a7 */ /* 0x000e64000800007f */
[----:B-1----:R-:W-:Y:S05]  /*226c0*/  @!P0 BRA `(.L_x_2670) ;  /* 0xfffffffc00f08947 */ /* 0x002fea000383ffff */
[----:B------:R-:W-:Y:S05]  /*226d0*/  BRA `(.L_x_2953) ;  /* 0xfffffe8400047947 */ /* 0x000fea000383ffff */
.L_x_2686:
        /* <DEDUP_REMOVED lines=9> */
.L_x_2955:
[----:B------:R-:W-:Y:S05]  /*22770*/  BSYNC B1 ;  /* 0x0000000000017941 */ /* 0x000fea0003800000 */
.L_x_2954:
        /* <DEDUP_REMOVED lines=10> */
.L_x_2956:
        /* <DEDUP_REMOVED lines=8> */
.L_x_2957:
        /* <DEDUP_REMOVED lines=9> */
.L_x_2958:
        /* <DEDUP_REMOVED lines=23> */
.L_x_2959:
        /* <DEDUP_REMOVED lines=19> */
.L_x_2960:
        /* <DEDUP_REMOVED lines=8> */
.L_x_2961:
[----:B------:R-:W-:Y:S02]  /*22c50*/  IMAD.MOV.U32 R13, RZ, RZ, R34 ;  /* 0x000000ffff0d7224 */ /* 0x000fe400078e0022 */
[----:B------:R-:W-:-:S07]  /*22c60*/  IMAD.MOV.U32 R9, RZ, RZ, R14 ;  /* 0x000000ffff097224 */ /* 0x000fce00078e000e */
[----:B------:R-:W-:Y:S05]  /*22c70*/  WARPSYNC.COLLECTIVE R15, `(.L_x_2962) ;  /* 0x000000000f087348 */ /* 0x000fea0003c00000 */
[----:B------:R0:W1:Y:S02]  /*22c80*/  SHFL.IDX P6, R14, R13, R12, R11 ;  /* 0x0000000c0d0e7389 */ /* 0x00006400000c000b */
[----:B01----:R-:W-:Y:S01]  /*22c90*/  ENDCOLLECTIVE ;  /* 0x000000000000791b */ /* 0x003fe20003800000 */
.L_x_2962:
[----:B------:R-:W-:Y:S05]  /*22ca0*/  BRA `(.L_x_2963) ;  /* 0xfffffe9c00407947 */ /* 0x000fea000383ffff */
.L_x_2689:
        /* <DEDUP_REMOVED lines=8> */
.L_x_2965:
[----:B------:R-:W-:Y:S05]  /*22d30*/  BSYNC B1 ;  /* 0x0000000000017941 */ /* 0x000fea0003800000 */
.L_x_2964:
        /* <DEDUP_REMOVED lines=9> */
.L_x_2966:
        /* <DEDUP_REMOVED lines=8> */
.L_x_2967:
[----:B------:R-:W-:-:S05]  /*22e50*/  @!P1 IADD3 R8, P2, R8, R21, RZ ;  /* 0x0000001508089210 */ /* 0x000fca0007f5e0ff */
[----:B------:R-:W-:Y:S02]  /*22e60*/  @!P1 IMAD.X R9, R0, 0x1, R29, P2 ;  /* 0x0000000100099824 */ /* 0x000fe400010e061d */
[----:B------:R-:W-:Y:S02]  /*22e70*/  IMAD.MOV.U32 R13, RZ, RZ, R34 ;  /* 0x000000ffff0d7224 */ /* 0x000fe400078e0022 */
[----:B------:R-:W-:-:S07]  /*22e80*/  IMAD.MOV.U32 R20, RZ, RZ, R14 ;  /* 0x000000ffff147224 */ /* 0x000fce00078e000e */
[----:B------:R-:W-:Y:S05]  /*22e90*/  WARPSYNC.COLLECTIVE R15, `(.L_x_2968) ;  /* 0x000000000f087348 */ /* 0x000fea0003c00000 */
[----:B------:R0:W1:Y:S02]  /*22ea0*/  SHFL.IDX P6, R14, R13, R12, R11 ;  /* 0x0000000c0d0e7389 */ /* 0x00006400000c000b */
[----:B01----:R-:W-:Y:S01]  /*22eb0*/  ENDCOLLECTIVE ;  /* 0x000000000000791b */ /* 0x003fe20003800000 */
.L_x_2968:
        /* <DEDUP_REMOVED lines=21> */
.L_x_2969:
        /* <DEDUP_REMOVED lines=20> */
.L_x_2970:
[----:B------:R-:W-:Y:S01]  /*23150*/  CS2R R8, SRZ ;  /* 0x0000000000087805 */ /* 0x000fe2000001ff00 */
[----:B------:R-:W-:Y:S02]  /*23160*/  IMAD.MOV.U32 R13, RZ, RZ, R33 ;  /* 0x000000ffff0d7224 */ /* 0x000fe400078e0021 */
[----:B------:R-:W-:-:S07]  /*23170*/  IMAD.MOV.U32 R32, RZ, RZ, R14 ;  /* 0x000000ffff207224 */ /* 0x000fce00078e000e */
[----:B------:R-:W-:Y:S05]  /*23180*/  WARPSYNC.COLLECTIVE R15, `(.L_x_2971) ;  /* 0x000000000f087348 */ /* 0x000fea0003c00000 */
[----:B------:R0:W1:Y:S02]  /*23190*/  SHFL.IDX P6, R14, R13, R12, R11 ;  /* 0x0000000c0d0e7389 */ /* 0x00006400000c000b */
[----:B01----:R-:W-:Y:S01]  /*231a0*/  ENDCOLLECTIVE ;  /* 0x000000000000791b */ /* 0x003fe20003800000 */
.L_x_2971:
[----:B------:R-:W-:Y:S02]  /*231b0*/  IMAD.MOV.U32 R13, RZ, RZ, R34 ;  /* 0x000000ffff0d7224 */ /* 0x000fe400078e0022 */
[----:B------:R-:W-:-:S07]  /*231c0*/  IMAD.MOV.U32 R33, RZ, RZ, R14 ;  /* 0x000000ffff217224 */ /* 0x000fce00078e000e */
[----:B------:R-:W-:Y:S05]  /*231d0*/  WARPSYNC.COLLECTIVE R15, `(.L_x_2972) ;  /* 0x000000000f087348 */ /* 0x000fea0003c00000 */
[----:B------:R0:W1:Y:S02]  /*231e0*/  SHFL.IDX P6, R14, R13, R12, R11 ;  /* 0x0000000c0d0e7389 */ /* 0x00006400000c000b */
[----:B01----:R-:W-:Y:S01]  /*231f0*/  ENDCOLLECTIVE ;  /* 0x000000000000791b */ /* 0x003fe20003800000 */
.L_x_2972:
[----:B------:R-:W-:-:S05]  /*23200*/  IMAD.MOV.U32 R11, RZ, RZ, R43 ;  /* 0x000000ffff0b7224 */ /* 0x000fca00078e002b */
[----:B------:R-:W-:Y:S01]  /*23210*/  PRMT R75, R11, 0x7610, R75 ;  /* 0x000076100b4b7816 */ /* 0x000fe2000000004b */
[----:B------:R-:W-:Y:S01]  /*23220*/  IMAD.MOV.U32 R34, RZ, RZ, R14 ;  /* 0x000000ffff227224 */ /* 0x000fe200078e000e */
[----:B------:R-:W-:Y:S06]  /*23230*/  BRA `(.L_x_2973) ;  /* 0xfffffe9c00307947 */ /* 0x000fec000383ffff */
.L_x_2693:
[----:B0-----:R0:W1:Y:S02]  /*23240*/  SYNCS.PHASECHK.TRANS64.TRYWAIT P4, [R2+URZ+0x28800], R29 ;  /* 0x0288001d020075a7 */ /* 0x001064000808017f */
[----:B-1----:R-:W-:Y:S05]  /*23250*/  @!P4 NANOSLEEP.SYNCS 0x989680 ;  /* 0x009896800000c95d */ /* 0x002fea0003900000 */
[----:B------:R-:W1:Y:S02]  /*23260*/  @!P4 SYNCS.PHASECHK.TRANS64 P4, [R2+URZ+0x28800], R29 ;  /* 0x0288001d0200c5a7 */ /* 0x000e64000808007f */
[----:B-1----:R-:W-:Y:S05]  /*23270*/  @!P4 BRA `(.L_x_2693) ;  /* 0xfffffffc00f0c947 */ /* 0x002fea000383ffff */
[----:B------:R-:W-:Y:S05]  /*23280*/  BRA `(.L_x_2974) ;  /* 0xfffffe9c00d47947 */ /* 0x000fea000383ffff */
.L_x_2703:
[----:B-1----:R1:W2:Y:S02]  /*23290*/  SYNCS.PHASECHK.TRANS64.TRYWAIT P2, [R3+URZ+0x28830], R0 ;  /* 0x02883000030075a7 */ /* 0x0022a4000804017f */
[----:B--2---:R-:W-:Y:S05]  /*232a0*/  @!P2 NANOSLEEP.SYNCS 0x989680 ;  /* 0x009896800000a95d */ /* 0x004fea0003900000 */
[----:B------:R-:W2:Y:S02]  /*232b0*/  @!P2 SYNCS.PHASECHK.TRANS64 P2, [R3+URZ+0x28830], R0 ;  /* 0x028830000300a5a7 */ /* 0x000ea4000804007f */
[----:B--2---:R-:W-:Y:S05]  /*232c0*/  @!P2 BRA `(.L_x_2703) ;  /* 0xfffffffc00f0a947 */ /* 0x004fea000383ffff */
[----:B------:R-:W-:Y:S05]  /*232d0*/  BRA `(.L_x_2702) ;  /* 0xfffffeb800d07947 */ /* 0x000fea000383ffff */
.L_x_2709:
[----:B-1----:R1:W2:Y:S02]  /*232e0*/  SYNCS.PHASECHK.TRANS64.TRYWAIT P4, [R0+URZ+0x28830], R7 ;  /* 0x02883007000075a7 */ /* 0x0022a4000808017f */
[----:B--2---:R-:W-:Y:S05]  /*232f0*/  @!P4 NANOSLEEP.SYNCS 0x989680 ;  /* 0x009896800000c95d */ /* 0x004fea0003900000 */
[----:B------:R-:W2:Y:S02]  /*23300*/  @!P4 SYNCS.PHASECHK.TRANS64 P4, [R0+URZ+0x28830], R7 ;  /* 0x028830070000c5a7 */ /* 0x000ea4000808007f */
[----:B--2---:R-:W-:Y:S05]  /*23310*/  @!P4 BRA `(.L_x_2709) ;  /* 0xfffffffc00f0c947 */ /* 0x004fea000383ffff */
[----:B------:R-:W-:Y:S05]  /*23320*/  BRA `(.L_x_2708) ;  /* 0xfffffee0000c7947 */ /* 0x000fea000383ffff */
.L_x_2713:
[----:B-1----:R1:W2:Y:S02]  /*23330*/  SYNCS.PHASECHK.TRANS64.TRYWAIT P3, [R6+URZ+0x28850], R0 ;  /* 0x02885000060075a7 */ /* 0x0022a4000806017f */
[----:B--2---:R-:W-:Y:S05]  /*23340*/  @!P3 NANOSLEEP.SYNCS 0x989680 ;  /* 0x009896800000b95d */ /* 0x004fea0003900000 */
[----:B------:R-:W2:Y:S02]  /*23350*/  @!P3 SYNCS.PHASECHK.TRANS64 P3, [R6+URZ+0x28850], R0 ;  /* 0x028850000600b5a7 */ /* 0x000ea4000806007f */
[----:B--2---:R-:W-:Y:S05]  /*23360*/  @!P3 BRA `(.L_x_2713) ;  /* 0xfffffffc00f0b947 */ /* 0x004fea000383ffff */
[----:B------:R-:W-:Y:S05]  /*23370*/  BRA `(.L_x_2710) ;  /* 0xfffffee4000c7947 */ /* 0x000fea000383ffff */
.L_x_2720:
[----:B-1----:R1:W2:Y:S02]  /*23380*/  SYNCS.PHASECHK.TRANS64.TRYWAIT P3, [R0+URZ+0x28830], R7 ;  /* 0x02883007000075a7 */ /* 0x0022a4000806017f */
[----:B--2---:R-:W-:Y:S05]  /*23390*/  @!P3 NANOSLEEP.SYNCS 0x989680 ;  /* 0x009896800000b95d */ /* 0x004fea0003900000 */
[----:B------:R-:W2:Y:S02]  /*233a0*/  @!P3 SYNCS.PHASECHK.TRANS64 P3, [R0+URZ+0x28830], R7 ;  /* 0x028830070000b5a7 */ /* 0x000ea4000806007f */
[----:B--2---:R-:W-:Y:S05]  /*233b0*/  @!P3 BRA `(.L_x_2720) ;  /* 0xfffffffc00f0b947 */ /* 0x004fea000383ffff */
[----:B------:R-:W-:Y:S05]  /*233c0*/  BRA `(.L_x_2719) ;  /* 0xffffff0800b07947 */ /* 0x000fea000383ffff */
.L_x_2724:
[----:B-1----:R1:W2:Y:S02]  /*233d0*/  SYNCS.PHASECHK.TRANS64.TRYWAIT P2, [R6+URZ+0x28850], R0 ;  /* 0x02885000060075a7 */ /* 0x0022a4000804017f */
[----:B--2---:R-:W-:Y:S05]  /*233e0*/  @!P2 NANOSLEEP.SYNCS 0x989680 ;  /* 0x009896800000a95d */ /* 0x004fea0003900000 */
[----:B------:R-:W2:Y:S02]  /*233f0*/  @!P2 SYNCS.PHASECHK.TRANS64 P2, [R6+URZ+0x28850], R0 ;  /* 0x028850000600a5a7 */ /* 0x000ea4000804007f */
[----:B--2---:R-:W-:Y:S05]  /*23400*/  @!P2 BRA `(.L_x_2724) ;  /* 0xfffffffc00f0a947 */ /* 0x004fea000383ffff */
[----:B------:R-:W-:Y:S05]  /*23410*/  BRA `(.L_x_2721) ;  /* 0xffffff0c00b07947 */ /* 0x000fea000383ffff */
.L_x_2729:
[----:B-1----:R1:W2:Y:S02]  /*23420*/  SYNCS.PHASECHK.TRANS64.TRYWAIT P0, [R14+URZ+0x28850], R5 ;  /* 0x028850050e0075a7 */ /* 0x0022a4000800017f */
[----:B--2---:R-:W-:Y:S05]  /*23430*/  @!P0 NANOSLEEP.SYNCS 0x989680 ;  /* 0x009896800000895d */ /* 0x004fea0003900000 */
[----:B------:R-:W2:Y:S02]  /*23440*/  @!P0 SYNCS.PHASECHK.TRANS64 P0, [R14+URZ+0x28850], R5 ;  /* 0x028850050e0085a7 */ /* 0x000ea4000800007f */
[----:B--2---:R-:W-:Y:S05]  /*23450*/  @!P0 BRA `(.L_x_2729) ;  /* 0xfffffffc00f08947 */ /* 0x004fea000383ffff */
[----:B------:R-:W-:Y:S05]  /*23460*/  BRA `(.L_x_2728) ;  /* 0xffffff2800e07947 */ /* 0x000fea000383ffff */
.L_x_2734:
[----:B------:R-:W-:Y:S02]  /*23470*/  IMAD.MOV.U32 R13, RZ, RZ, R4 ;  /* 0x000000ffff0d7224 */ /* 0x000fe400078e0004 */
[----:B------:R-:W-:Y:S02]  /*23480*/  IMAD.MOV.U32 R12, RZ, RZ, RZ ;  /* 0x000000ffff0c7224 */ /* 0x000fe400078e00ff */
[----:B------:R-:W-:Y:S02]  /*23490*/  IMAD.MOV.U32 R11, RZ, RZ, 0x181f ;  /* 0x0000181fff0b7424 */ /* 0x000fe400078e00ff */
[----:B------:R-:W-:-:S07]  /*234a0*/  IMAD.MOV.U32 R15, RZ, RZ, -0x1 ;  /* 0xffffffffff0f7424 */ /* 0x000fce00078e00ff */
[----:B-----5:R-:W-:Y:S05]  /*234b0*/  WARPSYNC.COLLECTIVE R15, `(.L_x_2975) ;  /* 0x000000000f087348 */ /* 0x020fea0003c00000 */
[----:B------:R0:W1:Y:S02]  /*234c0*/  SHFL.IDX P6, R14, R13, R12, R11 ;  /* 0x0000000c0d0e7389 */ /* 0x00006400000c000b */
[----:B01---5:R-:W-:Y:S01]  /*234d0*/  ENDCOLLECTIVE ;  /* 0x000000000000791b */ /* 0x023fe20003800000 */
.L_x_2975:
[----:B------:R-:W-:Y:S02]  /*234e0*/  IMAD.MOV.U32 R13, RZ, RZ, R0 ;  /* 0x000000ffff0d7224 */ /* 0x000fe400078e0000 */
[----:B------:R-:W-:-:S07]  /*234f0*/  IMAD.MOV.U32 R3, RZ, RZ, R14 ;  /* 0x000000ffff037224 */ /* 0x000fce00078e000e */
[----:B------:R-:W-:Y:S05]  /*23500*/  WARPSYNC.COLLECTIVE R15, `(.L_x_2976) ;  /* 0x000000000f087348 */ /* 0x000fea0003c00000 */
[----:B------:R0:W1:Y:S02]  /*23510*/  SHFL.IDX P6, R14, R13, R12, R11 ;  /* 0x0000000c0d0e7389 */ /* 0x00006400000c000b */
[----:B01----:R-:W-:Y:S01]  /*23520*/  ENDCOLLECTIVE ;  /* 0x000000000000791b */ /* 0x003fe20003800000 */
.L_x_2976:
[----:B------:R-:W-:Y:S05]  /*23530*/  BRA `(.L_x_2977) ;  /* 0xffffff4400a47947 */ /* 0x000fea000383ffff */
.L_x_2737:
[----:B------:R-:W-:Y:S01]  /*23540*/  BSSY B1, `(.L_x_2978) ;  /* 0x0000008000017945 */ /* 0x000fe20003800000 */
[----:B------:R-:W-:Y:S02]  /*23550*/  IMAD.MOV.U32 R13, RZ, RZ, R4 ;  /* 0x000000ffff0d7224 */ /* 0x000fe400078e0004 */
[----:B------:R-:W-:Y:S02]  /*23560*/  IMAD.MOV.U32 R12, RZ, RZ, 0x1 ;  /* 0x00000001ff0c7424 */ /* 0x000fe400078e00ff */
[----:B------:R-:W-:Y:S02]  /*23570*/  IMAD.MOV.U32 R11, RZ, RZ, 0x181f ;  /* 0x0000181fff0b7424 */ /* 0x000fe400078e00ff */
[----:B---3--:R-:W-:-:S07]  /*23580*/  IMAD.MOV.U32 R15, RZ, RZ, -0x1 ;  /* 0xffffffffff0f7424 */ /* 0x008fce00078e00ff */
[----:B012--5:R-:W-:Y:S05]  /*23590*/  WARPSYNC.COLLECTIVE R15, `(.L_x_2979) ;  /* 0x000000000f087348 */ /* 0x027fea0003c00000 */
[----:B--2---:R2:W3:Y:S02]  /*235a0*/  SHFL.IDX P6, R14, R13, R12, R11 ;  /* 0x0000000c0d0e7389 */ /* 0x0044e400000c000b */
[----:B0123-5:R-:W-:Y:S01]  /*235b0*/  ENDCOLLECTIVE ;  /* 0x000000000000791b */ /* 0x02ffe20003800000 */
.L_x_2979:
[----:B------:R-:W-:Y:S05]  /*235c0*/  BSYNC B1 ;  /* 0x0000000000017941 */ /* 0x000fea0003800000 */
.L_x_2978:
        /* <DEDUP_REMOVED lines=8> */
.L_x_2980:
[----:B------:R-:W-:Y:S05]  /*23650*/  BRA `(.L_x_2981) ;  /* 0xffffff4400a07947 */ /* 0x000fea000383ffff */
.L_x_2740:
[----:B------:R-:W-:Y:S01]  /*23660*/  BSSY B1, `(.L_x_2982) ;  /* 0x0000008000017945 */ /* 0x000fe20003800000 */
[----:B------:R-:W-:Y:S02]  /*23670*/  IMAD.MOV.U32 R13, RZ, RZ, R4 ;  /* 0x000000ffff0d7224 */ /* 0x000fe400078e0004 */
[----:B------:R-:W-:Y:S02]  /*23680*/  IMAD.MOV.U32 R12, RZ, RZ, 0x2 ;  /* 0x00000002ff0c7424 */ /* 0x000fe400078e00ff */
[----:B------:R-:W-:Y:S02]  /*23690*/  IMAD.MOV.U32 R11, RZ, RZ, 0x181f ;  /* 0x0000181fff0b7424 */ /* 0x000fe400078e00ff */
[----:B---3--:R-:W-:-:S07]  /*236a0*/  IMAD.MOV.U32 R15, RZ, RZ, -0x1 ;  /* 0xffffffffff0f7424 */ /* 0x008fce00078e00ff */
[----:B012-45:R-:W-:Y:S05]  /*236b0*/  WARPSYNC.COLLECTIVE R15, `(.L_x_2983) ;  /* 0x000000000f087348 */ /* 0x037fea0003c00000 */
[----:B--2---:R2:W3:Y:S02]  /*236c0*/  SHFL.IDX P6, R14, R13, R12, R11 ;  /* 0x0000000c0d0e7389 */ /* 0x0044e400000c000b */
[----:B012345:R-:W-:Y:S01]  /*236d0*/  ENDCOLLECTIVE ;  /* 0x000000000000791b */ /* 0x03ffe20003800000 */
.L_x_2983:
[----:B------:R-:W-:Y:S05]  /*236e0*/  BSYNC B1 ;  /* 0x0000000000017941 */ /* 0x000fea0003800000 */
.L_x_2982:
        /* <DEDUP_REMOVED lines=8> */
.L_x_2984:
[----:B------:R-:W-:Y:S05]  /*23770*/  BRA `(.L_x_2985) ;  /* 0xffffff4400a07947 */ /* 0x000fea000383ffff */
.L_x_2743:
        /* <DEDUP_REMOVED lines=8> */
.L_x_2987:
[----:B------:R-:W-:Y:S05]  /*23800*/  BSYNC B1 ;  /* 0x0000000000017941 */ /* 0x000fea0003800000 */
.L_x_2986:
        /* <DEDUP_REMOVED lines=8> */
.L_x_2988:
[----:B------:R-:W-:Y:S05]  /*23890*/  BRA `(.L_x_2989) ;  /* 0xffffff4400a07947 */ /* 0x000fea000383ffff */
.L_x_2745:
[----:B------:R-:W-:Y:S02]  /*238a0*/  IMAD.MOV.U32 R13, RZ, RZ, R4 ;  /* 0x000000ffff0d7224 */ /* 0x000fe400078e0004 */
[----:B------:R-:W-:Y:S02]  /*238b0*/  IMAD.MOV.U32 R12, RZ, RZ, RZ ;  /* 0x000000ffff0c7224 */ /* 0x000fe400078e00ff */
[----:B------:R-:W-:Y:S02]  /*238c0*/  IMAD.MOV.U32 R11, RZ, RZ, 0x1c1f ;  /* 0x00001c1fff0b7424 */ /* 0x000fe400078e00ff */
[----:B------:R-:W-:-:S07]  /*238d0*/  IMAD.MOV.U32 R15, RZ, RZ, -0x1 ;  /* 0xffffffffff0f7424 */ /* 0x000fce00078e00ff */
[----:B------:R-:W-:Y:S05]  /*238e0*/  WARPSYNC.COLLECTIVE R15, `(.L_x_2990) ;  /* 0x000000000f087348 */ /* 0x000fea0003c00000 */
[----:B------:R0:W1:Y:S02]  /*238f0*/  SHFL.IDX P6, R14, R13, R12, R11 ;  /* 0x0000000c0d0e7389 */ /* 0x00006400000c000b */
[----:B01----:R-:W-:Y:S01]  /*23900*/  ENDCOLLECTIVE ;  /* 0x000000000000791b */ /* 0x003fe20003800000 */
.L_x_2990:
[----:B------:R-:W-:Y:S02]  /*23910*/  IMAD.MOV.U32 R13, RZ, RZ, R3 ;  /* 0x000000ffff0d7224 */ /* 0x000fe400078e0003 */
[----:B------:R-:W-:-:S07]  /*23920*/  IMAD.MOV.U32 R0, RZ, RZ, R14 ;  /* 0x000000ffff007224 */ /* 0x000fce00078e000e */
[----:B------:R-:W-:Y:S05]  /*23930*/  WARPSYNC.COLLECTIVE R15, `(.L_x_2991) ;  /* 0x000000000f087348 */ /* 0x000fea0003c00000 */
[----:B------:R0:W1:Y:S02]  /*23940*/  SHFL.IDX P6, R14, R13, R12, R11 ;  /* 0x0000000c0d0e7389 */ /* 0x00006400000c000b */
[----:B01----:R-:W-:Y:S01]  /*23950*/  ENDCOLLECTIVE ;  /* 0x000000000000791b */ /* 0x003fe20003800000 */
.L_x_2991:
[----:B------:R-:W-:Y:S05]  /*23960*/  BRA `(.L_x_2992) ;  /* 0xffffff48005c7947 */ /* 0x000fea000383ffff */
.L_x_2748:
        /* <DEDUP_REMOVED lines=8> */
.L_x_2994:
[----:B------:R-:W-:Y:S05]  /*239f0*/  BSYNC B1 ;  /* 0x0000000000017941 */ /* 0x000fea0003800000 */
.L_x_2993:
        /* <DEDUP_REMOVED lines=8> */
.L_x_2995:
[----:B------:R-:W-:Y:S05]  /*23a80*/  BRA `(.L_x_2996) ;  /* 0xffffff4c006c7947 */ /* 0x000fea000383ffff */
.L_x_2752:
[----:B------:R-:W-:Y:S02]  /*23a90*/  IMAD.MOV.U32 R13, RZ, RZ, R4 ;  /* 0x000000ffff0d7224 */ /* 0x000fe400078e0004 */
[----:B------:R-:W-:Y:S02]  /*23aa0*/  IMAD.MOV.U32 R12, RZ, RZ, RZ ;  /* 0x000000ffff0c7224 */ /* 0x000fe400078e00ff */
[----:B------:R-:W-:Y:S02]  /*23ab0*/  IMAD.MOV.U32 R11, RZ, RZ, 0x181f ;  /* 0x0000181fff0b7424 */ /* 0x000fe400078e00ff */
[----:B------:R-:W-:-:S07]  /*23ac0*/  IMAD.MOV.U32 R15, RZ, RZ, -0x1 ;  /* 0xffffffffff0f7424 */ /* 0x000fce00078e00ff */
[----:B0-----:R-:W-:Y:S05]  /*23ad0*/  WARPSYNC.COLLECTIVE R15, `(.L_x_2997) ;  /* 0x000000000f087348 */ /* 0x001fea0003c00000 */
[----:B------:R1:W2:Y:S02]  /*23ae0*/  SHFL.IDX P6, R14, R13, R12, R11 ;  /* 0x0000000c0d0e7389 */ /* 0x0002a400000c000b */
[----:B012---:R-:W-:Y:S01]  /*23af0*/  ENDCOLLECTIVE ;  /* 0x000000000000791b */ /* 0x007fe20003800000 */
.L_x_2997:
[----:B------:R-:W-:Y:S02]  /*23b00*/  IMAD.MOV.U32 R13, RZ, RZ, R0 ;  /* 0x000000ffff0d7224 */ /* 0x000fe400078e0000 */
[----:B------:R-:W-:-:S07]  /*23b10*/  IMAD.MOV.U32 R3, RZ, RZ, R14 ;  /* 0x000000ffff037224 */ /* 0x000fce00078e000e */
[----:B------:R-:W-:Y:S05]  /*23b20*/  WARPSYNC.COLLECTIVE R15, `(.L_x_2998) ;  /* 0x000000000f087348 */ /* 0x000fea0003c00000 */
[----:B------:R0:W1:Y:S02]  /*23b30*/  SHFL.IDX P6, R14, R13, R12, R11 ;  /* 0x0000000c0d0e7389 */ /* 0x00006400000c000b */
[----:B01----:R-:W-:Y:S01]  /*23b40*/  ENDCOLLECTIVE ;  /* 0x000000000000791b */ /* 0x003fe20003800000 */
.L_x_2998:
[----:B------:R-:W-:Y:S05]  /*23b50*/  BRA `(.L_x_2999) ;  /* 0xffffff5800787947 */ /* 0x000fea000383ffff */
.L_x_2755:
[----:B------:R-:W-:Y:S01]  /*23b60*/  BSSY B1, `(.L_x_3000) ;  /* 0x0000008000017945 */ /* 0x000fe20003800000 */
[----:B------:R-:W-:Y:S02]  /*23b70*/  IMAD.MOV.U32 R13, RZ, RZ, R4 ;  /* 0x000000ffff0d7224 */ /* 0x000fe400078e0004 */
[----:B------:R-:W-:Y:S02]  /*23b80*/  IMAD.MOV.U32 R12, RZ, RZ, 0x1 ;  /* 0x00000001ff0c7424 */ /* 0x000fe400078e00ff */
[----:B------:R-:W-:Y:S02]  /*23b90*/  IMAD.MOV.U32 R11, RZ, RZ, 0x181f ;  /* 0x0000181fff0b7424 */ /* 0x000fe400078e00ff */
[----:B----4-:R-:W-:-:S07]  /*23ba0*/  IMAD.MOV.U32 R15, RZ, RZ, -0x1 ;  /* 0xffffffffff0f7424 */ /* 0x010fce00078e00ff */
[----:B0123--:R-:W-:Y:S05]  /*23bb0*/  WARPSYNC.COLLECTIVE R15, `(.L_x_3001) ;  /* 0x000000000f087348 */ /* 0x00ffea0003c00000 */
[----:B---3--:R3:W4:Y:S02]  /*23bc0*/  SHFL.IDX P6, R14, R13, R12, R11 ;  /* 0x0000000c0d0e7389 */ /* 0x00872400000c000b */
[----:B01234-:R-:W-:Y:S01]  /*23bd0*/  ENDCOLLECTIVE ;  /* 0x000000000000791b */ /* 0x01ffe20003800000 */
.L_x_3001:
[----:B------:R-:W-:Y:S05]  /*23be0*/  BSYNC B1 ;  /* 0x0000000000017941 */ /* 0x000fea0003800000 */
.L_x_3000:
        /* <DEDUP_REMOVED lines=8> */
.L_x_3002:
[----:B------:R-:W-:Y:S05]  /*23c70*/  BRA `(.L_x_3003) ;  /* 0xffffff5800787947 */ /* 0x000fea000383ffff */
.L_x_2758:
        /* <DEDUP_REMOVED lines=8> */
.L_x_3005:
[----:B------:R-:W-:Y:S05]  /*23d00*/  BSYNC B1 ;  /* 0x0000000000017941 */ /* 0x000fea0003800000 */
.L_x_3004:
        /* <DEDUP_REMOVED lines=8> */
.L_x_3006:
[----:B------:R-:W-:Y:S05]  /*23d90*/  BRA `(.L_x_3007) ;  /* 0xffffff5800787947 */ /* 0x000fea000383ffff */
.L_x_2761:
        /* <DEDUP_REMOVED lines=8> */
.L_x_3009:
[----:B------:R-:W-:Y:S05]  /*23e20*/  BSYNC B1 ;  /* 0x0000000000017941 */ /* 0x000fea0003800000 */
.L_x_3008:
        /* <DEDUP_REMOVED lines=8> */
.L_x_3010:
[----:B------:R-:W-:Y:S05]  /*23eb0*/  BRA `(.L_x_3011) ;  /* 0xffffff5800787947 */ /* 0x000fea000383ffff */
.L_x_2780:
        /* <DEDUP_REMOVED lines=8> */
[----:B------:R-:W-:Y:S05]  /*23f40*/  WARPSYNC.COLLECTIVE R15, `(.L_x_3013) ;  /* 0x000000000f087348 */ /* 0x000fea0003c00000 */
[----:B------:R0:W1:Y:S02]  /*23f50*/  SHFL.IDX P6, R14, R13, R12, R11 ;  /* 0x0000000c0d0e7389 */ /* 0x00006400000c000b */
[----:B01----:R-:W-:Y:S01]  /*23f60*/  ENDCOLLECTIVE ;  /* 0x000000000000791b */ /* 0x003fe20003800000 */
.L_x_3013:
[----:B------:R-:W-:Y:S05]  /*23f70*/  BSYNC B1 ;  /* 0x0000000000017941 */ /* 0x000fea0003800000 */
.L_x_3012:
[----:B------:R-:W-:Y:S05]  /*23f80*/  BRA `(.L_x_3014) ;  /* 0xffffff7400c47947 */ /* 0x000fea000383ffff */
.L_x_2782:
[----:B------:R-:W-:Y:S01]  /*23f90*/  BSSY B1, `(.L_x_3015) ;  /* 0x0000006000017945 */ /* 0x000fe20003800000 */
[----:B------:R-:W-:-:S07]  /*23fa0*/  IMAD.MOV.U32 R15, RZ, RZ, -0x1 ;  /* 0xffffffffff0f7424 */ /* 0x000fce00078e00ff */
[----:B0-----:R-:W-:Y:S05]  /*23fb0*/  WARPSYNC.COLLECTIVE R15, `(.L_x_3016) ;  /* 0x000000000f0c7348 */ /* 0x001fea0003c00000 */
[----:B------:R-:W-:Y:S02]  /*23fc0*/  ELECT P6, UR62, PT ;  /* 0x00000000003e782f */ /* 0x000fe400038c0000 */
[----:B------:R-:W-:Y:S01]  /*23fd0*/  MOV R14, UR62 ;  /* 0x0000003e000e7c02 */ /* 0x000fe20008000f00 */
[----:B0-----:R-:W-:Y:S10]  /*23fe0*/  ENDCOLLECTIVE ;  /* 0x000000000000791b */ /* 0x001ff40003800000 */
.L_x_3016:
[----:B------:R-:W-:Y:S05]  /*23ff0*/  BSYNC B1 ;  /* 0x0000000000017941 */ /* 0x000fea0003800000 */
.L_x_3015:
[----:B------:R-:W-:Y:S05]  /*24000*/  BRA `(.L_x_2781) ;  /* 0xffffff7400bc7947 */ /* 0x000fea000383ffff */
.L_x_2784:
[----:B0-----:R0:W1:Y:S02]  /*24010*/  SYNCS.PHASECHK.TRANS64.TRYWAIT P0, [R18+URZ+0x28820], R3 ;  /* 0x02882003120075a7 */ /* 0x001064000800017f */
[----:B-1----:R-:W-:Y:S05]  /*24020*/  @!P0 NANOSLEEP.SYNCS 0x989680 ;  /* 0x009896800000895d */ /* 0x002fea0003900000 */
[----:B------:R-:W1:Y:S02]  /*24030*/  @!P0 SYNCS.PHASECHK.TRANS64 P0, [R18+URZ+0x28820], R3 ;  /* 0x02882003120085a7 */ /* 0x000e64000800007f */
[----:B-1----:R-:W-:Y:S05]  /*24040*/  @!P0 BRA `(.L_x_2784) ;  /* 0xfffffffc00f08947 */ /* 0x002fea000383ffff */
[----:B------:R-:W-:Y:S05]  /*24050*/  BRA `(.L_x_3017) ;  /* 0xffffff7400cc7947 */ /* 0x000fea000383ffff */
.L_x_2788:
[----:B-1----:R1:W2:Y:S02]  /*24060*/  SYNCS.PHASECHK.TRANS64.TRYWAIT P0, [R5+URZ+0x288a0], R9 ;  /* 0x0288a009050075a7 */ /* 0x0022a4000800017f */
[----:B--2---:R-:W-:Y:S05]  /*24070*/  @!P0 NANOSLEEP.SYNCS 0x989680 ;  /* 0x009896800000895d */ /* 0x004fea0003900000 */
[----:B------:R-:W2:Y:S02]  /*24080*/  @!P0 SYNCS.PHASECHK.TRANS64 P0, [R5+URZ+0x288a0], R9 ;  /* 0x0288a009050085a7 */ /* 0x000ea4000800007f */
[----:B--2---:R-:W-:Y:S05]  /*24090*/  @!P0 BRA `(.L_x_2788) ;  /* 0xfffffffc00f08947 */ /* 0x004fea000383ffff */
[----:B------:R-:W-:Y:S05]  /*240a0*/  BRA `(.L_x_3018) ;  /* 0xffffff7400ec7947 */ /* 0x000fea000383ffff */
.L_x_2794:
[----:B0-----:R0:W2:Y:S02]  /*240b0*/  SYNCS.PHASECHK.TRANS64.TRYWAIT P0, [R5+URZ+0x288c0], R9 ;  /* 0x0288c009050075a7 */ /* 0x0010a4000800017f */
[----:B--2---:R-:W-:Y:S05]  /*240c0*/  @!P0 NANOSLEEP.SYNCS 0x989680 ;  /* 0x009896800000895d */ /* 0x004fea0003900000 */
[----:B------:R-:W2:Y:S02]  /*240d0*/  @!P0 SYNCS.PHASECHK.TRANS64 P0, [R5+URZ+0x288c0], R9 ;  /* 0x0288c009050085a7 */ /* 0x000ea4000800007f */
[----:B--2---:R-:W-:Y:S05]  /*240e0*/  @!P0 BRA `(.L_x_2794) ;  /* 0xfffffffc00f08947 */ /* 0x004fea000383ffff */
[----:B------:R-:W-:Y:S05]  /*240f0*/  BRA `(.L_x_3019) ;  /* 0xffffff7800b07947 */ /* 0x000fea000383ffff */
.L_x_2802:
[----:B0-----:R0:W1:Y:S02]  /*24100*/  SYNCS.PHASECHK.TRANS64.TRYWAIT P1, [R7+URZ+0x288a0], R6 ;  /* 0x0288a006070075a7 */ /* 0x001064000802017f */
[----:B-1----:R-:W-:Y:S05]  /*24110*/  @!P1 NANOSLEEP.SYNCS 0x989680 ;  /* 0x009896800000995d */ /* 0x002fea0003900000 */
[----:B------:R-:W1:Y:S02]  /*24120*/  @!P1 SYNCS.PHASECHK.TRANS64 P1, [R7+URZ+0x288a0], R6 ;  /* 0x0288a006070095a7 */ /* 0x000e64000802007f */
[----:B-1----:R-:W-:Y:S05]  /*24130*/  @!P1 BRA `(.L_x_2802) ;  /* 0xfffffffc00f09947 */ /* 0x002fea000383ffff */
[----:B------:R-:W-:Y:S05]  /*24140*/  BRA `(.L_x_3020) ;  /* 0xffffff7c00c47947 */ /* 0x000fea000383ffff */
.L_x_2808:
[----:B-1----:R1:W2:Y:S02]  /*24150*/  SYNCS.PHASECHK.TRANS64.TRYWAIT P1, [R7+URZ+0x288c0], R6 ;  /* 0x0288c006070075a7 */ /* 0x0022a4000802017f */
[----:B--2---:R-:W-:Y:S05]  /*24160*/  @!P1 NANOSLEEP.SYNCS 0x989680 ;  /* 0x009896800000995d */ /* 0x004fea0003900000 */
[----:B------:R-:W2:Y:S02]  /*24170*/  @!P1 SYNCS.PHASECHK.TRANS64 P1, [R7+URZ+0x288c0], R6 ;  /* 0x0288c006070095a7 */ /* 0x000ea4000802007f */
[----:B--2---:R-:W-:Y:S05]  /*24180*/  @!P1 BRA `(.L_x_2808) ;  /* 0xfffffffc00f09947 */ /* 0x004fea000383ffff */
[----:B------:R-:W-:Y:S05]  /*24190*/  BRA `(.L_x_3021) ;  /* 0xffffff8000807947 */ /* 0x000fea000383ffff */
.L_x_2824:
        /* <DEDUP_REMOVED lines=11> */
.L_x_3023:
[----:B------:R-:W-:Y:S05]  /*24250*/  BSYNC B0 ;  /* 0x0000000000007941 */ /* 0x000fea0003800000 */
.L_x_3022:
[----:B------:R-:W-:Y:S05]  /*24260*/  BRA `(.L_x_3024) ;  /* 0xffffff8c00b87947 */ /* 0x000fea000383ffff */
.L_x_2826:
[----:B------:R-:W-:Y:S01]  /*24270*/  BSSY B0, `(.L_x_3025) ;  /* 0x0000006000007945 */ /* 0x000fe20003800000 */
[----:B------:R-:W-:-:S07]  /*24280*/  IMAD.MOV.U32 R15, RZ, RZ, -0x1 ;  /* 0xffffffffff0f7424 */ /* 0x000fce00078e00ff */
[----:B0-----:R-:W-:Y:S05]  /*24290*/  WARPSYNC.COLLECTIVE R15, `(.L_x_3026) ;  /* 0x000000000f0c7348 */ /* 0x001fea0003c00000 */
[----:B------:R-:W-:Y:S02]  /*242a0*/  ELECT P6, UR62, PT ;  /* 0x00000000003e782f */ /* 0x000fe400038c0000 */
[----:B------:R-:W-:Y:S01]  /*242b0*/  MOV R14, UR62 ;  /* 0x0000003e000e7c02 */ /* 0x000fe20008000f00 */
[----:B0-----:R-:W-:Y:S10]  /*242c0*/  ENDCOLLECTIVE ;  /* 0x000000000000791b */ /* 0x001ff40003800000 */
.L_x_3026:
[----:B------:R-:W-:Y:S05]  /*242d0*/  BSYNC B0 ;  /* 0x0000000000007941 */ /* 0x000fea0003800000 */
.L_x_3025:
[----:B------:R-:W-:Y:S05]  /*242e0*/  BRA `(.L_x_3027) ;  /* 0xffffff8c00c47947 */ /* 0x000fea000383ffff */
.L_x_2828:
[----:B0-----:R0:W1:Y:S02]  /*242f0*/  SYNCS.PHASECHK.TRANS64.TRYWAIT P0, [R0+URZ+0x28840], R2 ;  /* 0x02884002000075a7 */ /* 0x001064000800017f */
[----:B-1----:R-:W-:Y:S05]  /*24300*/  @!P0 NANOSLEEP.SYNCS 0x989680 ;  /* 0x009896800000895d */ /* 0x002fea0003900000 */
[----:B------:R-:W1:Y:S02]  /*24310*/  @!P0 SYNCS.PHASECHK.TRANS64 P0, [R0+URZ+0x28840], R2 ;  /* 0x02884002000085a7 */ /* 0x000e64000800007f */
[----:B-1----:R-:W-:Y:S05]  /*24320*/  @!P0 BRA `(.L_x_2828) ;  /* 0xfffffffc00f08947 */ /* 0x002fea000383ffff */
[----:B------:R-:W-:Y:S05]  /*24330*/  BRA `(.L_x_3028) ;  /* 0xffffff9000247947 */ /* 0x000fea000383ffff */
.L_x_2832:
[----:B------:R-:W2:Y:S01]  /*24340*/  LDL.LU R11, [R1+0x50] ;  /* 0x00005000010b7983 */ /* 0x000ea20000300800 */
[----:B------:R-:W-:Y:S02]  /*24350*/  IMAD.MOV.U32 R13, RZ, RZ, R3 ;  /* 0x000000ffff0d7224 */ /* 0x000fe400078e0003 */
[----:B------:R-:W-:Y:S01]  /*24360*/  IMAD.MOV.U32 R12, RZ, RZ, RZ ;  /* 0x000000ffff0c7224 */ /* 0x000fe200078e00ff */
[----:B------:R-:W0:Y:S01]  /*24370*/  S2R R5, SR_TID.X ;  /* 0x0000000000057919 */ /* 0x000e220000002100 */
[----:B------:R-:W-:Y:S01]  /*24380*/  IMAD.MOV.U32 R15, RZ, RZ, -0x1 ;  /* 0xffffffffff0f7424 */ /* 0x000fe200078e00ff */
[----:B0-----:R-:W-:-:S04]  /*24390*/  LOP3.LUT R5, R5, 0x7f, RZ, 0xc0, !PT ;  /* 0x0000007f05057812 */ /* 0x001fc800078ec0ff */
        /* <DEDUP_REMOVED lines=9> */
.L_x_3029:
[----:B------:R-:W-:Y:S02]  /*24430*/  IMAD.MOV.U32 R13, RZ, RZ, R4 ;  /* 0x000000ffff0d7224 */ /* 0x000fe400078e0004 */
[----:B------:R-:W-:-:S07]  /*24440*/  IMAD.MOV.U32 R6, RZ, RZ, R14 ;  /* 0x000000ffff067224 */ /* 0x000fce00078e000e */
[----:B------:R-:W-:Y:S05]  /*24450*/  WARPSYNC.COLLECTIVE R15, `(.L_x_3030) ;  /* 0x000000000f087348 */ /* 0x000fea0003c00000 */
[----:B------:R0:W1:Y:S02]  /*24460*/  SHFL.IDX P6, R14, R13, R12, R11 ;  /* 0x0000000c0d0e7389 */ /* 0x00006400000c000b */
[----:B01----:R-:W-:Y:S01]  /*24470*/  ENDCOLLECTIVE ;  /* 0x000000000000791b */ /* 0x003fe20003800000 */
.L_x_3030:
[----:B------:R-:W-:Y:S02]  /*24480*/  IMAD.MOV.U32 R13, RZ, RZ, R3 ;  /* 0x000000ffff0d7224 */ /* 0x000fe400078e0003 */
[----:B------:R-:W-:Y:S02]  /*24490*/  IMAD.MOV.U32 R12, RZ, RZ, 0x1 ;  /* 0x00000001ff0c7424 */ /* 0x000fe400078e00ff */
[----:B------:R-:W-:-:S07]  /*244a0*/  IMAD.MOV.U32 R7, RZ, RZ, R14 ;  /* 0x000000ffff077224 */ /* 0x000fce00078e000e */
[----:B------:R-:W-:Y:S05]  /*244b0*/  WARPSYNC.COLLECTIVE R15, `(.L_x_3031) ;  /* 0x000000000f087348 */ /* 0x000fea0003c00000 */
[----:B------:R0:W1:Y:S02]  /*244c0*/  SHFL.IDX P6, R14, R13, R12, R11 ;  /* 0x0000000c0d0e7389 */ /* 0x00006400000c000b */
[----:B01----:R-:W-:Y:S01]  /*244d0*/  ENDCOLLECTIVE ;  /* 0x000000000000791b */ /* 0x003fe20003800000 */
.L_x_3031:
        /* <DEDUP_REMOVED lines=10> */
.L_x_3032:
        /* <DEDUP_REMOVED lines=12> */
.L_x_3033:
        /* <DEDUP_REMOVED lines=17> */
.L_x_3034:
[----:B------:R-:W-:Y:S02]  /*24750*/  IMAD.MOV.U32 R13, RZ, RZ, R3 ;  /* 0x000000ffff0d7224 */ /* 0x000fe400078e0003 */
[----:B------:R-:W-:Y:S02]  /*24760*/  IMAD.MOV.U32 R12, RZ, RZ, 0x3 ;  /* 0x00000003ff0c7424 */ /* 0x000fe400078e00ff */
[----:B------:R-:W-:-:S07]  /*24770*/  IMAD.MOV.U32 R5, RZ, RZ, R14 ;  /* 0x000000ffff057224 */ /* 0x000fce00078e000e */
[----:B------:R-:W-:Y:S05]  /*24780*/  WARPSYNC.COLLECTIVE R15, `(.L_x_3035) ;  /* 0x000000000f087348 */ /* 0x000fea0003c00000 */
[----:B------:R0:W1:Y:S02]  /*24790*/  SHFL.IDX P6, R14, R13, R12, R11 ;  /* 0x0000000c0d0e7389 */ /* 0x00006400000c000b */
[----:B01----:R-:W-:Y:S01]  /*247a0*/  ENDCOLLECTIVE ;  /* 0x000000000000791b */ /* 0x003fe20003800000 */
.L_x_3035:
        /* <DEDUP_REMOVED lines=16> */
.L_x_3036:
[----:B------:R-:W-:Y:S02]  /*248b0*/  IMAD.MOV.U32 R13, RZ, RZ, R3 ;  /* 0x000000ffff0d7224 */ /* 0x000fe400078e0003 */
[----:B------:R-:W-:Y:S02]  /*248c0*/  IMAD.MOV.U32 R12, RZ, RZ, 0x4 ;  /* 0x00000004ff0c7424 */ /* 0x000fe400078e00ff */
[----:B------:R-:W-:-:S07]  /*248d0*/  IMAD.MOV.U32 R5, RZ, RZ, R14 ;  /* 0x000000ffff057224 */ /* 0x000fce00078e000e */
[----:B------:R-:W-:Y:S05]  /*248e0*/  WARPSYNC.COLLECTIVE R15, `(.L_x_3037) ;  /* 0x000000000f087348 */ /* 0x000fea0003c00000 */
[----:B------:R0:W1:Y:S02]  /*248f0*/  SHFL.IDX P6, R14, R13, R12, R11 ;  /* 0x0000000c0d0e7389 */ /* 0x00006400000c000b */
[----:B01----:R-:W-:Y:S01]  /*24900*/  ENDCOLLECTIVE ;  /* 0x000000000000791b */ /* 0x003fe20003800000 */
.L_x_3037:
        /* <DEDUP_REMOVED lines=16> */
.L_x_3038:
[----:B------:R-:W-:Y:S02]  /*24a10*/  IMAD.MOV.U32 R13, RZ, RZ, R3 ;  /* 0x000000ffff0d7224 */ /* 0x000fe400078e0003 */
[----:B------:R-:W-:Y:S02]  /*24a20*/  IMAD.MOV.U32 R12, RZ, RZ, 0x5 ;  /* 0x00000005ff0c7424 */ /* 0x000fe400078e00ff */
[----:B------:R-:W-:-:S07]  /*24a30*/  IMAD.MOV.U32 R5, RZ, RZ, R14 ;  /* 0x000000ffff057224 */ /* 0x000fce00078e000e */
[----:B------:R-:W-:Y:S05]  /*24a40*/  WARPSYNC.COLLECTIVE R15, `(.L_x_3039) ;  /* 0x000000000f087348 */ /* 0x000fea0003c00000 */
[----:B------:R0:W1:Y:S02]  /*24a50*/  SHFL.IDX P6, R14, R13, R12, R11 ;  /* 0x0000000c0d0e7389 */ /* 0x00006400000c000b */
[----:B01----:R-:W-:Y:S01]  /*24a60*/  ENDCOLLECTIVE ;  /* 0x000000000000791b */ /* 0x003fe20003800000 */
.L_x_3039:
        /* <DEDUP_REMOVED lines=16> */
.L_x_3040:
[----:B------:R-:W-:Y:S02]  /*24b70*/  IMAD.MOV.U32 R13, RZ, RZ, R3 ;  /* 0x000000ffff0d7224 */ /* 0x000fe400078e0003 */
[----:B------:R-:W-:Y:S02]  /*24b80*/  IMAD.MOV.U32 R12, RZ, RZ, 0x6 ;  /* 0x00000006ff0c7424 */ /* 0x000fe400078e00ff */
[----:B------:R-:W-:-:S07]  /*24b90*/  IMAD.MOV.U32 R5, RZ, RZ, R14 ;  /* 0x000000ffff057224 */ /* 0x000fce00078e000e */
[----:B------:R-:W-:Y:S05]  /*24ba0*/  WARPSYNC.COLLECTIVE R15, `(.L_x_3041) ;  /* 0x000000000f087348 */ /* 0x000fea0003c00000 */
[----:B------:R0:W1:Y:S02]  /*24bb0*/  SHFL.IDX P6, R14, R13, R12, R11 ;  /* 0x0000000c0d0e7389 */ /* 0x00006400000c000b */
[----:B01----:R-:W-:Y:S01]  /*24bc0*/  ENDCOLLECTIVE ;  /* 0x000000000000791b */ /* 0x003fe20003800000 */
.L_x_3041:
        /* <DEDUP_REMOVED lines=14> */
.L_x_3042:
        /* <DEDUP_REMOVED lines=8> */
.L_x_3043:
        /* <DEDUP_REMOVED lines=14> */
.L_x_3044:
[----:B------:R-:W-:Y:S01]  /*24e10*/  IMAD.MOV.U32 R3, RZ, RZ, R14 ;  /* 0x000000ffff037224 */ /* 0x000fe200078e000e */
[----:B------:R-:W-:Y:S06]  /*24e20*/  BRA `(.L_x_3045) ;  /* 0xffffff9000d47947 */ /* 0x000fec000383ffff */
.L_x_2837:
[----:B---3--:R3:W4:Y:S02]  /*24e30*/  SYNCS.PHASECHK.TRANS64.TRYWAIT P0, [R18+URZ+0x28820], R0 ;  /* 0x02882000120075a7 */ /* 0x008724000800017f */
[----:B----4-:R-:W-:Y:S05]  /*24e40*/  @!P0 NANOSLEEP.SYNCS 0x989680 ;  /* 0x009896800000895d */ /* 0x010fea0003900000 */
[----:B------:R-:W4:Y:S02]  /*24e50*/  @!P0 SYNCS.PHASECHK.TRANS64 P0, [R18+URZ+0x28820], R0 ;  /* 0x02882000120085a7 */ /* 0x000f24000800007f */
[----:B----4-:R-:W-:Y:S05]  /*24e60*/  @!P0 BRA `(.L_x_2837) ;  /* 0xfffffffc00f08947 */ /* 0x010fea000383ffff */
[----:B------:R-:W-:Y:S05]  /*24e70*/  BRA `(.L_x_3046) ;  /* 0xffffff9400447947 */ /* 0x000fea000383ffff */
.L_x_2846:
[----:B-1----:R1:W2:Y:S02]  /*24e80*/  SYNCS.PHASECHK.TRANS64.TRYWAIT P0, [R3+URZ+0x28840], R2 ;  /* 0x02884002030075a7 */ /* 0x0022a4000800017f */
[----:B--2---:R-:W-:Y:S05]  /*24e90*/  @!P0 NANOSLEEP.SYNCS 0x989680 ;  /* 0x009896800000895d */ /* 0x004fea0003900000 */
[----:B------:R-:W2:Y:S02]  /*24ea0*/  @!P0 SYNCS.PHASECHK.TRANS64 P0, [R3+URZ+0x28840], R2 ;  /* 0x02884002030085a7 */ /* 0x000ea4000800007f */
[----:B--2---:R-:W-:Y:S05]  /*24eb0*/  @!P0 BRA `(.L_x_2846) ;  /* 0xfffffffc00f08947 */ /* 0x004fea000383ffff */
[----:B------:R-:W-:Y:S05]  /*24ec0*/  BRA `(.L_x_3047) ;  /* 0xffffff9800207947 */ /* 0x000fea000383ffff */
.L_x_2852:
[----:B0-----:R0:W1:Y:S02]  /*24ed0*/  SYNCS.PHASECHK.TRANS64.TRYWAIT P0, [R3+URZ+0x60], R2 ;  /* 0x00006002030075a7 */ /* 0x001064000800017f */
[----:B-1----:R-:W-:Y:S05]  /*24ee0*/  @!P0 NANOSLEEP.SYNCS 0x989680 ;  /* 0x009896800000895d */ /* 0x002fea0003900000 */
[----:B------:R-:W1:Y:S02]  /*24ef0*/  @!P0 SYNCS.PHASECHK.TRANS64 P0, [R3+URZ+0x60], R2 ;  /* 0x00006002030085a7 */ /* 0x000e64000800007f */
[----:B-1----:R-:W-:Y:S05]  /*24f00*/  @!P0 BRA `(.L_x_2852) ;  /* 0xfffffffc00f08947 */ /* 0x002fea000383ffff */
[----:B------:R-:W-:Y:S05]  /*24f10*/  BRA `(.L_x_3048) ;  /* 0xffffff9800f47947 */ /* 0x000fea000383ffff */
.L_x_2861:
[----:B-1----:R1:W2:Y:S02]  /*24f20*/  SYNCS.PHASECHK.TRANS64.TRYWAIT P0, [R3+URZ+0x28840], R2 ;  /* 0x02884002030075a7 */ /* 0x0022a4000800017f */
[----:B--2---:R-:W-:Y:S05]  /*24f30*/  @!P0 NANOSLEEP.SYNCS 0x989680 ;  /* 0x009896800000895d */ /* 0x004fea0003900000 */
[----:B------:R-:W2:Y:S02]  /*24f40*/  @!P0 SYNCS.PHASECHK.TRANS64 P0, [R3+URZ+0x28840], R2 ;  /* 0x02884002030085a7 */ /* 0x000ea4000800007f */
[----:B--2---:R-:W-:Y:S05]  /*24f50*/  @!P0 BRA `(.L_x_2861) ;  /* 0xfffffffc00f08947 */ /* 0x004fea000383ffff */
[----:B------:R-:W-:Y:S05]  /*24f60*/  BRA `(.L_x_3049) ;  /* 0xffffffa000847947 */ /* 0x000fea000383ffff */
.L_x_2867:
[----:B0-----:R0:W1:Y:S02]  /*24f70*/  SYNCS.PHASECHK.TRANS64.TRYWAIT P0, [R2+URZ+0x60], R3 ;  /* 0x00006003020075a7 */ /* 0x001064000800017f */
[----:B-1----:R-:W-:Y:S05]  /*24f80*/  @!P0 NANOSLEEP.SYNCS 0x989680 ;  /* 0x009896800000895d */ /* 0x002fea0003900000 */
[----:B------:R-:W1:Y:S02]  /*24f90*/  @!P0 SYNCS.PHASECHK.TRANS64 P0, [R2+URZ+0x60], R3 ;  /* 0x00006003020085a7 */ /* 0x000e64000800007f */
[----:B-1----:R-:W-:Y:S05]  /*24fa0*/  @!P0 BRA `(.L_x_2867) ;  /* 0xfffffffc00f08947 */ /* 0x002fea000383ffff */
[----:B------:R-:W-:Y:S05]  /*24fb0*/  BRA `(.L_x_3050) ;  /* 0xffffffa400587947 */ /* 0x000fea000383ffff */
.L_x_2876:
[----:B--2---:R2:W3:Y:S02]  /*24fc0*/  SYNCS.PHASECHK.TRANS64.TRYWAIT P0, [R2+URZ+0x28840], R3 ;  /* 0x02884003020075a7 */ /* 0x0044e4000800017f */
[----:B---3--:R-:W-:Y:S05]  /*24fd0*/  @!P0 NANOSLEEP.SYNCS 0x989680 ;  /* 0x009896800000895d */ /* 0x008fea0003900000 */
[----:B------:R-:W3:Y:S02]  /*24fe0*/  @!P0 SYNCS.PHASECHK.TRANS64 P0, [R2+URZ+0x28840], R3 ;  /* 0x02884003020085a7 */ /* 0x000ee4000800007f */
[----:B---3--:R-:W-:Y:S05]  /*24ff0*/  @!P0 BRA `(.L_x_2876) ;  /* 0xfffffffc00f08947 */ /* 0x008fea000383ffff */
[----:B------:R-:W-:Y:S05]  /*25000*/  BRA `(.L_x_3051) ;  /* 0xffffffa800b87947 */ /* 0x000fea000383ffff */
.L_x_2882:
[----:B0-----:R0:W1:Y:S02]  /*25010*/  SYNCS.PHASECHK.TRANS64.TRYWAIT P0, [R2+URZ+0x60], R5 ;  /* 0x00006005020075a7 */ /* 0x001064000800017f */
[----:B-1----:R-:W-:Y:S05]  /*25020*/  @!P0 NANOSLEEP.SYNCS 0x989680 ;  /* 0x009896800000895d */ /* 0x002fea0003900000 */
[----:B------:R-:W1:Y:S02]  /*25030*/  @!P0 SYNCS.PHASECHK.TRANS64 P0, [R2+URZ+0x60], R5 ;  /* 0x00006005020085a7 */ /* 0x000e64000800007f */
[----:B-1----:R-:W-:Y:S05]  /*25040*/  @!P0 BRA `(.L_x_2882) ;  /* 0xfffffffc00f08947 */ /* 0x002fea000383ffff */
[----:B------:R-:W-:Y:S05]  /*25050*/  BRA `(.L_x_3052) ;  /* 0xffffffac008c7947 */ /* 0x000fea000383ffff */
.L_x_2893:
[----:B--2---:R2:W3:Y:S02]  /*25060*/  SYNCS.PHASECHK.TRANS64.TRYWAIT P0, [R0+URZ+0x28860], R2 ;  /* 0x02886002000075a7 */ /* 0x0044e4000800017f */
[----:B---3--:R-:W-:Y:S05]  /*25070*/  @!P0 NANOSLEEP.SYNCS 0x989680 ;  /* 0x009896800000895d */ /* 0x008fea0003900000 */
[----:B------:R-:W3:Y:S02]  /*25080*/  @!P0 SYNCS.PHASECHK.TRANS64 P0, [R0+URZ+0x28860], R2 ;  /* 0x02886002000085a7 */ /* 0x000ee4000800007f */
[----:B---3--:R-:W-:Y:S05]  /*25090*/  @!P0 BRA `(.L_x_2893) ;  /* 0xfffffffc00f08947 */ /* 0x008fea000383ffff */
[----:B------:R-:W-:Y:S05]  /*250a0*/  BRA `(.L_x_3053) ;  /* 0xffffffb000d87947 */ /* 0x000fea000383ffff */
.L_x_2900:
[----:B------:R-:W3:Y:S01]  /*250b0*/  LDL R0, [R1] ;  /* 0x0000000001007983 */ /* 0x000ee20000100800 */
[----:B------:R-:W-:Y:S01]  /*250c0*/  BSSY B0, `(.L_x_3054) ;  /* 0x0000008000007945 */ /* 0x000fe20003800000 */
[----:B------:R-:W-:Y:S02]  /*250d0*/  IMAD.MOV.U32 R12, RZ, RZ, RZ ;  /* 0x000000ffff0c7224 */ /* 0x000fe400078e00ff */
[----:B------:R-:W-:Y:S02]  /*250e0*/  IMAD.MOV.U32 R11, RZ, RZ, 0x1f ;  /* 0x0000001fff0b7424 */ /* 0x000fe400078e00ff */
[----:B------:R-:W-:Y:S02]  /*250f0*/  IMAD.MOV.U32 R15, RZ, RZ, -0x1 ;  /* 0xffffffffff0f7424 */ /* 0x000fe400078e00ff */
[----:B---3--:R-:W-:-:S07]  /*25100*/  IMAD.MOV.U32 R13, RZ, RZ, R0 ;  /* 0x000000ffff0d7224 */ /* 0x008fce00078e0000 */
[----:B012---:R-:W-:Y:S05]  /*25110*/  WARPSYNC.COLLECTIVE R15, `(.L_x_3055) ;  /* 0x000000000f087348 */ /* 0x007fea0003c00000 */
[----:B------:R3:W4:Y:S02]  /*25120*/  SHFL.IDX P6, R14, R13, R12, R11 ;  /* 0x0000000c0d0e7389 */ /* 0x00072400000c000b */
[----:B01234-:R-:W-:Y:S01]  /*25130*/  ENDCOLLECTIVE ;  /* 0x000000000000791b */ /* 0x01ffe20003800000 */
.L_x_3055:
[----:B------:R-:W-:Y:S05]  /*25140*/  BSYNC B0 ;  /* 0x0000000000007941 */ /* 0x000fea0003800000 */
.L_x_3054:
        /* <DEDUP_REMOVED lines=9> */
.L_x_3056:
        /* <DEDUP_REMOVED lines=26> */
.L_x_3057:
        /* <DEDUP_REMOVED lines=8> */
.L_x_3058:
        /* <DEDUP_REMOVED lines=8> */
.L_x_3059:
        /* <DEDUP_REMOVED lines=8> */
.L_x_3060:
        /* <DEDUP_REMOVED lines=8> */
.L_x_3061:
        /* <DEDUP_REMOVED lines=9> */
.L_x_3062:
[----:B------:R-:W-:Y:S01]  /*25610*/  IMAD.MOV.U32 R9, RZ, RZ, R14 ;  /* 0x000000ffff097224 */ /* 0x000fe200078e000e */
[----:B------:R-:W-:Y:S06]  /*25620*/  BRA `(.L_x_3063) ;  /* 0xffffffb4004c7947 */ /* 0x000fec000383ffff */
.L_x_2903:
        /* <DEDUP_REMOVED lines=8> */
.L_x_3065:
[----:B------:R-:W-:Y:S05]  /*256b0*/  BSYNC B0 ;  /* 0x0000000000007941 */ /* 0x000fea0003800000 */
.L_x_3064:
        /* <DEDUP_REMOVED lines=10> */
.L_x_3066:
        /* <DEDUP_REMOVED lines=8> */
.L_x_3067:
        /* <DEDUP_REMOVED lines=8> */
.L_x_3068:
        /* <DEDUP_REMOVED lines=8> */
.L_x_3069:
        /* <DEDUP_REMOVED lines=9> */
.L_x_3070:
[----:B------:R-:W-:Y:S01]  /*25970*/  IMAD.MOV.U32 R9, RZ, RZ, R14 ;  /* 0x000000ffff097224 */ /* 0x000fe200078e000e */
[----:B------:R-:W-:Y:S06]  /*25980*/  BRA `(.L_x_3071) ;  /* 0xffffffb400207947 */ /* 0x000fec000383ffff */
.L_x_2905:
[----:B------:R-:W-:Y:S01]  /*25990*/  BSSY B0, `(.L_x_3072) ;  /* 0x0000006000007945 */ /* 0x000fe20003800000 */
[----:B------:R-:W-:Y:S01]  /*259a0*/  PLOP3.LUT P6, PT, P6, PT, PT, 0x8, 0x0 ;  /* 0x000000000000781c */ /* 0x000fe200037ce170 */
[----:B------:R-:W-:-:S12]  /*259b0*/  IMAD.MOV.U32 R15, RZ, RZ, -0x1 ;  /* 0xffffffffff0f7424 */ /* 0x000fd800078e00ff */
[----:B0-----:R-:W-:Y:S05]  /*259c0*/  WARPSYNC.COLLECTIVE R15, `(.L_x_3073) ;  /* 0x000000000f087348 */ /* 0x001fea0003c00000 */
[----:B------:R-:W-:Y:S01]  /*259d0*/  VOTE.ANY R14, PT, P6 ;  /* 0x00000000000e7806 */ /* 0x000fe200030e0100 */
[----:B0-----:R-:W-:Y:S06]  /*259e0*/  ENDCOLLECTIVE ;  /* 0x000000000000791b */ /* 0x001fec0003800000 */
.L_x_3073:
[----:B------:R-:W-:Y:S05]  /*259f0*/  BSYNC B0 ;  /* 0x0000000000007941 */ /* 0x000fea0003800000 */
.L_x_3072:
        /* <DEDUP_REMOVED lines=10> */
.L_x_3074:
[----:B------:R-:W-:Y:S02]  /*25aa0*/  IMAD.MOV.U32 R13, RZ, RZ, R6 ;  /* 0x000000ffff0d7224 */ /* 0x000fe400078e0006 */
[----:B------:R-:W-:-:S07]  /*25ab0*/  IMAD.MOV.U32 R4, RZ, RZ, R14 ;  /* 0x000000ffff047224 */ /* 0x000fce00078e000e */
[----:B------:R-:W-:Y:S05]  /*25ac0*/  WARPSYNC.COLLECTIVE R15, `(.L_x_3075) ;  /* 0x000000000f087348 */ /* 0x000fea0003c00000 */
[----:B------:R0:W1:Y:S02]  /*25ad0*/  SHFL.IDX P6, R14, R13, R12, R11 ;  /* 0x0000000c0d0e7389 */ /* 0x00006400000c000b */
[----:B01----:R-:W-:Y:S01]  /*25ae0*/  ENDCOLLECTIVE ;  /* 0x000000000000791b */ /* 0x003fe20003800000 */
.L_x_3075:
[----:B------:R-:W-:Y:S02]  /*25af0*/  IMAD.MOV.U32 R6, RZ, RZ, R14 ;  /* 0x000000ffff067224 */ /* 0x000fe400078e000e */
[----:B------:R-:W-:-:S05]  /*25b00*/  IMAD.IADD R10, R3, 0x1, R10 ;  /* 0x00000001030a7824 */ /* 0x000fca00078e020a */
[----:B------:R2:W-:Y:S01]  /*25b10*/  STL [R1+0xc], R10 ;  /* 0x00000c0a01007387 */ /* 0x0005e20000100800 */
[----:B------:R-:W-:Y:S05]  /*25b20*/  BRA `(.L_x_3076) ;  /* 0xffffffb400007947 */ /* 0x000fea000383ffff */
.L_x_2907:
        /* <DEDUP_REMOVED lines=8> */
.L_x_3078:
[----:B------:R-:W-:Y:S05]  /*25bb0*/  BSYNC B0 ;  /* 0x0000000000007941 */ /* 0x000fea0003800000 */
.L_x_3077:
[----:B------:R-:W-:Y:S01]  /*25bc0*/  IMAD.MOV.U32 R3, RZ, RZ, R14 ;  /* 0x000000ffff037224 */ /* 0x000fe200078e000e */
[----:B------:R-:W-:Y:S06]  /*25bd0*/  BRA `(.L_x_3079) ;  /* 0xffffffb000ec7947 */ /* 0x000fec000383ffff */
.L_x_2913:
[----:B0-----:R0:W1:Y:S02]  /*25be0*/  SYNCS.PHASECHK.TRANS64.TRYWAIT P0, [R0+URZ+0x28820], R3 ;  /* 0x02882003000075a7 */ /* 0x001064000800017f */
[----:B-1----:R-:W-:Y:S05]  /*25bf0*/  @!P0 NANOSLEEP.SYNCS 0x989680 ;  /* 0x009896800000895d */ /* 0x002fea0003900000 */
[----:B------:R-:W1:Y:S02]  /*25c00*/  @!P0 SYNCS.PHASECHK.TRANS64 P0, [R0+URZ+0x28820], R3 ;  /* 0x02882003000085a7 */ /* 0x000e64000800007f */
[----:B-1----:R-:W-:Y:S05]  /*25c10*/  @!P0 BRA `(.L_x_2913) ;  /* 0xfffffffc00f08947 */ /* 0x002fea000383ffff */
[----:B------:R-:W-:Y:S05]  /*25c20*/  BRA `(.L_x_3080) ;  /* 0xffffffbc008c7947 */ /* 0x000fea000383ffff */
.L_x_2914:
        /* <DEDUP_REMOVED lines=11> */
.L_x_3082:
[----:B------:R-:W-:Y:S05]  /*25ce0*/  BSYNC B0 ;  /* 0x0000000000007941 */ /* 0x000fea0003800000 */
.L_x_3081:
[----:B------:R-:W-:Y:S05]  /*25cf0*/  BRA `(.L_x_3083) ;  /* 0xffffffbc00747947 */ /* 0x000fea000383ffff */
.L_x_2915:
[----:B------:R-:W-:Y:S01]  /*25d00*/  BSSY B0, `(.L_x_3084) ;  /* 0x0000006000007945 */ /* 0x000fe20003800000 */
[----:B------:R-:W-:-:S07]  /*25d10*/  IMAD.MOV.U32 R15, RZ, RZ, -0x1 ;  /* 0xffffffffff0f7424 */ /* 0x000fce00078e00ff */
[----:B01----:R-:W-:Y:S05]  /*25d20*/  WARPSYNC.COLLECTIVE R15, `(.L_x_3085) ;  /* 0x000000000f0c7348 */ /* 0x003fea0003c00000 */
[----:B------:R-:W-:Y:S02]  /*25d30*/  ELECT P6, UR62, PT ;  /* 0x00000000003e782f */ /* 0x000fe400038c0000 */
[----:B------:R-:W-:Y:S01]  /*25d40*/  MOV R14, UR62 ;  /* 0x0000003e000e7c02 */ /* 0x000fe20008000f00 */
[----:B01----:R-:W-:Y:S10]  /*25d50*/  ENDCOLLECTIVE ;  /* 0x000000000000791b */ /* 0x003ff40003800000 */
.L_x_3085:
[----:B------:R-:W-:Y:S05]  /*25d60*/  BSYNC B0 ;  /* 0x0000000000007941 */ /* 0x000fea0003800000 */
.L_x_3084:
[----:B------:R-:W-:Y:S05]  /*25d70*/  BRA `(.L_x_3086) ;  /* 0xffffffbc00687947 */ /* 0x000fea000383ffff */
.L_x_2917:
[----:B0-----:R0:W1:Y:S02]  /*25d80*/  SYNCS.PHASECHK.TRANS64.TRYWAIT P0, [R6+URZ], R5 ;  /* 0x00000005060075a7 */ /* 0x001064000800017f */
[----:B-1----:R-:W-:Y:S05]  /*25d90*/  @!P0 NANOSLEEP.SYNCS 0x989680 ;  /* 0x009896800000895d */ /* 0x002fea0003900000 */
[----:B------:R-:W1:Y:S02]  /*25da0*/  @!P0 SYNCS.PHASECHK.TRANS64 P0, [R6+URZ], R5 ;  /* 0x00000005060085a7 */ /* 0x000e64000800007f */
[----:B-1----:R-:W-:Y:S05]  /*25db0*/  @!P0 BRA `(.L_x_2917) ;  /* 0xfffffffc00f08947 */ /* 0x002fea000383ffff */
[----:B------:R-:W-:Y:S05]  /*25dc0*/  BRA `(.L_x_3087) ;  /* 0xffffffbc00a07947 */ /* 0x000fea000383ffff */
.L_x_2918:
[----:B-1----:R1:W2:Y:S02]  /*25dd0*/  SYNCS.PHASECHK.TRANS64.TRYWAIT P0, [R7+URZ], R2 ;  /* 0x00000002070075a7 */ /* 0x0022a4000800017f */
[----:B--2---:R-:W-:Y:S05]  /*25de0*/  @!P0 NANOSLEEP.SYNCS 0x989680 ;  /* 0x009896800000895d */ /* 0x004fea0003900000 */
[----:B------:R-:W2:Y:S02]  /*25df0*/  @!P0 SYNCS.PHASECHK.TRANS64 P0, [R7+URZ], R2 ;  /* 0x00000002070085a7 */ /* 0x000ea4000800007f */
[----:B--2---:R-:W-:Y:S05]  /*25e00*/  @!P0 BRA `(.L_x_2918) ;  /* 0xfffffffc00f08947 */ /* 0x004fea000383ffff */
[----:B------:R-:W-:Y:S05]  /*25e10*/  BRA `(.L_x_3088) ;  /* 0xffffffbc00947947 */ /* 0x000fea000383ffff */
.L_x_2920:
[----:B--2---:R2:W3:Y:S02]  /*25e20*/  SYNCS.PHASECHK.TRANS64.TRYWAIT P0, [R4+URZ], R5 ;  /* 0x00000005040075a7 */ /* 0x0044e4000800017f */
[----:B---3--:R-:W-:Y:S05]  /*25e30*/  @!P0 NANOSLEEP.SYNCS 0x989680 ;  /* 0x009896800000895d */ /* 0x008fea0003900000 */
[----:B------:R-:W3:Y:S02]  /*25e40*/  @!P0 SYNCS.PHASECHK.TRANS64 P0, [R4+URZ], R5 ;  /* 0x00000005040085a7 */ /* 0x000ee4000800007f */
[----:B---3--:R-:W-:Y:S05]  /*25e50*/  @!P0 BRA `(.L_x_2920) ;  /* 0xfffffffc00f08947 */ /* 0x008fea000383ffff */
[----:B------:R-:W-:Y:S05]  /*25e60*/  BRA `(.L_x_3089) ;  /* 0xffffffbc00987947 */ /* 0x000fea000383ffff */
.L_x_3090:
        /* <DEDUP_REMOVED lines=9> */
.L_x_3099:


//--------------------- .nv.global.init           --------------------------
	.section	.nv.global.init,"aw",@progbits
.nv.global.init:
	.type		$str$20,@object
	.size		$str$20,($str$21 - $str$20)
$str$20:
        /*0000*/ 	.byte	0x28, 0x61, 0x64, 0x64, 0x72, 0x65, 0x73, 0x73, 0x20, 0x26, 0x20, 0x6d, 0x61, 0x73, 0x6b, 0x29
        /*0010*/ 	.byte	0x20, 0x3d, 0x3d, 0x20, 0x30, 0x00
	.type		$str$21,@object
	.size		$str$21,(__unnamed_4 - $str$21)
$str$21:
        /*0016*/ 	.byte	0x2f, 0x74, 0x6d, 0x70, 0x2f, 0x6f, 0x73, 0x73, 0x5f, 0x6b, 0x65, 0x72, 0x6e, 0x65, 0x6c, 0x73
        /*0026*/ 	.byte	0x5f, 0x73, 0x72, 0x63, 0x2f, 0x66, 0x6c, 0x61, 0x73, 0x68, 0x5f, 0x61, 0x74, 0x74, 0x65, 0x6e
        /*0036*/ 	.byte	0x74, 0x69, 0x6f, 0x6e, 0x2f, 0x63, 0x73, 0x72, 0x63, 0x2f, 0x63, 0x75, 0x74, 0x6c, 0x61, 0x73
        /*0046*/ 	.byte	0x73, 0x2f, 0x69, 0x6e, 0x63, 0x6c, 0x75, 0x64, 0x65, 0x2f, 0x63, 0x75, 0x74, 0x65, 0x2f, 0x70
        /*0056*/ 	.byte	0x6f, 0x69, 0x6e, 0x74, 0x65, 0x72, 0x5f, 0x66, 0x6c, 0x61, 0x67, 0x67, 0x65, 0x64, 0x2e, 0x68
        /*0066*/ 	.byte	0x70, 0x70, 0x00
	.type		__unnamed_4,@object
	.size		__unnamed_4,(__unnamed_8 - __unnamed_4)
__unnamed_4:
        /* <DEDUP_REMOVED lines=25> */
	.type		__unnamed_8,@object
	.size		__unnamed_8,(__unnamed_3 - __unnamed_8)
__unnamed_8:
        /* <DEDUP_REMOVED lines=24> */
        /*036d*/ 	.byte	0x3e, 0x20, 0x26, 0x5d, 0x00
	.type		__unnamed_3,@object
	.size		__unnamed_3,(__unnamed_2 - __unnamed_3)
__unnamed_3:
        /* <DEDUP_REMOVED lines=29> */
	.type		__unnamed_2,@object
	.size		__unnamed_2,(__unnamed_7 - __unnamed_2)
__unnamed_2:
        /* <DEDUP_REMOVED lines=29> */
	.type		__unnamed_7,@object
	.size		__unnamed_7,(__unnamed_6 - __unnamed_7)
__unnamed_7:
        /* <DEDUP_REMOVED lines=29> */
        /*08e2*/ 	.byte	0x00
	.type		__unnamed_6,@object
	.size		__unnamed_6,(__unnamed_1 - __unnamed_6)
__unnamed_6:
        /* <DEDUP_REMOVED lines=30> */
	.type		__unnamed_1,@object
	.size		__unnamed_1,(__unnamed_5 - __unnamed_1)
__unnamed_1:
        /* <DEDUP_REMOVED lines=29> */
        /*0c84*/ 	.byte	0x5d, 0x00
	.type		__unnamed_5,@object
	.size		__unnamed_5,(.L_4 - __unnamed_5)
__unnamed_5:
        /* <DEDUP_REMOVED lines=29> */
        /*0e56*/ 	.byte	0x26, 0x5d, 0x00
.L_4:


//--------------------- .nv.shared._ZN7cutlass13device_kernelIN5flash11enable_sm90INS1_16FlashAttnFwdSm90INS1_25CollectiveMainloopFwdSm90ILi2EN4cute5tupleIJNS5_1CILi1EEES8_S8_EEENS6_IJNS7_ILi128EEENS7_ILi176EEESA_EEELi128ENS_10bfloat16_tEfNS_4arch4Sm90ELb0ELb0ELb0ELb0ELb0ELb0ELb0ELb1ELb1ELb1ELb1ELb0EEENS1_21CollectiveEpilogueFwdINS6_IJSA_SA_SB_EEES9_SD_SF_Li256ELb0ELb1ELb1ELb0EEENS1_19SingleTileSchedulerILb0ELb1ELb1ELi128EEEEEEEEEvNT_6ParamsE --------------------------
	.section	.nv.shared._ZN7cutlass13device_kernelIN5flash11enable_sm90INS1_16FlashAttnFwdSm90INS1_25CollectiveMainloopFwdSm90ILi2EN4cute5tupleIJNS5_1CILi1EEES8_S8_EEENS6_IJNS7_ILi128EEENS7_ILi176EEESA_EEELi128ENS_10bfloat16_tEfNS_4arch4Sm90ELb0ELb0ELb0ELb0ELb0ELb0ELb0ELb1ELb1ELb1ELb1ELb0EEENS1_21CollectiveEpilogueFwdINS6_IJSA_SA_SB_EEES9_SD_SF_Li256ELb0ELb1ELb1ELb0EEENS1_19SingleTileSchedulerILb0ELb1ELb1ELi128EEEEEEEEEvNT_6ParamsE,"aw",@nobits
	.sectionflags	@""
	.align	16
	.zero		1024


//--------------------- .nv.shared.reserved.0     --------------------------
	.section	.nv.shared.reserved.0,"aw",@nobits
	.weak		__nv_reservedSMEM_offset_0_alias
	.size		__nv_reservedSMEM_offset_0_alias, 0, 0
	.other		__nv_reservedSMEM_offset_0_alias,@"STO_CUDA_RESERVED_SHARED STV_DEFAULT"
__nv_reservedSMEM_offset_0_alias:
	.zero		0


//--------------------- .nv.global                --------------------------
	.section	.nv.global,"aw",@nobits
.nv.global:
	.type		_ZN72_INTERNAL_314d165b_36_flash_fwd_hdim128_bf16_split_sm90_cu_f3e6f9ee_28434cute1_E,@object
	.size		_ZN72_INTERNAL_314d165b_36_flash_fwd_hdim128_bf16_split_sm90_cu_f3e6f9ee_28434cute1_E,(_ZN72_INTERNAL_314d165b_36_flash_fwd_hdim128_bf16_split_sm90_cu_f3e6f9ee_28434cuda3std3__45__cpo6cbeginE - _ZN72_INTERNAL_314d165b_36_flash_fwd_hdim128_bf16_split_sm90_cu_f3e6f9ee_28434cute1_E)
_ZN72_INTERNAL_314d165b_36_flash_fwd_hdim128_bf16_split_sm90_cu_f3e6f9ee_28434cute1_E:
	.zero		1
	.type		_ZN72_INTERNAL_314d165b_36_flash_fwd_hdim128_bf16_split_sm90_cu_f3e6f9ee_28434cuda3std3__45__cpo6cbeginE,@object
	.size		_ZN72_INTERNAL_314d165b_36_flash_fwd_hdim128_bf16_split_sm90_cu_f3e6f9ee_28434cuda3std3__45__cpo6cbeginE,(_ZN72_INTERNAL_314d165b_36_flash_fwd_hdim128_bf16_split_sm90_cu_f3e6f9ee_28434cuda3std3__48in_placeE - _ZN72_INTERNAL_314d165b_36_flash_fwd_hdim128_bf16_split_sm90_cu_f3e6f9ee_28434cuda3std3__45__cpo6cbeginE)
_ZN72_INTERNAL_314d165b_36_flash_fwd_hdim128_bf16_split_sm90_cu_f3e6f9ee_28434cuda3std3__45__cpo6cbeginE:
	.zero		1
	.type		_ZN72_INTERNAL_314d165b_36_flash_fwd_hdim128_bf16_split_sm90_cu_f3e6f9ee_28434cuda3std3__48in_placeE,@object
	.size		_ZN72_INTERNAL_314d165b_36_flash_fwd_hdim128_bf16_split_sm90_cu_f3e6f9ee_28434cuda3std3__48in_placeE,(_ZN72_INTERNAL_314d165b_36_flash_fwd_hdim128_bf16_split_sm90_cu_f3e6f9ee_28434cuda3std6ranges3__45__cpo9iter_moveE - _ZN72_INTERNAL_314d165b_36_flash_fwd_hdim128_bf16_split_sm90_cu_f3e6f9ee_28434cuda3std3__48in_placeE)
_ZN72_INTERNAL_314d165b_36_flash_fwd_hdim128_bf16_split_sm90_cu_f3e6f9ee_28434cuda3std3__48in_placeE:
	.zero		1
	.type		_ZN72_INTERNAL_314d165b_36_flash_fwd_hdim128_bf16_split_sm90_cu_f3e6f9ee_28434cuda3std6ranges3__45__cpo9iter_moveE,@object
	.size		_ZN72_INTERNAL_314d165b_36_flash_fwd_hdim128_bf16_split_sm90_cu_f3e6f9ee_28434cuda3std6ranges3__45__cpo9iter_moveE,(_ZN72_INTERNAL_314d165b_36_flash_fwd_hdim128_bf16_split_sm90_cu_f3e6f9ee_28434cuda3std3__45__cpo5beginE - _ZN72_INTERNAL_314d165b_36_flash_fwd_hdim128_bf16_split_sm90_cu_f3e6f9ee_28434cuda3std6ranges3__45__cpo9iter_moveE)
_ZN72_INTERNAL_314d165b_36_flash_fwd_hdim128_bf16_split_sm90_cu_f3e6f9ee_28434cuda3std6ranges3__45__cpo9iter_moveE:
	.zero		1
	.type		_ZN72_INTERNAL_314d165b_36_flash_fwd_hdim128_bf16_split_sm90_cu_f3e6f9ee_28434cuda3std3__45__cpo5beginE,@object
	.size		_ZN72_INTERNAL_314d165b_36_flash_fwd_hdim128_bf16_split_sm90_cu_f3e6f9ee_28434cuda3std3__45__cpo5beginE,(_ZN72_INTERNAL_314d165b_36_flash_fwd_hdim128_bf16_split_sm90_cu_f3e6f9ee_28434cuda3std3__474_GLOBAL__N__314d165b_36_flash_fwd_hdim128_bf16_split_sm90_cu_f3e6f9ee_28436ignoreE - _ZN72_INTERNAL_314d165b_36_flash_fwd_hdim128_bf16_split_sm90_cu_f3e6f9ee_28434cuda3std3__45__cpo5beginE)
_ZN72_INTERNAL_314d165b_36_flash_fwd_hdim128_bf16_split_sm90_cu_f3e6f9ee_28434cuda3std3__45__cpo5beginE:
	.zero		1
	.type		_ZN72_INTERNAL_314d165b_36_flash_fwd_hdim128_bf16_split_sm90_cu_f3e6f9ee_28434cuda3std3__474_GLOBAL__N__314d165b_36_flash_fwd_hdim128_bf16_split_sm90_cu_f3e6f9ee_28436ignoreE,@object
	.size		_ZN72_INTERNAL_314d165b_36_flash_fwd_hdim128_bf16_split_sm90_cu_f3e6f9ee_28434cuda3std3__474_GLOBAL__N__314d165b_36_flash_fwd_hdim128_bf16_split_sm90_cu_f3e6f9ee_28436ignoreE,(_ZN72_INTERNAL_314d165b_36_flash_fwd_hdim128_bf16_split_sm90_cu_f3e6f9ee_28434cute7productE - _ZN72_INTERNAL_314d165b_36_flash_fwd_hdim128_bf16_split_sm90_cu_f3e6f9ee_28434cuda3std3__474_GLOBAL__N__314d165b_36_flash_fwd_hdim128_bf16_split_sm90_cu_f3e6f9ee_28436ignoreE)
_ZN72_INTERNAL_314d165b_36_flash_fwd_hdim128_bf16_split_sm90_cu_f3e6f9ee_28434cuda3std3__474_GLOBAL__N__314d165b_36_flash_fwd_hdim128_bf16_split_sm90_cu_f3e6f9ee_28436ignoreE:
	.zero		1
	.type		_ZN72_INTERNAL_314d165b_36_flash_fwd_hdim128_bf16_split_sm90_cu_f3e6f9ee_28434cute7productE,@object
	.size		_ZN72_INTERNAL_314d165b_36_flash_fwd_hdim128_bf16_split_sm90_cu_f3e6f9ee_28434cute7productE,(_ZN72_INTERNAL_314d165b_36_flash_fwd_hdim128_bf16_split_sm90_cu_f3e6f9ee_28434cuda3std3__45__cpo3endE - _ZN72_INTERNAL_314d165b_36_flash_fwd_hdim128_bf16_split_sm90_cu_f3e6f9ee_28434cute7productE)
_ZN72_INTERNAL_314d165b_36_flash_fwd_hdim128_bf16_split_sm90_cu_f3e6f9ee_28434cute7productE:
	.zero		1
	.type		_ZN72_INTERNAL_314d165b_36_flash_fwd_hdim128_bf16_split_sm90_cu_f3e6f9ee_28434cuda3std3__45__cpo3endE,@object
	.size		_ZN72_INTERNAL_314d165b_36_flash_fwd_hdim128_bf16_split_sm90_cu_f3e6f9ee_28434cuda3std3__45__cpo3endE,(_ZN72_INTERNAL_314d165b_36_flash_fwd_hdim128_bf16_split_sm90_cu_f3e6f9ee_28434cuda3std3__419piecewise_constructE - _ZN72_INTERNAL_314d165b_36_flash_fwd_hdim128_bf16_split_sm90_cu_f3e6f9ee_28434cuda3std3__45__cpo3endE)
_ZN72_INTERNAL_314d165b_36_flash_fwd_hdim128_bf16_split_sm90_cu_f3e6f9ee_28434cuda3std3__45__cpo3endE:
	.zero		1
	.type		_ZN72_INTERNAL_314d165b_36_flash_fwd_hdim128_bf16_split_sm90_cu_f3e6f9ee_28434cuda3std3__419piecewise_constructE,@object
	.size		_ZN72_INTERNAL_314d165b_36_flash_fwd_hdim128_bf16_split_sm90_cu_f3e6f9ee_28434cuda3std3__419piecewise_constructE,(_ZN72_INTERNAL_314d165b_36_flash_fwd_hdim128_bf16_split_sm90_cu_f3e6f9ee_28434cuda3std3__45__cpo4cendE - _ZN72_INTERNAL_314d165b_36_flash_fwd_hdim128_bf16_split_sm90_cu_f3e6f9ee_28434cuda3std3__419piecewise_constructE)
_ZN72_INTERNAL_314d165b_36_flash_fwd_hdim128_bf16_split_sm90_cu_f3e6f9ee_28434cuda3std3__419piecewise_constructE:
	.zero		1
	.type		_ZN72_INTERNAL_314d165b_36_flash_fwd_hdim128_bf16_split_sm90_cu_f3e6f9ee_28434cuda3std3__45__cpo4cendE,@object
	.size		_ZN72_INTERNAL_314d165b_36_flash_fwd_hdim128_bf16_split_sm90_cu_f3e6f9ee_28434cuda3std3__45__cpo4cendE,(_ZN72_INTERNAL_314d165b_36_flash_fwd_hdim128_bf16_split_sm90_cu_f3e6f9ee_28434cuda3std6ranges3__45__cpo4swapE - _ZN72_INTERNAL_314d165b_36_flash_fwd_hdim128_bf16_split_sm90_cu_f3e6f9ee_28434cuda3std3__45__cpo4cendE)
_ZN72_INTERNAL_314d165b_36_flash_fwd_hdim128_bf16_split_sm90_cu_f3e6f9ee_28434cuda3std3__45__cpo4cendE:
	.zero		1
	.type		_ZN72_INTERNAL_314d165b_36_flash_fwd_hdim128_bf16_split_sm90_cu_f3e6f9ee_28434cuda3std6ranges3__45__cpo4swapE,@object
	.size		_ZN72_INTERNAL_314d165b_36_flash_fwd_hdim128_bf16_split_sm90_cu_f3e6f9ee_28434cuda3std6ranges3__45__cpo4swapE,(.L_15 - _ZN72_INTERNAL_314d165b_36_flash_fwd_hdim128_bf16_split_sm90_cu_f3e6f9ee_28434cuda3std6ranges3__45__cpo4swapE)
_ZN72_INTERNAL_314d165b_36_flash_fwd_hdim128_bf16_split_sm90_cu_f3e6f9ee_28434cuda3std6ranges3__45__cpo4swapE:
	.zero		1
.L_15:


//--------------------- .nv.shared._ZN7cutlass13device_kernelIN5flash11enable_sm90INS1_16FlashAttnFwdSm90INS1_25CollectiveMainloopFwdSm90ILi2EN4cute5tupleIJNS5_1CILi1EEES8_S8_EEENS6_IJNS7_ILi128EEENS7_ILi176EEESA_EEELi128ENS_10bfloat16_tEfNS_4arch4Sm90ELb0ELb0ELb0ELb1ELb0ELb0ELb0ELb1ELb1ELb1ELb1ELb0EEENS1_21CollectiveEpilogueFwdINS6_IJSA_SA_SB_EEES9_SD_SF_Li256ELb1ELb1ELb1ELb0EEENS1_36VarlenDynamicPersistentTileSchedulerILi128ELi176ELi256ELi128ELb1ELb1ELb1ELb0ELb1ELb1EEEEEEEEEvNT_6ParamsE --------------------------
	.section	.nv.shared._ZN7cutlass13device_kernelIN5flash11enable_sm90INS1_16FlashAttnFwdSm90INS1_25CollectiveMainloopFwdSm90ILi2EN4cute5tupleIJNS5_1CILi1EEES8_S8_EEENS6_IJNS7_ILi128EEENS7_ILi176EEESA_EEELi128ENS_10bfloat16_tEfNS_4arch4Sm90ELb0ELb0ELb0ELb1ELb0ELb0ELb0ELb1ELb1ELb1ELb1ELb0EEENS1_21CollectiveEpilogueFwdINS6_IJSA_SA_SB_EEES9_SD_SF_Li256ELb1ELb1ELb1ELb0EEENS1_36VarlenDynamicPersistentTileSchedulerILi128ELi176ELi256ELi128ELb1ELb1ELb1ELb0ELb1ELb1EEEEEEEEEvNT_6ParamsE,"aw",@nobits
	.sectionflags	@""
	.align	16
	.zero		1024


//--------------------- .nv.shared._ZN7cutlass13device_kernelIN5flash11enable_sm90INS1_16FlashAttnFwdSm90INS1_25CollectiveMainloopFwdSm90ILi2EN4cute5tupleIJNS5_1CILi1EEES8_S8_EEENS6_IJNS7_ILi128EEENS7_ILi176EEESA_EEELi128ENS_10bfloat16_tEfNS_4arch4Sm90ELb0ELb0ELb0ELb1ELb0ELb1ELb0ELb1ELb1ELb1ELb1ELb0EEENS1_21CollectiveEpilogueFwdINS6_IJSA_SA_SB_EEES9_SD_SF_Li256ELb1ELb1ELb1ELb0EEENS1_36VarlenDynamicPersistentTileSchedulerILi128ELi176ELi256ELi128ELb1ELb1ELb1ELb0ELb1ELb1EEEEEEEEEvNT_6ParamsE --------------------------
	.section	.nv.shared._ZN7cutlass13device_kernelIN5flash11enable_sm90INS1_16FlashAttnFwdSm90INS1_25CollectiveMainloopFwdSm90ILi2EN4cute5tupleIJNS5_1CILi1EEES8_S8_EEENS6_IJNS7_ILi128EEENS7_ILi176EEESA_EEELi128ENS_10bfloat16_tEfNS_4arch4Sm90ELb0ELb0ELb0ELb1ELb0ELb1ELb0ELb1ELb1ELb1ELb1ELb0EEENS1_21CollectiveEpilogueFwdINS6_IJSA_SA_SB_EEES9_SD_SF_Li256ELb1ELb1ELb1ELb0EEENS1_36VarlenDynamicPersistentTileSchedulerILi128ELi176ELi256ELi128ELb1ELb1ELb1ELb0ELb1ELb1EEEEEEEEEvNT_6ParamsE,"aw",@nobits
	.sectionflags	@""
	.align	16
	.zero		1024


//--------------------- .nv.shared._ZN7cutlass13device_kernelIN5flash11enable_sm90INS1_16FlashAttnFwdSm90INS1_25CollectiveMainloopFwdSm90ILi2EN4cute5tupleIJNS5_1CILi1EEES8_S8_EEENS6_IJNS7_ILi128EEESA_SA_EEELi128ENS_10bfloat16_tEfNS_4arch4Sm90ELb0ELb1ELb0ELb0ELb0ELb0ELb0ELb1ELb1ELb1ELb1ELb0EEENS1_21CollectiveEpilogueFwdISB_S9_SC_SE_Li256ELb0ELb1ELb1ELb0EEENS1_19SingleTileSchedulerILb0ELb1ELb1ELi128EEEEEEEEEvNT_6ParamsE --------------------------
	.section	.nv.shared._ZN7cutlass13device_kernelIN5flash11enable_sm90INS1_16FlashAttnFwdSm90INS1_25CollectiveMainloopFwdSm90ILi2EN4cute5tupleIJNS5_1CILi1EEES8_S8_EEENS6_IJNS7_ILi128EEESA_SA_EEELi128ENS_10bfloat16_tEfNS_4arch4Sm90ELb0ELb1ELb0ELb0ELb0ELb0ELb0ELb1ELb1ELb1ELb1ELb0EEENS1_21CollectiveEpilogueFwdISB_S9_SC_SE_Li256ELb0ELb1ELb1ELb0EEENS1_19SingleTileSchedulerILb0ELb1ELb1ELi128EEEEEEEEEvNT_6ParamsE,"aw",@nobits
	.sectionflags	@""
	.align	16
	.zero		1024


//--------------------- .nv.shared._ZN7cutlass13device_kernelIN5flash11enable_sm90INS1_16FlashAttnFwdSm90INS1_25CollectiveMainloopFwdSm90ILi2EN4cute5tupleIJNS5_1CILi1EEES8_S8_EEENS6_IJNS7_ILi128EEESA_SA_EEELi128ENS_10bfloat16_tEfNS_4arch4Sm90ELb0ELb1ELb0ELb1ELb0ELb0ELb0ELb1ELb1ELb1ELb1ELb0EEENS1_21CollectiveEpilogueFwdISB_S9_SC_SE_Li256ELb1ELb1ELb1ELb0EEENS1_36VarlenDynamicPersistentTileSchedulerILi128ELi128ELi256ELi128ELb1ELb1ELb1ELb1ELb0ELb1EEEEEEEEEvNT_6ParamsE --------------------------
	.section	.nv.shared._ZN7cutlass13device_kernelIN5flash11enable_sm90INS1_16FlashAttnFwdSm90INS1_25CollectiveMainloopFwdSm90ILi2EN4cute5tupleIJNS5_1CILi1EEES8_S8_EEENS6_IJNS7_ILi128EEESA_SA_EEELi128ENS_10bfloat16_tEfNS_4arch4Sm90ELb0ELb1ELb0ELb1ELb0ELb0ELb0ELb1ELb1ELb1ELb1ELb0EEENS1_21CollectiveEpilogueFwdISB_S9_SC_SE_Li256ELb1ELb1ELb1ELb0EEENS1_36VarlenDynamicPersistentTileSchedulerILi128ELi128ELi256ELi128ELb1ELb1ELb1ELb1ELb0ELb1EEEEEEEEEvNT_6ParamsE,"aw",@nobits
	.sectionflags	@""
	.align	16
	.zero		1024


//--------------------- .nv.shared._ZN7cutlass13device_kernelIN5flash11enable_sm90INS1_16FlashAttnFwdSm90INS1_25CollectiveMainloopFwdSm90ILi2EN4cute5tupleIJNS5_1CILi1EEES8_S8_EEENS6_IJNS7_ILi128EEESA_SA_EEELi128ENS_10bfloat16_tEfNS_4arch4Sm90ELb0ELb1ELb0ELb1ELb0ELb1ELb0ELb1ELb1ELb1ELb1ELb0EEENS1_21CollectiveEpilogueFwdISB_S9_SC_SE_Li256ELb1ELb1ELb1ELb0EEENS1_36VarlenDynamicPersistentTileSchedulerILi128ELi128ELi256ELi128ELb1ELb1ELb1ELb1ELb0ELb1EEEEEEEEEvNT_6ParamsE --------------------------
	.section	.nv.shared._ZN7cutlass13device_kernelIN5flash11enable_sm90INS1_16FlashAttnFwdSm90INS1_25CollectiveMainloopFwdSm90ILi2EN4cute5tupleIJNS5_1CILi1EEES8_S8_EEENS6_IJNS7_ILi128EEESA_SA_EEELi128ENS_10bfloat16_tEfNS_4arch4Sm90ELb0ELb1ELb0ELb1ELb0ELb1ELb0ELb1ELb1ELb1ELb1ELb0EEENS1_21CollectiveEpilogueFwdISB_S9_SC_SE_Li256ELb1ELb1ELb1ELb0EEENS1_36VarlenDynamicPersistentTileSchedulerILi128ELi128ELi256ELi128ELb1ELb1ELb1ELb1ELb0ELb1EEEEEEEEEvNT_6ParamsE,"aw",@nobits
	.sectionflags	@""
	.align	16
	.zero		1024


//--------------------- .nv.shared._ZN7cutlass13device_kernelIN5flash11enable_sm90INS1_16FlashAttnFwdSm90INS1_25CollectiveMainloopFwdSm90ILi2EN4cute5tupleIJNS5_1CILi1EEES8_S8_EEENS6_IJNS7_ILi128EEESA_SA_EEELi128ENS_10bfloat16_tEfNS_4arch4Sm90ELb1ELb0ELb0ELb0ELb0ELb0ELb0ELb1ELb1ELb1ELb1ELb0EEENS1_21CollectiveEpilogueFwdISB_S9_SC_SE_Li256ELb0ELb1ELb1ELb0EEENS1_19SingleTileSchedulerILb0ELb1ELb1ELi128EEEEEEEEEvNT_6ParamsE --------------------------
	.section	.nv.shared._ZN7cutlass13device_kernelIN5flash11enable_sm90INS1_16FlashAttnFwdSm90INS1_25CollectiveMainloopFwdSm90ILi2EN4cute5tupleIJNS5_1CILi1EEES8_S8_EEENS6_IJNS7_ILi128EEESA_SA_EEELi128ENS_10bfloat16_tEfNS_4arch4Sm90ELb1ELb0ELb0ELb0ELb0ELb0ELb0ELb1ELb1ELb1ELb1ELb0EEENS1_21CollectiveEpilogueFwdISB_S9_SC_SE_Li256ELb0ELb1ELb1ELb0EEENS1_19SingleTileSchedulerILb0ELb1ELb1ELi128EEEEEEEEEvNT_6ParamsE,"aw",@nobits
	.sectionflags	@""
	.align	16
	.zero		1024


//--------------------- .nv.shared._ZN7cutlass13device_kernelIN5flash11enable_sm90INS1_16FlashAttnFwdSm90INS1_25CollectiveMainloopFwdSm90ILi2EN4cute5tupleIJNS5_1CILi1EEES8_S8_EEENS6_IJNS7_ILi128EEESA_SA_EEELi128ENS_10bfloat16_tEfNS_4arch4Sm90ELb1ELb0ELb0ELb1ELb0ELb0ELb0ELb1ELb1ELb1ELb1ELb0EEENS1_21CollectiveEpilogueFwdISB_S9_SC_SE_Li256ELb1ELb1ELb1ELb0EEENS1_36VarlenDynamicPersistentTileSchedulerILi128ELi128ELi256ELi128ELb1ELb1ELb1ELb1ELb1ELb1EEEEEEEEEvNT_6ParamsE --------------------------
	.section	.nv.shared._ZN7cutlass13device_kernelIN5flash11enable_sm90INS1_16FlashAttnFwdSm90INS1_25CollectiveMainloopFwdSm90ILi2EN4cute5tupleIJNS5_1CILi1EEES8_S8_EEENS6_IJNS7_ILi128EEESA_SA_EEELi128ENS_10bfloat16_tEfNS_4arch4Sm90ELb1ELb0ELb0ELb1ELb0ELb0ELb0ELb1ELb1ELb1ELb1ELb0EEENS1_21CollectiveEpilogueFwdISB_S9_SC_SE_Li256ELb1ELb1ELb1ELb0EEENS1_36VarlenDynamicPersistentTileSchedulerILi128ELi128ELi256ELi128ELb1ELb1ELb1ELb1ELb1ELb1EEEEEEEEEvNT_6ParamsE,"aw",@nobits
	.sectionflags	@""
	.align	16
	.zero		1024


//--------------------- .nv.shared._ZN7cutlass13device_kernelIN5flash11enable_sm90INS1_16FlashAttnFwdSm90INS1_25CollectiveMainloopFwdSm90ILi2EN4cute5tupleIJNS5_1CILi1EEES8_S8_EEENS6_IJNS7_ILi128EEESA_SA_EEELi128ENS_10bfloat16_tEfNS_4arch4Sm90ELb1ELb0ELb0ELb1ELb0ELb1ELb0ELb1ELb1ELb1ELb1ELb0EEENS1_21CollectiveEpilogueFwdISB_S9_SC_SE_Li256ELb1ELb1ELb1ELb0EEENS1_36VarlenDynamicPersistentTileSchedulerILi128ELi128ELi256ELi128ELb1ELb1ELb1ELb1ELb1ELb1EEEEEEEEEvNT_6ParamsE --------------------------
	.section	.nv.shared._ZN7cutlass13device_kernelIN5flash11enable_sm90INS1_16FlashAttnFwdSm90INS1_25CollectiveMainloopFwdSm90ILi2EN4cute5tupleIJNS5_1CILi1EEES8_S8_EEENS6_IJNS7_ILi128EEESA_SA_EEELi128ENS_10bfloat16_tEfNS_4arch4Sm90ELb1ELb0ELb0ELb1ELb0ELb1ELb0ELb1ELb1ELb1ELb1ELb0EEENS1_21CollectiveEpilogueFwdISB_S9_SC_SE_Li256ELb1ELb1ELb1ELb0EEENS1_36VarlenDynamicPersistentTileSchedulerILi128ELi128ELi256ELi128ELb1ELb1ELb1ELb1ELb1ELb1EEEEEEEEEvNT_6ParamsE,"aw",@nobits
	.sectionflags	@""
	.align	16
	.zero		1024


//--------------------- .nv.constant0._ZN7cutlass13device_kernelIN5flash11enable_sm90INS1_16FlashAttnFwdSm90INS1_25CollectiveMainloopFwdSm90ILi2EN4cute5tupleIJNS5_1CILi1EEES8_S8_EEENS6_IJNS7_ILi128EEENS7_ILi176EEESA_EEELi128ENS_10bfloat16_tEfNS_4arch4Sm90ELb0ELb0ELb0ELb0ELb0ELb0ELb0ELb1ELb1ELb1ELb1ELb0EEENS1_21CollectiveEpilogueFwdINS6_IJSA_SA_SB_EEES9_SD_SF_Li256ELb0ELb1ELb1ELb0EEENS1_19SingleTileSchedulerILb0ELb1ELb1ELi128EEEEEEEEEvNT_6ParamsE --------------------------
	.section	.nv.constant0._ZN7cutlass13device_kernelIN5flash11enable_sm90INS1_16FlashAttnFwdSm90INS1_25CollectiveMainloopFwdSm90ILi2EN4cute5tupleIJNS5_1CILi1EEES8_S8_EEENS6_IJNS7_ILi128EEENS7_ILi176EEESA_EEELi128ENS_10bfloat16_tEfNS_4arch4Sm90ELb0ELb0ELb0ELb0ELb0ELb0ELb0ELb1ELb1ELb1ELb1ELb0EEENS1_21CollectiveEpilogueFwdINS6_IJSA_SA_SB_EEES9_SD_SF_Li256ELb0ELb1ELb1ELb0EEENS1_19SingleTileSchedulerILb0ELb1ELb1ELi128EEEEEEEEEvNT_6ParamsE,"a",@progbits
	.sectionflags	@""
	.align	4
.nv.constant0._ZN7cutlass13device_kernelIN5flash11enable_sm90INS1_16FlashAttnFwdSm90INS1_25CollectiveMainloopFwdSm90ILi2EN4cute5tupleIJNS5_1CILi1EEES8_S8_EEENS6_IJNS7_ILi128EEENS7_ILi176EEESA_EEELi128ENS_10bfloat16_tEfNS_4arch4Sm90ELb0ELb0ELb0ELb0ELb0ELb0ELb0ELb1ELb1ELb1ELb1ELb0EEENS1_21CollectiveEpilogueFwdINS6_IJSA_SA_SB_EEES9_SD_SF_Li256ELb0ELb1ELb1ELb0EEENS1_19SingleTileSchedulerILb0ELb1ELb1ELi128EEEEEEEEEvNT_6ParamsE:
	.zero		3200


//--------------------- .nv.constant0._ZN7cutlass13device_kernelIN5flash11enable_sm90INS1_16FlashAttnFwdSm90INS1_25CollectiveMainloopFwdSm90ILi2EN4cute5tupleIJNS5_1CILi1EEES8_S8_EEENS6_IJNS7_ILi128EEENS7_ILi176EEESA_EEELi128ENS_10bfloat16_tEfNS_4arch4Sm90ELb0ELb0ELb0ELb1ELb0ELb0ELb0ELb1ELb1ELb1ELb1ELb0EEENS1_21CollectiveEpilogueFwdINS6_IJSA_SA_SB_EEES9_SD_SF_Li256ELb1ELb1ELb1ELb0EEENS1_36VarlenDynamicPersistentTileSchedulerILi128ELi176ELi256ELi128ELb1ELb1ELb1ELb0ELb1ELb1EEEEEEEEEvNT_6ParamsE --------------------------
	.section	.nv.constant0._ZN7cutlass13device_kernelIN5flash11enable_sm90INS1_16FlashAttnFwdSm90INS1_25CollectiveMainloopFwdSm90ILi2EN4cute5tupleIJNS5_1CILi1EEES8_S8_EEENS6_IJNS7_ILi128EEENS7_ILi176EEESA_EEELi128ENS_10bfloat16_tEfNS_4arch4Sm90ELb0ELb0ELb0ELb1ELb0ELb0ELb0ELb1ELb1ELb1ELb1ELb0EEENS1_21CollectiveEpilogueFwdINS6_IJSA_SA_SB_EEES9_SD_SF_Li256ELb1ELb1ELb1ELb0EEENS1_36VarlenDynamicPersistentTileSchedulerILi128ELi176ELi256ELi128ELb1ELb1ELb1ELb0ELb1ELb1EEEEEEEEEvNT_6ParamsE,"a",@progbits
	.sectionflags	@""
	.align	4
.nv.constant0._ZN7cutlass13device_kernelIN5flash11enable_sm90INS1_16FlashAttnFwdSm90INS1_25CollectiveMainloopFwdSm90ILi2EN4cute5tupleIJNS5_1CILi1EEES8_S8_EEENS6_IJNS7_ILi128EEENS7_ILi176EEESA_EEELi128ENS_10bfloat16_tEfNS_4arch4Sm90ELb0ELb0ELb0ELb1ELb0ELb0ELb0ELb1ELb1ELb1ELb1ELb0EEENS1_21CollectiveEpilogueFwdINS6_IJSA_SA_SB_EEES9_SD_SF_Li256ELb1ELb1ELb1ELb0EEENS1_36VarlenDynamicPersistentTileSchedulerILi128ELi176ELi256ELi128ELb1ELb1ELb1ELb0ELb1ELb1EEEEEEEEEvNT_6ParamsE:
	.zero		3328


//--------------------- .nv.constant0._ZN7cutlass13device_kernelIN5flash11enable_sm90INS1_16FlashAttnFwdSm90INS1_25CollectiveMainloopFwdSm90ILi2EN4cute5tupleIJNS5_1CILi1EEES8_S8_EEENS6_IJNS7_ILi128EEENS7_ILi176EEESA_EEELi128ENS_10bfloat16_tEfNS_4arch4Sm90ELb0ELb0ELb0ELb1ELb0ELb1ELb0ELb1ELb1ELb1ELb1ELb0EEENS1_21CollectiveEpilogueFwdINS6_IJSA_SA_SB_EEES9_SD_SF_Li256ELb1ELb1ELb1ELb0EEENS1_36VarlenDynamicPersistentTileSchedulerILi128ELi176ELi256ELi128ELb1ELb1ELb1ELb0ELb1ELb1EEEEEEEEEvNT_6ParamsE --------------------------
	.section	.nv.constant0._ZN7cutlass13device_kernelIN5flash11enable_sm90INS1_16FlashAttnFwdSm90INS1_25CollectiveMainloopFwdSm90ILi2EN4cute5tupleIJNS5_1CILi1EEES8_S8_EEENS6_IJNS7_ILi128EEENS7_ILi176EEESA_EEELi128ENS_10bfloat16_tEfNS_4arch4Sm90ELb0ELb0ELb0ELb1ELb0ELb1ELb0ELb1ELb1ELb1ELb1ELb0EEENS1_21CollectiveEpilogueFwdINS6_IJSA_SA_SB_EEES9_SD_SF_Li256ELb1ELb1ELb1ELb0EEENS1_36VarlenDynamicPersistentTileSchedulerILi128ELi176ELi256ELi128ELb1ELb1ELb1ELb0ELb1ELb1EEEEEEEEEvNT_6ParamsE,"a",@progbits
	.sectionflags	@""
	.align	4
.nv.constant0._ZN7cutlass13device_kernelIN5flash11enable_sm90INS1_16FlashAttnFwdSm90INS1_25CollectiveMainloopFwdSm90ILi2EN4cute5tupleIJNS5_1CILi1EEES8_S8_EEENS6_IJNS7_ILi128EEENS7_ILi176EEESA_EEELi128ENS_10bfloat16_tEfNS_4arch4Sm90ELb0ELb0ELb0ELb1ELb0ELb1ELb0ELb1ELb1ELb1ELb1ELb0EEENS1_21CollectiveEpilogueFwdINS6_IJSA_SA_SB_EEES9_SD_SF_Li256ELb1ELb1ELb1ELb0EEENS1_36VarlenDynamicPersistentTileSchedulerILi128ELi176ELi256ELi128ELb1ELb1ELb1ELb0ELb1ELb1EEEEEEEEEvNT_6ParamsE:
	.zero		3328


//--------------------- .nv.constant0._ZN7cutlass13device_kernelIN5flash11enable_sm90INS1_16FlashAttnFwdSm90INS1_25CollectiveMainloopFwdSm90ILi2EN4cute5tupleIJNS5_1CILi1EEES8_S8_EEENS6_IJNS7_ILi128EEESA_SA_EEELi128ENS_10bfloat16_tEfNS_4arch4Sm90ELb0ELb1ELb0ELb0ELb0ELb0ELb0ELb1ELb1ELb1ELb1ELb0EEENS1_21CollectiveEpilogueFwdISB_S9_SC_SE_Li256ELb0ELb1ELb1ELb0EEENS1_19SingleTileSchedulerILb0ELb1ELb1ELi128EEEEEEEEEvNT_6ParamsE --------------------------
	.section	.nv.constant0._ZN7cutlass13device_kernelIN5flash11enable_sm90INS1_16FlashAttnFwdSm90INS1_25CollectiveMainloopFwdSm90ILi2EN4cute5tupleIJNS5_1CILi1EEES8_S8_EEENS6_IJNS7_ILi128EEESA_SA_EEELi128ENS_10bfloat16_tEfNS_4arch4Sm90ELb0ELb1ELb0ELb0ELb0ELb0ELb0ELb1ELb1ELb1ELb1ELb0EEENS1_21CollectiveEpilogueFwdISB_S9_SC_SE_Li256ELb0ELb1ELb1ELb0EEENS1_19SingleTileSchedulerILb0ELb1ELb1ELi128EEEEEEEEEvNT_6ParamsE,"a",@progbits
	.sectionflags	@""
	.align	4
.nv.constant0._ZN7cutlass13device_kernelIN5flash11enable_sm90INS1_16FlashAttnFwdSm90INS1_25CollectiveMainloopFwdSm90ILi2EN4cute5tupleIJNS5_1CILi1EEES8_S8_EEENS6_IJNS7_ILi128EEESA_SA_EEELi128ENS_10bfloat16_tEfNS_4arch4Sm90ELb0ELb1ELb0ELb0ELb0ELb0ELb0ELb1ELb1ELb1ELb1ELb0EEENS1_21CollectiveEpilogueFwdISB_S9_SC_SE_Li256ELb0ELb1ELb1ELb0EEENS1_19SingleTileSchedulerILb0ELb1ELb1ELi128EEEEEEEEEvNT_6ParamsE:
	.zero		3200


//--------------------- .nv.constant0._ZN7cutlass13device_kernelIN5flash11enable_sm90INS1_16FlashAttnFwdSm90INS1_25CollectiveMainloopFwdSm90ILi2EN4cute5tupleIJNS5_1CILi1EEES8_S8_EEENS6_IJNS7_ILi128EEESA_SA_EEELi128ENS_10bfloat16_tEfNS_4arch4Sm90ELb0ELb1ELb0ELb1ELb0ELb0ELb0ELb1ELb1ELb1ELb1ELb0EEENS1_21CollectiveEpilogueFwdISB_S9_SC_SE_Li256ELb1ELb1ELb1ELb0EEENS1_36VarlenDynamicPersistentTileSchedulerILi128ELi128ELi256ELi128ELb1ELb1ELb1ELb1ELb0ELb1EEEEEEEEEvNT_6ParamsE --------------------------
	.section	.nv.constant0._ZN7cutlass13device_kernelIN5flash11enable_sm90INS1_16FlashAttnFwdSm90INS1_25CollectiveMainloopFwdSm90ILi2EN4cute5tupleIJNS5_1CILi1EEES8_S8_EEENS6_IJNS7_ILi128EEESA_SA_EEELi128ENS_10bfloat16_tEfNS_4arch4Sm90ELb0ELb1ELb0ELb1ELb0ELb0ELb0ELb1ELb1ELb1ELb1ELb0EEENS1_21CollectiveEpilogueFwdISB_S9_SC_SE_Li256ELb1ELb1ELb1ELb0EEENS1_36VarlenDynamicPersistentTileSchedulerILi128ELi128ELi256ELi128ELb1ELb1ELb1ELb1ELb0ELb1EEEEEEEEEvNT_6ParamsE,"a",@progbits
	.sectionflags	@""
	.align	4
.nv.constant0._ZN7cutlass13device_kernelIN5flash11enable_sm90INS1_16FlashAttnFwdSm90INS1_25CollectiveMainloopFwdSm90ILi2EN4cute5tupleIJNS5_1CILi1EEES8_S8_EEENS6_IJNS7_ILi128EEESA_SA_EEELi128ENS_10bfloat16_tEfNS_4arch4Sm90ELb0ELb1ELb0ELb1ELb0ELb0ELb0ELb1ELb1ELb1ELb1ELb0EEENS1_21CollectiveEpilogueFwdISB_S9_SC_SE_Li256ELb1ELb1ELb1ELb0EEENS1_36VarlenDynamicPersistentTileSchedulerILi128ELi128ELi256ELi128ELb1ELb1ELb1ELb1ELb0ELb1EEEEEEEEEvNT_6ParamsE:
	.zero		3328


//--------------------- .nv.constant0._ZN7cutlass13device_kernelIN5flash11enable_sm90INS1_16FlashAttnFwdSm90INS1_25CollectiveMainloopFwdSm90ILi2EN4cute5tupleIJNS5_1CILi1EEES8_S8_EEENS6_IJNS7_ILi128EEESA_SA_EEELi128ENS_10bfloat16_tEfNS_4arch4Sm90ELb0ELb1ELb0ELb1ELb0ELb1ELb0ELb1ELb1ELb1ELb1ELb0EEENS1_21CollectiveEpilogueFwdISB_S9_SC_SE_Li256ELb1ELb1ELb1ELb0EEENS1_36VarlenDynamicPersistentTileSchedulerILi128ELi128ELi256ELi128ELb1ELb1ELb1ELb1ELb0ELb1EEEEEEEEEvNT_6ParamsE --------------------------
	.section	.nv.constant0._ZN7cutlass13device_kernelIN5flash11enable_sm90INS1_16FlashAttnFwdSm90INS1_25CollectiveMainloopFwdSm90ILi2EN4cute5tupleIJNS5_1CILi1EEES8_S8_EEENS6_IJNS7_ILi128EEESA_SA_EEELi128ENS_10bfloat16_tEfNS_4arch4Sm90ELb0ELb1ELb0ELb1ELb0ELb1ELb0ELb1ELb1ELb1ELb1ELb0EEENS1_21CollectiveEpilogueFwdISB_S9_SC_SE_Li256ELb1ELb1ELb1ELb0EEENS1_36VarlenDynamicPersistentTileSchedulerILi128ELi128ELi256ELi128ELb1ELb1ELb1ELb1ELb0ELb1EEEEEEEEEvNT_6ParamsE,"a",@progbits
	.sectionflags	@""
	.align	4
.nv.constant0._ZN7cutlass13device_kernelIN5flash11enable_sm90INS1_16FlashAttnFwdSm90INS1_25CollectiveMainloopFwdSm90ILi2EN4cute5tupleIJNS5_1CILi1EEES8_S8_EEENS6_IJNS7_ILi128EEESA_SA_EEELi128ENS_10bfloat16_tEfNS_4arch4Sm90ELb0ELb1ELb0ELb1ELb0ELb1ELb0ELb1ELb1ELb1ELb1ELb0EEENS1_21CollectiveEpilogueFwdISB_S9_SC_SE_Li256ELb1ELb1ELb1ELb0EEENS1_36VarlenDynamicPersistentTileSchedulerILi128ELi128ELi256ELi128ELb1ELb1ELb1ELb1ELb0ELb1EEEEEEEEEvNT_6ParamsE:
	.zero		3328


//--------------------- .nv.constant0._ZN7cutlass13device_kernelIN5flash11enable_sm90INS1_16FlashAttnFwdSm90INS1_25CollectiveMainloopFwdSm90ILi2EN4cute5tupleIJNS5_1CILi1EEES8_S8_EEENS6_IJNS7_ILi128EEESA_SA_EEELi128ENS_10bfloat16_tEfNS_4arch4Sm90ELb1ELb0ELb0ELb0ELb0ELb0ELb0ELb1ELb1ELb1ELb1ELb0EEENS1_21CollectiveEpilogueFwdISB_S9_SC_SE_Li256ELb0ELb1ELb1ELb0EEENS1_19SingleTileSchedulerILb0ELb1ELb1ELi128EEEEEEEEEvNT_6ParamsE --------------------------
	.section	.nv.constant0._ZN7cutlass13device_kernelIN5flash11enable_sm90INS1_16FlashAttnFwdSm90INS1_25CollectiveMainloopFwdSm90ILi2EN4cute5tupleIJNS5_1CILi1EEES8_S8_EEENS6_IJNS7_ILi128EEESA_SA_EEELi128ENS_10bfloat16_tEfNS_4arch4Sm90ELb1ELb0ELb0ELb0ELb0ELb0ELb0ELb1ELb1ELb1ELb1ELb0EEENS1_21CollectiveEpilogueFwdISB_S9_SC_SE_Li256ELb0ELb1ELb1ELb0EEENS1_19SingleTileSchedulerILb0ELb1ELb1ELi128EEEEEEEEEvNT_6ParamsE,"a",@progbits
	.sectionflags	@""
	.align	4
.nv.constant0._ZN7cutlass13device_kernelIN5flash11enable_sm90INS1_16FlashAttnFwdSm90INS1_25CollectiveMainloopFwdSm90ILi2EN4cute5tupleIJNS5_1CILi1EEES8_S8_EEENS6_IJNS7_ILi128EEESA_SA_EEELi128ENS_10bfloat16_tEfNS_4arch4Sm90ELb1ELb0ELb0ELb0ELb0ELb0ELb0ELb1ELb1ELb1ELb1ELb0EEENS1_21CollectiveEpilogueFwdISB_S9_SC_SE_Li256ELb0ELb1ELb1ELb0EEENS1_19SingleTileSchedulerILb0ELb1ELb1ELi128EEEEEEEEEvNT_6ParamsE:
	.zero		3200


//--------------------- .nv.constant0._ZN7cutlass13device_kernelIN5flash11enable_sm90INS1_16FlashAttnFwdSm90INS1_25CollectiveMainloopFwdSm90ILi2EN4cute5tupleIJNS5_1CILi1EEES8_S8_EEENS6_IJNS7_ILi128EEESA_SA_EEELi128ENS_10bfloat16_tEfNS_4arch4Sm90ELb1ELb0ELb0ELb1ELb0ELb0ELb0ELb1ELb1ELb1ELb1ELb0EEENS1_21CollectiveEpilogueFwdISB_S9_SC_SE_Li256ELb1ELb1ELb1ELb0EEENS1_36VarlenDynamicPersistentTileSchedulerILi128ELi128ELi256ELi128ELb1ELb1ELb1ELb1ELb1ELb1EEEEEEEEEvNT_6ParamsE --------------------------
	.section	.nv.constant0._ZN7cutlass13device_kernelIN5flash11enable_sm90INS1_16FlashAttnFwdSm90INS1_25CollectiveMainloopFwdSm90ILi2EN4cute5tupleIJNS5_1CILi1EEES8_S8_EEENS6_IJNS7_ILi128EEESA_SA_EEELi128ENS_10bfloat16_tEfNS_4arch4Sm90ELb1ELb0ELb0ELb1ELb0ELb0ELb0ELb1ELb1ELb1ELb1ELb0EEENS1_21CollectiveEpilogueFwdISB_S9_SC_SE_Li256ELb1ELb1ELb1ELb0EEENS1_36VarlenDynamicPersistentTileSchedulerILi128ELi128ELi256ELi128ELb1ELb1ELb1ELb1ELb1ELb1EEEEEEEEEvNT_6ParamsE,"a",@progbits
	.sectionflags	@""
	.align	4
.nv.constant0._ZN7cutlass13device_kernelIN5flash11enable_sm90INS1_16FlashAttnFwdSm90INS1_25CollectiveMainloopFwdSm90ILi2EN4cute5tupleIJNS5_1CILi1EEES8_S8_EEENS6_IJNS7_ILi128EEESA_SA_EEELi128ENS_10bfloat16_tEfNS_4arch4Sm90ELb1ELb0ELb0ELb1ELb0ELb0ELb0ELb1ELb1ELb1ELb1ELb0EEENS1_21CollectiveEpilogueFwdISB_S9_SC_SE_Li256ELb1ELb1ELb1ELb0EEENS1_36VarlenDynamicPersistentTileSchedulerILi128ELi128ELi256ELi128ELb1ELb1ELb1ELb1ELb1ELb1EEEEEEEEEvNT_6ParamsE:
	.zero		3328


//--------------------- .nv.constant0._ZN7cutlass13device_kernelIN5flash11enable_sm90INS1_16FlashAttnFwdSm90INS1_25CollectiveMainloopFwdSm90ILi2EN4cute5tupleIJNS5_1CILi1EEES8_S8_EEENS6_IJNS7_ILi128EEESA_SA_EEELi128ENS_10bfloat16_tEfNS_4arch4Sm90ELb1ELb0ELb0ELb1ELb0ELb1ELb0ELb1ELb1ELb1ELb1ELb0EEENS1_21CollectiveEpilogueFwdISB_S9_SC_SE_Li256ELb1ELb1ELb1ELb0EEENS1_36VarlenDynamicPersistentTileSchedulerILi128ELi128ELi256ELi128ELb1ELb1ELb1ELb1ELb1ELb1EEEEEEEEEvNT_6ParamsE --------------------------
	.section	.nv.constant0._ZN7cutlass13device_kernelIN5flash11enable_sm90INS1_16FlashAttnFwdSm90INS1_25CollectiveMainloopFwdSm90ILi2EN4cute5tupleIJNS5_1CILi1EEES8_S8_EEENS6_IJNS7_ILi128EEESA_SA_EEELi128ENS_10bfloat16_tEfNS_4arch4Sm90ELb1ELb0ELb0ELb1ELb0ELb1ELb0ELb1ELb1ELb1ELb1ELb0EEENS1_21CollectiveEpilogueFwdISB_S9_SC_SE_Li256ELb1ELb1ELb1ELb0EEENS1_36VarlenDynamicPersistentTileSchedulerILi128ELi128ELi256ELi128ELb1ELb1ELb1ELb1ELb1ELb1EEEEEEEEEvNT_6ParamsE,"a",@progbits
	.sectionflags	@""
	.align	4
.nv.constant0._ZN7cutlass13device_kernelIN5flash11enable_sm90INS1_16FlashAttnFwdSm90INS1_25CollectiveMainloopFwdSm90ILi2EN4cute5tupleIJNS5_1CILi1EEES8_S8_EEENS6_IJNS7_ILi128EEESA_SA_EEELi128ENS_10bfloat16_tEfNS_4arch4Sm90ELb1ELb0ELb0ELb1ELb0ELb1ELb0ELb1ELb1ELb1ELb1ELb0EEENS1_21CollectiveEpilogueFwdISB_S9_SC_SE_Li256ELb1ELb1ELb1ELb0EEENS1_36VarlenDynamicPersistentTileSchedulerILi128ELi128ELi256ELi128ELb1ELb1ELb1ELb1ELb1ELb1EEEEEEEEEvNT_6ParamsE:
	.zero		3328


//--------------------- SYMBOLS --------------------------

	.type		.nv.reservedSmem.offset0,@object
	.size		.nv.reservedSmem.offset0,0x4
	.type		__assertfail,@function
